	.target	sm_90a

	.elftype	@"ET_EXEC"


//--------------------- .note.nv.tkinfo           --------------------------
	.section	.note.nv.tkinfo,"",@"SHT_NOTE"
	.sectionflags	@"SHF_NOTE_NV_TKINFO"
	.tkinfo
        /*0018*/ 	.word	0x00000002
        /*0030*/ 	.string	""
        /*0030*/ 	.string	"ptxas"
        /*0030*/ 	.string	"Cuda compilation tools, release 13.0, V13.0.88"
        /*0030*/ 	.string	"Build cuda_13.0.r13.0/compiler.36424714_0"
        /*0030*/ 	.string	"-arch sm_90a -m 64 "



//--------------------- .note.nv.cuinfo           --------------------------
	.section	.note.nv.cuinfo,"",@"SHT_NOTE"
	.sectionflags	@"SHF_NOTE_NV_CUINFO"
        /*0018*/ 	.short	0x0002
        /*001a*/ 	.short	0x005a
        /*001c*/ 	.short	0x0082
	.zero		2


//--------------------- .nv.info                  --------------------------
	.section	.nv.info,"",@"SHT_CUDA_INFO"
	.align	4


	//----- nvinfo : EIATTR_REGCOUNT
	.align		4
        /*0000*/ 	.byte	0x04, 0x2f
        /*0002*/ 	.short	(.L_19 - .L_18)
	.align		4
.L_18:
        /*0004*/ 	.word	index@(_ZN7cutlass13device_kernelIN5flash11enable_sm90INS1_16FlashAttnFwdSm90INS1_25CollectiveMainloopFwdSm90ILi2EN4cute5tupleIJNS5_1CILi1EEES8_S8_EEENS6_IJNS7_ILi192EEENS7_ILi128EEENS7_ILi64EEEEEELi64ENS_6half_tEfNS_4arch4Sm90ELb1ELb0ELb0ELb1ELb1ELb1ELb0ELb1ELb1ELb1ELb0ELb0EEENS1_21CollectiveEpilogueFwdINS6_IJSA_SC_SB_EEES9_SE_SG_Li384ELb1ELb1ELb0ELb0EEENS1_36VarlenDynamicPersistentTileSchedulerILi192ELi128ELi384ELi128ELb0ELb1ELb1ELb1ELb1ELb1EEEEEEEEEvNT_6ParamsE)
        /*0008*/ 	.word	0x00000080


	//----- nvinfo : EIATTR_FRAME_SIZE
	.align		4
.L_19:
        /*000c*/ 	.byte	0x04, 0x11
        /*000e*/ 	.short	(.L_21 - .L_20)
	.align		4
.L_20:
        /*0010*/ 	.word	index@(_ZN7cutlass13device_kernelIN5flash11enable_sm90INS1_16FlashAttnFwdSm90INS1_25CollectiveMainloopFwdSm90ILi2EN4cute5tupleIJNS5_1CILi1EEES8_S8_EEENS6_IJNS7_ILi192EEENS7_ILi128EEENS7_ILi64EEEEEELi64ENS_6half_tEfNS_4arch4Sm90ELb1ELb0ELb0ELb1ELb1ELb1ELb0ELb1ELb1ELb1ELb0ELb0EEENS1_21CollectiveEpilogueFwdINS6_IJSA_SC_SB_EEES9_SE_SG_Li384ELb1ELb1ELb0ELb0EEENS1_36VarlenDynamicPersistentTileSchedulerILi192ELi128ELi384ELi128ELb0ELb1ELb1ELb1ELb1ELb1EEEEEEEEEvNT_6ParamsE)
        /*0014*/ 	.word	0x00000078


	//----- nvinfo : EIATTR_REGCOUNT
	.align		4
.L_21:
        /*0018*/ 	.byte	0x04, 0x2f
        /*001a*/ 	.short	(.L_23 - .L_22)
	.align		4
.L_22:
        /*001c*/ 	.word	index@(_ZN7cutlass13device_kernelIN5flash11enable_sm90INS1_16FlashAttnFwdSm90INS1_25CollectiveMainloopFwdSm90ILi2EN4cute5tupleIJNS5_1CILi1EEES8_S8_EEENS6_IJNS7_ILi192EEENS7_ILi128EEENS7_ILi64EEEEEELi64ENS_6half_tEfNS_4arch4Sm90ELb1ELb0ELb0ELb1ELb1ELb0ELb0ELb1ELb1ELb1ELb0ELb0EEENS1_21CollectiveEpilogueFwdINS6_IJSA_SC_SB_EEES9_SE_SG_Li384ELb1ELb1ELb0ELb0EEENS1_36VarlenDynamicPersistentTileSchedulerILi192ELi128ELi384ELi128ELb0ELb1ELb1ELb1ELb1ELb1EEEEEEEEEvNT_6ParamsE)
        /*0020*/ 	.word	0x00000080


	//----- nvinfo : EIATTR_FRAME_SIZE
	.align		4
.L_23:
        /*0024*/ 	.byte	0x04, 0x11
        /*0026*/ 	.short	(.L_25 - .L_24)
	.align		4
.L_24:
        /*0028*/ 	.word	index@(_ZN7cutlass13device_kernelIN5flash11enable_sm90INS1_16FlashAttnFwdSm90INS1_25CollectiveMainloopFwdSm90ILi2EN4cute5tupleIJNS5_1CILi1EEES8_S8_EEENS6_IJNS7_ILi192EEENS7_ILi128EEENS7_ILi64EEEEEELi64ENS_6half_tEfNS_4arch4Sm90ELb1ELb0ELb0ELb1ELb1ELb0ELb0ELb1ELb1ELb1ELb0ELb0EEENS1_21CollectiveEpilogueFwdINS6_IJSA_SC_SB_EEES9_SE_SG_Li384ELb1ELb1ELb0ELb0EEENS1_36VarlenDynamicPersistentTileSchedulerILi192ELi128ELi384ELi128ELb0ELb1ELb1ELb1ELb1ELb1EEEEEEEEEvNT_6ParamsE)
        /*002c*/ 	.word	0x00000040


	//----- nvinfo : EIATTR_REGCOUNT
	.align		4
.L_25:
        /*0030*/ 	.byte	0x04, 0x2f
        /*0032*/ 	.short	(.L_27 - .L_26)
	.align		4
.L_26:
        /*0034*/ 	.word	index@(_ZN7cutlass13device_kernelIN5flash11enable_sm90INS1_16FlashAttnFwdSm90INS1_25CollectiveMainloopFwdSm90ILi2EN4cute5tupleIJNS5_1CILi1EEES8_S8_EEENS6_IJNS7_ILi192EEENS7_ILi128EEENS7_ILi64EEEEEELi64ENS_6half_tEfNS_4arch4Sm90ELb1ELb0ELb0ELb0ELb1ELb0ELb0ELb1ELb1ELb1ELb0ELb0EEENS1_21CollectiveEpilogueFwdINS6_IJSA_SC_SB_EEES9_SE_SG_Li384ELb0ELb1ELb0ELb0EEENS1_30DynamicPersistentTileSchedulerILi384ELi128ELb0ELb1ELb1EEEEEEEEEvNT_6ParamsE)
        /*0038*/ 	.word	0x00000080


	//----- nvinfo : EIATTR_FRAME_SIZE
	.align		4
.L_27:
        /*003c*/ 	.byte	0x04, 0x11
        /*003e*/ 	.short	(.L_29 - .L_28)
	.align		4
.L_28:
        /*0040*/ 	.word	index@(_ZN7cutlass13device_kernelIN5flash11enable_sm90INS1_16FlashAttnFwdSm90INS1_25CollectiveMainloopFwdSm90ILi2EN4cute5tupleIJNS5_1CILi1EEES8_S8_EEENS6_IJNS7_ILi192EEENS7_ILi128EEENS7_ILi64EEEEEELi64ENS_6half_tEfNS_4arch4Sm90ELb1ELb0ELb0ELb0ELb1ELb0ELb0ELb1ELb1ELb1ELb0ELb0EEENS1_21CollectiveEpilogueFwdINS6_IJSA_SC_SB_EEES9_SE_SG_Li384ELb0ELb1ELb0ELb0EEENS1_30DynamicPersistentTileSchedulerILi384ELi128ELb0ELb1ELb1EEEEEEEEEvNT_6ParamsE)
        /*0044*/ 	.word	0x00000018


	//----- nvinfo : EIATTR_REGCOUNT
	.align		4
.L_29:
        /*0048*/ 	.byte	0x04, 0x2f
        /*004a*/ 	.short	(.L_31 - .L_30)
	.align		4
.L_30:
        /*004c*/ 	.word	index@(_ZN7cutlass13device_kernelIN5flash11enable_sm90INS1_16FlashAttnFwdSm90INS1_25CollectiveMainloopFwdSm90ILi2EN4cute5tupleIJNS5_1CILi1EEES8_S8_EEENS6_IJNS7_ILi192EEENS7_ILi128EEENS7_ILi64EEEEEELi64ENS_6half_tEfNS_4arch4Sm90ELb0ELb1ELb0ELb1ELb1ELb1ELb0ELb1ELb1ELb1ELb0ELb0EEENS1_21CollectiveEpilogueFwdINS6_IJSA_SC_SB_EEES9_SE_SG_Li384ELb1ELb1ELb0ELb0EEENS1_36VarlenDynamicPersistentTileSchedulerILi192ELi128ELi384ELi128ELb0ELb1ELb1ELb1ELb0ELb1EEEEEEEEEvNT_6ParamsE)
        /*0050*/ 	.word	0x00000080


	//----- nvinfo : EIATTR_FRAME_SIZE
	.align		4
.L_31:
        /*0054*/ 	.byte	0x04, 0x11
        /*0056*/ 	.short	(.L_33 - .L_32)
	.align		4
.L_32:
        /*0058*/ 	.word	index@(_ZN7cutlass13device_kernelIN5flash11enable_sm90INS1_16FlashAttnFwdSm90INS1_25CollectiveMainloopFwdSm90ILi2EN4cute5tupleIJNS5_1CILi1EEES8_S8_EEENS6_IJNS7_ILi192EEENS7_ILi128EEENS7_ILi64EEEEEELi64ENS_6half_tEfNS_4arch4Sm90ELb0ELb1ELb0ELb1ELb1ELb1ELb0ELb1ELb1ELb1ELb0ELb0EEENS1_21CollectiveEpilogueFwdINS6_IJSA_SC_SB_EEES9_SE_SG_Li384ELb1ELb1ELb0ELb0EEENS1_36VarlenDynamicPersistentTileSchedulerILi192ELi128ELi384ELi128ELb0ELb1ELb1ELb1ELb0ELb1EEEEEEEEEvNT_6ParamsE)
        /*005c*/ 	.word	0x00000070


	//----- nvinfo : EIATTR_REGCOUNT
	.align		4
.L_33:
        /*0060*/ 	.byte	0x04, 0x2f
        /*0062*/ 	.short	(.L_35 - .L_34)
	.align		4
.L_34:
        /*0064*/ 	.word	index@(_ZN7cutlass13device_kernelIN5flash11enable_sm90INS1_16FlashAttnFwdSm90INS1_25CollectiveMainloopFwdSm90ILi2EN4cute5tupleIJNS5_1CILi1EEES8_S8_EEENS6_IJNS7_ILi192EEENS7_ILi128EEENS7_ILi64EEEEEELi64ENS_6half_tEfNS_4arch4Sm90ELb0ELb1ELb0ELb1ELb1ELb0ELb0ELb1ELb1ELb1ELb0ELb0EEENS1_21CollectiveEpilogueFwdINS6_IJSA_SC_SB_EEES9_SE_SG_Li384ELb1ELb1ELb0ELb0EEENS1_36VarlenDynamicPersistentTileSchedulerILi192ELi128ELi384ELi128ELb0ELb1ELb1ELb1ELb0ELb1EEEEEEEEEvNT_6ParamsE)
        /*0068*/ 	.word	0x00000080


	//----- nvinfo : EIATTR_FRAME_SIZE
	.align		4
.L_35:
        /*006c*/ 	.byte	0x04, 0x11
        /*006e*/ 	.short	(.L_37 - .L_36)
	.align		4
.L_36:
        /*0070*/ 	.word	index@(_ZN7cutlass13device_kernelIN5flash11enable_sm90INS1_16FlashAttnFwdSm90INS1_25CollectiveMainloopFwdSm90ILi2EN4cute5tupleIJNS5_1CILi1EEES8_S8_EEENS6_IJNS7_ILi192EEENS7_ILi128EEENS7_ILi64EEEEEELi64ENS_6half_tEfNS_4arch4Sm90ELb0ELb1ELb0ELb1ELb1ELb0ELb0ELb1ELb1ELb1ELb0ELb0EEENS1_21CollectiveEpilogueFwdINS6_IJSA_SC_SB_EEES9_SE_SG_Li384ELb1ELb1ELb0ELb0EEENS1_36VarlenDynamicPersistentTileSchedulerILi192ELi128ELi384ELi128ELb0ELb1ELb1ELb1ELb0ELb1EEEEEEEEEvNT_6ParamsE)
        /*0074*/ 	.word	0x00000038


	//----- nvinfo : EIATTR_REGCOUNT
	.align		4
.L_37:
        /*0078*/ 	.byte	0x04, 0x2f
        /*007a*/ 	.short	(.L_39 - .L_38)
	.align		4
.L_38:
        /*007c*/ 	.word	index@(_ZN7cutlass13device_kernelIN5flash11enable_sm90INS1_16FlashAttnFwdSm90INS1_25CollectiveMainloopFwdSm90ILi2EN4cute5tupleIJNS5_1CILi1EEES8_S8_EEENS6_IJNS7_ILi192EEENS7_ILi128EEENS7_ILi64EEEEEELi64ENS_6half_tEfNS_4arch4Sm90ELb0ELb1ELb0ELb0ELb1ELb0ELb0ELb1ELb1ELb1ELb0ELb0EEENS1_21CollectiveEpilogueFwdINS6_IJSA_SC_SB_EEES9_SE_SG_Li384ELb0ELb1ELb0ELb0EEENS1_30DynamicPersistentTileSchedulerILi384ELi128ELb0ELb1ELb1EEEEEEEEEvNT_6ParamsE)
        /*0080*/ 	.word	0x00000080


	//----- nvinfo : EIATTR_FRAME_SIZE
	.align		4
.L_39:
        /*0084*/ 	.byte	0x04, 0x11
        /*0086*/ 	.short	(.L_41 - .L_40)
	.align		4
.L_40:
        /*0088*/ 	.word	index@(_ZN7cutlass13device_kernelIN5flash11enable_sm90INS1_16FlashAttnFwdSm90INS1_25CollectiveMainloopFwdSm90ILi2EN4cute5tupleIJNS5_1CILi1EEES8_S8_EEENS6_IJNS7_ILi192EEENS7_ILi128EEENS7_ILi64EEEEEELi64ENS_6half_tEfNS_4arch4Sm90ELb0ELb1ELb0ELb0ELb1ELb0ELb0ELb1ELb1ELb1ELb0ELb0EEENS1_21CollectiveEpilogueFwdINS6_IJSA_SC_SB_EEES9_SE_SG_Li384ELb0ELb1ELb0ELb0EEENS1_30DynamicPersistentTileSchedulerILi384ELi128ELb0ELb1ELb1EEEEEEEEEvNT_6ParamsE)
        /*008c*/ 	.word	0x00000018


	//----- nvinfo : EIATTR_REGCOUNT
	.align		4
.L_41:
        /*0090*/ 	.byte	0x04, 0x2f
        /*0092*/ 	.short	(.L_43 - .L_42)
	.align		4
.L_42:
        /*0094*/ 	.word	index@(_ZN7cutlass13device_kernelIN5flash11enable_sm90INS1_16FlashAttnFwdSm90INS1_25CollectiveMainloopFwdSm90ILi2EN4cute5tupleIJNS5_1CILi1EEES8_S8_EEENS6_IJNS7_ILi192EEENS7_ILi128EEENS7_ILi64EEEEEELi64ENS_6half_tEfNS_4arch4Sm90ELb0ELb0ELb0ELb1ELb1ELb1ELb0ELb1ELb1ELb1ELb0ELb0EEENS1_21CollectiveEpilogueFwdINS6_IJSA_SC_SB_EEES9_SE_SG_Li384ELb1ELb1ELb0ELb0EEENS1_36VarlenDynamicPersistentTileSchedulerILi192ELi128ELi384ELi128ELb0ELb1ELb1ELb0ELb1ELb1EEEEEEEEEvNT_6ParamsE)
        /*0098*/ 	.word	0x00000080


	//----- nvinfo : EIATTR_FRAME_SIZE
	.align		4
.L_43:
        /*009c*/ 	.byte	0x04, 0x11
        /*009e*/ 	.short	(.L_45 - .L_44)
	.align		4
.L_44:
        /*00a0*/ 	.word	index@(_ZN7cutlass13device_kernelIN5flash11enable_sm90INS1_16FlashAttnFwdSm90INS1_25CollectiveMainloopFwdSm90ILi2EN4cute5tupleIJNS5_1CILi1EEES8_S8_EEENS6_IJNS7_ILi192EEENS7_ILi128EEENS7_ILi64EEEEEELi64ENS_6half_tEfNS_4arch4Sm90ELb0ELb0ELb0ELb1ELb1ELb1ELb0ELb1ELb1ELb1ELb0ELb0EEENS1_21CollectiveEpilogueFwdINS6_IJSA_SC_SB_EEES9_SE_SG_Li384ELb1ELb1ELb0ELb0EEENS1_36VarlenDynamicPersistentTileSchedulerILi192ELi128ELi384ELi128ELb0ELb1ELb1ELb0ELb1ELb1EEEEEEEEEvNT_6ParamsE)
        /*00a4*/ 	.word	0x00000078


	//----- nvinfo : EIATTR_REGCOUNT
	.align		4
.L_45:
        /*00a8*/ 	.byte	0x04, 0x2f
        /*00aa*/ 	.short	(.L_47 - .L_46)
	.align		4
.L_46:
        /*00ac*/ 	.word	index@(_ZN7cutlass13device_kernelIN5flash11enable_sm90INS1_16FlashAttnFwdSm90INS1_25CollectiveMainloopFwdSm90ILi2EN4cute5tupleIJNS5_1CILi1EEES8_S8_EEENS6_IJNS7_ILi192EEENS7_ILi128EEENS7_ILi64EEEEEELi64ENS_6half_tEfNS_4arch4Sm90ELb0ELb0ELb0ELb1ELb1ELb0ELb0ELb1ELb1ELb1ELb0ELb0EEENS1_21CollectiveEpilogueFwdINS6_IJSA_SC_SB_EEES9_SE_SG_Li384ELb1ELb1ELb0ELb0EEENS1_36VarlenDynamicPersistentTileSchedulerILi192ELi128ELi384ELi128ELb0ELb1ELb1ELb0ELb1ELb1EEEEEEEEEvNT_6ParamsE)
        /*00b0*/ 	.word	0x00000080


	//----- nvinfo : EIATTR_FRAME_SIZE
	.align		4
.L_47:
        /*00b4*/ 	.byte	0x04, 0x11
        /*00b6*/ 	.short	(.L_49 - .L_48)
	.align		4
.L_48:
        /*00b8*/ 	.word	index@(_ZN7cutlass13device_kernelIN5flash11enable_sm90INS1_16FlashAttnFwdSm90INS1_25CollectiveMainloopFwdSm90ILi2EN4cute5tupleIJNS5_1CILi1EEES8_S8_EEENS6_IJNS7_ILi192EEENS7_ILi128EEENS7_ILi64EEEEEELi64ENS_6half_tEfNS_4arch4Sm90ELb0ELb0ELb0ELb1ELb1ELb0ELb0ELb1ELb1ELb1ELb0ELb0EEENS1_21CollectiveEpilogueFwdINS6_IJSA_SC_SB_EEES9_SE_SG_Li384ELb1ELb1ELb0ELb0EEENS1_36VarlenDynamicPersistentTileSchedulerILi192ELi128ELi384ELi128ELb0ELb1ELb1ELb0ELb1ELb1EEEEEEEEEvNT_6ParamsE)
        /*00bc*/ 	.word	0x00000040


	//----- nvinfo : EIATTR_REGCOUNT
	.align		4
.L_49:
        /*00c0*/ 	.byte	0x04, 0x2f
        /*00c2*/ 	.short	(.L_51 - .L_50)
	.align		4
.L_50:
        /*00c4*/ 	.word	index@(_ZN7cutlass13device_kernelIN5flash11enable_sm90INS1_16FlashAttnFwdSm90INS1_25CollectiveMainloopFwdSm90ILi2EN4cute5tupleIJNS5_1CILi1EEES8_S8_EEENS6_IJNS7_ILi192EEENS7_ILi128EEENS7_ILi64EEEEEELi64ENS_6half_tEfNS_4arch4Sm90ELb0ELb0ELb0ELb0ELb1ELb0ELb0ELb1ELb1ELb1ELb0ELb0EEENS1_21CollectiveEpilogueFwdINS6_IJSA_SC_SB_EEES9_SE_SG_Li384ELb0ELb1ELb0ELb0EEENS1_29StaticPersistentTileSchedulerILb0EEEEEEEEEvNT_6ParamsE)
        /*00c8*/ 	.word	0x00000080


	//----- nvinfo : EIATTR_FRAME_SIZE
	.align		4
.L_51:
        /*00cc*/ 	.byte	0x04, 0x11
        /*00ce*/ 	.short	(.L_53 - .L_52)
	.align		4
.L_52:
        /*00d0*/ 	.word	index@(_ZN7cutlass13device_kernelIN5flash11enable_sm90INS1_16FlashAttnFwdSm90INS1_25CollectiveMainloopFwdSm90ILi2EN4cute5tupleIJNS5_1CILi1EEES8_S8_EEENS6_IJNS7_ILi192EEENS7_ILi128EEENS7_ILi64EEEEEELi64ENS_6half_tEfNS_4arch4Sm90ELb0ELb0ELb0ELb0ELb1ELb0ELb0ELb1ELb1ELb1ELb0ELb0EEENS1_21CollectiveEpilogueFwdINS6_IJSA_SC_SB_EEES9_SE_SG_Li384ELb0ELb1ELb0ELb0EEENS1_29StaticPersistentTileSchedulerILb0EEEEEEEEEvNT_6ParamsE)
        /*00d4*/ 	.word	0x00000010


	//----- nvinfo : EIATTR_MIN_STACK_SIZE
	.align		4
.L_53:
        /*00d8*/ 	.byte	0x04, 0x12
        /*00da*/ 	.short	(.L_55 - .L_54)
	.align		4
.L_54:
        /*00dc*/ 	.word	index@(_ZN7cutlass13device_kernelIN5flash11enable_sm90INS1_16FlashAttnFwdSm90INS1_25CollectiveMainloopFwdSm90ILi2EN4cute5tupleIJNS5_1CILi1EEES8_S8_EEENS6_IJNS7_ILi192EEENS7_ILi128EEENS7_ILi64EEEEEELi64ENS_6half_tEfNS_4arch4Sm90ELb0ELb0ELb0ELb0ELb1ELb0ELb0ELb1ELb1ELb1ELb0ELb0EEENS1_21CollectiveEpilogueFwdINS6_IJSA_SC_SB_EEES9_SE_SG_Li384ELb0ELb1ELb0ELb0EEENS1_29StaticPersistentTileSchedulerILb0EEEEEEEEEvNT_6ParamsE)
        /*00e0*/ 	.word	0x00000010


	//----- nvinfo : EIATTR_MIN_STACK_SIZE
	.align		4
.L_55:
        /*00e4*/ 	.byte	0x04, 0x12
        /*00e6*/ 	.short	(.L_57 - .L_56)
	.align		4
.L_56:
        /*00e8*/ 	.word	index@(_ZN7cutlass13device_kernelIN5flash11enable_sm90INS1_16FlashAttnFwdSm90INS1_25CollectiveMainloopFwdSm90ILi2EN4cute5tupleIJNS5_1CILi1EEES8_S8_EEENS6_IJNS7_ILi192EEENS7_ILi128EEENS7_ILi64EEEEEELi64ENS_6half_tEfNS_4arch4Sm90ELb0ELb0ELb0ELb1ELb1ELb0ELb0ELb1ELb1ELb1ELb0ELb0EEENS1_21CollectiveEpilogueFwdINS6_IJSA_SC_SB_EEES9_SE_SG_Li384ELb1ELb1ELb0ELb0EEENS1_36VarlenDynamicPersistentTileSchedulerILi192ELi128ELi384ELi128ELb0ELb1ELb1ELb0ELb1ELb1EEEEEEEEEvNT_6ParamsE)
        /*00ec*/ 	.word	0x00000040


	//----- nvinfo : EIATTR_MIN_STACK_SIZE
	.align		4
.L_57:
        /*00f0*/ 	.byte	0x04, 0x12
        /*00f2*/ 	.short	(.L_59 - .L_58)
	.align		4
.L_58:
        /*00f4*/ 	.word	index@(_ZN7cutlass13device_kernelIN5flash11enable_sm90INS1_16FlashAttnFwdSm90INS1_25CollectiveMainloopFwdSm90ILi2EN4cute5tupleIJNS5_1CILi1EEES8_S8_EEENS6_IJNS7_ILi192EEENS7_ILi128EEENS7_ILi64EEEEEELi64ENS_6half_tEfNS_4arch4Sm90ELb0ELb0ELb0ELb1ELb1ELb1ELb0ELb1ELb1ELb1ELb0ELb0EEENS1_21CollectiveEpilogueFwdINS6_IJSA_SC_SB_EEES9_SE_SG_Li384ELb1ELb1ELb0ELb0EEENS1_36VarlenDynamicPersistentTileSchedulerILi192ELi128ELi384ELi128ELb0ELb1ELb1ELb0ELb1ELb1EEEEEEEEEvNT_6ParamsE)
        /*00f8*/ 	.word	0x00000078


	//----- nvinfo : EIATTR_MIN_STACK_SIZE
	.align		4
.L_59:
        /*00fc*/ 	.byte	0x04, 0x12
        /*00fe*/ 	.short	(.L_61 - .L_60)
	.align		4
.L_60:
        /*0100*/ 	.word	index@(_ZN7cutlass13device_kernelIN5flash11enable_sm90INS1_16FlashAttnFwdSm90INS1_25CollectiveMainloopFwdSm90ILi2EN4cute5tupleIJNS5_1CILi1EEES8_S8_EEENS6_IJNS7_ILi192EEENS7_ILi128EEENS7_ILi64EEEEEELi64ENS_6half_tEfNS_4arch4Sm90ELb0ELb1ELb0ELb0ELb1ELb0ELb0ELb1ELb1ELb1ELb0ELb0EEENS1_21CollectiveEpilogueFwdINS6_IJSA_SC_SB_EEES9_SE_SG_Li384ELb0ELb1ELb0ELb0EEENS1_30DynamicPersistentTileSchedulerILi384ELi128ELb0ELb1ELb1EEEEEEEEEvNT_6ParamsE)
        /*0104*/ 	.word	0x00000018


	//----- nvinfo : EIATTR_MIN_STACK_SIZE
	.align		4
.L_61:
        /*0108*/ 	.byte	0x04, 0x12
        /*010a*/ 	.short	(.L_63 - .L_62)
	.align		4
.L_62:
        /*010c*/ 	.word	index@(_ZN7cutlass13device_kernelIN5flash11enable_sm90INS1_16FlashAttnFwdSm90INS1_25CollectiveMainloopFwdSm90ILi2EN4cute5tupleIJNS5_1CILi1EEES8_S8_EEENS6_IJNS7_ILi192EEENS7_ILi128EEENS7_ILi64EEEEEELi64ENS_6half_tEfNS_4arch4Sm90ELb0ELb1ELb0ELb1ELb1ELb0ELb0ELb1ELb1ELb1ELb0ELb0EEENS1_21CollectiveEpilogueFwdINS6_IJSA_SC_SB_EEES9_SE_SG_Li384ELb1ELb1ELb0ELb0EEENS1_36VarlenDynamicPersistentTileSchedulerILi192ELi128ELi384ELi128ELb0ELb1ELb1ELb1ELb0ELb1EEEEEEEEEvNT_6ParamsE)
        /*0110*/ 	.word	0x00000038


	//----- nvinfo : EIATTR_MIN_STACK_SIZE
	.align		4
.L_63:
        /*0114*/ 	.byte	0x04, 0x12
        /*0116*/ 	.short	(.L_65 - .L_64)
	.align		4
.L_64:
        /*0118*/ 	.word	index@(_ZN7cutlass13device_kernelIN5flash11enable_sm90INS1_16FlashAttnFwdSm90INS1_25CollectiveMainloopFwdSm90ILi2EN4cute5tupleIJNS5_1CILi1EEES8_S8_EEENS6_IJNS7_ILi192EEENS7_ILi128EEENS7_ILi64EEEEEELi64ENS_6half_tEfNS_4arch4Sm90ELb0ELb1ELb0ELb1ELb1ELb1ELb0ELb1ELb1ELb1ELb0ELb0EEENS1_21CollectiveEpilogueFwdINS6_IJSA_SC_SB_EEES9_SE_SG_Li384ELb1ELb1ELb0ELb0EEENS1_36VarlenDynamicPersistentTileSchedulerILi192ELi128ELi384ELi128ELb0ELb1ELb1ELb1ELb0ELb1EEEEEEEEEvNT_6ParamsE)
        /*011c*/ 	.word	0x00000070


	//----- nvinfo : EIATTR_MIN_STACK_SIZE
	.align		4
.L_65:
        /*0120*/ 	.byte	0x04, 0x12
        /*0122*/ 	.short	(.L_67 - .L_66)
	.align		4
.L_66:
        /*0124*/ 	.word	index@(_ZN7cutlass13device_kernelIN5flash11enable_sm90INS1_16FlashAttnFwdSm90INS1_25CollectiveMainloopFwdSm90ILi2EN4cute5tupleIJNS5_1CILi1EEES8_S8_EEENS6_IJNS7_ILi192EEENS7_ILi128EEENS7_ILi64EEEEEELi64ENS_6half_tEfNS_4arch4Sm90ELb1ELb0ELb0ELb0ELb1ELb0ELb0ELb1ELb1ELb1ELb0ELb0EEENS1_21CollectiveEpilogueFwdINS6_IJSA_SC_SB_EEES9_SE_SG_Li384ELb0ELb1ELb0ELb0EEENS1_30DynamicPersistentTileSchedulerILi384ELi128ELb0ELb1ELb1EEEEEEEEEvNT_6ParamsE)
        /*0128*/ 	.word	0x00000018


	//----- nvinfo : EIATTR_MIN_STACK_SIZE
	.align		4
.L_67:
        /*012c*/ 	.byte	0x04, 0x12
        /*012e*/ 	.short	(.L_69 - .L_68)
	.align		4
.L_68:
        /*0130*/ 	.word	index@(_ZN7cutlass13device_kernelIN5flash11enable_sm90INS1_16FlashAttnFwdSm90INS1_25CollectiveMainloopFwdSm90ILi2EN4cute5tupleIJNS5_1CILi1EEES8_S8_EEENS6_IJNS7_ILi192EEENS7_ILi128EEENS7_ILi64EEEEEELi64ENS_6half_tEfNS_4arch4Sm90ELb1ELb0ELb0ELb1ELb1ELb0ELb0ELb1ELb1ELb1ELb0ELb0EEENS1_21CollectiveEpilogueFwdINS6_IJSA_SC_SB_EEES9_SE_SG_Li384ELb1ELb1ELb0ELb0EEENS1_36VarlenDynamicPersistentTileSchedulerILi192ELi128ELi384ELi128ELb0ELb1ELb1ELb1ELb1ELb1EEEEEEEEEvNT_6ParamsE)
        /*0134*/ 	.word	0x00000040


	//----- nvinfo : EIATTR_MIN_STACK_SIZE
	.align		4
.L_69:
        /*0138*/ 	.byte	0x04, 0x12
        /*013a*/ 	.short	(.L_71 - .L_70)
	.align		4
.L_70:
        /*013c*/ 	.word	index@(_ZN7cutlass13device_kernelIN5flash11enable_sm90INS1_16FlashAttnFwdSm90INS1_25CollectiveMainloopFwdSm90ILi2EN4cute5tupleIJNS5_1CILi1EEES8_S8_EEENS6_IJNS7_ILi192EEENS7_ILi128EEENS7_ILi64EEEEEELi64ENS_6half_tEfNS_4arch4Sm90ELb1ELb0ELb0ELb1ELb1ELb1ELb0ELb1ELb1ELb1ELb0ELb0EEENS1_21CollectiveEpilogueFwdINS6_IJSA_SC_SB_EEES9_SE_SG_Li384ELb1ELb1ELb0ELb0EEENS1_36VarlenDynamicPersistentTileSchedulerILi192ELi128ELi384ELi128ELb0ELb1ELb1ELb1ELb1ELb1EEEEEEEEEvNT_6ParamsE)
        /*0140*/ 	.word	0x00000078
.L_71:


//--------------------- .nv.compat                --------------------------
	.section	.nv.compat,"",@"SHT_CUDA_COMPAT_INFO"
	.align	4
        /*0000*/ 	.byte	0x02, 0x09, 0x01, 0x00, 0x02, 0x02, 0x04, 0x00, 0x02, 0x05, 0x05, 0x00, 0x03, 0x07, 0x01, 0x01
        /*0010*/ 	.byte	0x02, 0x03, 0x01, 0x00, 0x02, 0x06, 0x01, 0x00, 0x04, 0x0b, 0x08, 0x00, 0x00, 0x00, 0x00, 0x00
        /*0020*/ 	.byte	0x00, 0x00, 0x00, 0x00


//--------------------- .nv.info._ZN7cutlass13device_kernelIN5flash11enable_sm90INS1_16FlashAttnFwdSm90INS1_25CollectiveMainloopFwdSm90ILi2EN4cute5tupleIJNS5_1CILi1EEES8_S8_EEENS6_IJNS7_ILi192EEENS7_ILi128EEENS7_ILi64EEEEEELi64ENS_6half_tEfNS_4arch4Sm90ELb0ELb0ELb0ELb0ELb1ELb0ELb0ELb1ELb1ELb1ELb0ELb0EEENS1_21CollectiveEpilogueFwdINS6_IJSA_SC_SB_EEES9_SE_SG_Li384ELb0ELb1ELb0ELb0EEENS1_29StaticPersistentTileSchedulerILb0EEEEEEEEEvNT_6ParamsE --------------------------
	.section	.nv.info._ZN7cutlass13device_kernelIN5flash11enable_sm90INS1_16FlashAttnFwdSm90INS1_25CollectiveMainloopFwdSm90ILi2EN4cute5tupleIJNS5_1CILi1EEES8_S8_EEENS6_IJNS7_ILi192EEENS7_ILi128EEENS7_ILi64EEEEEELi64ENS_6half_tEfNS_4arch4Sm90ELb0ELb0ELb0ELb0ELb1ELb0ELb0ELb1ELb1ELb1ELb0ELb0EEENS1_21CollectiveEpilogueFwdINS6_IJSA_SC_SB_EEES9_SE_SG_Li384ELb0ELb1ELb0ELb0EEENS1_29StaticPersistentTileSchedulerILb0EEEEEEEEEvNT_6ParamsE,"",@"SHT_CUDA_INFO"
	.sectionflags	@""
	.align	4


	//----- nvinfo : EIATTR_CUDA_API_VERSION
	.align		4
        /*0000*/ 	.byte	0x04, 0x37
        /*0002*/ 	.short	(.L_73 - .L_72)
.L_72:
        /*0004*/ 	.word	0x00000082


	//----- nvinfo : EIATTR_KPARAM_INFO
	.align		4
.L_73:
        /*0008*/ 	.byte	0x04, 0x17
        /*000a*/ 	.short	(.L_75 - .L_74)
.L_74:
        /*000c*/ 	.word	0x00000000
        /*0010*/ 	.short	0x0000
        /*0012*/ 	.short	0x0070
        /*0014*/ 	.byte	0x00, 0xf0, 0x01, 0x28


	//----- nvinfo : EIATTR_SPARSE_MMA_MASK
	.align		4
.L_75:
        /*0018*/ 	.byte	0x03, 0x50
        /*001a*/ 	.short	0x0000


	//----- nvinfo : EIATTR_MAXREG_COUNT
	.align		4
        /*001c*/ 	.byte	0x03, 0x1b
        /*001e*/ 	.short	0x0080


	//----- nvinfo : EIATTR_NUM_BARRIERS
	.align		4
        /*0020*/ 	.byte	0x02, 0x4c
        /*0022*/ 	.byte	0x10
	.zero		1


	//----- nvinfo : EIATTR_EXTERNS
	.align		4
        /*0024*/ 	.byte	0x04, 0x0f
        /*0026*/ 	.short	(.L_77 - .L_76)


	//   ....[0]....
	.align		4
.L_76:
        /*0028*/ 	.word	index@(__assertfail)


	//----- nvinfo : EIATTR_ANNOTATIONS
	.align		4
.L_77:
        /*002c*/ 	.byte	0x04, 0x55
        /*002e*/ 	.short	(.L_79 - .L_78)


	//   ....[0]....
.L_78:
        /*0030*/ 	.word	0x00000001
        /*0034*/ 	.byte	0x90, 0x65, 0x00, 0x00, 0x01, 0x00, 0x00, 0x00, 0xb0, 0x65, 0x00, 0x00, 0x01, 0x00, 0x00, 0x00
        /*0044*/ 	.byte	0x60, 0x66, 0x00, 0x00, 0x01, 0x00, 0x00, 0x00, 0xf0, 0x67, 0x00, 0x00, 0x01, 0x00, 0x00, 0x00
        /*0054*/ 	.byte	0x60, 0x6d, 0x00, 0x00, 0x01, 0x00, 0x00, 0x00, 0x50, 0x79, 0x00, 0x00, 0x01, 0x00, 0x00, 0x00
        /*0064*/ 	.byte	0xb0, 0x84, 0x00, 0x00, 0x01, 0x00, 0x00, 0x00, 0x80, 0x86, 0x00, 0x00, 0x01, 0x00, 0x00, 0x00
        /*0074*/ 	.byte	0xb0, 0x86, 0x00, 0x00, 0x01, 0x00, 0x00, 0x00, 0x30, 0x9b, 0x00, 0x00, 0x01, 0x00, 0x00, 0x00
        /*0084*/ 	.byte	0x60, 0x9b, 0x00, 0x00, 0x01, 0x00, 0x00, 0x00, 0xe0, 0x9b, 0x00, 0x00, 0x01, 0x00, 0x00, 0x00
        /*0094*/ 	.byte	0x00, 0x9c, 0x00, 0x00


	//----- nvinfo : EIATTR_MERCURY_ISA_VERSION
	.align		4
.L_79:
        /*0098*/ 	.byte	0x03, 0x5f
        /*009a*/ 	.short	0x0101


	//----- nvinfo : EIATTR_INT_WARP_WIDE_INSTR_OFFSETS
	.align		4
        /*009c*/ 	.byte	0x04, 0x31
        /*009e*/ 	.short	(.L_81 - .L_80)


	//   ....[0]....
.L_80:
        /*00a0*/ 	.word	0x000000c0


	//   ....[1]....
        /*00a4*/ 	.word	0x000000d0


	//   ....[2]....
        /*00a8*/ 	.word	0x00000170


	//----- nvinfo : EIATTR_COOP_GROUP_MASK_REGIDS
	.align		4
.L_81:
        /*00ac*/ 	.byte	0x04, 0x29
        /*00ae*/ 	.short	(.L_83 - .L_82)


	//   ....[0]....
.L_82:
        /*00b0*/ 	.word	0xffffffff


	//   ....[1]....
        /*00b4*/ 	.word	0xffffffff


	//   ....[2]....
        /*00b8*/ 	.word	0xffffffff


	//   ....[3]....
        /*00bc*/ 	.word	0xffffffff


	//   ....[4]....
        /*00c0*/ 	.word	0xffffffff


	//   ....[5]....
        /*00c4*/ 	.word	0xffffffff


	//   ....[6]....
        /*00c8*/ 	.word	0xffffffff


	//   ....[7]....
        /*00cc*/ 	.word	0xffffffff


	//   ....[8]....
        /*00d0*/ 	.word	0xffffffff


	//   ....[9]....
        /*00d4*/ 	.word	0xffffffff


	//   ....[10]....
        /*00d8*/ 	.word	0xffffffff


	//   ....[11]....
        /*00dc*/ 	.word	0xffffffff


	//   ....[12]....
        /*00e0*/ 	.word	0xffffffff


	//   ....[13]....
        /*00e4*/ 	.word	0xffffffff


	//   ....[14]....
        /*00e8*/ 	.word	0xffffffff


	//   ....[15]....
        /*00ec*/ 	.word	0xffffffff


	//   ....[16]....
        /*00f0*/ 	.word	0xffffffff


	//   ....[17]....
        /*00f4*/ 	.word	0xffffffff


	//   ....[18]....
        /*00f8*/ 	.word	0xffffffff


	//   ....[19]....
        /*00fc*/ 	.word	0xffffffff


	//   ....[20]....
        /*0100*/ 	.word	0xffffffff


	//   ....[21]....
        /*0104*/ 	.word	0xffffffff


	//   ....[22]....
        /*0108*/ 	.word	0xffffffff


	//   ....[23]....
        /*010c*/ 	.word	0xffffffff


	//   ....[24]....
        /*0110*/ 	.word	0xffffffff


	//   ....[25]....
        /*0114*/ 	.word	0xffffffff


	//   ....[26]....
        /*0118*/ 	.word	0xffffffff


	//   ....[27]....
        /*011c*/ 	.word	0xffffffff


	//   ....[28]....
        /*0120*/ 	.word	0xffffffff


	//   ....[29]....
        /*0124*/ 	.word	0xffffffff


	//   ....[30]....
        /*0128*/ 	.word	0xffffffff


	//   ....[31]....
        /*012c*/ 	.word	0xffffffff


	//   ....[32]....
        /*0130*/ 	.word	0xffffffff


	//   ....[33]....
        /*0134*/ 	.word	0xffffffff


	//   ....[34]....
        /*0138*/ 	.word	0xffffffff


	//   ....[35]....
        /*013c*/ 	.word	0xffffffff


	//   ....[36]....
        /*0140*/ 	.word	0xffffffff


	//   ....[37]....
        /*0144*/ 	.word	0xffffffff


	//   ....[38]....
        /*0148*/ 	.word	0xffffffff


	//   ....[39]....
        /*014c*/ 	.word	0xffffffff


	//   ....[40]....
        /*0150*/ 	.word	0xffffffff


	//   ....[41]....
        /*0154*/ 	.word	0xffffffff


	//   ....[42]....
        /*0158*/ 	.word	0xffffffff


	//   ....[43]....
        /*015c*/ 	.word	0xffffffff


	//   ....[44]....
        /*0160*/ 	.word	0xffffffff


	//   ....[45]....
        /*0164*/ 	.word	0xffffffff


	//   ....[46]....
        /*0168*/ 	.word	0xffffffff


	//   ....[47]....
        /*016c*/ 	.word	0xffffffff


	//   ....[48]....
        /*0170*/ 	.word	0xffffffff


	//   ....[49]....
        /*0174*/ 	.word	0xffffffff


	//   ....[50]....
        /*0178*/ 	.word	0xffffffff


	//   ....[51]....
        /*017c*/ 	.word	0xffffffff


	//   ....[52]....
        /*0180*/ 	.word	0xffffffff


	//   ....[53]....
        /*0184*/ 	.word	0xffffffff


	//   ....[54]....
        /*0188*/ 	.word	0xffffffff


	//   ....[55]....
        /*018c*/ 	.word	0xffffffff


	//   ....[56]....
        /*0190*/ 	.word	0xffffffff


	//   ....[57]....
        /*0194*/ 	.word	0xffffffff


	//   ....[58]....
        /*0198*/ 	.word	0xffffffff


	//   ....[59]....
        /*019c*/ 	.word	0xffffffff


	//   ....[60]....
        /*01a0*/ 	.word	0xffffffff


	//   ....[61]....
        /*01a4*/ 	.word	0xffffffff


	//   ....[62]....
        /*01a8*/ 	.word	0xffffffff


	//   ....[63]....
        /*01ac*/ 	.word	0xffffffff


	//   ....[64]....
        /*01b0*/ 	.word	0xffffffff


	//   ....[65]....
        /*01b4*/ 	.word	0xffffffff


	//   ....[66]....
        /*01b8*/ 	.word	0xffffffff


	//   ....[67]....
        /*01bc*/ 	.word	0xffffffff


	//   ....[68]....
        /*01c0*/ 	.word	0xffffffff


	//   ....[69]....
        /*01c4*/ 	.word	0xffffffff


	//   ....[70]....
        /*01c8*/ 	.word	0xffffffff


	//   ....[71]....
        /*01cc*/ 	.word	0xffffffff


	//   ....[72]....
        /*01d0*/ 	.word	0xffffffff


	//   ....[73]....
        /*01d4*/ 	.word	0xffffffff


	//   ....[74]....
        /*01d8*/ 	.word	0xffffffff


	//   ....[75]....
        /*01dc*/ 	.word	0xffffffff


	//   ....[76]....
        /*01e0*/ 	.word	0xffffffff


	//   ....[77]....
        /*01e4*/ 	.word	0xffffffff


	//   ....[78]....
        /*01e8*/ 	.word	0xffffffff


	//   ....[79]....
        /*01ec*/ 	.word	0xffffffff


	//   ....[80]....
        /*01f0*/ 	.word	0xffffffff


	//   ....[81]....
        /*01f4*/ 	.word	0xffffffff


	//   ....[82]....
        /*01f8*/ 	.word	0xffffffff


	//   ....[83]....
        /*01fc*/ 	.word	0xffffffff


	//   ....[84]....
        /*0200*/ 	.word	0xffffffff


	//   ....[85]....
        /*0204*/ 	.word	0xffffffff


	//   ....[86]....
        /*0208*/ 	.word	0xffffffff


	//   ....[87]....
        /*020c*/ 	.word	0xffffffff


	//   ....[88]....
        /*0210*/ 	.word	0xffffffff


	//   ....[89]....
        /*0214*/ 	.word	0xffffffff


	//   ....[90]....
        /*0218*/ 	.word	0xffffffff


	//   ....[91]....
        /*021c*/ 	.word	0xffffffff


	//   ....[92]....
        /*0220*/ 	.word	0xffffffff


	//   ....[93]....
        /*0224*/ 	.word	0xffffffff


	//   ....[94]....
        /*0228*/ 	.word	0xffffffff


	//   ....[95]....
        /*022c*/ 	.word	0xffffffff


	//   ....[96]....
        /*0230*/ 	.word	0xffffffff


	//   ....[97]....
        /*0234*/ 	.word	0xffffffff


	//   ....[98]....
        /*0238*/ 	.word	0xffffffff


	//   ....[99]....
        /*023c*/ 	.word	0xffffffff


	//   ....[100]....
        /*0240*/ 	.word	0xffffffff


	//   ....[101]....
        /*0244*/ 	.word	0xffffffff


	//   ....[102]....
        /*0248*/ 	.word	0xffffffff


	//   ....[103]....
        /*024c*/ 	.word	0xffffffff


	//   ....[104]....
        /*0250*/ 	.word	0xffffffff


	//   ....[105]....
        /*0254*/ 	.word	0xffffffff


	//   ....[106]....
        /*0258*/ 	.word	0xffffffff


	//   ....[107]....
        /*025c*/ 	.word	0xffffffff


	//   ....[108]....
        /*0260*/ 	.word	0xffffffff


	//   ....[109]....
        /*0264*/ 	.word	0xffffffff


	//   ....[110]....
        /*0268*/ 	.word	0xffffffff


	//   ....[111]....
        /*026c*/ 	.word	0xffffffff


	//   ....[112]....
        /*0270*/ 	.word	0xffffffff


	//   ....[113]....
        /*0274*/ 	.word	0xffffffff


	//   ....[114]....
        /*0278*/ 	.word	0xffffffff


	//   ....[115]....
        /*027c*/ 	.word	0xffffffff


	//   ....[116]....
        /*0280*/ 	.word	0xffffffff


	//   ....[117]....
        /*0284*/ 	.word	0xffffffff


	//   ....[118]....
        /*0288*/ 	.word	0xffffffff


	//   ....[119]....
        /*028c*/ 	.word	0xffffffff


	//   ....[120]....
        /*0290*/ 	.word	0x0500000f


	//   ....[121]....
        /*0294*/ 	.word	0x0500000f


	//   ....[122]....
        /*0298*/ 	.word	0x0500000f


	//   ....[123]....
        /*029c*/ 	.word	0x0500000f


	//   ....[124]....
        /*02a0*/ 	.word	0x0500000f


	//   ....[125]....
        /*02a4*/ 	.word	0x0500000f


	//   ....[126]....
        /*02a8*/ 	.word	0x0500000f


	//   ....[127]....
        /*02ac*/ 	.word	0x0500000f


	//   ....[128]....
        /*02b0*/ 	.word	0x0500000f


	//   ....[129]....
        /*02b4*/ 	.word	0x0500000f


	//   ....[130]....
        /*02b8*/ 	.word	0x0500000f


	//   ....[131]....
        /*02bc*/ 	.word	0x0500000f


	//   ....[132]....
        /*02c0*/ 	.word	0x0500000f


	//   ....[133]....
        /*02c4*/ 	.word	0x0500000f


	//   ....[134]....
        /*02c8*/ 	.word	0x0500000f


	//   ....[135]....
        /*02cc*/ 	.word	0x0500000f


	//   ....[136]....
        /*02d0*/ 	.word	0x0500000f


	//   ....[137]....
        /*02d4*/ 	.word	0x0500000f


	//   ....[138]....
        /*02d8*/ 	.word	0x0500000f


	//   ....[139]....
        /*02dc*/ 	.word	0x0500000f


	//   ....[140]....
        /*02e0*/ 	.word	0x0500000f


	//   ....[141]....
        /*02e4*/ 	.word	0x0500000f


	//   ....[142]....
        /*02e8*/ 	.word	0x0500000f


	//   ....[143]....
        /*02ec*/ 	.word	0x0500000f


	//   ....[144]....
        /*02f0*/ 	.word	0x0500000f


	//   ....[145]....
        /*02f4*/ 	.word	0x0500000f


	//   ....[146]....
        /*02f8*/ 	.word	0x0500000f


	//   ....[147]....
        /*02fc*/ 	.word	0x0500000f


	//   ....[148]....
        /*0300*/ 	.word	0x0500000f


	//   ....[149]....
        /*0304*/ 	.word	0x0500000f


	//   ....[150]....
        /*0308*/ 	.word	0x0500000f


	//   ....[151]....
        /*030c*/ 	.word	0x0500000f


	//   ....[152]....
        /*0310*/ 	.word	0x0500000f


	//   ....[153]....
        /*0314*/ 	.word	0x0500000f


	//   ....[154]....
        /*0318*/ 	.word	0x0500000f


	//   ....[155]....
        /*031c*/ 	.word	0x0500000f


	//   ....[156]....
        /*0320*/ 	.word	0x0500000f


	//   ....[157]....
        /*0324*/ 	.word	0x0500000f


	//   ....[158]....
        /*0328*/ 	.word	0x0500000f


	//   ....[159]....
        /*032c*/ 	.word	0x0500000f


	//   ....[160]....
        /*0330*/ 	.word	0x0500000f


	//   ....[161]....
        /*0334*/ 	.word	0x0500000f


	//   ....[162]....
        /*0338*/ 	.word	0x0500000f


	//   ....[163]....
        /*033c*/ 	.word	0x0500000f


	//   ....[164]....
        /*0340*/ 	.word	0x0500000f


	//   ....[165]....
        /*0344*/ 	.word	0x0500000f


	//   ....[166]....
        /*0348*/ 	.word	0x0500000f


	//   ....[167]....
        /*034c*/ 	.word	0x0500000f


	//   ....[168]....
        /*0350*/ 	.word	0x0500000f


	//   ....[169]....
        /*0354*/ 	.word	0x0500000f


	//   ....[170]....
        /*0358*/ 	.word	0x0500000f


	//   ....[171]....
        /*035c*/ 	.word	0x0500000f


	//   ....[172]....
        /*0360*/ 	.word	0x0500000f


	//   ....[173]....
        /*0364*/ 	.word	0x0500000f


	//   ....[174]....
        /*0368*/ 	.word	0x0500000f


	//   ....[175]....
        /*036c*/ 	.word	0x0500000f


	//   ....[176]....
        /*0370*/ 	.word	0x0500000f


	//   ....[177]....
        /*0374*/ 	.word	0x0500000f


	//   ....[178]....
        /*0378*/ 	.word	0x0500000f


	//   ....[179]....
        /*037c*/ 	.word	0x0500000f


	//   ....[180]....
        /*0380*/ 	.word	0x0500000f


	//   ....[181]....
        /*0384*/ 	.word	0x0500000f


	//   ....[182]....
        /*0388*/ 	.word	0x0500000f


	//   ....[183]....
        /*038c*/ 	.word	0x0500000f


	//   ....[184]....
        /*0390*/ 	.word	0x0500000f


	//   ....[185]....
        /*0394*/ 	.word	0x0500000f


	//   ....[186]....
        /*0398*/ 	.word	0x0500000f


	//   ....[187]....
        /*039c*/ 	.word	0x0500000f


	//   ....[188]....
        /*03a0*/ 	.word	0x0500000f


	//   ....[189]....
        /*03a4*/ 	.word	0x0500000f


	//   ....[190]....
        /*03a8*/ 	.word	0x0500000f


	//   ....[191]....
        /*03ac*/ 	.word	0x0500000f


	//   ....[192]....
        /*03b0*/ 	.word	0x0500000f


	//   ....[193]....
        /*03b4*/ 	.word	0x0500000f


	//   ....[194]....
        /*03b8*/ 	.word	0x0500000f


	//   ....[195]....
        /*03bc*/ 	.word	0x0500000f


	//   ....[196]....
        /*03c0*/ 	.word	0x0500000f


	//   ....[197]....
        /*03c4*/ 	.word	0x0500000f


	//   ....[198]....
        /*03c8*/ 	.word	0x0500000f


	//   ....[199]....
        /*03cc*/ 	.word	0x0500000f


	//   ....[200]....
        /*03d0*/ 	.word	0x0500000f


	//   ....[201]....
        /*03d4*/ 	.word	0x0500000f


	//   ....[202]....
        /*03d8*/ 	.word	0x0500000f


	//   ....[203]....
        /*03dc*/ 	.word	0x0500000f


	//   ....[204]....
        /*03e0*/ 	.word	0x0500000f


	//   ....[205]....
        /*03e4*/ 	.word	0x0500000f


	//   ....[206]....
        /*03e8*/ 	.word	0x0500000f


	//   ....[207]....
        /*03ec*/ 	.word	0x0500000f


	//   ....[208]....
        /*03f0*/ 	.word	0x0500000f


	//   ....[209]....
        /*03f4*/ 	.word	0x0500000f


	//----- nvinfo : EIATTR_COOP_GROUP_INSTR_OFFSETS
	.align		4
.L_83:
        /*03f8*/ 	.byte	0x04, 0x28
        /*03fa*/ 	.short	(.L_85 - .L_84)


	//   ....[0]....
.L_84:
        /*03fc*/ 	.word	0x00000080


	//   ....[1]....
        /*0400*/ 	.word	0x00000090


	//   ....[2]....
        /*0404*/ 	.word	0x000002d0


	//   ....[3]....
        /*0408*/ 	.word	0x00000430


	//   ....[4]....
        /*040c*/ 	.word	0x00000550


	//   ....[5]....
        /*0410*/ 	.word	0x000006b0


	//   ....[6]....
        /*0414*/ 	.word	0x00000ca0


	//   ....[7]....
        /*0418*/ 	.word	0x00001c70


	//   ....[8]....
        /*041c*/ 	.word	0x00001d70


	//   ....[9]....
        /*0420*/ 	.word	0x00002360


	//   ....[10]....
        /*0424*/ 	.word	0x000023b0


	//   ....[11]....
        /*0428*/ 	.word	0x00003bf0


	//   ....[12]....
        /*042c*/ 	.word	0x00003c00


	//   ....[13]....
        /*0430*/ 	.word	0x00003c30


	//   ....[14]....
        /*0434*/ 	.word	0x00003c40


	//   ....[15]....
        /*0438*/ 	.word	0x00004ee0


	//   ....[16]....
        /*043c*/ 	.word	0x00004f10


	//   ....[17]....
        /*0440*/ 	.word	0x00004fc0


	//   ....[18]....
        /*0444*/ 	.word	0x00004fd0


	//   ....[19]....
        /*0448*/ 	.word	0x00005b30


	//   ....[20]....
        /*044c*/ 	.word	0x00005b90


	//   ....[21]....
        /*0450*/ 	.word	0x00005c10


	//   ....[22]....
        /*0454*/ 	.word	0x00005c40


	//   ....[23]....
        /*0458*/ 	.word	0x000060c0


	//   ....[24]....
        /*045c*/ 	.word	0x000060f0


	//   ....[25]....
        /*0460*/ 	.word	0x00006120


	//   ....[26]....
        /*0464*/ 	.word	0x00006160


	//   ....[27]....
        /*0468*/ 	.word	0x00006190


	//   ....[28]....
        /*046c*/ 	.word	0x000061b0


	//   ....[29]....
        /*0470*/ 	.word	0x000061c0


	//   ....[30]....
        /*0474*/ 	.word	0x000061d0


	//   ....[31]....
        /*0478*/ 	.word	0x00007210


	//   ....[32]....
        /*047c*/ 	.word	0x00007230


	//   ....[33]....
        /*0480*/ 	.word	0x00007240


	//   ....[34]....
        /*0484*/ 	.word	0x000072d0


	//   ....[35]....
        /*0488*/ 	.word	0x000072f0


	//   ....[36]....
        /*048c*/ 	.word	0x00007370


	//   ....[37]....
        /*0490*/ 	.word	0x00007390


	//   ....[38]....
        /*0494*/ 	.word	0x00007410


	//   ....[39]....
        /*0498*/ 	.word	0x00007430


	//   ....[40]....
        /*049c*/ 	.word	0x000074b0


	//   ....[41]....
        /*04a0*/ 	.word	0x000074d0


	//   ....[42]....
        /*04a4*/ 	.word	0x00007550


	//   ....[43]....
        /*04a8*/ 	.word	0x00007570


	//   ....[44]....
        /*04ac*/ 	.word	0x000075f0


	//   ....[45]....
        /*04b0*/ 	.word	0x00007610


	//   ....[46]....
        /*04b4*/ 	.word	0x00007620


	//   ....[47]....
        /*04b8*/ 	.word	0x00007e00


	//   ....[48]....
        /*04bc*/ 	.word	0x00007e20


	//   ....[49]....
        /*04c0*/ 	.word	0x00007e50


	//   ....[50]....
        /*04c4*/ 	.word	0x00007ee0


	//   ....[51]....
        /*04c8*/ 	.word	0x00007ef0


	//   ....[52]....
        /*04cc*/ 	.word	0x00007f80


	//   ....[53]....
        /*04d0*/ 	.word	0x00007f90


	//   ....[54]....
        /*04d4*/ 	.word	0x00008020


	//   ....[55]....
        /*04d8*/ 	.word	0x00008030


	//   ....[56]....
        /*04dc*/ 	.word	0x000080c0


	//   ....[57]....
        /*04e0*/ 	.word	0x000080d0


	//   ....[58]....
        /*04e4*/ 	.word	0x00008160


	//   ....[59]....
        /*04e8*/ 	.word	0x00008170


	//   ....[60]....
        /*04ec*/ 	.word	0x00008200


	//   ....[61]....
        /*04f0*/ 	.word	0x00008210


	//   ....[62]....
        /*04f4*/ 	.word	0x00008220


	//   ....[63]....
        /*04f8*/ 	.word	0x000082c0


	//   ....[64]....
        /*04fc*/ 	.word	0x000082f0


	//   ....[65]....
        /*0500*/ 	.word	0x00008300


	//   ....[66]....
        /*0504*/ 	.word	0x000083c0


	//   ....[67]....
        /*0508*/ 	.word	0x00008410


	//   ....[68]....
        /*050c*/ 	.word	0x00008440


	//   ....[69]....
        /*0510*/ 	.word	0x00008450


	//   ....[70]....
        /*0514*/ 	.word	0x00008490


	//   ....[71]....
        /*0518*/ 	.word	0x00008af0


	//   ....[72]....
        /*051c*/ 	.word	0x00008b10


	//   ....[73]....
        /*0520*/ 	.word	0x00008b80


	//   ....[74]....
        /*0524*/ 	.word	0x00008b90


	//   ....[75]....
        /*0528*/ 	.word	0x00008bd0


	//   ....[76]....
        /*052c*/ 	.word	0x00008be0


	//   ....[77]....
        /*0530*/ 	.word	0x00008c20


	//   ....[78]....
        /*0534*/ 	.word	0x00008c30


	//   ....[79]....
        /*0538*/ 	.word	0x00008c70


	//   ....[80]....
        /*053c*/ 	.word	0x00008c80


	//   ....[81]....
        /*0540*/ 	.word	0x00008cc0


	//   ....[82]....
        /*0544*/ 	.word	0x00008cd0


	//   ....[83]....
        /*0548*/ 	.word	0x00008d10


	//   ....[84]....
        /*054c*/ 	.word	0x00008d20


	//   ....[85]....
        /*0550*/ 	.word	0x00008d30


	//   ....[86]....
        /*0554*/ 	.word	0x00008d70


	//   ....[87]....
        /*0558*/ 	.word	0x00008fe0


	//   ....[88]....
        /*055c*/ 	.word	0x00009010


	//   ....[89]....
        /*0560*/ 	.word	0x00009070


	//   ....[90]....
        /*0564*/ 	.word	0x00009080


	//   ....[91]....
        /*0568*/ 	.word	0x000090d0


	//   ....[92]....
        /*056c*/ 	.word	0x000090e0


	//   ....[93]....
        /*0570*/ 	.word	0x00009130


	//   ....[94]....
        /*0574*/ 	.word	0x00009140


	//   ....[95]....
        /*0578*/ 	.word	0x00009190


	//   ....[96]....
        /*057c*/ 	.word	0x000091a0


	//   ....[97]....
        /*0580*/ 	.word	0x000091f0


	//   ....[98]....
        /*0584*/ 	.word	0x00009200


	//   ....[99]....
        /*0588*/ 	.word	0x00009250


	//   ....[100]....
        /*058c*/ 	.word	0x00009260


	//   ....[101]....
        /*0590*/ 	.word	0x00009270


	//   ....[102]....
        /*0594*/ 	.word	0x000092b0


	//   ....[103]....
        /*0598*/ 	.word	0x00009700


	//   ....[104]....
        /*059c*/ 	.word	0x00009710


	//   ....[105]....
        /*05a0*/ 	.word	0x00009720


	//   ....[106]....
        /*05a4*/ 	.word	0x00009730


	//   ....[107]....
        /*05a8*/ 	.word	0x00009750


	//   ....[108]....
        /*05ac*/ 	.word	0x000097b0


	//   ....[109]....
        /*05b0*/ 	.word	0x000097f0


	//   ....[110]....
        /*05b4*/ 	.word	0x00009810


	//   ....[111]....
        /*05b8*/ 	.word	0x00009850


	//   ....[112]....
        /*05bc*/ 	.word	0x00009870


	//   ....[113]....
        /*05c0*/ 	.word	0x000098b0


	//   ....[114]....
        /*05c4*/ 	.word	0x000098d0


	//   ....[115]....
        /*05c8*/ 	.word	0x00009910


	//   ....[116]....
        /*05cc*/ 	.word	0x00009930


	//   ....[117]....
        /*05d0*/ 	.word	0x00009970


	//   ....[118]....
        /*05d4*/ 	.word	0x00009990


	//   ....[119]....
        /*05d8*/ 	.word	0x00009d00


	//   ....[120]....
        /*05dc*/ 	.word	0x0000a1e0


	//   ....[121]....
        /*05e0*/ 	.word	0x0000a2d0


	//   ....[122]....
        /*05e4*/ 	.word	0x0000a370


	//   ....[123]....
        /*05e8*/ 	.word	0x0000a3e0


	//   ....[124]....
        /*05ec*/ 	.word	0x0000a4d0


	//   ....[125]....
        /*05f0*/ 	.word	0x0000a540


	//   ....[126]....
        /*05f4*/ 	.word	0x0000a630


	//   ....[127]....
        /*05f8*/ 	.word	0x0000a6a0


	//   ....[128]....
        /*05fc*/ 	.word	0x0000a790


	//   ....[129]....
        /*0600*/ 	.word	0x0000a800


	//   ....[130]....
        /*0604*/ 	.word	0x0000a8f0


	//   ....[131]....
        /*0608*/ 	.word	0x0000a960


	//   ....[132]....
        /*060c*/ 	.word	0x0000aa50


	//   ....[133]....
        /*0610*/ 	.word	0x0000aac0


	//   ....[134]....
        /*0614*/ 	.word	0x0000abb0


	//   ....[135]....
        /*0618*/ 	.word	0x0000ac20


	//   ....[136]....
        /*061c*/ 	.word	0x0000ad00


	//   ....[137]....
        /*0620*/ 	.word	0x0000ad90


	//   ....[138]....
        /*0624*/ 	.word	0x0000ae00


	//   ....[139]....
        /*0628*/ 	.word	0x0000ae60


	//   ....[140]....
        /*062c*/ 	.word	0x0000af60


	//   ....[141]....
        /*0630*/ 	.word	0x0000afc0


	//   ....[142]....
        /*0634*/ 	.word	0x0000b0c0


	//   ....[143]....
        /*0638*/ 	.word	0x0000b120


	//   ....[144]....
        /*063c*/ 	.word	0x0000b220


	//   ....[145]....
        /*0640*/ 	.word	0x0000b280


	//   ....[146]....
        /*0644*/ 	.word	0x0000b380


	//   ....[147]....
        /*0648*/ 	.word	0x0000b3e0


	//   ....[148]....
        /*064c*/ 	.word	0x0000b4e0


	//   ....[149]....
        /*0650*/ 	.word	0x0000b540


	//   ....[150]....
        /*0654*/ 	.word	0x0000b630


	//   ....[151]....
        /*0658*/ 	.word	0x0000b690


	//   ....[152]....
        /*065c*/ 	.word	0x0000b770


	//   ....[153]....
        /*0660*/ 	.word	0x0000b7f0


	//   ....[154]....
        /*0664*/ 	.word	0x0000b8d0


	//   ....[155]....
        /*0668*/ 	.word	0x0000b930


	//   ....[156]....
        /*066c*/ 	.word	0x0000ba20


	//   ....[157]....
        /*0670*/ 	.word	0x0000baa0


	//   ....[158]....
        /*0674*/ 	.word	0x0000bb60


	//   ....[159]....
        /*0678*/ 	.word	0x0000bbe0


	//   ....[160]....
        /*067c*/ 	.word	0x0000bc70


	//   ....[161]....
        /*0680*/ 	.word	0x0000bdb0


	//   ....[162]....
        /*0684*/ 	.word	0x0000be60


	//   ....[163]....
        /*0688*/ 	.word	0x0000bee0


	//   ....[164]....
        /*068c*/ 	.word	0x0000bfa0


	//   ....[165]....
        /*0690*/ 	.word	0x0000c000


	//   ....[166]....
        /*0694*/ 	.word	0x0000c0b0


	//   ....[167]....
        /*0698*/ 	.word	0x0000c110


	//   ....[168]....
        /*069c*/ 	.word	0x0000c1c0


	//   ....[169]....
        /*06a0*/ 	.word	0x0000c220


	//   ....[170]....
        /*06a4*/ 	.word	0x0000c2d0


	//   ....[171]....
        /*06a8*/ 	.word	0x0000c330


	//   ....[172]....
        /*06ac*/ 	.word	0x0000c3e0


	//   ....[173]....
        /*06b0*/ 	.word	0x0000c440


	//   ....[174]....
        /*06b4*/ 	.word	0x0000c4f0


	//   ....[175]....
        /*06b8*/ 	.word	0x0000c550


	//   ....[176]....
        /*06bc*/ 	.word	0x0000c600


	//   ....[177]....
        /*06c0*/ 	.word	0x0000c6f0


	//   ....[178]....
        /*06c4*/ 	.word	0x0000c7a0


	//   ....[179]....
        /*06c8*/ 	.word	0x0000c800


	//   ....[180]....
        /*06cc*/ 	.word	0x0000c8c0


	//   ....[181]....
        /*06d0*/ 	.word	0x0000c920


	//   ....[182]....
        /*06d4*/ 	.word	0x0000c9e0


	//   ....[183]....
        /*06d8*/ 	.word	0x0000ca40


	//   ....[184]....
        /*06dc*/ 	.word	0x0000cb00


	//   ....[185]....
        /*06e0*/ 	.word	0x0000cb60


	//   ....[186]....
        /*06e4*/ 	.word	0x0000cc20


	//   ....[187]....
        /*06e8*/ 	.word	0x0000cc80


	//   ....[188]....
        /*06ec*/ 	.word	0x0000cd40


	//   ....[189]....
        /*06f0*/ 	.word	0x0000cda0


	//   ....[190]....
        /*06f4*/ 	.word	0x0000ce60


	//   ....[191]....
        /*06f8*/ 	.word	0x0000cec0


	//   ....[192]....
        /*06fc*/ 	.word	0x0000cf70


	//   ....[193]....
        /*0700*/ 	.word	0x0000d060


	//   ....[194]....
        /*0704*/ 	.word	0x0000d110


	//   ....[195]....
        /*0708*/ 	.word	0x0000d180


	//   ....[196]....
        /*070c*/ 	.word	0x0000d270


	//   ....[197]....
        /*0710*/ 	.word	0x0000d2d0


	//   ....[198]....
        /*0714*/ 	.word	0x0000d380


	//   ....[199]....
        /*0718*/ 	.word	0x0000d3e0


	//   ....[200]....
        /*071c*/ 	.word	0x0000d4a0


	//   ....[201]....
        /*0720*/ 	.word	0x0000d500


	//   ....[202]....
        /*0724*/ 	.word	0x0000d5b0


	//   ....[203]....
        /*0728*/ 	.word	0x0000d610


	//   ....[204]....
        /*072c*/ 	.word	0x0000d6d0


	//   ....[205]....
        /*0730*/ 	.word	0x0000d730


	//   ....[206]....
        /*0734*/ 	.word	0x0000d7e0


	//   ....[207]....
        /*0738*/ 	.word	0x0000d840


	//   ....[208]....
        /*073c*/ 	.word	0x0000d8f0


	//   ....[209]....
        /*0740*/ 	.word	0x0000da00


	//----- nvinfo : EIATTR_REG_RECONFIG
	.align		4
.L_85:
        /*0744*/ 	.byte	0x01, 0x54
	.zero		2


	//----- nvinfo : EIATTR_SYSCALL_OFFSETS
	.align		4
        /*0748*/ 	.byte	0x04, 0x46
        /*074a*/ 	.short	(.L_87 - .L_86)


	//   ....[0]....
.L_86:
        /*074c*/ 	.word	0x00001000


	//   ....[1]....
        /*0750*/ 	.word	0x00006900


	//   ....[2]....
        /*0754*/ 	.word	0x00006a40


	//   ....[3]....
        /*0758*/ 	.word	0x00006b30


	//   ....[4]....
        /*075c*/ 	.word	0x00007940


	//----- nvinfo : EIATTR_MBARRIER_INSTR_OFFSETS
	.align		4
.L_87:
        /*0760*/ 	.byte	0x04, 0x39
        /*0762*/ 	.short	(.L_89 - .L_88)


	//   ....[0]....
.L_88:
        /*0764*/ 	.word	0x00000180
        /*0768*/ 	.word	0x000000ff
        /*076c*/ 	.word	0x00016800
        /*0770*/ 	.short	0x0100
        /*0772*/ 	.byte	0x08
	.zero		1


	//   ....[1]....
        /*0774*/ 	.word	0x00000190
        /*0778*/ 	.word	0x000000ff
        /*077c*/ 	.word	0x00016820
        /*0780*/ 	.short	0x0100
        /*0782*/ 	.byte	0x08
	.zero		1


	//   ....[2]....
        /*0784*/ 	.word	0x00000280
        /*0788*/ 	.word	0x000000ff
        /*078c*/ 	.word	0x00016830
        /*0790*/ 	.short	0x0100
        /*0792*/ 	.byte	0x08
	.zero		1


	//   ....[3]....
        /*0794*/ 	.word	0x00000290
        /*0798*/ 	.word	0x000000ff
        /*079c*/ 	.word	0x00016840
        /*07a0*/ 	.short	0x0100
        /*07a2*/ 	.byte	0x08
	.zero		1


	//   ....[4]....
        /*07a4*/ 	.word	0x000002a0
        /*07a8*/ 	.word	0x000000ff
        /*07ac*/ 	.word	0x00016838
        /*07b0*/ 	.short	0x0100
        /*07b2*/ 	.byte	0x08
	.zero		1


	//   ....[5]....
        /*07b4*/ 	.word	0x000002b0
        /*07b8*/ 	.word	0x000000ff
        /*07bc*/ 	.word	0x00016848
        /*07c0*/ 	.short	0x0100
        /*07c2*/ 	.byte	0x08
	.zero		1


	//   ....[6]....
        /*07c4*/ 	.word	0x000003e0
        /*07c8*/ 	.word	0x000000ff
        /*07cc*/ 	.word	0x00016850
        /*07d0*/ 	.short	0x0100
        /*07d2*/ 	.byte	0x08
	.zero		1


	//   ....[7]....
        /*07d4*/ 	.word	0x000003f0
        /*07d8*/ 	.word	0x000000ff
        /*07dc*/ 	.word	0x00016860
        /*07e0*/ 	.short	0x0100
        /*07e2*/ 	.byte	0x08
	.zero		1


	//   ....[8]....
        /*07e4*/ 	.word	0x00000400
        /*07e8*/ 	.word	0x000000ff
        /*07ec*/ 	.word	0x00016858
        /*07f0*/ 	.short	0x0100
        /*07f2*/ 	.byte	0x08
	.zero		1


	//   ....[9]....
        /*07f4*/ 	.word	0x00000410
        /*07f8*/ 	.word	0x000000ff
        /*07fc*/ 	.word	0x00016868
        /*0800*/ 	.short	0x0100
        /*0802*/ 	.byte	0x08
	.zero		1


	//   ....[10]....
        /*0804*/ 	.word	0x00000500
        /*0808*/ 	.word	0x000000ff
        /*080c*/ 	.word	0x00016870
        /*0810*/ 	.short	0x0100
        /*0812*/ 	.byte	0x06
	.zero		1


	//   ....[11]....
        /*0814*/ 	.word	0x00000510
        /*0818*/ 	.word	0x000000ff
        /*081c*/ 	.word	0x00016880
        /*0820*/ 	.short	0x0100
        /*0822*/ 	.byte	0x06
	.zero		1


	//   ....[12]....
        /*0824*/ 	.word	0x00000520
        /*0828*/ 	.word	0x000000ff
        /*082c*/ 	.word	0x00016878
        /*0830*/ 	.short	0x0100
        /*0832*/ 	.byte	0x06
	.zero		1


	//   ....[13]....
        /*0834*/ 	.word	0x00000530
        /*0838*/ 	.word	0x000000ff
        /*083c*/ 	.word	0x00016888
        /*0840*/ 	.short	0x0100
        /*0842*/ 	.byte	0x06
	.zero		1


	//   ....[14]....
        /*0844*/ 	.word	0x00000660
        /*0848*/ 	.word	0x000000ff
        /*084c*/ 	.word	0x00016890
        /*0850*/ 	.short	0x0100
        /*0852*/ 	.byte	0x08
	.zero		1


	//   ....[15]....
        /*0854*/ 	.word	0x00000670
        /*0858*/ 	.word	0x000000ff
        /*085c*/ 	.word	0x000168a0
        /*0860*/ 	.short	0x0100
        /*0862*/ 	.byte	0x08
	.zero		1


	//   ....[16]....
        /*0864*/ 	.word	0x00000680
        /*0868*/ 	.word	0x000000ff
        /*086c*/ 	.word	0x00016898
        /*0870*/ 	.short	0x0100
        /*0872*/ 	.byte	0x08
	.zero		1


	//   ....[17]....
        /*0874*/ 	.word	0x00000690
        /*0878*/ 	.word	0x000000ff
        /*087c*/ 	.word	0x000168a8
        /*0880*/ 	.short	0x0100
        /*0882*/ 	.byte	0x08
	.zero		1


	//   ....[18]....
        /*0884*/ 	.word	0x000007d0
        /*0888*/ 	.word	0x000000ff
        /*088c*/ 	.word	0x000168b0
        /*0890*/ 	.short	0x0100
        /*0892*/ 	.byte	0x08
	.zero		1


	//   ....[19]....
        /*0894*/ 	.word	0x000007e0
        /*0898*/ 	.word	0x000000ff
        /*089c*/ 	.word	0x000168c0
        /*08a0*/ 	.short	0x0100
        /*08a2*/ 	.byte	0x08
	.zero		1


	//   ....[20]....
        /*08a4*/ 	.word	0x000007f0
        /*08a8*/ 	.word	0x000000ff
        /*08ac*/ 	.word	0x000168b8
        /*08b0*/ 	.short	0x0100
        /*08b2*/ 	.byte	0x08
	.zero		1


	//   ....[21]....
        /*08b4*/ 	.word	0x00000800
        /*08b8*/ 	.word	0x000000ff
        /*08bc*/ 	.word	0x000168c8
        /*08c0*/ 	.short	0x0100
        /*08c2*/ 	.byte	0x08
	.zero		1


	//   ....[22]....
        /*08c4*/ 	.word	0x00001060
        /*08c8*/ 	.word	0x000000ff
        /*08cc*/ 	.word	0x00016800
        /*08d0*/ 	.short	0x010a
        /*08d2*/ 	.byte	0x2c
	.zero		1


	//   ....[23]....
        /*08d4*/ 	.word	0x000010e0
        /*08d8*/ 	.word	0x00000004
        /*08dc*/ 	.word	0x00016830
        /*08e0*/ 	.short	0x010a
        /*08e2*/ 	.byte	0x3f
	.zero		1


	//   ....[24]....
        /*08e4*/ 	.word	0x00001130
        /*08e8*/ 	.word	0x00000004
        /*08ec*/ 	.word	0x00016830
        /*08f0*/ 	.short	0x010a
        /*08f2*/ 	.byte	0x3f
	.zero		1


	//   ....[25]....
        /*08f4*/ 	.word	0x00001db0
        /*08f8*/ 	.word	0x000000ff
        /*08fc*/ 	.word	0x00000000
        /*0900*/ 	.short	0x0101
        /*0902*/ 	.byte	0x06
	.zero		1


	//   ....[26]....
        /*0904*/ 	.word	0x000031c0
        /*0908*/ 	.word	0x000000ff
        /*090c*/ 	.word	0x00016830
        /*0910*/ 	.short	0x010a
        /*0912*/ 	.byte	0x06
	.zero		1


	//   ....[27]....
        /*0914*/ 	.word	0x00003200
        /*0918*/ 	.word	0x000000ff
        /*091c*/ 	.word	0x00016830
        /*0920*/ 	.short	0x010a
        /*0922*/ 	.byte	0x06
	.zero		1


	//   ....[28]....
        /*0924*/ 	.word	0x00003410
        /*0928*/ 	.word	0x000000ff
        /*092c*/ 	.word	0x00016850
        /*0930*/ 	.short	0x010a
        /*0932*/ 	.byte	0x06
	.zero		1


	//   ....[29]....
        /*0934*/ 	.word	0x00003450
        /*0938*/ 	.word	0x000000ff
        /*093c*/ 	.word	0x00016850
        /*0940*/ 	.short	0x010a
        /*0942*/ 	.byte	0x06
	.zero		1


	//   ....[30]....
        /*0944*/ 	.word	0x00003870
        /*0948*/ 	.word	0x000000ff
        /*094c*/ 	.word	0x00000000
        /*0950*/ 	.short	0x0101
        /*0952*/ 	.byte	0x06
	.zero		1


	//   ....[31]....
        /*0954*/ 	.word	0x00004a20
        /*0958*/ 	.word	0x000000ff
        /*095c*/ 	.word	0x00000000
        /*0960*/ 	.short	0x0101
        /*0962*/ 	.byte	0x06
	.zero		1


	//   ....[32]....
        /*0964*/ 	.word	0x00004e30
        /*0968*/ 	.word	0x000000ff
        /*096c*/ 	.word	0x00016850
        /*0970*/ 	.short	0x010a
        /*0972*/ 	.byte	0x04
	.zero		1


	//   ....[33]....
        /*0974*/ 	.word	0x00004e70
        /*0978*/ 	.word	0x000000ff
        /*097c*/ 	.word	0x00016850
        /*0980*/ 	.short	0x010a
        /*0982*/ 	.byte	0x04
	.zero		1


	//   ....[34]....
        /*0984*/ 	.word	0x00005790
        /*0988*/ 	.word	0x000000ff
        /*098c*/ 	.word	0x00000000
        /*0990*/ 	.short	0x0101
        /*0992*/ 	.byte	0x04
	.zero		1


	//   ....[35]....
        /*0994*/ 	.word	0x00006010
        /*0998*/ 	.word	0x000000ff
        /*099c*/ 	.word	0x00000000
        /*09a0*/ 	.short	0x0101
        /*09a2*/ 	.byte	0x2c
	.zero		1


	//   ....[36]....
        /*09a4*/ 	.word	0x00007000
        /*09a8*/ 	.word	0x00000000
        /*09ac*/ 	.word	0x00016840
        /*09b0*/ 	.short	0x010a
        /*09b2*/ 	.byte	0x3f
	.zero		1


	//   ....[37]....
        /*09b4*/ 	.word	0x00007720
        /*09b8*/ 	.word	0x00000000
        /*09bc*/ 	.word	0x00016830
        /*09c0*/ 	.short	0x0107
        /*09c2*/ 	.byte	0x3f
	.zero		1


	//   ....[38]....
        /*09c4*/ 	.word	0x000077e0
        /*09c8*/ 	.word	0x00000000
        /*09cc*/ 	.word	0x00016830
        /*09d0*/ 	.short	0x0101
        /*09d2*/ 	.byte	0x3f
	.zero		1


	//   ....[39]....
        /*09d4*/ 	.word	0x00008540
        /*09d8*/ 	.word	0x000000ff
        /*09dc*/ 	.word	0x00016800
        /*09e0*/ 	.short	0x0107
        /*09e2*/ 	.byte	0x26
	.zero		1


	//   ....[40]....
        /*09e4*/ 	.word	0x000085a0
        /*09e8*/ 	.word	0x000000ff
        /*09ec*/ 	.word	0x00016800
        /*09f0*/ 	.short	0x0101
        /*09f2*/ 	.byte	0x26
	.zero		1


	//   ....[41]....
        /*09f4*/ 	.word	0x000085c0
        /*09f8*/ 	.word	0x000000ff
        /*09fc*/ 	.word	0x00016820
        /*0a00*/ 	.short	0x010a
        /*0a02*/ 	.byte	0x26
	.zero		1


	//   ....[42]....
        /*0a04*/ 	.word	0x00008930
        /*0a08*/ 	.word	0x00000005
        /*0a0c*/ 	.word	0x00016840
        /*0a10*/ 	.short	0x010a
        /*0a12*/ 	.byte	0x3f
	.zero		1


	//   ....[43]....
        /*0a14*/ 	.word	0x00008df0
        /*0a18*/ 	.word	0x00000005
        /*0a1c*/ 	.word	0x00016830
        /*0a20*/ 	.short	0x0107
        /*0a22*/ 	.byte	0x3f
	.zero		1


	//   ....[44]....
        /*0a24*/ 	.word	0x00008eb0
        /*0a28*/ 	.word	0x00000005
        /*0a2c*/ 	.word	0x00016830
        /*0a30*/ 	.short	0x0101
        /*0a32*/ 	.byte	0x3f
	.zero		1


	//   ....[45]....
        /*0a34*/ 	.word	0x00008f10
        /*0a38*/ 	.word	0x00000005
        /*0a3c*/ 	.word	0x00016860
        /*0a40*/ 	.short	0x010a
        /*0a42*/ 	.byte	0x3f
	.zero		1


	//   ....[46]....
        /*0a44*/ 	.word	0x00009370
        /*0a48*/ 	.word	0x00000005
        /*0a4c*/ 	.word	0x00016850
        /*0a50*/ 	.short	0x0107
        /*0a52*/ 	.byte	0x3f
	.zero		1


	//   ....[47]....
        /*0a54*/ 	.word	0x00009530
        /*0a58*/ 	.word	0x00000005
        /*0a5c*/ 	.word	0x00016850
        /*0a60*/ 	.short	0x0101
        /*0a62*/ 	.byte	0x3f
	.zero		1


	//   ....[48]....
        /*0a64*/ 	.word	0x00009620
        /*0a68*/ 	.word	0x00000004
        /*0a6c*/ 	.word	0x00016860
        /*0a70*/ 	.short	0x010a
        /*0a72*/ 	.byte	0x3f
	.zero		1


	//   ....[49]....
        /*0a74*/ 	.word	0x00009a70
        /*0a78*/ 	.word	0x00000004
        /*0a7c*/ 	.word	0x00016850
        /*0a80*/ 	.short	0x0107
        /*0a82*/ 	.byte	0x3f
	.zero		1


	//   ....[50]....
        /*0a84*/ 	.word	0x00009b50
        /*0a88*/ 	.word	0x00000004
        /*0a8c*/ 	.word	0x00016850
        /*0a90*/ 	.short	0x0101
        /*0a92*/ 	.byte	0x3f
	.zero		1


	//   ....[51]....
        /*0a94*/ 	.word	0x00009c80
        /*0a98*/ 	.word	0x00000007
        /*0a9c*/ 	.word	0x00016820
        /*0aa0*/ 	.short	0x010a
        /*0aa2*/ 	.byte	0x3f
	.zero		1


	//   ....[52]....
        /*0aa4*/ 	.word	0x00009e00
        /*0aa8*/ 	.word	0x00000005
        /*0aac*/ 	.word	0x00016840
        /*0ab0*/ 	.short	0x010a
        /*0ab2*/ 	.byte	0x3f
	.zero		1


	//   ....[53]....
        /*0ab4*/ 	.word	0x00009ea0
        /*0ab8*/ 	.word	0x00000003
        /*0abc*/ 	.word	0x00016840
        /*0ac0*/ 	.short	0x010a
        /*0ac2*/ 	.byte	0x3f
	.zero		1


	//   ....[54]....
        /*0ac4*/ 	.word	0x00009ee0
        /*0ac8*/ 	.word	0x00000005
        /*0acc*/ 	.word	0x00016860
        /*0ad0*/ 	.short	0x010a
        /*0ad2*/ 	.byte	0x3f
	.zero		1


	//   ....[55]....
        /*0ad4*/ 	.word	0x00009f20
        /*0ad8*/ 	.word	0x00000003
        /*0adc*/ 	.word	0x00016860
        /*0ae0*/ 	.short	0x010a
        /*0ae2*/ 	.byte	0x3f
	.zero		1


	//   ....[56]....
        /*0ae4*/ 	.word	0x00009f90
        /*0ae8*/ 	.word	0x00000003
        /*0aec*/ 	.word	0x00016800
        /*0af0*/ 	.short	0x010a
        /*0af2*/ 	.byte	0x3f
	.zero		1


	//   ....[57]....
        /*0af4*/ 	.word	0x00009fe0
        /*0af8*/ 	.word	0x00000004
        /*0afc*/ 	.word	0x00016830
        /*0b00*/ 	.short	0x010a
        /*0b02*/ 	.byte	0x3f
	.zero		1


	//   ....[58]....
        /*0b04*/ 	.word	0x0000a040
        /*0b08*/ 	.word	0x00000003
        /*0b0c*/ 	.word	0x00016830
        /*0b10*/ 	.short	0x010a
        /*0b12*/ 	.byte	0x3f
	.zero		1


	//   ....[59]....
        /*0b14*/ 	.word	0x0000a0a0
        /*0b18*/ 	.word	0x00000003
        /*0b1c*/ 	.word	0x00016850
        /*0b20*/ 	.short	0x010a
        /*0b22*/ 	.byte	0x3f
	.zero		1


	//   ....[60]....
        /*0b24*/ 	.word	0x0000a100
        /*0b28*/ 	.word	0x0000000b
        /*0b2c*/ 	.word	0x00016850
        /*0b30*/ 	.short	0x010a
        /*0b32*/ 	.byte	0x3f
	.zero		1


	//   ....[61]....
        /*0b34*/ 	.word	0x0000a220
        /*0b38*/ 	.word	0x00000000
        /*0b3c*/ 	.word	0x00016840
        /*0b40*/ 	.short	0x010a
        /*0b42*/ 	.byte	0x3f
	.zero		1


	//   ....[62]....
        /*0b44*/ 	.word	0x0000bcb0
        /*0b48*/ 	.word	0x00000003
        /*0b4c*/ 	.word	0x00016820
        /*0b50*/ 	.short	0x010a
        /*0b52*/ 	.byte	0x3f
	.zero		1


	//   ....[63]....
        /*0b54*/ 	.word	0x0000bd00
        /*0b58*/ 	.word	0x00000005
        /*0b5c*/ 	.word	0x00016840
        /*0b60*/ 	.short	0x010a
        /*0b62*/ 	.byte	0x3f
	.zero		1


	//   ....[64]....
        /*0b64*/ 	.word	0x0000c640
        /*0b68*/ 	.word	0x00000005
        /*0b6c*/ 	.word	0x00016860
        /*0b70*/ 	.short	0x010a
        /*0b72*/ 	.byte	0x3f
	.zero		1


	//   ....[65]....
        /*0b74*/ 	.word	0x0000cfb0
        /*0b78*/ 	.word	0x00000004
        /*0b7c*/ 	.word	0x00016860
        /*0b80*/ 	.short	0x010a
        /*0b82*/ 	.byte	0x3f
	.zero		1


	//   ....[66]....
        /*0b84*/ 	.word	0x0000d920
        /*0b88*/ 	.word	0x00000007
        /*0b8c*/ 	.word	0x00016820
        /*0b90*/ 	.short	0x010a
        /*0b92*/ 	.byte	0x3f
	.zero		1


	//   ....[67]....
        /*0b94*/ 	.word	0x0000dac0
        /*0b98*/ 	.word	0x00000005
        /*0b9c*/ 	.word	0x00016840
        /*0ba0*/ 	.short	0x010a
        /*0ba2*/ 	.byte	0x3f
	.zero		1


	//   ....[68]....
        /*0ba4*/ 	.word	0x0000db10
        /*0ba8*/ 	.word	0x00000003
        /*0bac*/ 	.word	0x00016840
        /*0bb0*/ 	.short	0x010a
        /*0bb2*/ 	.byte	0x3f
	.zero		1


	//   ....[69]....
        /*0bb4*/ 	.word	0x0000db60
        /*0bb8*/ 	.word	0x00000005
        /*0bbc*/ 	.word	0x00016860
        /*0bc0*/ 	.short	0x010a
        /*0bc2*/ 	.byte	0x3f
	.zero		1


	//----- nvinfo : EIATTR_NUM_MBARRIERS
	.align		4
.L_89:
        /*0bc4*/ 	.byte	0x03, 0x38
        /*0bc6*/ 	.short	0x0016


	//----- nvinfo : EIATTR_EXIT_INSTR_OFFSETS
	.align		4
        /*0bc8*/ 	.byte	0x04, 0x1c
        /*0bca*/ 	.short	(.L_91 - .L_90)


	//   ....[0]....
.L_90:
        /*0bcc*/ 	.word	0x00000960


	//   ....[1]....
        /*0bd0*/ 	.word	0x00006290


	//   ....[2]....
        /*0bd4*/ 	.word	0x00009f70


	//----- nvinfo : EIATTR_MAX_THREADS
	.align		4
.L_91:
        /*0bd8*/ 	.byte	0x04, 0x05
        /*0bda*/ 	.short	(.L_93 - .L_92)
.L_92:
        /*0bdc*/ 	.word	0x00000200
        /*0be0*/ 	.word	0x00000001
        /*0be4*/ 	.word	0x00000001


	//----- nvinfo : EIATTR_CRS_STACK_SIZE
	.align		4
.L_93:
        /*0be8*/ 	.byte	0x04, 0x1e
        /*0bea*/ 	.short	(.L_95 - .L_94)
.L_94:
        /*0bec*/ 	.word	0x00000000


	//----- nvinfo : EIATTR_CBANK_PARAM_SIZE
	.align		4
.L_95:
        /*0bf0*/ 	.byte	0x03, 0x19
        /*0bf2*/ 	.short	0x0a70


	//----- nvinfo : EIATTR_PARAM_CBANK
	.align		4
        /*0bf4*/ 	.byte	0x04, 0x0a
        /*0bf6*/ 	.short	(.L_97 - .L_96)
	.align		4
.L_96:
        /*0bf8*/ 	.word	index@(.nv.constant0._ZN7cutlass13device_kernelIN5flash11enable_sm90INS1_16FlashAttnFwdSm90INS1_25CollectiveMainloopFwdSm90ILi2EN4cute5tupleIJNS5_1CILi1EEES8_S8_EEENS6_IJNS7_ILi192EEENS7_ILi128EEENS7_ILi64EEEEEELi64ENS_6half_tEfNS_4arch4Sm90ELb0ELb0ELb0ELb0ELb1ELb0ELb0ELb1ELb1ELb1ELb0ELb0EEENS1_21CollectiveEpilogueFwdINS6_IJSA_SC_SB_EEES9_SE_SG_Li384ELb0ELb1ELb0ELb0EEENS1_29StaticPersistentTileSchedulerILb0EEEEEEEEEvNT_6ParamsE)
        /*0bfc*/ 	.short	0x0210
        /*0bfe*/ 	.short	0x0a70


	//----- nvinfo : EIATTR_SW_WAR
	.align		4
.L_97:
        /*0c00*/ 	.byte	0x04, 0x36
        /*0c02*/ 	.short	(.L_99 - .L_98)
.L_98:
        /*0c04*/ 	.word	0x00000008
.L_99:


//--------------------- .nv.info._ZN7cutlass13device_kernelIN5flash11enable_sm90INS1_16FlashAttnFwdSm90INS1_25CollectiveMainloopFwdSm90ILi2EN4cute5tupleIJNS5_1CILi1EEES8_S8_EEENS6_IJNS7_ILi192EEENS7_ILi128EEENS7_ILi64EEEEEELi64ENS_6half_tEfNS_4arch4Sm90ELb0ELb0ELb0ELb1ELb1ELb0ELb0ELb1ELb1ELb1ELb0ELb0EEENS1_21CollectiveEpilogueFwdINS6_IJSA_SC_SB_EEES9_SE_SG_Li384ELb1ELb1ELb0ELb0EEENS1_36VarlenDynamicPersistentTileSchedulerILi192ELi128ELi384ELi128ELb0ELb1ELb1ELb0ELb1ELb1EEEEEEEEEvNT_6ParamsE --------------------------
	.section	.nv.info._ZN7cutlass13device_kernelIN5flash11enable_sm90INS1_16FlashAttnFwdSm90INS1_25CollectiveMainloopFwdSm90ILi2EN4cute5tupleIJNS5_1CILi1EEES8_S8_EEENS6_IJNS7_ILi192EEENS7_ILi128EEENS7_ILi64EEEEEELi64ENS_6half_tEfNS_4arch4Sm90ELb0ELb0ELb0ELb1ELb1ELb0ELb0ELb1ELb1ELb1ELb0ELb0EEENS1_21CollectiveEpilogueFwdINS6_IJSA_SC_SB_EEES9_SE_SG_Li384ELb1ELb1ELb0ELb0EEENS1_36VarlenDynamicPersistentTileSchedulerILi192ELi128ELi384ELi128ELb0ELb1ELb1ELb0ELb1ELb1EEEEEEEEEvNT_6ParamsE,"",@"SHT_CUDA_INFO"
	.sectionflags	@""
	.align	4


	//----- nvinfo : EIATTR_CUDA_API_VERSION
	.align		4
        /*0000*/ 	.byte	0x04, 0x37
        /*0002*/ 	.short	(.L_101 - .L_100)
.L_100:
        /*0004*/ 	.word	0x00000082


	//----- nvinfo : EIATTR_KPARAM_INFO
	.align		4
.L_101:
        /*0008*/ 	.byte	0x04, 0x17
        /*000a*/ 	.short	(.L_103 - .L_102)
.L_102:
        /*000c*/ 	.word	0x00000000
        /*0010*/ 	.short	0x0000
        /*0012*/ 	.short	0x0070
        /*0014*/ 	.byte	0x00, 0xf0, 0x01, 0x2a


	//----- nvinfo : EIATTR_SPARSE_MMA_MASK
	.align		4
.L_103:
        /*0018*/ 	.byte	0x03, 0x50
        /*001a*/ 	.short	0x0000


	//----- nvinfo : EIATTR_MAXREG_COUNT
	.align		4
        /*001c*/ 	.byte	0x03, 0x1b
        /*001e*/ 	.short	0x0080


	//----- nvinfo : EIATTR_NUM_BARRIERS
	.align		4
        /*0020*/ 	.byte	0x02, 0x4c
        /*0022*/ 	.byte	0x10
	.zero		1


	//----- nvinfo : EIATTR_EXTERNS
	.align		4
        /*0024*/ 	.byte	0x04, 0x0f
        /*0026*/ 	.short	(.L_105 - .L_104)


	//   ....[0]....
	.align		4
.L_104:
        /*0028*/ 	.word	index@(__assertfail)


	//----- nvinfo : EIATTR_ANNOTATIONS
	.align		4
.L_105:
        /*002c*/ 	.byte	0x04, 0x55
        /*002e*/ 	.short	(.L_107 - .L_106)


	//   ....[0]....
.L_106:
        /*0030*/ 	.word	0x00000001
        /*0034*/ 	.byte	0x50, 0x74, 0x00, 0x00, 0x01, 0x00, 0x00, 0x00, 0xc0, 0x74, 0x00, 0x00, 0x01, 0x00, 0x00, 0x00
        /* <DEDUP_REMOVED lines=26> */
        /*01e4*/ 	.byte	0xe0, 0xc7, 0x00, 0x00


	//----- nvinfo : EIATTR_MERCURY_ISA_VERSION
	.align		4
.L_107:
        /*01e8*/ 	.byte	0x03, 0x5f
        /*01ea*/ 	.short	0x0101


	//----- nvinfo : EIATTR_UNUSED_LOAD_BYTE_OFFSET
	.align		4
        /*01ec*/ 	.byte	0x04, 0x44
        /*01ee*/ 	.short	(.L_109 - .L_108)


	//   ....[0]....
.L_108:
        /*01f0*/ 	.word	0x00000970
        /*01f4*/ 	.word	0x0000fff0


	//   ....[1]....
        /*01f8*/ 	.word	0x00005b10
        /*01fc*/ 	.word	0x0000fff0


	//----- nvinfo : EIATTR_INT_WARP_WIDE_INSTR_OFFSETS
	.align		4
.L_109:
        /*0200*/ 	.byte	0x04, 0x31
        /*0202*/ 	.short	(.L_111 - .L_110)


	//   ....[0]....
.L_110:
        /*0204*/ 	.word	0x000000c0


	//   ....[1]....
        /*0208*/ 	.word	0x000000d0


	//   ....[2]....
        /*020c*/ 	.word	0x00000170


	//   ....[3]....
        /*0210*/ 	.word	0x00008470


	//   ....[4]....
        /*0214*/ 	.word	0x00008500


	//   ....[5]....
        /*0218*/ 	.word	0x0000b6f0


	//   ....[6]....
        /*021c*/ 	.word	0x0000b780


	//----- nvinfo : EIATTR_COOP_GROUP_MASK_REGIDS
	.align		4
.L_111:
        /*0220*/ 	.byte	0x04, 0x29
        /*0222*/ 	.short	(.L_113 - .L_112)


	//   ....[0]....
.L_112:
        /*0224*/ 	.word	0xffffffff


	//   ....[1]....
        /*0228*/ 	.word	0xffffffff


	//   ....[2]....
        /*022c*/ 	.word	0xffffffff


	//   ....[3]....
        /*0230*/ 	.word	0xffffffff


	//   ....[4]....
        /*0234*/ 	.word	0xffffffff


	//   ....[5]....
        /*0238*/ 	.word	0xffffffff


	//   ....[6]....
        /*023c*/ 	.word	0xffffffff


	//   ....[7]....
        /*0240*/ 	.word	0xffffffff


	//   ....[8]....
        /*0244*/ 	.word	0xffffffff


	//   ....[9]....
        /*0248*/ 	.word	0xffffffff


	//   ....[10]....
        /*024c*/ 	.word	0xffffffff


	//   ....[11]....
        /*0250*/ 	.word	0xffffffff


	//   ....[12]....
        /*0254*/ 	.word	0xffffffff


	//   ....[13]....
        /*0258*/ 	.word	0xffffffff


	//   ....[14]....
        /*025c*/ 	.word	0xffffffff


	//   ....[15]....
        /*0260*/ 	.word	0xffffffff


	//   ....[16]....
        /*0264*/ 	.word	0xffffffff


	//   ....[17]....
        /*0268*/ 	.word	0xffffffff


	//   ....[18]....
        /*026c*/ 	.word	0xffffffff


	//   ....[19]....
        /*0270*/ 	.word	0xffffffff


	//   ....[20]....
        /*0274*/ 	.word	0xffffffff


	//   ....[21]....
        /*0278*/ 	.word	0xffffffff


	//   ....[22]....
        /*027c*/ 	.word	0xffffffff


	//   ....[23]....
        /*0280*/ 	.word	0xffffffff


	//   ....[24]....
        /*0284*/ 	.word	0xffffffff


	//   ....[25]....
        /*0288*/ 	.word	0xffffffff


	//   ....[26]....
        /*028c*/ 	.word	0xffffffff


	//   ....[27]....
        /*0290*/ 	.word	0xffffffff


	//   ....[28]....
        /*0294*/ 	.word	0xffffffff


	//   ....[29]....
        /*0298*/ 	.word	0xffffffff


	//   ....[30]....
        /*029c*/ 	.word	0xffffffff


	//   ....[31]....
        /*02a0*/ 	.word	0xffffffff


	//   ....[32]....
        /*02a4*/ 	.word	0xffffffff


	//   ....[33]....
        /*02a8*/ 	.word	0xffffffff


	//   ....[34]....
        /*02ac*/ 	.word	0xffffffff


	//   ....[35]....
        /*02b0*/ 	.word	0xffffffff


	//   ....[36]....
        /*02b4*/ 	.word	0xffffffff


	//   ....[37]....
        /*02b8*/ 	.word	0xffffffff


	//   ....[38]....
        /*02bc*/ 	.word	0xffffffff


	//   ....[39]....
        /*02c0*/ 	.word	0xffffffff


	//   ....[40]....
        /*02c4*/ 	.word	0xffffffff


	//   ....[41]....
        /*02c8*/ 	.word	0xffffffff


	//   ....[42]....
        /*02cc*/ 	.word	0xffffffff


	//   ....[43]....
        /*02d0*/ 	.word	0xffffffff


	//   ....[44]....
        /*02d4*/ 	.word	0xffffffff


	//   ....[45]....
        /*02d8*/ 	.word	0xffffffff


	//   ....[46]....
        /*02dc*/ 	.word	0xffffffff


	//   ....[47]....
        /*02e0*/ 	.word	0xffffffff


	//   ....[48]....
        /*02e4*/ 	.word	0xffffffff


	//   ....[49]....
        /*02e8*/ 	.word	0xffffffff


	//   ....[50]....
        /*02ec*/ 	.word	0xffffffff


	//   ....[51]....
        /*02f0*/ 	.word	0xffffffff


	//   ....[52]....
        /*02f4*/ 	.word	0xffffffff


	//   ....[53]....
        /*02f8*/ 	.word	0xffffffff


	//   ....[54]....
        /*02fc*/ 	.word	0xffffffff


	//   ....[55]....
        /*0300*/ 	.word	0xffffffff


	//   ....[56]....
        /*0304*/ 	.word	0xffffffff


	//   ....[57]....
        /*0308*/ 	.word	0xffffffff


	//   ....[58]....
        /*030c*/ 	.word	0xffffffff


	//   ....[59]....
        /*0310*/ 	.word	0xffffffff


	//   ....[60]....
        /*0314*/ 	.word	0xffffffff


	//   ....[61]....
        /*0318*/ 	.word	0xffffffff


	//   ....[62]....
        /*031c*/ 	.word	0xffffffff


	//   ....[63]....
        /*0320*/ 	.word	0xffffffff


	//   ....[64]....
        /*0324*/ 	.word	0xffffffff


	//   ....[65]....
        /*0328*/ 	.word	0xffffffff


	//   ....[66]....
        /*032c*/ 	.word	0xffffffff


	//   ....[67]....
        /*0330*/ 	.word	0xffffffff


	//   ....[68]....
        /*0334*/ 	.word	0xffffffff


	//   ....[69]....
        /*0338*/ 	.word	0xffffffff


	//   ....[70]....
        /*033c*/ 	.word	0xffffffff


	//   ....[71]....
        /*0340*/ 	.word	0xffffffff


	//   ....[72]....
        /*0344*/ 	.word	0xffffffff


	//   ....[73]....
        /*0348*/ 	.word	0xffffffff


	//   ....[74]....
        /*034c*/ 	.word	0xffffffff


	//   ....[75]....
        /*0350*/ 	.word	0xffffffff


	//   ....[76]....
        /*0354*/ 	.word	0xffffffff


	//   ....[77]....
        /*0358*/ 	.word	0xffffffff


	//   ....[78]....
        /*035c*/ 	.word	0xffffffff


	//   ....[79]....
        /*0360*/ 	.word	0xffffffff


	//   ....[80]....
        /*0364*/ 	.word	0xffffffff


	//   ....[81]....
        /*0368*/ 	.word	0xffffffff


	//   ....[82]....
        /*036c*/ 	.word	0xffffffff


	//   ....[83]....
        /*0370*/ 	.word	0xffffffff


	//   ....[84]....
        /*0374*/ 	.word	0xffffffff


	//   ....[85]....
        /*0378*/ 	.word	0xffffffff


	//   ....[86]....
        /*037c*/ 	.word	0xffffffff


	//   ....[87]....
        /*0380*/ 	.word	0xffffffff


	//   ....[88]....
        /*0384*/ 	.word	0xffffffff


	//   ....[89]....
        /*0388*/ 	.word	0xffffffff


	//   ....[90]....
        /*038c*/ 	.word	0xffffffff


	//   ....[91]....
        /*0390*/ 	.word	0xffffffff


	//   ....[92]....
        /*0394*/ 	.word	0xffffffff


	//   ....[93]....
        /*0398*/ 	.word	0xffffffff


	//   ....[94]....
        /*039c*/ 	.word	0xffffffff


	//   ....[95]....
        /*03a0*/ 	.word	0xffffffff


	//   ....[96]....
        /*03a4*/ 	.word	0xffffffff


	//   ....[97]....
        /*03a8*/ 	.word	0xffffffff


	//   ....[98]....
        /*03ac*/ 	.word	0xffffffff


	//   ....[99]....
        /*03b0*/ 	.word	0xffffffff


	//   ....[100]....
        /*03b4*/ 	.word	0xffffffff


	//   ....[101]....
        /*03b8*/ 	.word	0xffffffff


	//   ....[102]....
        /*03bc*/ 	.word	0xffffffff


	//   ....[103]....
        /*03c0*/ 	.word	0xffffffff


	//   ....[104]....
        /*03c4*/ 	.word	0xffffffff


	//   ....[105]....
        /*03c8*/ 	.word	0xffffffff


	//   ....[106]....
        /*03cc*/ 	.word	0xffffffff


	//   ....[107]....
        /*03d0*/ 	.word	0xffffffff


	//   ....[108]....
        /*03d4*/ 	.word	0xffffffff


	//   ....[109]....
        /*03d8*/ 	.word	0xffffffff


	//   ....[110]....
        /*03dc*/ 	.word	0xffffffff


	//   ....[111]....
        /*03e0*/ 	.word	0xffffffff


	//   ....[112]....
        /*03e4*/ 	.word	0xffffffff


	//   ....[113]....
        /*03e8*/ 	.word	0xffffffff


	//   ....[114]....
        /*03ec*/ 	.word	0xffffffff


	//   ....[115]....
        /*03f0*/ 	.word	0xffffffff


	//   ....[116]....
        /*03f4*/ 	.word	0xffffffff


	//   ....[117]....
        /*03f8*/ 	.word	0xffffffff


	//   ....[118]....
        /*03fc*/ 	.word	0xffffffff


	//   ....[119]....
        /*0400*/ 	.word	0xffffffff


	//   ....[120]....
        /*0404*/ 	.word	0xffffffff


	//   ....[121]....
        /*0408*/ 	.word	0xffffffff


	//   ....[122]....
        /*040c*/ 	.word	0xffffffff


	//   ....[123]....
        /*0410*/ 	.word	0xffffffff


	//   ....[124]....
        /*0414*/ 	.word	0xffffffff


	//   ....[125]....
        /*0418*/ 	.word	0xffffffff


	//   ....[126]....
        /*041c*/ 	.word	0xffffffff


	//   ....[127]....
        /*0420*/ 	.word	0xffffffff


	//   ....[128]....
        /*0424*/ 	.word	0xffffffff


	//   ....[129]....
        /*0428*/ 	.word	0xffffffff


	//   ....[130]....
        /*042c*/ 	.word	0xffffffff


	//   ....[131]....
        /*0430*/ 	.word	0xffffffff


	//   ....[132]....
        /*0434*/ 	.word	0xffffffff


	//   ....[133]....
        /*0438*/ 	.word	0xffffffff


	//   ....[134]....
        /*043c*/ 	.word	0xffffffff


	//   ....[135]....
        /*0440*/ 	.word	0xffffffff


	//   ....[136]....
        /*0444*/ 	.word	0xffffffff


	//   ....[137]....
        /*0448*/ 	.word	0xffffffff


	//   ....[138]....
        /*044c*/ 	.word	0xffffffff


	//   ....[139]....
        /*0450*/ 	.word	0xffffffff


	//   ....[140]....
        /*0454*/ 	.word	0xffffffff


	//   ....[141]....
        /*0458*/ 	.word	0xffffffff


	//   ....[142]....
        /*045c*/ 	.word	0xffffffff


	//   ....[143]....
        /*0460*/ 	.word	0xffffffff


	//   ....[144]....
        /*0464*/ 	.word	0xffffffff


	//   ....[145]....
        /*0468*/ 	.word	0xffffffff


	//   ....[146]....
        /*046c*/ 	.word	0xffffffff


	//   ....[147]....
        /*0470*/ 	.word	0xffffffff


	//   ....[148]....
        /*0474*/ 	.word	0xffffffff


	//   ....[149]....
        /*0478*/ 	.word	0xffffffff


	//   ....[150]....
        /*047c*/ 	.word	0xffffffff


	//   ....[151]....
        /*0480*/ 	.word	0xffffffff


	//   ....[152]....
        /*0484*/ 	.word	0xffffffff


	//   ....[153]....
        /*0488*/ 	.word	0xffffffff


	//   ....[154]....
        /*048c*/ 	.word	0xffffffff


	//   ....[155]....
        /*0490*/ 	.word	0xffffffff


	//   ....[156]....
        /*0494*/ 	.word	0xffffffff


	//   ....[157]....
        /*0498*/ 	.word	0xffffffff


	//   ....[158]....
        /*049c*/ 	.word	0xffffffff


	//   ....[159]....
        /*04a0*/ 	.word	0xffffffff


	//   ....[160]....
        /*04a4*/ 	.word	0xffffffff


	//   ....[161]....
        /*04a8*/ 	.word	0x0500000f


	//   ....[162]....
        /*04ac*/ 	.word	0x0500000f


	//   ....[163]....
        /*04b0*/ 	.word	0x0500000f


	//   ....[164]....
        /*04b4*/ 	.word	0x0500000f


	//   ....[165]....
        /*04b8*/ 	.word	0x0500000f


	//   ....[166]....
        /*04bc*/ 	.word	0x0500000f


	//   ....[167]....
        /*04c0*/ 	.word	0x0500000f


	//   ....[168]....
        /*04c4*/ 	.word	0x0500000f


	//   ....[169]....
        /*04c8*/ 	.word	0x0500000f


	//   ....[170]....
        /*04cc*/ 	.word	0x0500000f


	//   ....[171]....
        /*04d0*/ 	.word	0x0500000f


	//   ....[172]....
        /*04d4*/ 	.word	0x0500000f


	//   ....[173]....
        /*04d8*/ 	.word	0x0500000f


	//   ....[174]....
        /*04dc*/ 	.word	0x0500000f


	//   ....[175]....
        /*04e0*/ 	.word	0x0500000f


	//   ....[176]....
        /*04e4*/ 	.word	0x0500000f


	//   ....[177]....
        /*04e8*/ 	.word	0x0500000f


	//   ....[178]....
        /*04ec*/ 	.word	0x0500000f


	//   ....[179]....
        /*04f0*/ 	.word	0x0500000f


	//   ....[180]....
        /*04f4*/ 	.word	0x0500000f


	//   ....[181]....
        /*04f8*/ 	.word	0x0500000f


	//   ....[182]....
        /*04fc*/ 	.word	0x0500000f


	//   ....[183]....
        /*0500*/ 	.word	0x0500000f


	//   ....[184]....
        /*0504*/ 	.word	0x0500000f


	//   ....[185]....
        /*0508*/ 	.word	0x0500000f


	//   ....[186]....
        /*050c*/ 	.word	0x0500000f


	//   ....[187]....
        /*0510*/ 	.word	0x0500000f


	//   ....[188]....
        /*0514*/ 	.word	0x0500000f


	//   ....[189]....
        /*0518*/ 	.word	0x0500000f


	//   ....[190]....
        /*051c*/ 	.word	0x0500000f


	//   ....[191]....
        /*0520*/ 	.word	0x0500000f


	//   ....[192]....
        /*0524*/ 	.word	0x0500000f


	//   ....[193]....
        /*0528*/ 	.word	0x0500000f


	//   ....[194]....
        /*052c*/ 	.word	0x0500000f


	//   ....[195]....
        /*0530*/ 	.word	0x0500000f


	//   ....[196]....
        /*0534*/ 	.word	0x0500000f


	//   ....[197]....
        /*0538*/ 	.word	0x0500000f


	//   ....[198]....
        /*053c*/ 	.word	0x0500000f


	//   ....[199]....
        /*0540*/ 	.word	0x0500000f


	//   ....[200]....
        /*0544*/ 	.word	0x0500000f


	//   ....[201]....
        /*0548*/ 	.word	0x0500000f


	//   ....[202]....
        /*054c*/ 	.word	0x0500000f


	//   ....[203]....
        /*0550*/ 	.word	0x0500000f


	//   ....[204]....
        /*0554*/ 	.word	0x0500000f


	//   ....[205]....
        /*0558*/ 	.word	0x0500000f


	//   ....[206]....
        /*055c*/ 	.word	0x0500000f


	//   ....[207]....
        /*0560*/ 	.word	0x0500000f


	//   ....[208]....
        /*0564*/ 	.word	0x0500000f


	//   ....[209]....
        /*0568*/ 	.word	0x0500000f


	//   ....[210]....
        /*056c*/ 	.word	0x0500000f


	//   ....[211]....
        /*0570*/ 	.word	0x0500000f


	//   ....[212]....
        /*0574*/ 	.word	0x0500000f


	//   ....[213]....
        /*0578*/ 	.word	0x0500000f


	//   ....[214]....
        /*057c*/ 	.word	0x0500000f


	//   ....[215]....
        /*0580*/ 	.word	0x0500000f


	//   ....[216]....
        /*0584*/ 	.word	0x0500000f


	//   ....[217]....
        /*0588*/ 	.word	0x0500000f


	//   ....[218]....
        /*058c*/ 	.word	0x0500000f


	//   ....[219]....
        /*0590*/ 	.word	0x0500000f


	//   ....[220]....
        /*0594*/ 	.word	0x0500000f


	//   ....[221]....
        /*0598*/ 	.word	0x0500000f


	//   ....[222]....
        /*059c*/ 	.word	0x0500000f


	//   ....[223]....
        /*05a0*/ 	.word	0x0500000f


	//   ....[224]....
        /*05a4*/ 	.word	0x0500000f


	//   ....[225]....
        /*05a8*/ 	.word	0x0500000f


	//   ....[226]....
        /*05ac*/ 	.word	0x0500000f


	//   ....[227]....
        /*05b0*/ 	.word	0x0500000f


	//   ....[228]....
        /*05b4*/ 	.word	0x0500000f


	//   ....[229]....
        /*05b8*/ 	.word	0x0500000f


	//   ....[230]....
        /*05bc*/ 	.word	0x0500000f


	//   ....[231]....
        /*05c0*/ 	.word	0x0500000f


	//   ....[232]....
        /*05c4*/ 	.word	0x0500000f


	//   ....[233]....
        /*05c8*/ 	.word	0x0500000f


	//   ....[234]....
        /*05cc*/ 	.word	0x0500000f


	//   ....[235]....
        /*05d0*/ 	.word	0x0500000f


	//   ....[236]....
        /*05d4*/ 	.word	0x0500000f


	//   ....[237]....
        /*05d8*/ 	.word	0x0500000f


	//   ....[238]....
        /*05dc*/ 	.word	0x0500000f


	//   ....[239]....
        /*05e0*/ 	.word	0x0500000f


	//   ....[240]....
        /*05e4*/ 	.word	0x0500000f


	//   ....[241]....
        /*05e8*/ 	.word	0x0500000f


	//   ....[242]....
        /*05ec*/ 	.word	0x0500000f


	//   ....[243]....
        /*05f0*/ 	.word	0x0500000f


	//   ....[244]....
        /*05f4*/ 	.word	0x0500000f


	//   ....[245]....
        /*05f8*/ 	.word	0x0500000f


	//   ....[246]....
        /*05fc*/ 	.word	0x0500000f


	//   ....[247]....
        /*0600*/ 	.word	0x0500000f


	//   ....[248]....
        /*0604*/ 	.word	0x0500000f


	//   ....[249]....
        /*0608*/ 	.word	0x0500000f


	//   ....[250]....
        /*060c*/ 	.word	0x0500000f


	//   ....[251]....
        /*0610*/ 	.word	0x0500000f


	//   ....[252]....
        /*0614*/ 	.word	0x0500000f


	//   ....[253]....
        /*0618*/ 	.word	0x0500000f


	//   ....[254]....
        /*061c*/ 	.word	0x0500000f


	//   ....[255]....
        /*0620*/ 	.word	0x0500000f


	//   ....[0]....
        /*0624*/ 	.word	0x0500000f


	//   ....[1]....
        /*0628*/ 	.word	0x0500000f


	//   ....[2]....
        /*062c*/ 	.word	0x0500000f


	//   ....[3]....
        /*0630*/ 	.word	0x0500000f


	//   ....[4]....
        /*0634*/ 	.word	0x0500000f


	//   ....[5]....
        /*0638*/ 	.word	0x0500000f


	//   ....[6]....
        /*063c*/ 	.word	0x0500000f


	//   ....[7]....
        /*0640*/ 	.word	0x0500000f


	//   ....[8]....
        /*0644*/ 	.word	0x0500000f


	//   ....[9]....
        /*0648*/ 	.word	0x0500000f


	//   ....[10]....
        /*064c*/ 	.word	0x0500000f


	//   ....[11]....
        /*0650*/ 	.word	0x0500000f


	//----- nvinfo : EIATTR_COOP_GROUP_INSTR_OFFSETS
	.align		4
.L_113:
        /*0654*/ 	.byte	0x04, 0x28
        /*0656*/ 	.short	(.L_115 - .L_114)


	//   ....[0]....
.L_114:
        /*0658*/ 	.word	0x00000080


	//   ....[1]....
        /*065c*/ 	.word	0x00000090


	//   ....[2]....
        /*0660*/ 	.word	0x000002d0


	//   ....[3]....
        /*0664*/ 	.word	0x00000430


	//   ....[4]....
        /*0668*/ 	.word	0x00000550


	//   ....[5]....
        /*066c*/ 	.word	0x000006b0


	//   ....[6]....
        /*0670*/ 	.word	0x00001200


	//   ....[7]....
        /*0674*/ 	.word	0x00002070


	//   ....[8]....
        /*0678*/ 	.word	0x00002170


	//   ....[9]....
        /*067c*/ 	.word	0x00002770


	//   ....[10]....
        /*0680*/ 	.word	0x000027c0


	//   ....[11]....
        /*0684*/ 	.word	0x00004090


	//   ....[12]....
        /*0688*/ 	.word	0x000040a0


	//   ....[13]....
        /*068c*/ 	.word	0x000040d0


	//   ....[14]....
        /*0690*/ 	.word	0x000040e0


	//   ....[15]....
        /*0694*/ 	.word	0x00005390


	//   ....[16]....
        /*0698*/ 	.word	0x000053d0


	//   ....[17]....
        /*069c*/ 	.word	0x00005480


	//   ....[18]....
        /*06a0*/ 	.word	0x00005490


	//   ....[19]....
        /*06a4*/ 	.word	0x000062b0


	//   ....[20]....
        /*06a8*/ 	.word	0x000062f0


	//   ....[21]....
        /*06ac*/ 	.word	0x00006320


	//   ....[22]....
        /*06b0*/ 	.word	0x00006350


	//   ....[23]....
        /*06b4*/ 	.word	0x00006850


	//   ....[24]....
        /*06b8*/ 	.word	0x00006890


	//   ....[25]....
        /*06bc*/ 	.word	0x000068d0


	//   ....[26]....
        /*06c0*/ 	.word	0x00006900


	//   ....[27]....
        /*06c4*/ 	.word	0x00006920


	//   ....[28]....
        /*06c8*/ 	.word	0x00006930


	//   ....[29]....
        /*06cc*/ 	.word	0x00006950


	//   ....[30]....
        /*06d0*/ 	.word	0x00006970


	//   ....[31]....
        /*06d4*/ 	.word	0x00007220


	//   ....[32]....
        /*06d8*/ 	.word	0x00007250


	//   ....[33]....
        /*06dc*/ 	.word	0x00007290


	//   ....[34]....
        /*06e0*/ 	.word	0x000072c0


	//   ....[35]....
        /*06e4*/ 	.word	0x000072e0


	//   ....[36]....
        /*06e8*/ 	.word	0x000072f0


	//   ....[37]....
        /*06ec*/ 	.word	0x00007300


	//   ....[38]....
        /*06f0*/ 	.word	0x00007320


	//   ....[39]....
        /*06f4*/ 	.word	0x00007470


	//   ....[40]....
        /*06f8*/ 	.word	0x00007660


	//   ....[41]....
        /*06fc*/ 	.word	0x00007690


	//   ....[42]....
        /*0700*/ 	.word	0x000076c0


	//   ....[43]....
        /*0704*/ 	.word	0x000076f0


	//   ....[44]....
        /*0708*/ 	.word	0x00007720


	//   ....[45]....
        /*070c*/ 	.word	0x00007750


	//   ....[46]....
        /*0710*/ 	.word	0x000078a0


	//   ....[47]....
        /*0714*/ 	.word	0x000078d0


	//   ....[48]....
        /*0718*/ 	.word	0x00007900


	//   ....[49]....
        /*071c*/ 	.word	0x00007930


	//   ....[50]....
        /*0720*/ 	.word	0x00007960


	//   ....[51]....
        /*0724*/ 	.word	0x00007990


	//   ....[52]....
        /*0728*/ 	.word	0x00007a20


	//   ....[53]....
        /*072c*/ 	.word	0x00007a50


	//   ....[54]....
        /*0730*/ 	.word	0x00007ad0


	//   ....[55]....
        /*0734*/ 	.word	0x00009080


	//   ....[56]....
        /*0738*/ 	.word	0x000090a0


	//   ....[57]....
        /*073c*/ 	.word	0x00009130


	//   ....[58]....
        /*0740*/ 	.word	0x00009150


	//   ....[59]....
        /*0744*/ 	.word	0x000091d0


	//   ....[60]....
        /*0748*/ 	.word	0x000091f0


	//   ....[61]....
        /*074c*/ 	.word	0x00009270


	//   ....[62]....
        /*0750*/ 	.word	0x00009290


	//   ....[63]....
        /*0754*/ 	.word	0x00009310


	//   ....[64]....
        /*0758*/ 	.word	0x00009330


	//   ....[65]....
        /*075c*/ 	.word	0x000093b0


	//   ....[66]....
        /*0760*/ 	.word	0x000093d0


	//   ....[67]....
        /*0764*/ 	.word	0x00009450


	//   ....[68]....
        /*0768*/ 	.word	0x00009470


	//   ....[69]....
        /*076c*/ 	.word	0x00009480


	//   ....[70]....
        /*0770*/ 	.word	0x00009490


	//   ....[71]....
        /*0774*/ 	.word	0x00009d90


	//   ....[72]....
        /*0778*/ 	.word	0x00009dc0


	//   ....[73]....
        /*077c*/ 	.word	0x00009e60


	//   ....[74]....
        /*0780*/ 	.word	0x00009e80


	//   ....[75]....
        /*0784*/ 	.word	0x00009f00


	//   ....[76]....
        /*0788*/ 	.word	0x00009f20


	//   ....[77]....
        /*078c*/ 	.word	0x00009fa0


	//   ....[78]....
        /*0790*/ 	.word	0x00009fc0


	//   ....[79]....
        /*0794*/ 	.word	0x0000a040


	//   ....[80]....
        /*0798*/ 	.word	0x0000a060


	//   ....[81]....
        /*079c*/ 	.word	0x0000a0e0


	//   ....[82]....
        /*07a0*/ 	.word	0x0000a100


	//   ....[83]....
        /*07a4*/ 	.word	0x0000a180


	//   ....[84]....
        /*07a8*/ 	.word	0x0000a1a0


	//   ....[85]....
        /*07ac*/ 	.word	0x0000a1b0


	//   ....[86]....
        /*07b0*/ 	.word	0x0000a220


	//   ....[87]....
        /*07b4*/ 	.word	0x0000a270


	//   ....[88]....
        /*07b8*/ 	.word	0x0000a2a0


	//   ....[89]....
        /*07bc*/ 	.word	0x0000a330


	//   ....[90]....
        /*07c0*/ 	.word	0x0000a340


	//   ....[91]....
        /*07c4*/ 	.word	0x0000a3b0


	//   ....[92]....
        /*07c8*/ 	.word	0x0000a3c0


	//   ....[93]....
        /*07cc*/ 	.word	0x0000a400


	//   ....[94]....
        /*07d0*/ 	.word	0x0000a420


	//   ....[95]....
        /*07d4*/ 	.word	0x0000aba0


	//   ....[96]....
        /*07d8*/ 	.word	0x0000abd0


	//   ....[97]....
        /*07dc*/ 	.word	0x0000ac20


	//   ....[98]....
        /*07e0*/ 	.word	0x0000ac30


	//   ....[99]....
        /*07e4*/ 	.word	0x0000ac70


	//   ....[100]....
        /*07e8*/ 	.word	0x0000ac80


	//   ....[101]....
        /*07ec*/ 	.word	0x0000acc0


	//   ....[102]....
        /*07f0*/ 	.word	0x0000acd0


	//   ....[103]....
        /*07f4*/ 	.word	0x0000ad10


	//   ....[104]....
        /*07f8*/ 	.word	0x0000ad20


	//   ....[105]....
        /*07fc*/ 	.word	0x0000ad60


	//   ....[106]....
        /*0800*/ 	.word	0x0000ad70


	//   ....[107]....
        /*0804*/ 	.word	0x0000adb0


	//   ....[108]....
        /*0808*/ 	.word	0x0000adc0


	//   ....[109]....
        /*080c*/ 	.word	0x0000add0


	//   ....[110]....
        /*0810*/ 	.word	0x0000ae10


	//   ....[111]....
        /*0814*/ 	.word	0x0000b0c0


	//   ....[112]....
        /*0818*/ 	.word	0x0000b0f0


	//   ....[113]....
        /*081c*/ 	.word	0x0000b150


	//   ....[114]....
        /*0820*/ 	.word	0x0000b160


	//   ....[115]....
        /*0824*/ 	.word	0x0000b1b0


	//   ....[116]....
        /*0828*/ 	.word	0x0000b1c0


	//   ....[117]....
        /*082c*/ 	.word	0x0000b210


	//   ....[118]....
        /*0830*/ 	.word	0x0000b220


	//   ....[119]....
        /*0834*/ 	.word	0x0000b270


	//   ....[120]....
        /*0838*/ 	.word	0x0000b280


	//   ....[121]....
        /*083c*/ 	.word	0x0000b2d0


	//   ....[122]....
        /*0840*/ 	.word	0x0000b2e0


	//   ....[123]....
        /*0844*/ 	.word	0x0000b330


	//   ....[124]....
        /*0848*/ 	.word	0x0000b340


	//   ....[125]....
        /*084c*/ 	.word	0x0000b350


	//   ....[126]....
        /*0850*/ 	.word	0x0000b390


	//   ....[127]....
        /*0854*/ 	.word	0x0000b950


	//   ....[128]....
        /*0858*/ 	.word	0x0000b990


	//   ....[129]....
        /*085c*/ 	.word	0x0000b9a0


	//   ....[130]....
        /*0860*/ 	.word	0x0000b9b0


	//   ....[131]....
        /*0864*/ 	.word	0x0000b9c0


	//   ....[132]....
        /*0868*/ 	.word	0x0000b9d0


	//   ....[133]....
        /*086c*/ 	.word	0x0000b9f0


	//   ....[134]....
        /*0870*/ 	.word	0x0000ba40


	//   ....[135]....
        /*0874*/ 	.word	0x0000ba60


	//   ....[136]....
        /*0878*/ 	.word	0x0000baa0


	//   ....[137]....
        /*087c*/ 	.word	0x0000bac0


	//   ....[138]....
        /*0880*/ 	.word	0x0000bb00


	//   ....[139]....
        /*0884*/ 	.word	0x0000bb20


	//   ....[140]....
        /*0888*/ 	.word	0x0000bb70


	//   ....[141]....
        /*088c*/ 	.word	0x0000bba0


	//   ....[142]....
        /*0890*/ 	.word	0x0000bc00


	//   ....[143]....
        /*0894*/ 	.word	0x0000bf80


	//   ....[144]....
        /*0898*/ 	.word	0x0000bfb0


	//   ....[145]....
        /*089c*/ 	.word	0x0000bfe0


	//   ....[146]....
        /*08a0*/ 	.word	0x0000c010


	//   ....[147]....
        /*08a4*/ 	.word	0x0000c040


	//   ....[148]....
        /*08a8*/ 	.word	0x0000c070


	//   ....[149]....
        /*08ac*/ 	.word	0x0000c0a0


	//   ....[150]....
        /*08b0*/ 	.word	0x0000c0d0


	//   ....[151]....
        /*08b4*/ 	.word	0x0000c250


	//   ....[152]....
        /*08b8*/ 	.word	0x0000c280


	//   ....[153]....
        /*08bc*/ 	.word	0x0000c2b0


	//   ....[154]....
        /*08c0*/ 	.word	0x0000c2e0


	//   ....[155]....
        /*08c4*/ 	.word	0x0000c310


	//   ....[156]....
        /*08c8*/ 	.word	0x0000c340


	//   ....[157]....
        /*08cc*/ 	.word	0x0000c400


	//   ....[158]....
        /*08d0*/ 	.word	0x0000c420


	//   ....[159]....
        /*08d4*/ 	.word	0x0000c490


	//   ....[160]....
        /*08d8*/ 	.word	0x0000c900


	//   ....[161]....
        /*08dc*/ 	.word	0x0000cde0


	//   ....[162]....
        /*08e0*/ 	.word	0x0000ced0


	//   ....[163]....
        /*08e4*/ 	.word	0x0000cf70


	//   ....[164]....
        /*08e8*/ 	.word	0x0000cfd0


	//   ....[165]....
        /*08ec*/ 	.word	0x0000d0c0


	//   ....[166]....
        /*08f0*/ 	.word	0x0000d130


	//   ....[167]....
        /*08f4*/ 	.word	0x0000d220


	//   ....[168]....
        /*08f8*/ 	.word	0x0000d290


	//   ....[169]....
        /*08fc*/ 	.word	0x0000d380


	//   ....[170]....
        /*0900*/ 	.word	0x0000d3f0


	//   ....[171]....
        /*0904*/ 	.word	0x0000d4e0


	//   ....[172]....
        /*0908*/ 	.word	0x0000d550


	//   ....[173]....
        /*090c*/ 	.word	0x0000d640


	//   ....[174]....
        /*0910*/ 	.word	0x0000d6b0


	//   ....[175]....
        /*0914*/ 	.word	0x0000d7a0


	//   ....[176]....
        /*0918*/ 	.word	0x0000d810


	//   ....[177]....
        /*091c*/ 	.word	0x0000d8b0


	//   ....[178]....
        /*0920*/ 	.word	0x0000d9a0


	//   ....[179]....
        /*0924*/ 	.word	0x0000da10


	//   ....[180]....
        /*0928*/ 	.word	0x0000da70


	//   ....[181]....
        /*092c*/ 	.word	0x0000db60


	//   ....[182]....
        /*0930*/ 	.word	0x0000dbc0


	//   ....[183]....
        /*0934*/ 	.word	0x0000dcc0


	//   ....[184]....
        /*0938*/ 	.word	0x0000dd20


	//   ....[185]....
        /*093c*/ 	.word	0x0000de20


	//   ....[186]....
        /*0940*/ 	.word	0x0000de80


	//   ....[187]....
        /*0944*/ 	.word	0x0000df80


	//   ....[188]....
        /*0948*/ 	.word	0x0000dfe0


	//   ....[189]....
        /*094c*/ 	.word	0x0000e0e0


	//   ....[190]....
        /*0950*/ 	.word	0x0000e140


	//   ....[191]....
        /*0954*/ 	.word	0x0000e240


	//   ....[192]....
        /*0958*/ 	.word	0x0000e2a0


	//   ....[193]....
        /*095c*/ 	.word	0x0000e350


	//   ....[194]....
        /*0960*/ 	.word	0x0000e410


	//   ....[195]....
        /*0964*/ 	.word	0x0000e4d0


	//   ....[196]....
        /*0968*/ 	.word	0x0000e530


	//   ....[197]....
        /*096c*/ 	.word	0x0000e630


	//   ....[198]....
        /*0970*/ 	.word	0x0000e690


	//   ....[199]....
        /*0974*/ 	.word	0x0000e760


	//   ....[200]....
        /*0978*/ 	.word	0x0000e7c0


	//   ....[201]....
        /*097c*/ 	.word	0x0000e880


	//   ....[202]....
        /*0980*/ 	.word	0x0000e9c0


	//   ....[203]....
        /*0984*/ 	.word	0x0000ea60


	//   ....[204]....
        /*0988*/ 	.word	0x0000ead0


	//   ....[205]....
        /*098c*/ 	.word	0x0000eb80


	//   ....[206]....
        /*0990*/ 	.word	0x0000ebe0


	//   ....[207]....
        /*0994*/ 	.word	0x0000ec90


	//   ....[208]....
        /*0998*/ 	.word	0x0000ecf0


	//   ....[209]....
        /*099c*/ 	.word	0x0000eda0


	//   ....[210]....
        /*09a0*/ 	.word	0x0000ee00


	//   ....[211]....
        /*09a4*/ 	.word	0x0000eeb0


	//   ....[212]....
        /*09a8*/ 	.word	0x0000ef10


	//   ....[213]....
        /*09ac*/ 	.word	0x0000efc0


	//   ....[214]....
        /*09b0*/ 	.word	0x0000f020


	//   ....[215]....
        /*09b4*/ 	.word	0x0000f0d0


	//   ....[216]....
        /*09b8*/ 	.word	0x0000f130


	//   ....[217]....
        /*09bc*/ 	.word	0x0000f1e0


	//   ....[218]....
        /*09c0*/ 	.word	0x0000f2d0


	//   ....[219]....
        /*09c4*/ 	.word	0x0000f380


	//   ....[220]....
        /*09c8*/ 	.word	0x0000f3e0


	//   ....[221]....
        /*09cc*/ 	.word	0x0000f4a0


	//   ....[222]....
        /*09d0*/ 	.word	0x0000f500


	//   ....[223]....
        /*09d4*/ 	.word	0x0000f5c0


	//   ....[224]....
        /*09d8*/ 	.word	0x0000f620


	//   ....[225]....
        /*09dc*/ 	.word	0x0000f6e0


	//   ....[226]....
        /*09e0*/ 	.word	0x0000f740


	//   ....[227]....
        /*09e4*/ 	.word	0x0000f800


	//   ....[228]....
        /*09e8*/ 	.word	0x0000f860


	//   ....[229]....
        /*09ec*/ 	.word	0x0000f920


	//   ....[230]....
        /*09f0*/ 	.word	0x0000f980


	//   ....[231]....
        /*09f4*/ 	.word	0x0000fa40


	//   ....[232]....
        /*09f8*/ 	.word	0x0000faa0


	//   ....[233]....
        /*09fc*/ 	.word	0x0000fb50


	//   ....[234]....
        /*0a00*/ 	.word	0x0000fc40


	//   ....[235]....
        /*0a04*/ 	.word	0x0000fcf0


	//   ....[236]....
        /*0a08*/ 	.word	0x0000fd60


	//   ....[237]....
        /*0a0c*/ 	.word	0x0000fe10


	//   ....[238]....
        /*0a10*/ 	.word	0x0000fe70


	//   ....[239]....
        /*0a14*/ 	.word	0x0000ff30


	//   ....[240]....
        /*0a18*/ 	.word	0x0000ff90


	//   ....[241]....
        /*0a1c*/ 	.word	0x00010050


	//   ....[242]....
        /*0a20*/ 	.word	0x000100b0


	//   ....[243]....
        /*0a24*/ 	.word	0x00010170


	//   ....[244]....
        /*0a28*/ 	.word	0x000101d0


	//   ....[245]....
        /*0a2c*/ 	.word	0x00010290


	//   ....[246]....
        /*0a30*/ 	.word	0x000102f0


	//   ....[247]....
        /*0a34*/ 	.word	0x000103b0


	//   ....[248]....
        /*0a38*/ 	.word	0x00010410


	//   ....[249]....
        /*0a3c*/ 	.word	0x000104b0


	//   ....[250]....
        /*0a40*/ 	.word	0x00010540


	//   ....[251]....
        /*0a44*/ 	.word	0x000105e0


	//   ....[252]....
        /*0a48*/ 	.word	0x00010700


	//   ....[253]....
        /*0a4c*/ 	.word	0x00010770


	//   ....[254]....
        /*0a50*/ 	.word	0x000107e0


	//   ....[255]....
        /*0a54*/ 	.word	0x00010850


	//   ....[0]....
        /*0a58*/ 	.word	0x000108c0


	//   ....[1]....
        /*0a5c*/ 	.word	0x00010940


	//   ....[2]....
        /*0a60*/ 	.word	0x000109d0


	//   ....[3]....
        /*0a64*/ 	.word	0x00010a60


	//   ....[4]....
        /*0a68*/ 	.word	0x00010ad0


	//   ....[5]....
        /*0a6c*/ 	.word	0x00010b40


	//   ....[6]....
        /*0a70*/ 	.word	0x00010bb0


	//   ....[7]....
        /*0a74*/ 	.word	0x00010c30


	//   ....[8]....
        /*0a78*/ 	.word	0x00010ca0


	//   ....[9]....
        /*0a7c*/ 	.word	0x00010d40


	//   ....[10]....
        /*0a80*/ 	.word	0x00010dd0


	//   ....[11]....
        /*0a84*/ 	.word	0x00010ef0


	//----- nvinfo : EIATTR_REG_RECONFIG
	.align		4
.L_115:
        /*0a88*/ 	.byte	0x01, 0x54
	.zero		2


	//----- nvinfo : EIATTR_SYSCALL_OFFSETS
	.align		4
        /*0a8c*/ 	.byte	0x04, 0x46
        /*0a8e*/ 	.short	(.L_117 - .L_116)


	//   ....[0]....
.L_116:
        /*0a90*/ 	.word	0x000013f0


	//   ....[1]....
        /*0a94*/ 	.word	0x00008660


	//   ....[2]....
        /*0a98*/ 	.word	0x000087b0


	//   ....[3]....
        /*0a9c*/ 	.word	0x000088a0


	//   ....[4]....
        /*0aa0*/ 	.word	0x000098a0


	//----- nvinfo : EIATTR_MBARRIER_INSTR_OFFSETS
	.align		4
.L_117:
        /*0aa4*/ 	.byte	0x04, 0x39
        /*0aa6*/ 	.short	(.L_119 - .L_118)


	//   ....[0]....
.L_118:
        /*0aa8*/ 	.word	0x00000180
        /*0aac*/ 	.word	0x000000ff
        /*0ab0*/ 	.word	0x00016800
        /*0ab4*/ 	.short	0x0100
        /*0ab6*/ 	.byte	0x08
	.zero		1


	//   ....[1]....
        /*0ab8*/ 	.word	0x00000190
        /*0abc*/ 	.word	0x000000ff
        /*0ac0*/ 	.word	0x00016820
        /*0ac4*/ 	.short	0x0100
        /*0ac6*/ 	.byte	0x08
	.zero		1


	//   ....[2]....
        /*0ac8*/ 	.word	0x00000280
        /*0acc*/ 	.word	0x000000ff
        /*0ad0*/ 	.word	0x00016830
        /*0ad4*/ 	.short	0x0100
        /*0ad6*/ 	.byte	0x08
	.zero		1


	//   ....[3]....
        /*0ad8*/ 	.word	0x00000290
        /*0adc*/ 	.word	0x000000ff
        /*0ae0*/ 	.word	0x00016840
        /*0ae4*/ 	.short	0x0100
        /*0ae6*/ 	.byte	0x08
	.zero		1


	//   ....[4]....
        /*0ae8*/ 	.word	0x000002a0
        /*0aec*/ 	.word	0x000000ff
        /*0af0*/ 	.word	0x00016838
        /*0af4*/ 	.short	0x0100
        /*0af6*/ 	.byte	0x08
	.zero		1


	//   ....[5]....
        /*0af8*/ 	.word	0x000002b0
        /*0afc*/ 	.word	0x000000ff
        /*0b00*/ 	.word	0x00016848
        /*0b04*/ 	.short	0x0100
        /*0b06*/ 	.byte	0x08
	.zero		1


	//   ....[6]....
        /*0b08*/ 	.word	0x000003e0
        /*0b0c*/ 	.word	0x000000ff
        /*0b10*/ 	.word	0x00016850
        /*0b14*/ 	.short	0x0100
        /*0b16*/ 	.byte	0x08
	.zero		1


	//   ....[7]....
        /*0b18*/ 	.word	0x000003f0
        /*0b1c*/ 	.word	0x000000ff
        /*0b20*/ 	.word	0x00016860
        /*0b24*/ 	.short	0x0100
        /*0b26*/ 	.byte	0x08
	.zero		1


	//   ....[8]....
        /*0b28*/ 	.word	0x00000400
        /*0b2c*/ 	.word	0x000000ff
        /*0b30*/ 	.word	0x00016858
        /*0b34*/ 	.short	0x0100
        /*0b36*/ 	.byte	0x08
	.zero		1


	//   ....[9]....
        /*0b38*/ 	.word	0x00000410
        /*0b3c*/ 	.word	0x000000ff
        /*0b40*/ 	.word	0x00016868
        /*0b44*/ 	.short	0x0100
        /*0b46*/ 	.byte	0x08
	.zero		1


	//   ....[10]....
        /*0b48*/ 	.word	0x00000500
        /*0b4c*/ 	.word	0x000000ff
        /*0b50*/ 	.word	0x00016870
        /*0b54*/ 	.short	0x0100
        /*0b56*/ 	.byte	0x06
	.zero		1


	//   ....[11]....
        /*0b58*/ 	.word	0x00000510
        /*0b5c*/ 	.word	0x000000ff
        /*0b60*/ 	.word	0x00016880
        /*0b64*/ 	.short	0x0100
        /*0b66*/ 	.byte	0x06
	.zero		1


	//   ....[12]....
        /*0b68*/ 	.word	0x00000520
        /*0b6c*/ 	.word	0x000000ff
        /*0b70*/ 	.word	0x00016878
        /*0b74*/ 	.short	0x0100
        /*0b76*/ 	.byte	0x06
	.zero		1


	//   ....[13]....
        /*0b78*/ 	.word	0x00000530
        /*0b7c*/ 	.word	0x000000ff
        /*0b80*/ 	.word	0x00016888
        /*0b84*/ 	.short	0x0100
        /*0b86*/ 	.byte	0x06
	.zero		1


	//   ....[14]....
        /*0b88*/ 	.word	0x00000660
        /*0b8c*/ 	.word	0x000000ff
        /*0b90*/ 	.word	0x00016890
        /*0b94*/ 	.short	0x0100
        /*0b96*/ 	.byte	0x08
	.zero		1


	//   ....[15]....
        /*0b98*/ 	.word	0x00000670
        /*0b9c*/ 	.word	0x000000ff
        /*0ba0*/ 	.word	0x000168a0
        /*0ba4*/ 	.short	0x0100
        /*0ba6*/ 	.byte	0x08
	.zero		1


	//   ....[16]....
        /*0ba8*/ 	.word	0x00000680
        /*0bac*/ 	.word	0x000000ff
        /*0bb0*/ 	.word	0x00016898
        /*0bb4*/ 	.short	0x0100
        /*0bb6*/ 	.byte	0x08
	.zero		1


	//   ....[17]....
        /*0bb8*/ 	.word	0x00000690
        /*0bbc*/ 	.word	0x000000ff
        /*0bc0*/ 	.word	0x000168a8
        /*0bc4*/ 	.short	0x0100
        /*0bc6*/ 	.byte	0x08
	.zero		1


	//   ....[18]....
        /*0bc8*/ 	.word	0x000007d0
        /*0bcc*/ 	.word	0x000000ff
        /*0bd0*/ 	.word	0x000168b0
        /*0bd4*/ 	.short	0x0100
        /*0bd6*/ 	.byte	0x08
	.zero		1


	//   ....[19]....
        /*0bd8*/ 	.word	0x000007e0
        /*0bdc*/ 	.word	0x000000ff
        /*0be0*/ 	.word	0x000168c0
        /*0be4*/ 	.short	0x0100
        /*0be6*/ 	.byte	0x08
	.zero		1


	//   ....[20]....
        /*0be8*/ 	.word	0x000007f0
        /*0bec*/ 	.word	0x000000ff
        /*0bf0*/ 	.word	0x000168b8
        /*0bf4*/ 	.short	0x0100
        /*0bf6*/ 	.byte	0x08
	.zero		1


	//   ....[21]....
        /*0bf8*/ 	.word	0x00000800
        /*0bfc*/ 	.word	0x000000ff
        /*0c00*/ 	.word	0x000168c8
        /*0c04*/ 	.short	0x0100
        /*0c06*/ 	.byte	0x08
	.zero		1


	//   ....[22]....
        /*0c08*/ 	.word	0x00001470
        /*0c0c*/ 	.word	0x000000ff
        /*0c10*/ 	.word	0x00016800
        /*0c14*/ 	.short	0x010a
        /*0c16*/ 	.byte	0x31
	.zero		1


	//   ....[23]....
        /*0c18*/ 	.word	0x000014f0
        /*0c1c*/ 	.word	0x00000004
        /*0c20*/ 	.word	0x00016830
        /*0c24*/ 	.short	0x010a
        /*0c26*/ 	.byte	0x3f
	.zero		1


	//   ....[24]....
        /*0c28*/ 	.word	0x00001540
        /*0c2c*/ 	.word	0x00000004
        /*0c30*/ 	.word	0x00016830
        /*0c34*/ 	.short	0x010a
        /*0c36*/ 	.byte	0x3f
	.zero		1


	//   ....[25]....
        /*0c38*/ 	.word	0x000021a0
        /*0c3c*/ 	.word	0x000000ff
        /*0c40*/ 	.word	0x00000000
        /*0c44*/ 	.short	0x0101
        /*0c46*/ 	.byte	0x06
	.zero		1


	//   ....[26]....
        /*0c48*/ 	.word	0x00003600
        /*0c4c*/ 	.word	0x000000ff
        /*0c50*/ 	.word	0x00016830
        /*0c54*/ 	.short	0x010a
        /*0c56*/ 	.byte	0x06
	.zero		1


	//   ....[27]....
        /*0c58*/ 	.word	0x00003640
        /*0c5c*/ 	.word	0x000000ff
        /*0c60*/ 	.word	0x00016830
        /*0c64*/ 	.short	0x010a
        /*0c66*/ 	.byte	0x06
	.zero		1


	//   ....[28]....
        /*0c68*/ 	.word	0x00003880
        /*0c6c*/ 	.word	0x000000ff
        /*0c70*/ 	.word	0x00016850
        /*0c74*/ 	.short	0x010a
        /*0c76*/ 	.byte	0x06
	.zero		1


	//   ....[29]....
        /*0c78*/ 	.word	0x000038c0
        /*0c7c*/ 	.word	0x000000ff
        /*0c80*/ 	.word	0x00016850
        /*0c84*/ 	.short	0x010a
        /*0c86*/ 	.byte	0x06
	.zero		1


	//   ....[30]....
        /*0c88*/ 	.word	0x00003d10
        /*0c8c*/ 	.word	0x000000ff
        /*0c90*/ 	.word	0x00000000
        /*0c94*/ 	.short	0x0101
        /*0c96*/ 	.byte	0x06
	.zero		1


	//   ....[31]....
        /*0c98*/ 	.word	0x00004ec0
        /*0c9c*/ 	.word	0x000000ff
        /*0ca0*/ 	.word	0x00000000
        /*0ca4*/ 	.short	0x0101
        /*0ca6*/ 	.byte	0x06
	.zero		1


	//   ....[32]....
        /*0ca8*/ 	.word	0x00005300
        /*0cac*/ 	.word	0x000000ff
        /*0cb0*/ 	.word	0x00016850
        /*0cb4*/ 	.short	0x010a
        /*0cb6*/ 	.byte	0x05
	.zero		1


	//   ....[33]....
        /*0cb8*/ 	.word	0x00005340
        /*0cbc*/ 	.word	0x000000ff
        /*0cc0*/ 	.word	0x00016850
        /*0cc4*/ 	.short	0x010a
        /*0cc6*/ 	.byte	0x05
	.zero		1


	//   ....[34]....
        /*0cc8*/ 	.word	0x000058f0
        /*0ccc*/ 	.word	0x000000ff
        /*0cd0*/ 	.word	0x00000000
        /*0cd4*/ 	.short	0x0101
        /*0cd6*/ 	.byte	0x04
	.zero		1


	//   ....[35]....
        /*0cd8*/ 	.word	0x00006720
        /*0cdc*/ 	.word	0x00000000
        /*0ce0*/ 	.word	0x00000000
        /*0ce4*/ 	.short	0x0101
        /*0ce6*/ 	.byte	0x3f
	.zero		1


	//   ....[36]....
        /*0ce8*/ 	.word	0x00008dd0
        /*0cec*/ 	.word	0x00000003
        /*0cf0*/ 	.word	0x00016840
        /*0cf4*/ 	.short	0x010a
        /*0cf6*/ 	.byte	0x3f
	.zero		1


	//   ....[37]....
        /*0cf8*/ 	.word	0x00009590
        /*0cfc*/ 	.word	0x00000003
        /*0d00*/ 	.word	0x00016830
        /*0d04*/ 	.short	0x0107
        /*0d06*/ 	.byte	0x3f
	.zero		1


	//   ....[38]....
        /*0d08*/ 	.word	0x00009660
        /*0d0c*/ 	.word	0x00000003
        /*0d10*/ 	.word	0x00016830
        /*0d14*/ 	.short	0x0101
        /*0d16*/ 	.byte	0x3f
	.zero		1


	//   ....[39]....
        /*0d18*/ 	.word	0x0000a4c0
        /*0d1c*/ 	.word	0x00000016
        /*0d20*/ 	.word	0x00016800
        /*0d24*/ 	.short	0x0107
        /*0d26*/ 	.byte	0x3f
	.zero		1


	//   ....[40]....
        /*0d28*/ 	.word	0x0000a5c0
        /*0d2c*/ 	.word	0x00000016
        /*0d30*/ 	.word	0x00016800
        /*0d34*/ 	.short	0x0101
        /*0d36*/ 	.byte	0x3f
	.zero		1


	//   ....[41]....
        /*0d38*/ 	.word	0x0000a5e0
        /*0d3c*/ 	.word	0x00000016
        /*0d40*/ 	.word	0x00016820
        /*0d44*/ 	.short	0x010a
        /*0d46*/ 	.byte	0x3f
	.zero		1


	//   ....[42]....
        /*0d48*/ 	.word	0x0000a980
        /*0d4c*/ 	.word	0x00000005
        /*0d50*/ 	.word	0x00016840
        /*0d54*/ 	.short	0x010a
        /*0d56*/ 	.byte	0x3f
	.zero		1


	//   ....[43]....
        /*0d58*/ 	.word	0x0000ae90
        /*0d5c*/ 	.word	0x00000005
        /*0d60*/ 	.word	0x00016830
        /*0d64*/ 	.short	0x0107
        /*0d66*/ 	.byte	0x3f
	.zero		1


	//   ....[44]....
        /*0d68*/ 	.word	0x0000af50
        /*0d6c*/ 	.word	0x00000005
        /*0d70*/ 	.word	0x00016830
        /*0d74*/ 	.short	0x0101
        /*0d76*/ 	.byte	0x3f
	.zero		1


	//   ....[45]....
        /*0d78*/ 	.word	0x0000afb0
        /*0d7c*/ 	.word	0x00000005
        /*0d80*/ 	.word	0x00016860
        /*0d84*/ 	.short	0x010a
        /*0d86*/ 	.byte	0x3f
	.zero		1


	//   ....[46]....
        /*0d88*/ 	.word	0x0000b480
        /*0d8c*/ 	.word	0x00000005
        /*0d90*/ 	.word	0x00016850
        /*0d94*/ 	.short	0x0107
        /*0d96*/ 	.byte	0x3f
	.zero		1


	//   ....[47]....
        /*0d98*/ 	.word	0x0000b620
        /*0d9c*/ 	.word	0x00000005
        /*0da0*/ 	.word	0x00016850
        /*0da4*/ 	.short	0x0101
        /*0da6*/ 	.byte	0x3f
	.zero		1


	//   ....[48]....
        /*0da8*/ 	.word	0x0000b830
        /*0dac*/ 	.word	0x00000000
        /*0db0*/ 	.word	0x00016860
        /*0db4*/ 	.short	0x010a
        /*0db6*/ 	.byte	0x3f
	.zero		1


	//   ....[49]....
        /*0db8*/ 	.word	0x0000bcb0
        /*0dbc*/ 	.word	0x00000000
        /*0dc0*/ 	.word	0x00016850
        /*0dc4*/ 	.short	0x0107
        /*0dc6*/ 	.byte	0x3f
	.zero		1


	//   ....[50]....
        /*0dc8*/ 	.word	0x0000bd80
        /*0dcc*/ 	.word	0x00000000
        /*0dd0*/ 	.word	0x00016850
        /*0dd4*/ 	.short	0x0101
        /*0dd6*/ 	.byte	0x3f
	.zero		1


	//   ....[51]....
        /*0dd8*/ 	.word	0x0000c880
        /*0ddc*/ 	.word	0x00000005
        /*0de0*/ 	.word	0x00016820
        /*0de4*/ 	.short	0x010a
        /*0de6*/ 	.byte	0x3f
	.zero		1


	//   ....[52]....
        /*0de8*/ 	.word	0x0000ca00
        /*0dec*/ 	.word	0x00000003
        /*0df0*/ 	.word	0x00016840
        /*0df4*/ 	.short	0x010a
        /*0df6*/ 	.byte	0x3f
	.zero		1


	//   ....[53]....
        /*0df8*/ 	.word	0x0000caa0
        /*0dfc*/ 	.word	0x00000019
        /*0e00*/ 	.word	0x00016840
        /*0e04*/ 	.short	0x010a
        /*0e06*/ 	.byte	0x3f
	.zero		1


	//   ....[54]....
        /*0e08*/ 	.word	0x0000cae0
        /*0e0c*/ 	.word	0x00000003
        /*0e10*/ 	.word	0x00016860
        /*0e14*/ 	.short	0x010a
        /*0e16*/ 	.byte	0x3f
	.zero		1


	//   ....[55]....
        /*0e18*/ 	.word	0x0000cb20
        /*0e1c*/ 	.word	0x00000019
        /*0e20*/ 	.word	0x00016860
        /*0e24*/ 	.short	0x010a
        /*0e26*/ 	.byte	0x3f
	.zero		1


	//   ....[56]....
        /*0e28*/ 	.word	0x0000cb90
        /*0e2c*/ 	.word	0x00000003
        /*0e30*/ 	.word	0x00016800
        /*0e34*/ 	.short	0x010a
        /*0e36*/ 	.byte	0x3f
	.zero		1


	//   ....[57]....
        /*0e38*/ 	.word	0x0000cbe0
        /*0e3c*/ 	.word	0x00000004
        /*0e40*/ 	.word	0x00016830
        /*0e44*/ 	.short	0x010a
        /*0e46*/ 	.byte	0x3f
	.zero		1


	//   ....[58]....
        /*0e48*/ 	.word	0x0000cc40
        /*0e4c*/ 	.word	0x00000003
        /*0e50*/ 	.word	0x00016830
        /*0e54*/ 	.short	0x010a
        /*0e56*/ 	.byte	0x3f
	.zero		1


	//   ....[59]....
        /*0e58*/ 	.word	0x0000cca0
        /*0e5c*/ 	.word	0x00000003
        /*0e60*/ 	.word	0x00016850
        /*0e64*/ 	.short	0x010a
        /*0e66*/ 	.byte	0x3f
	.zero		1


	//   ....[60]....
        /*0e68*/ 	.word	0x0000cd00
        /*0e6c*/ 	.word	0x0000000b
        /*0e70*/ 	.word	0x00016850
        /*0e74*/ 	.short	0x010a
        /*0e76*/ 	.byte	0x3f
	.zero		1


	//   ....[61]....
        /*0e78*/ 	.word	0x0000ce20
        /*0e7c*/ 	.word	0x00000003
        /*0e80*/ 	.word	0x00016840
        /*0e84*/ 	.short	0x010a
        /*0e86*/ 	.byte	0x3f
	.zero		1


	//   ....[62]....
        /*0e88*/ 	.word	0x0000e8c0
        /*0e8c*/ 	.word	0x00000016
        /*0e90*/ 	.word	0x00016820
        /*0e94*/ 	.short	0x010a
        /*0e96*/ 	.byte	0x3f
	.zero		1


	//   ....[63]....
        /*0e98*/ 	.word	0x0000e910
        /*0e9c*/ 	.word	0x00000005
        /*0ea0*/ 	.word	0x00016840
        /*0ea4*/ 	.short	0x010a
        /*0ea6*/ 	.byte	0x3f
	.zero		1


	//   ....[64]....
        /*0ea8*/ 	.word	0x0000f220
        /*0eac*/ 	.word	0x00000005
        /*0eb0*/ 	.word	0x00016860
        /*0eb4*/ 	.short	0x010a
        /*0eb6*/ 	.byte	0x3f
	.zero		1


	//   ....[65]....
        /*0eb8*/ 	.word	0x0000fb90
        /*0ebc*/ 	.word	0x00000000
        /*0ec0*/ 	.word	0x00016860
        /*0ec4*/ 	.short	0x010a
        /*0ec6*/ 	.byte	0x3f
	.zero		1


	//   ....[66]....
        /*0ec8*/ 	.word	0x00010e10
        /*0ecc*/ 	.word	0x00000005
        /*0ed0*/ 	.word	0x00016820
        /*0ed4*/ 	.short	0x010a
        /*0ed6*/ 	.byte	0x3f
	.zero		1


	//   ....[67]....
        /*0ed8*/ 	.word	0x00010fb0
        /*0edc*/ 	.word	0x00000003
        /*0ee0*/ 	.word	0x00016840
        /*0ee4*/ 	.short	0x010a
        /*0ee6*/ 	.byte	0x3f
	.zero		1


	//   ....[68]....
        /*0ee8*/ 	.word	0x00011000
        /*0eec*/ 	.word	0x00000019
        /*0ef0*/ 	.word	0x00016840
        /*0ef4*/ 	.short	0x010a
        /*0ef6*/ 	.byte	0x3f
	.zero		1


	//   ....[69]....
        /*0ef8*/ 	.word	0x00011050
        /*0efc*/ 	.word	0x00000003
        /*0f00*/ 	.word	0x00016860
        /*0f04*/ 	.short	0x010a
        /*0f06*/ 	.byte	0x3f
	.zero		1


	//----- nvinfo : EIATTR_NUM_MBARRIERS
	.align		4
.L_119:
        /*0f08*/ 	.byte	0x03, 0x38
        /*0f0a*/ 	.short	0x0016


	//----- nvinfo : EIATTR_EXIT_INSTR_OFFSETS
	.align		4
        /*0f0c*/ 	.byte	0x04, 0x1c
        /*0f0e*/ 	.short	(.L_121 - .L_120)


	//   ....[0]....
.L_120:
        /*0f10*/ 	.word	0x000009b0


	//   ....[1]....
        /*0f14*/ 	.word	0x00007420


	//   ....[2]....
        /*0f18*/ 	.word	0x0000cb70


	//----- nvinfo : EIATTR_MAX_THREADS
	.align		4
.L_121:
        /*0f1c*/ 	.byte	0x04, 0x05
        /*0f1e*/ 	.short	(.L_123 - .L_122)
.L_122:
        /*0f20*/ 	.word	0x00000200
        /*0f24*/ 	.word	0x00000001
        /*0f28*/ 	.word	0x00000001


	//----- nvinfo : EIATTR_CRS_STACK_SIZE
	.align		4
.L_123:
        /*0f2c*/ 	.byte	0x04, 0x1e
        /*0f2e*/ 	.short	(.L_125 - .L_124)
.L_124:
        /*0f30*/ 	.word	0x00000000


	//----- nvinfo : EIATTR_CBANK_PARAM_SIZE
	.align		4
.L_125:
        /*0f34*/ 	.byte	0x03, 0x19
        /*0f36*/ 	.short	0x0af0


	//----- nvinfo : EIATTR_PARAM_CBANK
	.align		4
        /*0f38*/ 	.byte	0x04, 0x0a
        /*0f3a*/ 	.short	(.L_127 - .L_126)
	.align		4
.L_126:
        /*0f3c*/ 	.word	index@(.nv.constant0._ZN7cutlass13device_kernelIN5flash11enable_sm90INS1_16FlashAttnFwdSm90INS1_25CollectiveMainloopFwdSm90ILi2EN4cute5tupleIJNS5_1CILi1EEES8_S8_EEENS6_IJNS7_ILi192EEENS7_ILi128EEENS7_ILi64EEEEEELi64ENS_6half_tEfNS_4arch4Sm90ELb0ELb0ELb0ELb1ELb1ELb0ELb0ELb1ELb1ELb1ELb0ELb0EEENS1_21CollectiveEpilogueFwdINS6_IJSA_SC_SB_EEES9_SE_SG_Li384ELb1ELb1ELb0ELb0EEENS1_36VarlenDynamicPersistentTileSchedulerILi192ELi128ELi384ELi128ELb0ELb1ELb1ELb0ELb1ELb1EEEEEEEEEvNT_6ParamsE)
        /*0f40*/ 	.short	0x0210
        /*0f42*/ 	.short	0x0af0


	//----- nvinfo : EIATTR_SW_WAR
	.align		4
.L_127:
        /*0f44*/ 	.byte	0x04, 0x36
        /*0f46*/ 	.short	(.L_129 - .L_128)
.L_128:
        /*0f48*/ 	.word	0x00000008
.L_129:


//--------------------- .nv.info._ZN7cutlass13device_kernelIN5flash11enable_sm90INS1_16FlashAttnFwdSm90INS1_25CollectiveMainloopFwdSm90ILi2EN4cute5tupleIJNS5_1CILi1EEES8_S8_EEENS6_IJNS7_ILi192EEENS7_ILi128EEENS7_ILi64EEEEEELi64ENS_6half_tEfNS_4arch4Sm90ELb0ELb0ELb0ELb1ELb1ELb1ELb0ELb1ELb1ELb1ELb0ELb0EEENS1_21CollectiveEpilogueFwdINS6_IJSA_SC_SB_EEES9_SE_SG_Li384ELb1ELb1ELb0ELb0EEENS1_36VarlenDynamicPersistentTileSchedulerILi192ELi128ELi384ELi128ELb0ELb1ELb1ELb0ELb1ELb1EEEEEEEEEvNT_6ParamsE --------------------------
	.section	.nv.info._ZN7cutlass13device_kernelIN5flash11enable_sm90INS1_16FlashAttnFwdSm90INS1_25CollectiveMainloopFwdSm90ILi2EN4cute5tupleIJNS5_1CILi1EEES8_S8_EEENS6_IJNS7_ILi192EEENS7_ILi128EEENS7_ILi64EEEEEELi64ENS_6half_tEfNS_4arch4Sm90ELb0ELb0ELb0ELb1ELb1ELb1ELb0ELb1ELb1ELb1ELb0ELb0EEENS1_21CollectiveEpilogueFwdINS6_IJSA_SC_SB_EEES9_SE_SG_Li384ELb1ELb1ELb0ELb0EEENS1_36VarlenDynamicPersistentTileSchedulerILi192ELi128ELi384ELi128ELb0ELb1ELb1ELb0ELb1ELb1EEEEEEEEEvNT_6ParamsE,"",@"SHT_CUDA_INFO"
	.sectionflags	@""
	.align	4


	//----- nvinfo : EIATTR_CUDA_API_VERSION
	.align		4
        /*0000*/ 	.byte	0x04, 0x37
        /*0002*/ 	.short	(.L_131 - .L_130)
.L_130:
        /*0004*/ 	.word	0x00000082


	//----- nvinfo : EIATTR_KPARAM_INFO
	.align		4
.L_131:
        /*0008*/ 	.byte	0x04, 0x17
        /*000a*/ 	.short	(.L_133 - .L_132)
.L_132:
        /*000c*/ 	.word	0x00000000
        /*0010*/ 	.short	0x0000
        /*0012*/ 	.short	0x0070
        /*0014*/ 	.byte	0x00, 0xf0, 0x01, 0x2a


	//----- nvinfo : EIATTR_SPARSE_MMA_MASK
	.align		4
.L_133:
        /*0018*/ 	.byte	0x03, 0x50
        /*001a*/ 	.short	0x0000


	//----- nvinfo : EIATTR_MAXREG_COUNT
	.align		4
        /*001c*/ 	.byte	0x03, 0x1b
        /*001e*/ 	.short	0x0080


	//----- nvinfo : EIATTR_NUM_BARRIERS
	.align		4
        /*0020*/ 	.byte	0x02, 0x4c
        /*0022*/ 	.byte	0x10
	.zero		1


	//----- nvinfo : EIATTR_EXTERNS
	.align		4
        /*0024*/ 	.byte	0x04, 0x0f
        /*0026*/ 	.short	(.L_135 - .L_134)


	//   ....[0]....
	.align		4
.L_134:
        /*0028*/ 	.word	index@(__assertfail)


	//----- nvinfo : EIATTR_ANNOTATIONS
	.align		4
.L_135:
        /*002c*/ 	.byte	0x04, 0x55
        /*002e*/ 	.short	(.L_137 - .L_136)


	//   ....[0]....
.L_136:
        /* <DEDUP_REMOVED lines=64> */
        /*0424*/ 	.byte	0xd0, 0x54, 0x01, 0x00, 0x01, 0x00, 0x00, 0x00, 0x10, 0x6d, 0x01, 0x00


	//----- nvinfo : EIATTR_MERCURY_ISA_VERSION
	.align		4
.L_137:
        /*0430*/ 	.byte	0x03, 0x5f
        /*0432*/ 	.short	0x0101


	//----- nvinfo : EIATTR_UNUSED_LOAD_BYTE_OFFSET
	.align		4
        /*0434*/ 	.byte	0x04, 0x44
        /*0436*/ 	.short	(.L_139 - .L_138)


	//   ....[0]....
.L_138:
        /*0438*/ 	.word	0x00000a80
        /*043c*/ 	.word	0x0000fff0


	//   ....[1]....
        /*0440*/ 	.word	0x0000cb20
        /*0444*/ 	.word	0x0000fff0


	//----- nvinfo : EIATTR_INT_WARP_WIDE_INSTR_OFFSETS
	.align		4
.L_139:
        /*0448*/ 	.byte	0x04, 0x31
        /*044a*/ 	.short	(.L_141 - .L_140)


	//   ....[0]....
.L_140:
        /*044c*/ 	.word	0x00000130


	//   ....[1]....
        /*0450*/ 	.word	0x00000170


	//   ....[2]....
        /*0454*/ 	.word	0x000001e0


	//   ....[3]....
        /*0458*/ 	.word	0x000103b0


	//   ....[4]....
        /*045c*/ 	.word	0x00010440


	//   ....[5]....
        /*0460*/ 	.word	0x00013710


	//   ....[6]....
        /*0464*/ 	.word	0x000137a0


	//----- nvinfo : EIATTR_COOP_GROUP_MASK_REGIDS
	.align		4
.L_141:
        /*0468*/ 	.byte	0x04, 0x29
        /*046a*/ 	.short	(.L_143 - .L_142)


	//   ....[0]....
.L_142:
        /*046c*/ 	.word	0xffffffff


	//   ....[1]....
        /*0470*/ 	.word	0xffffffff


	//   ....[2]....
        /*0474*/ 	.word	0xffffffff


	//   ....[3]....
        /*0478*/ 	.word	0xffffffff


	//   ....[4]....
        /*047c*/ 	.word	0xffffffff


	//   ....[5]....
        /*0480*/ 	.word	0xffffffff


	//   ....[6]....
        /*0484*/ 	.word	0xffffffff


	//   ....[7]....
        /*0488*/ 	.word	0xffffffff


	//   ....[8]....
        /*048c*/ 	.word	0xffffffff


	//   ....[9]....
        /*0490*/ 	.word	0xffffffff


	//   ....[10]....
        /*0494*/ 	.word	0xffffffff


	//   ....[11]....
        /*0498*/ 	.word	0xffffffff


	//   ....[12]....
        /*049c*/ 	.word	0xffffffff


	//   ....[13]....
        /*04a0*/ 	.word	0xffffffff


	//   ....[14]....
        /*04a4*/ 	.word	0xffffffff


	//   ....[15]....
        /*04a8*/ 	.word	0xffffffff


	//   ....[16]....
        /*04ac*/ 	.word	0xffffffff


	//   ....[17]....
        /*04b0*/ 	.word	0xffffffff


	//   ....[18]....
        /*04b4*/ 	.word	0xffffffff


	//   ....[19]....
        /*04b8*/ 	.word	0xffffffff


	//   ....[20]....
        /*04bc*/ 	.word	0xffffffff


	//   ....[21]....
        /*04c0*/ 	.word	0xffffffff


	//   ....[22]....
        /*04c4*/ 	.word	0xffffffff


	//   ....[23]....
        /*04c8*/ 	.word	0xffffffff


	//   ....[24]....
        /*04cc*/ 	.word	0xffffffff


	//   ....[25]....
        /*04d0*/ 	.word	0xffffffff


	//   ....[26]....
        /*04d4*/ 	.word	0xffffffff


	//   ....[27]....
        /*04d8*/ 	.word	0xffffffff


	//   ....[28]....
        /*04dc*/ 	.word	0xffffffff


	//   ....[29]....
        /*04e0*/ 	.word	0xffffffff


	//   ....[30]....
        /*04e4*/ 	.word	0xffffffff


	//   ....[31]....
        /*04e8*/ 	.word	0xffffffff


	//   ....[32]....
        /*04ec*/ 	.word	0xffffffff


	//   ....[33]....
        /*04f0*/ 	.word	0xffffffff


	//   ....[34]....
        /*04f4*/ 	.word	0xffffffff


	//   ....[35]....
        /*04f8*/ 	.word	0xffffffff


	//   ....[36]....
        /*04fc*/ 	.word	0xffffffff


	//   ....[37]....
        /*0500*/ 	.word	0xffffffff


	//   ....[38]....
        /*0504*/ 	.word	0xffffffff


	//   ....[39]....
        /*0508*/ 	.word	0xffffffff


	//   ....[40]....
        /*050c*/ 	.word	0xffffffff


	//   ....[41]....
        /*0510*/ 	.word	0xffffffff


	//   ....[42]....
        /*0514*/ 	.word	0xffffffff


	//   ....[43]....
        /*0518*/ 	.word	0xffffffff


	//   ....[44]....
        /*051c*/ 	.word	0xffffffff


	//   ....[45]....
        /*0520*/ 	.word	0xffffffff


	//   ....[46]....
        /*0524*/ 	.word	0xffffffff


	//   ....[47]....
        /*0528*/ 	.word	0xffffffff


	//   ....[48]....
        /*052c*/ 	.word	0xffffffff


	//   ....[49]....
        /*0530*/ 	.word	0xffffffff


	//   ....[50]....
        /*0534*/ 	.word	0xffffffff


	//   ....[51]....
        /*0538*/ 	.word	0xffffffff


	//   ....[52]....
        /*053c*/ 	.word	0xffffffff


	//   ....[53]....
        /*0540*/ 	.word	0xffffffff


	//   ....[54]....
        /*0544*/ 	.word	0xffffffff


	//   ....[55]....
        /*0548*/ 	.word	0xffffffff


	//   ....[56]....
        /*054c*/ 	.word	0xffffffff


	//   ....[57]....
        /*0550*/ 	.word	0xffffffff


	//   ....[58]....
        /*0554*/ 	.word	0xffffffff


	//   ....[59]....
        /*0558*/ 	.word	0xffffffff


	//   ....[60]....
        /*055c*/ 	.word	0xffffffff


	//   ....[61]....
        /*0560*/ 	.word	0xffffffff


	//   ....[62]....
        /*0564*/ 	.word	0xffffffff


	//   ....[63]....
        /*0568*/ 	.word	0xffffffff


	//   ....[64]....
        /*056c*/ 	.word	0xffffffff


	//   ....[65]....
        /*0570*/ 	.word	0xffffffff


	//   ....[66]....
        /*0574*/ 	.word	0xffffffff


	//   ....[67]....
        /*0578*/ 	.word	0xffffffff


	//   ....[68]....
        /*057c*/ 	.word	0xffffffff


	//   ....[69]....
        /*0580*/ 	.word	0xffffffff


	//   ....[70]....
        /*0584*/ 	.word	0xffffffff


	//   ....[71]....
        /*0588*/ 	.word	0xffffffff


	//   ....[72]....
        /*058c*/ 	.word	0xffffffff


	//   ....[73]....
        /*0590*/ 	.word	0xffffffff


	//   ....[74]....
        /*0594*/ 	.word	0xffffffff


	//   ....[75]....
        /*0598*/ 	.word	0xffffffff


	//   ....[76]....
        /*059c*/ 	.word	0xffffffff


	//   ....[77]....
        /*05a0*/ 	.word	0xffffffff


	//   ....[78]....
        /*05a4*/ 	.word	0xffffffff


	//   ....[79]....
        /*05a8*/ 	.word	0xffffffff


	//   ....[80]....
        /*05ac*/ 	.word	0xffffffff


	//   ....[81]....
        /*05b0*/ 	.word	0xffffffff


	//   ....[82]....
        /*05b4*/ 	.word	0xffffffff


	//   ....[83]....
        /*05b8*/ 	.word	0xffffffff


	//   ....[84]....
        /*05bc*/ 	.word	0xffffffff


	//   ....[85]....
        /*05c0*/ 	.word	0xffffffff


	//   ....[86]....
        /*05c4*/ 	.word	0xffffffff


	//   ....[87]....
        /*05c8*/ 	.word	0xffffffff


	//   ....[88]....
        /*05cc*/ 	.word	0xffffffff


	//   ....[89]....
        /*05d0*/ 	.word	0xffffffff


	//   ....[90]....
        /*05d4*/ 	.word	0xffffffff


	//   ....[91]....
        /*05d8*/ 	.word	0xffffffff


	//   ....[92]....
        /*05dc*/ 	.word	0xffffffff


	//   ....[93]....
        /*05e0*/ 	.word	0xffffffff


	//   ....[94]....
        /*05e4*/ 	.word	0xffffffff


	//   ....[95]....
        /*05e8*/ 	.word	0xffffffff


	//   ....[96]....
        /*05ec*/ 	.word	0xffffffff


	//   ....[97]....
        /*05f0*/ 	.word	0xffffffff


	//   ....[98]....
        /*05f4*/ 	.word	0xffffffff


	//   ....[99]....
        /*05f8*/ 	.word	0xffffffff


	//   ....[100]....
        /*05fc*/ 	.word	0xffffffff


	//   ....[101]....
        /*0600*/ 	.word	0xffffffff


	//   ....[102]....
        /*0604*/ 	.word	0xffffffff


	//   ....[103]....
        /*0608*/ 	.word	0xffffffff


	//   ....[104]....
        /*060c*/ 	.word	0xffffffff


	//   ....[105]....
        /*0610*/ 	.word	0xffffffff


	//   ....[106]....
        /*0614*/ 	.word	0xffffffff


	//   ....[107]....
        /*0618*/ 	.word	0xffffffff


	//   ....[108]....
        /*061c*/ 	.word	0xffffffff


	//   ....[109]....
        /*0620*/ 	.word	0xffffffff


	//   ....[110]....
        /*0624*/ 	.word	0xffffffff


	//   ....[111]....
        /*0628*/ 	.word	0xffffffff


	//   ....[112]....
        /*062c*/ 	.word	0xffffffff


	//   ....[113]....
        /*0630*/ 	.word	0xffffffff


	//   ....[114]....
        /*0634*/ 	.word	0xffffffff


	//   ....[115]....
        /*0638*/ 	.word	0xffffffff


	//   ....[116]....
        /*063c*/ 	.word	0xffffffff


	//   ....[117]....
        /*0640*/ 	.word	0xffffffff


	//   ....[118]....
        /*0644*/ 	.word	0xffffffff


	//   ....[119]....
        /*0648*/ 	.word	0xffffffff


	//   ....[120]....
        /*064c*/ 	.word	0xffffffff


	//   ....[121]....
        /*0650*/ 	.word	0xffffffff


	//   ....[122]....
        /*0654*/ 	.word	0xffffffff


	//   ....[123]....
        /*0658*/ 	.word	0xffffffff


	//   ....[124]....
        /*065c*/ 	.word	0xffffffff


	//   ....[125]....
        /*0660*/ 	.word	0xffffffff


	//   ....[126]....
        /*0664*/ 	.word	0xffffffff


	//   ....[127]....
        /*0668*/ 	.word	0xffffffff


	//   ....[128]....
        /*066c*/ 	.word	0xffffffff


	//   ....[129]....
        /*0670*/ 	.word	0xffffffff


	//   ....[130]....
        /*0674*/ 	.word	0xffffffff


	//   ....[131]....
        /*0678*/ 	.word	0xffffffff


	//   ....[132]....
        /*067c*/ 	.word	0xffffffff


	//   ....[133]....
        /*0680*/ 	.word	0xffffffff


	//   ....[134]....
        /*0684*/ 	.word	0xffffffff


	//   ....[135]....
        /*0688*/ 	.word	0xffffffff


	//   ....[136]....
        /*068c*/ 	.word	0xffffffff


	//   ....[137]....
        /*0690*/ 	.word	0xffffffff


	//   ....[138]....
        /*0694*/ 	.word	0xffffffff


	//   ....[139]....
        /*0698*/ 	.word	0xffffffff


	//   ....[140]....
        /*069c*/ 	.word	0xffffffff


	//   ....[141]....
        /*06a0*/ 	.word	0xffffffff


	//   ....[142]....
        /*06a4*/ 	.word	0xffffffff


	//   ....[143]....
        /*06a8*/ 	.word	0xffffffff


	//   ....[144]....
        /*06ac*/ 	.word	0xffffffff


	//   ....[145]....
        /*06b0*/ 	.word	0xffffffff


	//   ....[146]....
        /*06b4*/ 	.word	0xffffffff


	//   ....[147]....
        /*06b8*/ 	.word	0xffffffff


	//   ....[148]....
        /*06bc*/ 	.word	0xffffffff


	//   ....[149]....
        /*06c0*/ 	.word	0xffffffff


	//   ....[150]....
        /*06c4*/ 	.word	0xffffffff


	//   ....[151]....
        /*06c8*/ 	.word	0xffffffff


	//   ....[152]....
        /*06cc*/ 	.word	0xffffffff


	//   ....[153]....
        /*06d0*/ 	.word	0xffffffff


	//   ....[154]....
        /*06d4*/ 	.word	0xffffffff


	//   ....[155]....
        /*06d8*/ 	.word	0xffffffff


	//   ....[156]....
        /*06dc*/ 	.word	0xffffffff


	//   ....[157]....
        /*06e0*/ 	.word	0xffffffff


	//   ....[158]....
        /*06e4*/ 	.word	0xffffffff


	//   ....[159]....
        /*06e8*/ 	.word	0xffffffff


	//   ....[160]....
        /*06ec*/ 	.word	0xffffffff


	//   ....[161]....
        /*06f0*/ 	.word	0xffffffff


	//   ....[162]....
        /*06f4*/ 	.word	0xffffffff


	//   ....[163]....
        /*06f8*/ 	.word	0xffffffff


	//   ....[164]....
        /*06fc*/ 	.word	0xffffffff


	//   ....[165]....
        /*0700*/ 	.word	0xffffffff


	//   ....[166]....
        /*0704*/ 	.word	0xffffffff


	//   ....[167]....
        /*0708*/ 	.word	0xffffffff


	//   ....[168]....
        /*070c*/ 	.word	0xffffffff


	//   ....[169]....
        /*0710*/ 	.word	0xffffffff


	//   ....[170]....
        /*0714*/ 	.word	0xffffffff


	//   ....[171]....
        /*0718*/ 	.word	0xffffffff


	//   ....[172]....
        /*071c*/ 	.word	0xffffffff


	//   ....[173]....
        /*0720*/ 	.word	0xffffffff


	//   ....[174]....
        /*0724*/ 	.word	0xffffffff


	//   ....[175]....
        /*0728*/ 	.word	0xffffffff


	//   ....[176]....
        /*072c*/ 	.word	0xffffffff


	//   ....[177]....
        /*0730*/ 	.word	0xffffffff


	//   ....[178]....
        /*0734*/ 	.word	0xffffffff


	//   ....[179]....
        /*0738*/ 	.word	0xffffffff


	//   ....[180]....
        /*073c*/ 	.word	0xffffffff


	//   ....[181]....
        /*0740*/ 	.word	0xffffffff


	//   ....[182]....
        /*0744*/ 	.word	0xffffffff


	//   ....[183]....
        /*0748*/ 	.word	0xffffffff


	//   ....[184]....
        /*074c*/ 	.word	0xffffffff


	//   ....[185]....
        /*0750*/ 	.word	0xffffffff


	//   ....[186]....
        /*0754*/ 	.word	0xffffffff


	//   ....[187]....
        /*0758*/ 	.word	0x0500000f


	//   ....[188]....
        /*075c*/ 	.word	0x0500000f


	//   ....[189]....
        /*0760*/ 	.word	0x0500000f


	//   ....[190]....
        /*0764*/ 	.word	0x0500000f


	//   ....[191]....
        /*0768*/ 	.word	0x0500000f


	//   ....[192]....
        /*076c*/ 	.word	0x0500000f


	//   ....[193]....
        /*0770*/ 	.word	0x0500000f


	//   ....[194]....
        /*0774*/ 	.word	0x0500000f


	//   ....[195]....
        /*0778*/ 	.word	0x0500000f


	//   ....[196]....
        /*077c*/ 	.word	0x0500000f


	//   ....[197]....
        /*0780*/ 	.word	0x0500000f


	//   ....[198]....
        /*0784*/ 	.word	0x0500000f


	//   ....[199]....
        /*0788*/ 	.word	0x0500000f


	//   ....[200]....
        /*078c*/ 	.word	0x0500000f


	//   ....[201]....
        /*0790*/ 	.word	0x0500000f


	//   ....[202]....
        /*0794*/ 	.word	0x0500000f


	//   ....[203]....
        /*0798*/ 	.word	0x0500000f


	//   ....[204]....
        /*079c*/ 	.word	0x0500000f


	//   ....[205]....
        /*07a0*/ 	.word	0x0500000f


	//   ....[206]....
        /*07a4*/ 	.word	0x0500000f


	//   ....[207]....
        /*07a8*/ 	.word	0x0500000f


	//   ....[208]....
        /*07ac*/ 	.word	0x0500000f


	//   ....[209]....
        /*07b0*/ 	.word	0x0500000f


	//   ....[210]....
        /*07b4*/ 	.word	0x0500000f


	//   ....[211]....
        /*07b8*/ 	.word	0x0500000f


	//   ....[212]....
        /*07bc*/ 	.word	0x0500000f


	//   ....[213]....
        /*07c0*/ 	.word	0x0500000f


	//   ....[214]....
        /*07c4*/ 	.word	0x0500000f


	//   ....[215]....
        /*07c8*/ 	.word	0x0500000f


	//   ....[216]....
        /*07cc*/ 	.word	0x0500000f


	//   ....[217]....
        /*07d0*/ 	.word	0x0500000f


	//   ....[218]....
        /*07d4*/ 	.word	0x0500000f


	//   ....[219]....
        /*07d8*/ 	.word	0x0500000f


	//   ....[220]....
        /*07dc*/ 	.word	0x0500000f


	//   ....[221]....
        /*07e0*/ 	.word	0x0500000f


	//   ....[222]....
        /*07e4*/ 	.word	0x0500000f


	//   ....[223]....
        /*07e8*/ 	.word	0x0500000f


	//   ....[224]....
        /*07ec*/ 	.word	0x0500000f


	//   ....[225]....
        /*07f0*/ 	.word	0x0500000f


	//   ....[226]....
        /*07f4*/ 	.word	0x0500000f


	//   ....[227]....
        /*07f8*/ 	.word	0x0500000f


	//   ....[228]....
        /*07fc*/ 	.word	0x0500000f


	//   ....[229]....
        /*0800*/ 	.word	0x0500000f


	//   ....[230]....
        /*0804*/ 	.word	0x0500000f


	//   ....[231]....
        /*0808*/ 	.word	0x0500000f


	//   ....[232]....
        /*080c*/ 	.word	0x0500000f


	//   ....[233]....
        /*0810*/ 	.word	0x0500000f


	//   ....[234]....
        /*0814*/ 	.word	0x0500000f


	//   ....[235]....
        /*0818*/ 	.word	0x0500000f


	//   ....[236]....
        /*081c*/ 	.word	0x0500000f


	//   ....[237]....
        /*0820*/ 	.word	0x0500000f


	//   ....[238]....
        /*0824*/ 	.word	0x0500000f


	//   ....[239]....
        /*0828*/ 	.word	0x0500000f


	//   ....[240]....
        /*082c*/ 	.word	0x0500000f


	//   ....[241]....
        /*0830*/ 	.word	0x0500000f


	//   ....[242]....
        /*0834*/ 	.word	0x0500000f


	//   ....[243]....
        /*0838*/ 	.word	0x0500000f


	//   ....[244]....
        /*083c*/ 	.word	0x0500000f


	//   ....[245]....
        /*0840*/ 	.word	0x0500000f


	//   ....[246]....
        /*0844*/ 	.word	0x0500000f


	//   ....[247]....
        /*0848*/ 	.word	0x0500000f


	//   ....[248]....
        /*084c*/ 	.word	0x0500000f


	//   ....[249]....
        /*0850*/ 	.word	0x0500000f


	//   ....[250]....
        /*0854*/ 	.word	0x0500000f


	//   ....[251]....
        /*0858*/ 	.word	0x0500000f


	//   ....[252]....
        /*085c*/ 	.word	0x0500000f


	//   ....[253]....
        /*0860*/ 	.word	0x0500000f


	//   ....[254]....
        /*0864*/ 	.word	0x0500000f


	//   ....[255]....
        /*0868*/ 	.word	0x0500000f


	//   ....[0]....
        /*086c*/ 	.word	0x0500000f


	//   ....[1]....
        /*0870*/ 	.word	0x0500000f


	//   ....[2]....
        /*0874*/ 	.word	0x0500000f


	//   ....[3]....
        /*0878*/ 	.word	0x0500000f


	//   ....[4]....
        /*087c*/ 	.word	0x0500000f


	//   ....[5]....
        /*0880*/ 	.word	0x0500000f


	//   ....[6]....
        /*0884*/ 	.word	0x0500000f


	//   ....[7]....
        /*0888*/ 	.word	0x0500000f


	//   ....[8]....
        /*088c*/ 	.word	0x0500000f


	//   ....[9]....
        /*0890*/ 	.word	0x0500000f


	//   ....[10]....
        /*0894*/ 	.word	0x0500000f


	//   ....[11]....
        /*0898*/ 	.word	0x0500000f


	//   ....[12]....
        /*089c*/ 	.word	0x0500000f


	//   ....[13]....
        /*08a0*/ 	.word	0x0500000f


	//   ....[14]....
        /*08a4*/ 	.word	0x0500000f


	//   ....[15]....
        /*08a8*/ 	.word	0x0500000f


	//   ....[16]....
        /*08ac*/ 	.word	0x0500000f


	//   ....[17]....
        /*08b0*/ 	.word	0x0500000f


	//   ....[18]....
        /*08b4*/ 	.word	0x0500000f


	//   ....[19]....
        /*08b8*/ 	.word	0x0500000f


	//   ....[20]....
        /*08bc*/ 	.word	0x0500000f


	//   ....[21]....
        /*08c0*/ 	.word	0x0500000f


	//   ....[22]....
        /*08c4*/ 	.word	0x0500000f


	//   ....[23]....
        /*08c8*/ 	.word	0x0500000f


	//   ....[24]....
        /*08cc*/ 	.word	0x0500000f


	//   ....[25]....
        /*08d0*/ 	.word	0x0500000f


	//   ....[26]....
        /*08d4*/ 	.word	0x0500000f


	//   ....[27]....
        /*08d8*/ 	.word	0x0500000f


	//   ....[28]....
        /*08dc*/ 	.word	0x0500000f


	//   ....[29]....
        /*08e0*/ 	.word	0x0500000f


	//   ....[30]....
        /*08e4*/ 	.word	0x0500000f


	//   ....[31]....
        /*08e8*/ 	.word	0x0500000f


	//   ....[32]....
        /*08ec*/ 	.word	0x0500000f


	//   ....[33]....
        /*08f0*/ 	.word	0x0500000f


	//   ....[34]....
        /*08f4*/ 	.word	0x0500000f


	//   ....[35]....
        /*08f8*/ 	.word	0x0500000f


	//   ....[36]....
        /*08fc*/ 	.word	0x0500000f


	//   ....[37]....
        /*0900*/ 	.word	0x0500000f


	//   ....[38]....
        /*0904*/ 	.word	0x0500000f


	//   ....[39]....
        /*0908*/ 	.word	0x0500000f


	//   ....[40]....
        /*090c*/ 	.word	0x0500000f


	//   ....[41]....
        /*0910*/ 	.word	0x0500000f


	//   ....[42]....
        /*0914*/ 	.word	0x0500000f


	//   ....[43]....
        /*0918*/ 	.word	0x0500000f


	//   ....[44]....
        /*091c*/ 	.word	0x0500000f


	//   ....[45]....
        /*0920*/ 	.word	0x0500000f


	//   ....[46]....
        /*0924*/ 	.word	0x0500000f


	//   ....[47]....
        /*0928*/ 	.word	0x0500000f


	//   ....[48]....
        /*092c*/ 	.word	0x0500000f


	//   ....[49]....
        /*0930*/ 	.word	0x0500000f


	//   ....[50]....
        /*0934*/ 	.word	0x0500000f


	//   ....[51]....
        /*0938*/ 	.word	0x0500000f


	//   ....[52]....
        /*093c*/ 	.word	0x0500000f


	//   ....[53]....
        /*0940*/ 	.word	0x0500000f


	//   ....[54]....
        /*0944*/ 	.word	0x0500000f


	//   ....[55]....
        /*0948*/ 	.word	0x0500000f


	//   ....[56]....
        /*094c*/ 	.word	0x0500000f


	//   ....[57]....
        /*0950*/ 	.word	0x0500000f


	//   ....[58]....
        /*0954*/ 	.word	0x0500000f


	//   ....[59]....
        /*0958*/ 	.word	0x0500000f


	//   ....[60]....
        /*095c*/ 	.word	0x0500000f


	//   ....[61]....
        /*0960*/ 	.word	0x0500000f


	//   ....[62]....
        /*0964*/ 	.word	0x0500000f


	//   ....[63]....
        /*0968*/ 	.word	0x0500000f


	//   ....[64]....
        /*096c*/ 	.word	0x0500000f


	//   ....[65]....
        /*0970*/ 	.word	0x0500000f


	//   ....[66]....
        /*0974*/ 	.word	0x0500000f


	//   ....[67]....
        /*0978*/ 	.word	0x0500000f


	//----- nvinfo : EIATTR_COOP_GROUP_INSTR_OFFSETS
	.align		4
.L_143:
        /*097c*/ 	.byte	0x04, 0x28
        /*097e*/ 	.short	(.L_145 - .L_144)


	//   ....[0]....
.L_144:
        /*0980*/ 	.word	0x00000070


	//   ....[1]....
        /*0984*/ 	.word	0x00000140


	//   ....[2]....
        /*0988*/ 	.word	0x00000190


	//   ....[3]....
        /*098c*/ 	.word	0x000003c0


	//   ....[4]....
        /*0990*/ 	.word	0x00000520


	//   ....[5]....
        /*0994*/ 	.word	0x00000640


	//   ....[6]....
        /*0998*/ 	.word	0x000007a0


	//   ....[7]....
        /*099c*/ 	.word	0x00002ad0


	//   ....[8]....
        /*09a0*/ 	.word	0x00002ae0


	//   ....[9]....
        /*09a4*/ 	.word	0x000031a0


	//   ....[10]....
        /*09a8*/ 	.word	0x000031b0


	//   ....[11]....
        /*09ac*/ 	.word	0x00003e10


	//   ....[12]....
        /*09b0*/ 	.word	0x00003e20


	//   ....[13]....
        /*09b4*/ 	.word	0x00004580


	//   ....[14]....
        /*09b8*/ 	.word	0x00004590


	//   ....[15]....
        /*09bc*/ 	.word	0x00004fb0


	//   ....[16]....
        /*09c0*/ 	.word	0x00004fc0


	//   ....[17]....
        /*09c4*/ 	.word	0x000050d0


	//   ....[18]....
        /*09c8*/ 	.word	0x000050e0


	//   ....[19]....
        /*09cc*/ 	.word	0x00005470


	//   ....[20]....
        /*09d0*/ 	.word	0x00005490


	//   ....[21]....
        /*09d4*/ 	.word	0x00005570


	//   ....[22]....
        /*09d8*/ 	.word	0x00005590


	//   ....[23]....
        /*09dc*/ 	.word	0x00005a00


	//   ....[24]....
        /*09e0*/ 	.word	0x00005fe0


	//   ....[25]....
        /*09e4*/ 	.word	0x00005ff0


	//   ....[26]....
        /*09e8*/ 	.word	0x00006000


	//   ....[27]....
        /*09ec*/ 	.word	0x00006010


	//   ....[28]....
        /*09f0*/ 	.word	0x00007080


	//   ....[29]....
        /*09f4*/ 	.word	0x00007090


	//   ....[30]....
        /*09f8*/ 	.word	0x000070a0


	//   ....[31]....
        /*09fc*/ 	.word	0x000070b0


	//   ....[32]....
        /*0a00*/ 	.word	0x00008ee0


	//   ....[33]....
        /*0a04*/ 	.word	0x00008fd0


	//   ....[34]....
        /*0a08*/ 	.word	0x00009520


	//   ....[35]....
        /*0a0c*/ 	.word	0x00009590


	//   ....[36]....
        /*0a10*/ 	.word	0x0000adf0


	//   ....[37]....
        /*0a14*/ 	.word	0x0000ae20


	//   ....[38]....
        /*0a18*/ 	.word	0x0000b2e0


	//   ....[39]....
        /*0a1c*/ 	.word	0x0000b340


	//   ....[40]....
        /*0a20*/ 	.word	0x0000c320


	//   ....[41]....
        /*0a24*/ 	.word	0x0000c5f0


	//   ....[42]....
        /*0a28*/ 	.word	0x0000c620


	//   ....[43]....
        /*0a2c*/ 	.word	0x0000c6f0


	//   ....[44]....
        /*0a30*/ 	.word	0x0000d330


	//   ....[45]....
        /*0a34*/ 	.word	0x0000d360


	//   ....[46]....
        /*0a38*/ 	.word	0x0000d370


	//   ....[47]....
        /*0a3c*/ 	.word	0x0000d380


	//   ....[48]....
        /*0a40*/ 	.word	0x0000d890


	//   ....[49]....
        /*0a44*/ 	.word	0x0000d8b0


	//   ....[50]....
        /*0a48*/ 	.word	0x0000d8d0


	//   ....[51]....
        /*0a4c*/ 	.word	0x0000d8e0


	//   ....[52]....
        /*0a50*/ 	.word	0x0000d900


	//   ....[53]....
        /*0a54*/ 	.word	0x0000d920


	//   ....[54]....
        /*0a58*/ 	.word	0x0000d9d0


	//   ....[55]....
        /*0a5c*/ 	.word	0x0000d9e0


	//   ....[56]....
        /*0a60*/ 	.word	0x0000e2e0


	//   ....[57]....
        /*0a64*/ 	.word	0x0000e310


	//   ....[58]....
        /*0a68*/ 	.word	0x0000e330


	//   ....[59]....
        /*0a6c*/ 	.word	0x0000e360


	//   ....[60]....
        /*0a70*/ 	.word	0x0000e390


	//   ....[61]....
        /*0a74*/ 	.word	0x0000e3a0


	//   ....[62]....
        /*0a78*/ 	.word	0x0000e3d0


	//   ....[63]....
        /*0a7c*/ 	.word	0x0000e440


	//   ....[64]....
        /*0a80*/ 	.word	0x0000e560


	//   ....[65]....
        /*0a84*/ 	.word	0x0000e750


	//   ....[66]....
        /*0a88*/ 	.word	0x0000e780


	//   ....[67]....
        /*0a8c*/ 	.word	0x0000e7b0


	//   ....[68]....
        /*0a90*/ 	.word	0x0000e7e0


	//   ....[69]....
        /*0a94*/ 	.word	0x0000e810


	//   ....[70]....
        /*0a98*/ 	.word	0x0000e840


	//   ....[71]....
        /*0a9c*/ 	.word	0x0000e9b0


	//   ....[72]....
        /*0aa0*/ 	.word	0x0000e9e0


	//   ....[73]....
        /*0aa4*/ 	.word	0x0000ea10


	//   ....[74]....
        /*0aa8*/ 	.word	0x0000ea40


	//   ....[75]....
        /*0aac*/ 	.word	0x0000ea70


	//   ....[76]....
        /*0ab0*/ 	.word	0x0000eaa0


	//   ....[77]....
        /*0ab4*/ 	.word	0x0000eb30


	//   ....[78]....
        /*0ab8*/ 	.word	0x0000eb60


	//   ....[79]....
        /*0abc*/ 	.word	0x0000ebe0


	//   ....[80]....
        /*0ac0*/ 	.word	0x0000f6f0


	//   ....[81]....
        /*0ac4*/ 	.word	0x00010fc0


	//   ....[82]....
        /*0ac8*/ 	.word	0x00010fe0


	//   ....[83]....
        /*0acc*/ 	.word	0x00011070


	//   ....[84]....
        /*0ad0*/ 	.word	0x00011090


	//   ....[85]....
        /*0ad4*/ 	.word	0x00011110


	//   ....[86]....
        /*0ad8*/ 	.word	0x00011130


	//   ....[87]....
        /*0adc*/ 	.word	0x000111b0


	//   ....[88]....
        /*0ae0*/ 	.word	0x000111d0


	//   ....[89]....
        /*0ae4*/ 	.word	0x00011250


	//   ....[90]....
        /*0ae8*/ 	.word	0x00011270


	//   ....[91]....
        /*0aec*/ 	.word	0x000112f0


	//   ....[92]....
        /*0af0*/ 	.word	0x00011310


	//   ....[93]....
        /*0af4*/ 	.word	0x00011390


	//   ....[94]....
        /*0af8*/ 	.word	0x000113b0


	//   ....[95]....
        /*0afc*/ 	.word	0x000113c0


	//   ....[96]....
        /*0b00*/ 	.word	0x000113d0


	//   ....[97]....
        /*0b04*/ 	.word	0x00011d40


	//   ....[98]....
        /*0b08*/ 	.word	0x00011d50


	//   ....[99]....
        /*0b0c*/ 	.word	0x00011d70


	//   ....[100]....
        /*0b10*/ 	.word	0x00011e00


	//   ....[101]....
        /*0b14*/ 	.word	0x00011e20


	//   ....[102]....
        /*0b18*/ 	.word	0x00011ea0


	//   ....[103]....
        /*0b1c*/ 	.word	0x00011ec0


	//   ....[104]....
        /*0b20*/ 	.word	0x00011f40


	//   ....[105]....
        /*0b24*/ 	.word	0x00011f60


	//   ....[106]....
        /*0b28*/ 	.word	0x00011fe0


	//   ....[107]....
        /*0b2c*/ 	.word	0x00012000


	//   ....[108]....
        /*0b30*/ 	.word	0x00012080


	//   ....[109]....
        /*0b34*/ 	.word	0x000120a0


	//   ....[110]....
        /*0b38*/ 	.word	0x00012120


	//   ....[111]....
        /*0b3c*/ 	.word	0x00012140


	//   ....[112]....
        /*0b40*/ 	.word	0x00012150


	//   ....[113]....
        /*0b44*/ 	.word	0x000121c0


	//   ....[114]....
        /*0b48*/ 	.word	0x00012210


	//   ....[115]....
        /*0b4c*/ 	.word	0x000122a0


	//   ....[116]....
        /*0b50*/ 	.word	0x000122d0


	//   ....[117]....
        /*0b54*/ 	.word	0x000122e0


	//   ....[118]....
        /*0b58*/ 	.word	0x00012350


	//   ....[119]....
        /*0b5c*/ 	.word	0x00012360


	//   ....[120]....
        /*0b60*/ 	.word	0x00012370


	//   ....[121]....
        /*0b64*/ 	.word	0x00012b90


	//   ....[122]....
        /*0b68*/ 	.word	0x00012bb0


	//   ....[123]....
        /*0b6c*/ 	.word	0x00012c20


	//   ....[124]....
        /*0b70*/ 	.word	0x00012c30


	//   ....[125]....
        /*0b74*/ 	.word	0x00012c70


	//   ....[126]....
        /*0b78*/ 	.word	0x00012c80


	//   ....[127]....
        /*0b7c*/ 	.word	0x00012cc0


	//   ....[128]....
        /*0b80*/ 	.word	0x00012cd0


	//   ....[129]....
        /*0b84*/ 	.word	0x00012d10


	//   ....[130]....
        /*0b88*/ 	.word	0x00012d20


	//   ....[131]....
        /*0b8c*/ 	.word	0x00012d60


	//   ....[132]....
        /*0b90*/ 	.word	0x00012d70


	//   ....[133]....
        /*0b94*/ 	.word	0x00012db0


	//   ....[134]....
        /*0b98*/ 	.word	0x00012dc0


	//   ....[135]....
        /*0b9c*/ 	.word	0x00012dd0


	//   ....[136]....
        /*0ba0*/ 	.word	0x00012e10


	//   ....[137]....
        /*0ba4*/ 	.word	0x000130d0


	//   ....[138]....
        /*0ba8*/ 	.word	0x00013100


	//   ....[139]....
        /*0bac*/ 	.word	0x00013160


	//   ....[140]....
        /*0bb0*/ 	.word	0x00013170


	//   ....[141]....
        /*0bb4*/ 	.word	0x000131c0


	//   ....[142]....
        /*0bb8*/ 	.word	0x000131d0


	//   ....[143]....
        /*0bbc*/ 	.word	0x00013220


	//   ....[144]....
        /*0bc0*/ 	.word	0x00013230


	//   ....[145]....
        /*0bc4*/ 	.word	0x00013280


	//   ....[146]....
        /*0bc8*/ 	.word	0x00013290


	//   ....[147]....
        /*0bcc*/ 	.word	0x000132e0


	//   ....[148]....
        /*0bd0*/ 	.word	0x000132f0


	//   ....[149]....
        /*0bd4*/ 	.word	0x00013340


	//   ....[150]....
        /*0bd8*/ 	.word	0x00013350


	//   ....[151]....
        /*0bdc*/ 	.word	0x00013360


	//   ....[152]....
        /*0be0*/ 	.word	0x000133a0


	//   ....[153]....
        /*0be4*/ 	.word	0x00013990


	//   ....[154]....
        /*0be8*/ 	.word	0x000139d0


	//   ....[155]....
        /*0bec*/ 	.word	0x000139f0


	//   ....[156]....
        /*0bf0*/ 	.word	0x00013a30


	//   ....[157]....
        /*0bf4*/ 	.word	0x00013a50


	//   ....[158]....
        /*0bf8*/ 	.word	0x00013a90


	//   ....[159]....
        /*0bfc*/ 	.word	0x00013ab0


	//   ....[160]....
        /*0c00*/ 	.word	0x00013af0


	//   ....[161]....
        /*0c04*/ 	.word	0x00013b10


	//   ....[162]....
        /*0c08*/ 	.word	0x00013b50


	//   ....[163]....
        /*0c0c*/ 	.word	0x00013b70


	//   ....[164]....
        /*0c10*/ 	.word	0x00013bb0


	//   ....[165]....
        /*0c14*/ 	.word	0x00013bd0


	//   ....[166]....
        /*0c18*/ 	.word	0x00013c10


	//   ....[167]....
        /*0c1c*/ 	.word	0x00013c30


	//   ....[168]....
        /*0c20*/ 	.word	0x00013c40


	//   ....[169]....
        /*0c24*/ 	.word	0x00013fb0


	//   ....[170]....
        /*0c28*/ 	.word	0x00013fe0


	//   ....[171]....
        /*0c2c*/ 	.word	0x00014020


	//   ....[172]....
        /*0c30*/ 	.word	0x00014050


	//   ....[173]....
        /*0c34*/ 	.word	0x00014080


	//   ....[174]....
        /*0c38*/ 	.word	0x000140b0


	//   ....[175]....
        /*0c3c*/ 	.word	0x000140e0


	//   ....[176]....
        /*0c40*/ 	.word	0x00014110


	//   ....[177]....
        /*0c44*/ 	.word	0x00014290


	//   ....[178]....
        /*0c48*/ 	.word	0x000142c0


	//   ....[179]....
        /*0c4c*/ 	.word	0x000142f0


	//   ....[180]....
        /*0c50*/ 	.word	0x00014320


	//   ....[181]....
        /*0c54*/ 	.word	0x00014350


	//   ....[182]....
        /*0c58*/ 	.word	0x00014380


	//   ....[183]....
        /*0c5c*/ 	.word	0x00014440


	//   ....[184]....
        /*0c60*/ 	.word	0x00014460


	//   ....[185]....
        /*0c64*/ 	.word	0x000144d0


	//   ....[186]....
        /*0c68*/ 	.word	0x00014940


	//   ....[187]....
        /*0c6c*/ 	.word	0x00014c60


	//   ....[188]....
        /*0c70*/ 	.word	0x00014cf0


	//   ....[189]....
        /*0c74*/ 	.word	0x00014d80


	//   ....[190]....
        /*0c78*/ 	.word	0x00014e10


	//   ....[191]....
        /*0c7c*/ 	.word	0x00014ef0


	//   ....[192]....
        /*0c80*/ 	.word	0x00014f80


	//   ....[193]....
        /*0c84*/ 	.word	0x00015020


	//   ....[194]....
        /*0c88*/ 	.word	0x000150b0


	//   ....[195]....
        /*0c8c*/ 	.word	0x000151a0


	//   ....[196]....
        /*0c90*/ 	.word	0x00015230


	//   ....[197]....
        /*0c94*/ 	.word	0x000152d0


	//   ....[198]....
        /*0c98*/ 	.word	0x00015360


	//   ....[199]....
        /*0c9c*/ 	.word	0x000154a0


	//   ....[200]....
        /*0ca0*/ 	.word	0x00015550


	//   ....[201]....
        /*0ca4*/ 	.word	0x000155e0


	//   ....[202]....
        /*0ca8*/ 	.word	0x00015630


	//   ....[203]....
        /*0cac*/ 	.word	0x00015680


	//   ....[204]....
        /*0cb0*/ 	.word	0x00015760


	//   ....[205]....
        /*0cb4*/ 	.word	0x000157f0


	//   ....[206]....
        /*0cb8*/ 	.word	0x00015840


	//   ....[207]....
        /*0cbc*/ 	.word	0x00015890


	//   ....[208]....
        /*0cc0*/ 	.word	0x00015ac0


	//   ....[209]....
        /*0cc4*/ 	.word	0x00015b60


	//   ....[210]....
        /*0cc8*/ 	.word	0x00015bc0


	//   ....[211]....
        /*0ccc*/ 	.word	0x00015c30


	//   ....[212]....
        /*0cd0*/ 	.word	0x00015c90


	//   ....[213]....
        /*0cd4*/ 	.word	0x00015d00


	//   ....[214]....
        /*0cd8*/ 	.word	0x00015dc0


	//   ....[215]....
        /*0cdc*/ 	.word	0x00015e20


	//   ....[216]....
        /*0ce0*/ 	.word	0x00015ee0


	//   ....[217]....
        /*0ce4*/ 	.word	0x000161c0


	//   ....[218]....
        /*0ce8*/ 	.word	0x000162b0


	//   ....[219]....
        /*0cec*/ 	.word	0x00016350


	//   ....[220]....
        /*0cf0*/ 	.word	0x000163b0


	//   ....[221]....
        /*0cf4*/ 	.word	0x000164a0


	//   ....[222]....
        /*0cf8*/ 	.word	0x00016510


	//   ....[223]....
        /*0cfc*/ 	.word	0x00016600


	//   ....[224]....
        /*0d00*/ 	.word	0x00016670


	//   ....[225]....
        /*0d04*/ 	.word	0x00016760


	//   ....[226]....
        /*0d08*/ 	.word	0x000167d0


	//   ....[227]....
        /*0d0c*/ 	.word	0x000168c0


	//   ....[228]....
        /*0d10*/ 	.word	0x00016930


	//   ....[229]....
        /*0d14*/ 	.word	0x00016a20


	//   ....[230]....
        /*0d18*/ 	.word	0x00016a90


	//   ....[231]....
        /*0d1c*/ 	.word	0x00016b80


	//   ....[232]....
        /*0d20*/ 	.word	0x00016bf0


	//   ....[233]....
        /*0d24*/ 	.word	0x00016cd0


	//   ....[234]....
        /*0d28*/ 	.word	0x00016db0


	//   ....[235]....
        /*0d2c*/ 	.word	0x00016e00


	//   ....[236]....
        /*0d30*/ 	.word	0x00016e60


	//   ....[237]....
        /*0d34*/ 	.word	0x00016f50


	//   ....[238]....
        /*0d38*/ 	.word	0x00016fb0


	//   ....[239]....
        /*0d3c*/ 	.word	0x000170b0


	//   ....[240]....
        /*0d40*/ 	.word	0x00017110


	//   ....[241]....
        /*0d44*/ 	.word	0x00017210


	//   ....[242]....
        /*0d48*/ 	.word	0x00017270


	//   ....[243]....
        /*0d4c*/ 	.word	0x00017370


	//   ....[244]....
        /*0d50*/ 	.word	0x000173d0


	//   ....[245]....
        /*0d54*/ 	.word	0x000174d0


	//   ....[246]....
        /*0d58*/ 	.word	0x00017530


	//   ....[247]....
        /*0d5c*/ 	.word	0x00017630


	//   ....[248]....
        /*0d60*/ 	.word	0x00017690


	//   ....[249]....
        /*0d64*/ 	.word	0x00017790


	//   ....[250]....
        /*0d68*/ 	.word	0x000177f0


	//   ....[251]....
        /*0d6c*/ 	.word	0x000178e0


	//   ....[252]....
        /*0d70*/ 	.word	0x00017940


	//   ....[253]....
        /*0d74*/ 	.word	0x00017a20


	//   ....[254]....
        /*0d78*/ 	.word	0x00017a80


	//   ....[255]....
        /*0d7c*/ 	.word	0x00017b50


	//   ....[0]....
        /*0d80*/ 	.word	0x00017bb0


	//   ....[1]....
        /*0d84*/ 	.word	0x00017c70


	//   ....[2]....
        /*0d88*/ 	.word	0x00017db0


	//   ....[3]....
        /*0d8c*/ 	.word	0x00017e60


	//   ....[4]....
        /*0d90*/ 	.word	0x00017ed0


	//   ....[5]....
        /*0d94*/ 	.word	0x00017fa0


	//   ....[6]....
        /*0d98*/ 	.word	0x00018000


	//   ....[7]....
        /*0d9c*/ 	.word	0x000180b0


	//   ....[8]....
        /*0da0*/ 	.word	0x00018110


	//   ....[9]....
        /*0da4*/ 	.word	0x000181c0


	//   ....[10]....
        /*0da8*/ 	.word	0x00018220


	//   ....[11]....
        /*0dac*/ 	.word	0x000182d0


	//   ....[12]....
        /*0db0*/ 	.word	0x00018330


	//   ....[13]....
        /*0db4*/ 	.word	0x000183e0


	//   ....[14]....
        /*0db8*/ 	.word	0x00018440


	//   ....[15]....
        /*0dbc*/ 	.word	0x000184f0


	//   ....[16]....
        /*0dc0*/ 	.word	0x00018550


	//   ....[17]....
        /*0dc4*/ 	.word	0x00018600


	//   ....[18]....
        /*0dc8*/ 	.word	0x000186f0


	//   ....[19]....
        /*0dcc*/ 	.word	0x000187a0


	//   ....[20]....
        /*0dd0*/ 	.word	0x00018800


	//   ....[21]....
        /*0dd4*/ 	.word	0x000188c0


	//   ....[22]....
        /*0dd8*/ 	.word	0x00018920


	//   ....[23]....
        /*0ddc*/ 	.word	0x000189e0


	//   ....[24]....
        /*0de0*/ 	.word	0x00018a40


	//   ....[25]....
        /*0de4*/ 	.word	0x00018b00


	//   ....[26]....
        /*0de8*/ 	.word	0x00018b60


	//   ....[27]....
        /*0dec*/ 	.word	0x00018c20


	//   ....[28]....
        /*0df0*/ 	.word	0x00018c80


	//   ....[29]....
        /*0df4*/ 	.word	0x00018d40


	//   ....[30]....
        /*0df8*/ 	.word	0x00018da0


	//   ....[31]....
        /*0dfc*/ 	.word	0x00018e60


	//   ....[32]....
        /*0e00*/ 	.word	0x00018ec0


	//   ....[33]....
        /*0e04*/ 	.word	0x00018f70


	//   ....[34]....
        /*0e08*/ 	.word	0x00019060


	//   ....[35]....
        /*0e0c*/ 	.word	0x00019110


	//   ....[36]....
        /*0e10*/ 	.word	0x00019180


	//   ....[37]....
        /*0e14*/ 	.word	0x00019230


	//   ....[38]....
        /*0e18*/ 	.word	0x00019290


	//   ....[39]....
        /*0e1c*/ 	.word	0x00019340


	//   ....[40]....
        /*0e20*/ 	.word	0x000193a0


	//   ....[41]....
        /*0e24*/ 	.word	0x00019450


	//   ....[42]....
        /*0e28*/ 	.word	0x000194b0


	//   ....[43]....
        /*0e2c*/ 	.word	0x00019560


	//   ....[44]....
        /*0e30*/ 	.word	0x000195c0


	//   ....[45]....
        /*0e34*/ 	.word	0x00019670


	//   ....[46]....
        /*0e38*/ 	.word	0x000196d0


	//   ....[47]....
        /*0e3c*/ 	.word	0x00019780


	//   ....[48]....
        /*0e40*/ 	.word	0x000197e0


	//   ....[49]....
        /*0e44*/ 	.word	0x00019880


	//   ....[50]....
        /*0e48*/ 	.word	0x00019910


	//   ....[51]....
        /*0e4c*/ 	.word	0x000199b0


	//   ....[52]....
        /*0e50*/ 	.word	0x00019ad0


	//   ....[53]....
        /*0e54*/ 	.word	0x00019b40


	//   ....[54]....
        /*0e58*/ 	.word	0x00019bb0


	//   ....[55]....
        /*0e5c*/ 	.word	0x00019c20


	//   ....[56]....
        /*0e60*/ 	.word	0x00019c90


	//   ....[57]....
        /*0e64*/ 	.word	0x00019d10


	//   ....[58]....
        /*0e68*/ 	.word	0x00019da0


	//   ....[59]....
        /*0e6c*/ 	.word	0x00019e30


	//   ....[60]....
        /*0e70*/ 	.word	0x00019ea0


	//   ....[61]....
        /*0e74*/ 	.word	0x00019f10


	//   ....[62]....
        /*0e78*/ 	.word	0x00019f80


	//   ....[63]....
        /*0e7c*/ 	.word	0x0001a000


	//   ....[64]....
        /*0e80*/ 	.word	0x0001a070


	//   ....[65]....
        /*0e84*/ 	.word	0x0001a110


	//   ....[66]....
        /*0e88*/ 	.word	0x0001a1a0


	//   ....[67]....
        /*0e8c*/ 	.word	0x0001a2c0


	//----- nvinfo : EIATTR_REG_RECONFIG
	.align		4
.L_145:
        /*0e90*/ 	.byte	0x01, 0x54
	.zero		2


	//----- nvinfo : EIATTR_SYSCALL_OFFSETS
	.align		4
        /*0e94*/ 	.byte	0x04, 0x46
        /*0e96*/ 	.short	(.L_147 - .L_146)


	//   ....[0]....
.L_146:
        /*0e98*/ 	.word	0x00001850


	//   ....[1]....
        /*0e9c*/ 	.word	0x000019a0


	//   ....[2]....
        /*0ea0*/ 	.word	0x00005bd0


	//   ....[3]....
        /*0ea4*/ 	.word	0x00005f50


	//   ....[4]....
        /*0ea8*/ 	.word	0x000105a0


	//   ....[5]....
        /*0eac*/ 	.word	0x000106f0


	//   ....[6]....
        /*0eb0*/ 	.word	0x000107e0


	//   ....[7]....
        /*0eb4*/ 	.word	0x00011810


	//----- nvinfo : EIATTR_MBARRIER_INSTR_OFFSETS
	.align		4
.L_147:
        /*0eb8*/ 	.byte	0x04, 0x39
        /*0eba*/ 	.short	(.L_149 - .L_148)


	//   ....[0]....
.L_148:
        /*0ebc*/ 	.word	0x00000270
        /*0ec0*/ 	.word	0x000000ff
        /*0ec4*/ 	.word	0x00016800
        /*0ec8*/ 	.short	0x0100
        /*0eca*/ 	.byte	0x08
	.zero		1


	//   ....[1]....
        /*0ecc*/ 	.word	0x00000280
        /*0ed0*/ 	.word	0x000000ff
        /*0ed4*/ 	.word	0x00016820
        /*0ed8*/ 	.short	0x0100
        /*0eda*/ 	.byte	0x08
	.zero		1


	//   ....[2]....
        /*0edc*/ 	.word	0x00000370
        /*0ee0*/ 	.word	0x000000ff
        /*0ee4*/ 	.word	0x00016830
        /*0ee8*/ 	.short	0x0100
        /*0eea*/ 	.byte	0x08
	.zero		1


	//   ....[3]....
        /*0eec*/ 	.word	0x00000380
        /*0ef0*/ 	.word	0x000000ff
        /*0ef4*/ 	.word	0x00016840
        /*0ef8*/ 	.short	0x0100
        /*0efa*/ 	.byte	0x08
	.zero		1


	//   ....[4]....
        /*0efc*/ 	.word	0x00000390
        /*0f00*/ 	.word	0x000000ff
        /*0f04*/ 	.word	0x00016838
        /*0f08*/ 	.short	0x0100
        /*0f0a*/ 	.byte	0x08
	.zero		1


	//   ....[5]....
        /*0f0c*/ 	.word	0x000003a0
        /*0f10*/ 	.word	0x000000ff
        /*0f14*/ 	.word	0x00016848
        /*0f18*/ 	.short	0x0100
        /*0f1a*/ 	.byte	0x08
	.zero		1


	//   ....[6]....
        /*0f1c*/ 	.word	0x000004d0
        /*0f20*/ 	.word	0x000000ff
        /*0f24*/ 	.word	0x00016850
        /*0f28*/ 	.short	0x0100
        /*0f2a*/ 	.byte	0x08
	.zero		1


	//   ....[7]....
        /*0f2c*/ 	.word	0x000004e0
        /*0f30*/ 	.word	0x000000ff
        /*0f34*/ 	.word	0x00016860
        /*0f38*/ 	.short	0x0100
        /*0f3a*/ 	.byte	0x08
	.zero		1


	//   ....[8]....
        /*0f3c*/ 	.word	0x000004f0
        /*0f40*/ 	.word	0x000000ff
        /*0f44*/ 	.word	0x00016858
        /*0f48*/ 	.short	0x0100
        /*0f4a*/ 	.byte	0x08
	.zero		1


	//   ....[9]....
        /*0f4c*/ 	.word	0x00000500
        /*0f50*/ 	.word	0x000000ff
        /*0f54*/ 	.word	0x00016868
        /*0f58*/ 	.short	0x0100
        /*0f5a*/ 	.byte	0x08
	.zero		1


	//   ....[10]....
        /*0f5c*/ 	.word	0x000005f0
        /*0f60*/ 	.word	0x000000ff
        /*0f64*/ 	.word	0x00016870
        /*0f68*/ 	.short	0x0100
        /*0f6a*/ 	.byte	0x06
	.zero		1


	//   ....[11]....
        /*0f6c*/ 	.word	0x00000600
        /*0f70*/ 	.word	0x000000ff
        /*0f74*/ 	.word	0x00016880
        /*0f78*/ 	.short	0x0100
        /*0f7a*/ 	.byte	0x06
	.zero		1


	//   ....[12]....
        /*0f7c*/ 	.word	0x00000610
        /*0f80*/ 	.word	0x000000ff
        /*0f84*/ 	.word	0x00016878
        /*0f88*/ 	.short	0x0100
        /*0f8a*/ 	.byte	0x06
	.zero		1


	//   ....[13]....
        /*0f8c*/ 	.word	0x00000620
        /*0f90*/ 	.word	0x000000ff
        /*0f94*/ 	.word	0x00016888
        /*0f98*/ 	.short	0x0100
        /*0f9a*/ 	.byte	0x06
	.zero		1


	//   ....[14]....
        /*0f9c*/ 	.word	0x00000750
        /*0fa0*/ 	.word	0x000000ff
        /*0fa4*/ 	.word	0x00016890
        /*0fa8*/ 	.short	0x0100
        /*0faa*/ 	.byte	0x08
	.zero		1


	//   ....[15]....
        /*0fac*/ 	.word	0x00000760
        /*0fb0*/ 	.word	0x000000ff
        /*0fb4*/ 	.word	0x000168a0
        /*0fb8*/ 	.short	0x0100
        /*0fba*/ 	.byte	0x08
	.zero		1


	//   ....[16]....
        /*0fbc*/ 	.word	0x00000770
        /*0fc0*/ 	.word	0x000000ff
        /*0fc4*/ 	.word	0x00016898
        /*0fc8*/ 	.short	0x0100
        /*0fca*/ 	.byte	0x08
	.zero		1


	//   ....[17]....
        /*0fcc*/ 	.word	0x00000780
        /*0fd0*/ 	.word	0x000000ff
        /*0fd4*/ 	.word	0x000168a8
        /*0fd8*/ 	.short	0x0100
        /*0fda*/ 	.byte	0x08
	.zero		1


	//   ....[18]....
        /*0fdc*/ 	.word	0x000008b0
        /*0fe0*/ 	.word	0x000000ff
        /*0fe4*/ 	.word	0x000168b0
        /*0fe8*/ 	.short	0x0100
        /*0fea*/ 	.byte	0x08
	.zero		1


	//   ....[19]....
        /*0fec*/ 	.word	0x000008c0
        /*0ff0*/ 	.word	0x000000ff
        /*0ff4*/ 	.word	0x000168c0
        /*0ff8*/ 	.short	0x0100
        /*0ffa*/ 	.byte	0x08
	.zero		1


	//   ....[20]....
        /*0ffc*/ 	.word	0x000008d0
        /*1000*/ 	.word	0x000000ff
        /*1004*/ 	.word	0x000168b8
        /*1008*/ 	.short	0x0100
        /*100a*/ 	.byte	0x08
	.zero		1


	//   ....[21]....
        /*100c*/ 	.word	0x000008e0
        /*1010*/ 	.word	0x000000ff
        /*1014*/ 	.word	0x000168c8
        /*1018*/ 	.short	0x0100
        /*101a*/ 	.byte	0x08
	.zero		1


	//   ....[22]....
        /*101c*/ 	.word	0x00002a80
        /*1020*/ 	.word	0x00000047
        /*1024*/ 	.word	0x00016890
        /*1028*/ 	.short	0x010a
        /*102a*/ 	.byte	0x3f
	.zero		1


	//   ....[23]....
        /*102c*/ 	.word	0x00003db0
        /*1030*/ 	.word	0x00000047
        /*1034*/ 	.word	0x00016890
        /*1038*/ 	.short	0x010a
        /*103a*/ 	.byte	0x3f
	.zero		1


	//   ....[24]....
        /*103c*/ 	.word	0x00004df0
        /*1040*/ 	.word	0x00000047
        /*1044*/ 	.word	0x00016890
        /*1048*/ 	.short	0x010a
        /*104a*/ 	.byte	0x3f
	.zero		1


	//   ....[25]....
        /*104c*/ 	.word	0x000052a0
        /*1050*/ 	.word	0x00000008
        /*1054*/ 	.word	0x00000000
        /*1058*/ 	.short	0x0101
        /*105a*/ 	.byte	0x3f
	.zero		1


	//   ....[26]....
        /*105c*/ 	.word	0x000052e0
        /*1060*/ 	.word	0x00000047
        /*1064*/ 	.word	0x000168b0
        /*1068*/ 	.short	0x010a
        /*106a*/ 	.byte	0x3f
	.zero		1


	//   ....[27]....
        /*106c*/ 	.word	0x00005710
        /*1070*/ 	.word	0x00000047
        /*1074*/ 	.word	0x00000000
        /*1078*/ 	.short	0x0101
        /*107a*/ 	.byte	0x3f
	.zero		1


	//   ....[28]....
        /*107c*/ 	.word	0x00005c70
        /*1080*/ 	.word	0x00000012
        /*1084*/ 	.word	0x00016800
        /*1088*/ 	.short	0x010a
        /*108a*/ 	.byte	0x3f
	.zero		1


	//   ....[29]....
        /*108c*/ 	.word	0x00005cc0
        /*1090*/ 	.word	0x00000012
        /*1094*/ 	.word	0x00016800
        /*1098*/ 	.short	0x010a
        /*109a*/ 	.byte	0x3f
	.zero		1


	//   ....[30]....
        /*109c*/ 	.word	0x00006350
        /*10a0*/ 	.word	0x00000012
        /*10a4*/ 	.word	0x00016800
        /*10a8*/ 	.short	0x010a
        /*10aa*/ 	.byte	0x3f
	.zero		1


	//   ....[31]....
        /*10ac*/ 	.word	0x00007390
        /*10b0*/ 	.word	0x00000012
        /*10b4*/ 	.word	0x00016800
        /*10b8*/ 	.short	0x010a
        /*10ba*/ 	.byte	0x3f
	.zero		1


	//   ....[32]....
        /*10bc*/ 	.word	0x00008130
        /*10c0*/ 	.word	0x00000003
        /*10c4*/ 	.word	0x00016830
        /*10c8*/ 	.short	0x010a
        /*10ca*/ 	.byte	0x3f
	.zero		1


	//   ....[33]....
        /*10cc*/ 	.word	0x000081d0
        /*10d0*/ 	.word	0x00000003
        /*10d4*/ 	.word	0x00016830
        /*10d8*/ 	.short	0x010a
        /*10da*/ 	.byte	0x3f
	.zero		1


	//   ....[34]....
        /*10dc*/ 	.word	0x00009300
        /*10e0*/ 	.word	0x00000003
        /*10e4*/ 	.word	0x00000000
        /*10e8*/ 	.short	0x0101
        /*10ea*/ 	.byte	0x3f
	.zero		1


	//   ....[35]....
        /*10ec*/ 	.word	0x0000a320
        /*10f0*/ 	.word	0x00000009
        /*10f4*/ 	.word	0x00016830
        /*10f8*/ 	.short	0x010a
        /*10fa*/ 	.byte	0x3f
	.zero		1


	//   ....[36]....
        /*10fc*/ 	.word	0x0000a370
        /*1100*/ 	.word	0x00000009
        /*1104*/ 	.word	0x00016830
        /*1108*/ 	.short	0x010a
        /*110a*/ 	.byte	0x3f
	.zero		1


	//   ....[37]....
        /*110c*/ 	.word	0x0000a6e0
        /*1110*/ 	.word	0x00000004
        /*1114*/ 	.word	0x00016850
        /*1118*/ 	.short	0x010a
        /*111a*/ 	.byte	0x3f
	.zero		1


	//   ....[38]....
        /*111c*/ 	.word	0x0000a720
        /*1120*/ 	.word	0x00000004
        /*1124*/ 	.word	0x00016850
        /*1128*/ 	.short	0x010a
        /*112a*/ 	.byte	0x3f
	.zero		1


	//   ....[39]....
        /*112c*/ 	.word	0x0000abe0
        /*1130*/ 	.word	0x00000000
        /*1134*/ 	.word	0x00000000
        /*1138*/ 	.short	0x0101
        /*113a*/ 	.byte	0x3f
	.zero		1


	//   ....[40]....
        /*113c*/ 	.word	0x0000bde0
        /*1140*/ 	.word	0x0000000a
        /*1144*/ 	.word	0x00000000
        /*1148*/ 	.short	0x0101
        /*114a*/ 	.byte	0x3f
	.zero		1


	//   ....[41]....
        /*114c*/ 	.word	0x0000c220
        /*1150*/ 	.word	0x0000000c
        /*1154*/ 	.word	0x00016850
        /*1158*/ 	.short	0x010a
        /*115a*/ 	.byte	0x3f
	.zero		1


	//   ....[42]....
        /*115c*/ 	.word	0x0000c290
        /*1160*/ 	.word	0x0000000c
        /*1164*/ 	.word	0x00016850
        /*1168*/ 	.short	0x010a
        /*116a*/ 	.byte	0x3f
	.zero		1


	//   ....[43]....
        /*116c*/ 	.word	0x0000c950
        /*1170*/ 	.word	0x00000000
        /*1174*/ 	.word	0x00000000
        /*1178*/ 	.short	0x0101
        /*117a*/ 	.byte	0x3f
	.zero		1


	//   ....[44]....
        /*117c*/ 	.word	0x0000d9a0
        /*1180*/ 	.word	0x00000000
        /*1184*/ 	.word	0x00000000
        /*1188*/ 	.short	0x0101
        /*118a*/ 	.byte	0x3f
	.zero		1


	//   ....[45]....
        /*118c*/ 	.word	0x0000f7d0
        /*1190*/ 	.word	0x00000016
        /*1194*/ 	.word	0x00016820
        /*1198*/ 	.short	0x010a
        /*119a*/ 	.byte	0x3f
	.zero		1


	//   ....[46]....
        /*119c*/ 	.word	0x0000f880
        /*11a0*/ 	.word	0x00000005
        /*11a4*/ 	.word	0x000168a0
        /*11a8*/ 	.short	0x010a
        /*11aa*/ 	.byte	0x3f
	.zero		1


	//   ....[47]....
        /*11ac*/ 	.word	0x0000fac0
        /*11b0*/ 	.word	0x00000005
        /*11b4*/ 	.word	0x000168c0
        /*11b8*/ 	.short	0x010a
        /*11ba*/ 	.byte	0x3f
	.zero		1


	//   ....[48]....
        /*11bc*/ 	.word	0x0000fe20
        /*11c0*/ 	.word	0x00000005
        /*11c4*/ 	.word	0x000168a0
        /*11c8*/ 	.short	0x010a
        /*11ca*/ 	.byte	0x3f
	.zero		1


	//   ....[49]....
        /*11cc*/ 	.word	0x00010040
        /*11d0*/ 	.word	0x00000005
        /*11d4*/ 	.word	0x000168c0
        /*11d8*/ 	.short	0x010a
        /*11da*/ 	.byte	0x3f
	.zero		1


	//   ....[50]....
        /*11dc*/ 	.word	0x00010cf0
        /*11e0*/ 	.word	0x00000003
        /*11e4*/ 	.word	0x00016840
        /*11e8*/ 	.short	0x010a
        /*11ea*/ 	.byte	0x3f
	.zero		1


	//   ....[51]....
        /*11ec*/ 	.word	0x000114d0
        /*11f0*/ 	.word	0x00000003
        /*11f4*/ 	.word	0x00016830
        /*11f8*/ 	.short	0x0107
        /*11fa*/ 	.byte	0x3f
	.zero		1


	//   ....[52]....
        /*11fc*/ 	.word	0x000115a0
        /*1200*/ 	.word	0x00000003
        /*1204*/ 	.word	0x00016830
        /*1208*/ 	.short	0x0101
        /*120a*/ 	.byte	0x3f
	.zero		1


	//   ....[53]....
        /*120c*/ 	.word	0x00012450
        /*1210*/ 	.word	0x00000016
        /*1214*/ 	.word	0x00016800
        /*1218*/ 	.short	0x0107
        /*121a*/ 	.byte	0x3f
	.zero		1


	//   ....[54]....
        /*121c*/ 	.word	0x00012540
        /*1220*/ 	.word	0x00000016
        /*1224*/ 	.word	0x00016800
        /*1228*/ 	.short	0x0101
        /*122a*/ 	.byte	0x3f
	.zero		1


	//   ....[55]....
        /*122c*/ 	.word	0x00012560
        /*1230*/ 	.word	0x00000016
        /*1234*/ 	.word	0x00016820
        /*1238*/ 	.short	0x010a
        /*123a*/ 	.byte	0x3f
	.zero		1


	//   ....[56]....
        /*123c*/ 	.word	0x00012930
        /*1240*/ 	.word	0x00000005
        /*1244*/ 	.word	0x00016840
        /*1248*/ 	.short	0x010a
        /*124a*/ 	.byte	0x3f
	.zero		1


	//   ....[57]....
        /*124c*/ 	.word	0x00012e90
        /*1250*/ 	.word	0x00000005
        /*1254*/ 	.word	0x00016830
        /*1258*/ 	.short	0x0107
        /*125a*/ 	.byte	0x3f
	.zero		1


	//   ....[58]....
        /*125c*/ 	.word	0x00012f50
        /*1260*/ 	.word	0x00000005
        /*1264*/ 	.word	0x00016830
        /*1268*/ 	.short	0x0101
        /*126a*/ 	.byte	0x3f
	.zero		1


	//   ....[59]....
        /*126c*/ 	.word	0x00012fb0
        /*1270*/ 	.word	0x00000005
        /*1274*/ 	.word	0x00016860
        /*1278*/ 	.short	0x010a
        /*127a*/ 	.byte	0x3f
	.zero		1


	//   ....[60]....
        /*127c*/ 	.word	0x00013490
        /*1280*/ 	.word	0x00000005
        /*1284*/ 	.word	0x00016850
        /*1288*/ 	.short	0x0107
        /*128a*/ 	.byte	0x3f
	.zero		1


	//   ....[61]....
        /*128c*/ 	.word	0x00013650
        /*1290*/ 	.word	0x00000005
        /*1294*/ 	.word	0x00016850
        /*1298*/ 	.short	0x0101
        /*129a*/ 	.byte	0x3f
	.zero		1


	//   ....[62]....
        /*129c*/ 	.word	0x00013850
        /*12a0*/ 	.word	0x00000000
        /*12a4*/ 	.word	0x00016860
        /*12a8*/ 	.short	0x010a
        /*12aa*/ 	.byte	0x3f
	.zero		1


	//   ....[63]....
        /*12ac*/ 	.word	0x00013cf0
        /*12b0*/ 	.word	0x00000000
        /*12b4*/ 	.word	0x00016850
        /*12b8*/ 	.short	0x0107
        /*12ba*/ 	.byte	0x3f
	.zero		1


	//   ....[64]....
        /*12bc*/ 	.word	0x00013db0
        /*12c0*/ 	.word	0x00000000
        /*12c4*/ 	.word	0x00016850
        /*12c8*/ 	.short	0x0101
        /*12ca*/ 	.byte	0x3f
	.zero		1


	//   ....[65]....
        /*12cc*/ 	.word	0x000148c0
        /*12d0*/ 	.word	0x00000004
        /*12d4*/ 	.word	0x00016820
        /*12d8*/ 	.short	0x010a
        /*12da*/ 	.byte	0x3f
	.zero		1


	//   ....[66]....
        /*12dc*/ 	.word	0x00014a30
        /*12e0*/ 	.word	0x00000005
        /*12e4*/ 	.word	0x00016840
        /*12e8*/ 	.short	0x010a
        /*12ea*/ 	.byte	0x3f
	.zero		1


	//   ....[67]....
        /*12ec*/ 	.word	0x00014ad0
        /*12f0*/ 	.word	0x00000019
        /*12f4*/ 	.word	0x00016840
        /*12f8*/ 	.short	0x010a
        /*12fa*/ 	.byte	0x3f
	.zero		1


	//   ....[68]....
        /*12fc*/ 	.word	0x00014b10
        /*1300*/ 	.word	0x00000005
        /*1304*/ 	.word	0x00016860
        /*1308*/ 	.short	0x010a
        /*130a*/ 	.byte	0x3f
	.zero		1


	//   ....[69]....
        /*130c*/ 	.word	0x00014b50
        /*1310*/ 	.word	0x00000019
        /*1314*/ 	.word	0x00016860
        /*1318*/ 	.short	0x010a
        /*131a*/ 	.byte	0x3f
	.zero		1


	//   ....[70]....
        /*131c*/ 	.word	0x00014bb0
        /*1320*/ 	.word	0x00000047
        /*1324*/ 	.word	0x00016890
        /*1328*/ 	.short	0x010a
        /*132a*/ 	.byte	0x3f
	.zero		1


	//   ....[71]....
        /*132c*/ 	.word	0x00014e40
        /*1330*/ 	.word	0x00000047
        /*1334*/ 	.word	0x00016890
        /*1338*/ 	.short	0x010a
        /*133a*/ 	.byte	0x3f
	.zero		1


	//   ....[72]....
        /*133c*/ 	.word	0x000150f0
        /*1340*/ 	.word	0x00000047
        /*1344*/ 	.word	0x00016890
        /*1348*/ 	.short	0x010a
        /*134a*/ 	.byte	0x3f
	.zero		1


	//   ....[73]....
        /*134c*/ 	.word	0x000153a0
        /*1350*/ 	.word	0x00000047
        /*1354*/ 	.word	0x000168b0
        /*1358*/ 	.short	0x010a
        /*135a*/ 	.byte	0x3f
	.zero		1


	//   ....[74]....
        /*135c*/ 	.word	0x000156b0
        /*1360*/ 	.word	0x00000012
        /*1364*/ 	.word	0x00016800
        /*1368*/ 	.short	0x010a
        /*136a*/ 	.byte	0x3f
	.zero		1


	//   ....[75]....
        /*136c*/ 	.word	0x000158c0
        /*1370*/ 	.word	0x00000012
        /*1374*/ 	.word	0x00016800
        /*1378*/ 	.short	0x010a
        /*137a*/ 	.byte	0x3f
	.zero		1


	//   ....[76]....
        /*137c*/ 	.word	0x00015910
        /*1380*/ 	.word	0x00000003
        /*1384*/ 	.word	0x00016830
        /*1388*/ 	.short	0x010a
        /*138a*/ 	.byte	0x3f
	.zero		1


	//   ....[77]....
        /*138c*/ 	.word	0x00015960
        /*1390*/ 	.word	0x00000009
        /*1394*/ 	.word	0x00016830
        /*1398*/ 	.short	0x010a
        /*139a*/ 	.byte	0x3f
	.zero		1


	//   ....[78]....
        /*139c*/ 	.word	0x000159b0
        /*13a0*/ 	.word	0x00000004
        /*13a4*/ 	.word	0x00016850
        /*13a8*/ 	.short	0x010a
        /*13aa*/ 	.byte	0x3f
	.zero		1


	//   ....[79]....
        /*13ac*/ 	.word	0x00015a00
        /*13b0*/ 	.word	0x0000000c
        /*13b4*/ 	.word	0x00016850
        /*13b8*/ 	.short	0x010a
        /*13ba*/ 	.byte	0x3f
	.zero		1


	//   ....[80]....
        /*13bc*/ 	.word	0x00015fa0
        /*13c0*/ 	.word	0x00000016
        /*13c4*/ 	.word	0x00016820
        /*13c8*/ 	.short	0x010a
        /*13ca*/ 	.byte	0x3f
	.zero		1


	//   ....[81]....
        /*13cc*/ 	.word	0x00015ff0
        /*13d0*/ 	.word	0x00000005
        /*13d4*/ 	.word	0x000168a0
        /*13d8*/ 	.short	0x010a
        /*13da*/ 	.byte	0x3f
	.zero		1


	//   ....[82]....
        /*13dc*/ 	.word	0x00016040
        /*13e0*/ 	.word	0x00000005
        /*13e4*/ 	.word	0x000168c0
        /*13e8*/ 	.short	0x010a
        /*13ea*/ 	.byte	0x3f
	.zero		1


	//   ....[83]....
        /*13ec*/ 	.word	0x00016090
        /*13f0*/ 	.word	0x00000005
        /*13f4*/ 	.word	0x000168a0
        /*13f8*/ 	.short	0x010a
        /*13fa*/ 	.byte	0x3f
	.zero		1


	//   ....[84]....
        /*13fc*/ 	.word	0x000160e0
        /*1400*/ 	.word	0x00000005
        /*1404*/ 	.word	0x000168c0
        /*1408*/ 	.short	0x010a
        /*140a*/ 	.byte	0x3f
	.zero		1


	//   ....[85]....
        /*140c*/ 	.word	0x00016200
        /*1410*/ 	.word	0x00000003
        /*1414*/ 	.word	0x00016840
        /*1418*/ 	.short	0x010a
        /*141a*/ 	.byte	0x3f
	.zero		1


	//   ....[86]....
        /*141c*/ 	.word	0x00017cb0
        /*1420*/ 	.word	0x00000016
        /*1424*/ 	.word	0x00016820
        /*1428*/ 	.short	0x010a
        /*142a*/ 	.byte	0x3f
	.zero		1


	//   ....[87]....
        /*142c*/ 	.word	0x00017d00
        /*1430*/ 	.word	0x00000005
        /*1434*/ 	.word	0x00016840
        /*1438*/ 	.short	0x010a
        /*143a*/ 	.byte	0x3f
	.zero		1


	//   ....[88]....
        /*143c*/ 	.word	0x00018640
        /*1440*/ 	.word	0x00000005
        /*1444*/ 	.word	0x00016860
        /*1448*/ 	.short	0x010a
        /*144a*/ 	.byte	0x3f
	.zero		1


	//   ....[89]....
        /*144c*/ 	.word	0x00018fb0
        /*1450*/ 	.word	0x00000000
        /*1454*/ 	.word	0x00016860
        /*1458*/ 	.short	0x010a
        /*145a*/ 	.byte	0x3f
	.zero		1


	//   ....[90]....
        /*145c*/ 	.word	0x0001a1e0
        /*1460*/ 	.word	0x00000004
        /*1464*/ 	.word	0x00016820
        /*1468*/ 	.short	0x010a
        /*146a*/ 	.byte	0x3f
	.zero		1


	//   ....[91]....
        /*146c*/ 	.word	0x0001a380
        /*1470*/ 	.word	0x00000005
        /*1474*/ 	.word	0x00016840
        /*1478*/ 	.short	0x010a
        /*147a*/ 	.byte	0x3f
	.zero		1


	//   ....[92]....
        /*147c*/ 	.word	0x0001a3d0
        /*1480*/ 	.word	0x00000019
        /*1484*/ 	.word	0x00016840
        /*1488*/ 	.short	0x010a
        /*148a*/ 	.byte	0x3f
	.zero		1


	//   ....[93]....
        /*148c*/ 	.word	0x0001a420
        /*1490*/ 	.word	0x00000005
        /*1494*/ 	.word	0x00016860
        /*1498*/ 	.short	0x010a
        /*149a*/ 	.byte	0x3f
	.zero		1


	//----- nvinfo : EIATTR_NUM_MBARRIERS
	.align		4
.L_149:
        /*149c*/ 	.byte	0x03, 0x38
        /*149e*/ 	.short	0x0016


	//----- nvinfo : EIATTR_EXIT_INSTR_OFFSETS
	.align		4
        /*14a0*/ 	.byte	0x04, 0x1c
        /*14a2*/ 	.short	(.L_151 - .L_150)


	//   ....[0]....
.L_150:
        /*14a4*/ 	.word	0x00014ba0


	//----- nvinfo : EIATTR_MAX_THREADS
	.align		4
.L_151:
        /*14a8*/ 	.byte	0x04, 0x05
        /*14aa*/ 	.short	(.L_153 - .L_152)
.L_152:
        /*14ac*/ 	.word	0x00000200
        /*14b0*/ 	.word	0x00000001
        /*14b4*/ 	.word	0x00000001


	//----- nvinfo : EIATTR_CRS_STACK_SIZE
	.align		4
.L_153:
        /*14b8*/ 	.byte	0x04, 0x1e
        /*14ba*/ 	.short	(.L_155 - .L_154)
.L_154:
        /*14bc*/ 	.word	0x00000000


	//----- nvinfo : EIATTR_CBANK_PARAM_SIZE
	.align		4
.L_155:
        /*14c0*/ 	.byte	0x03, 0x19
        /*14c2*/ 	.short	0x0af0


	//----- nvinfo : EIATTR_PARAM_CBANK
	.align		4
        /*14c4*/ 	.byte	0x04, 0x0a
        /*14c6*/ 	.short	(.L_157 - .L_156)
	.align		4
.L_156:
        /*14c8*/ 	.word	index@(.nv.constant0._ZN7cutlass13device_kernelIN5flash11enable_sm90INS1_16FlashAttnFwdSm90INS1_25CollectiveMainloopFwdSm90ILi2EN4cute5tupleIJNS5_1CILi1EEES8_S8_EEENS6_IJNS7_ILi192EEENS7_ILi128EEENS7_ILi64EEEEEELi64ENS_6half_tEfNS_4arch4Sm90ELb0ELb0ELb0ELb1ELb1ELb1ELb0ELb1ELb1ELb1ELb0ELb0EEENS1_21CollectiveEpilogueFwdINS6_IJSA_SC_SB_EEES9_SE_SG_Li384ELb1ELb1ELb0ELb0EEENS1_36VarlenDynamicPersistentTileSchedulerILi192ELi128ELi384ELi128ELb0ELb1ELb1ELb0ELb1ELb1EEEEEEEEEvNT_6ParamsE)
        /*14cc*/ 	.short	0x0210
        /*14ce*/ 	.short	0x0af0


	//----- nvinfo : EIATTR_SW_WAR
	.align		4
.L_157:
        /*14d0*/ 	.byte	0x04, 0x36
        /*14d2*/ 	.short	(.L_159 - .L_158)
.L_158:
        /*14d4*/ 	.word	0x00000008
.L_159:


//--------------------- .nv.info._ZN7cutlass13device_kernelIN5flash11enable_sm90INS1_16FlashAttnFwdSm90INS1_25CollectiveMainloopFwdSm90ILi2EN4cute5tupleIJNS5_1CILi1EEES8_S8_EEENS6_IJNS7_ILi192EEENS7_ILi128EEENS7_ILi64EEEEEELi64ENS_6half_tEfNS_4arch4Sm90ELb0ELb1ELb0ELb0ELb1ELb0ELb0ELb1ELb1ELb1ELb0ELb0EEENS1_21CollectiveEpilogueFwdINS6_IJSA_SC_SB_EEES9_SE_SG_Li384ELb0ELb1ELb0ELb0EEENS1_30DynamicPersistentTileSchedulerILi384ELi128ELb0ELb1ELb1EEEEEEEEEvNT_6ParamsE --------------------------
	.section	.nv.info._ZN7cutlass13device_kernelIN5flash11enable_sm90INS1_16FlashAttnFwdSm90INS1_25CollectiveMainloopFwdSm90ILi2EN4cute5tupleIJNS5_1CILi1EEES8_S8_EEENS6_IJNS7_ILi192EEENS7_ILi128EEENS7_ILi64EEEEEELi64ENS_6half_tEfNS_4arch4Sm90ELb0ELb1ELb0ELb0ELb1ELb0ELb0ELb1ELb1ELb1ELb0ELb0EEENS1_21CollectiveEpilogueFwdINS6_IJSA_SC_SB_EEES9_SE_SG_Li384ELb0ELb1ELb0ELb0EEENS1_30DynamicPersistentTileSchedulerILi384ELi128ELb0ELb1ELb1EEEEEEEEEvNT_6ParamsE,"",@"SHT_CUDA_INFO"
	.sectionflags	@""
	.align	4


	//----- nvinfo : EIATTR_CUDA_API_VERSION
	.align		4
        /*0000*/ 	.byte	0x04, 0x37
        /*0002*/ 	.short	(.L_161 - .L_160)
.L_160:
        /*0004*/ 	.word	0x00000082


	//----- nvinfo : EIATTR_KPARAM_INFO
	.align		4
.L_161:
        /*0008*/ 	.byte	0x04, 0x17
        /*000a*/ 	.short	(.L_163 - .L_162)
.L_162:
        /*000c*/ 	.word	0x00000000
        /*0010*/ 	.short	0x0000
        /*0012*/ 	.short	0x0070
        /*0014*/ 	.byte	0x00, 0xf0, 0x01, 0x2a


	//----- nvinfo : EIATTR_SPARSE_MMA_MASK
	.align		4
.L_163:
        /*0018*/ 	.byte	0x03, 0x50
        /*001a*/ 	.short	0x0000


	//----- nvinfo : EIATTR_MAXREG_COUNT
	.align		4
        /*001c*/ 	.byte	0x03, 0x1b
        /*001e*/ 	.short	0x0080


	//----- nvinfo : EIATTR_NUM_BARRIERS
	.align		4
        /*0020*/ 	.byte	0x02, 0x4c
        /*0022*/ 	.byte	0x10
	.zero		1


	//----- nvinfo : EIATTR_EXTERNS
	.align		4
        /*0024*/ 	.byte	0x04, 0x0f
        /*0026*/ 	.short	(.L_165 - .L_164)


	//   ....[0]....
	.align		4
.L_164:
        /*0028*/ 	.word	index@(__assertfail)


	//----- nvinfo : EIATTR_ANNOTATIONS
	.align		4
.L_165:
        /*002c*/ 	.byte	0x04, 0x55
        /*002e*/ 	.short	(.L_167 - .L_166)


	//   ....[0]....
.L_166:
        /* <DEDUP_REMOVED lines=11> */


	//----- nvinfo : EIATTR_MERCURY_ISA_VERSION
	.align		4
.L_167:
        /*00c8*/ 	.byte	0x03, 0x5f
        /*00ca*/ 	.short	0x0101


	//----- nvinfo : EIATTR_INT_WARP_WIDE_INSTR_OFFSETS
	.align		4
        /*00cc*/ 	.byte	0x04, 0x31
        /*00ce*/ 	.short	(.L_169 - .L_168)


	//   ....[0]....
.L_168:
        /*00d0*/ 	.word	0x000000c0


	//   ....[1]....
        /*00d4*/ 	.word	0x000000d0


	//   ....[2]....
        /*00d8*/ 	.word	0x00000170


	//   ....[3]....
        /*00dc*/ 	.word	0x0000efa0


	//   ....[4]....
        /*00e0*/ 	.word	0x0000f030


	//   ....[5]....
        /*00e4*/ 	.word	0x000120c0


	//   ....[6]....
        /*00e8*/ 	.word	0x00012150


	//----- nvinfo : EIATTR_COOP_GROUP_MASK_REGIDS
	.align		4
.L_169:
        /*00ec*/ 	.byte	0x04, 0x29
        /*00ee*/ 	.short	(.L_171 - .L_170)


	//   ....[0]....
.L_170:
        /*00f0*/ 	.word	0xffffffff


	//   ....[1]....
        /*00f4*/ 	.word	0xffffffff


	//   ....[2]....
        /*00f8*/ 	.word	0xffffffff


	//   ....[3]....
        /*00fc*/ 	.word	0xffffffff


	//   ....[4]....
        /*0100*/ 	.word	0xffffffff


	//   ....[5]....
        /*0104*/ 	.word	0xffffffff


	//   ....[6]....
        /*0108*/ 	.word	0xffffffff


	//   ....[7]....
        /*010c*/ 	.word	0xffffffff


	//   ....[8]....
        /*0110*/ 	.word	0xffffffff


	//   ....[9]....
        /*0114*/ 	.word	0xffffffff


	//   ....[10]....
        /*0118*/ 	.word	0xffffffff


	//   ....[11]....
        /*011c*/ 	.word	0xffffffff


	//   ....[12]....
        /*0120*/ 	.word	0xffffffff


	//   ....[13]....
        /*0124*/ 	.word	0xffffffff


	//   ....[14]....
        /*0128*/ 	.word	0xffffffff


	//   ....[15]....
        /*012c*/ 	.word	0xffffffff


	//   ....[16]....
        /*0130*/ 	.word	0xffffffff


	//   ....[17]....
        /*0134*/ 	.word	0xffffffff


	//   ....[18]....
        /*0138*/ 	.word	0xffffffff


	//   ....[19]....
        /*013c*/ 	.word	0xffffffff


	//   ....[20]....
        /*0140*/ 	.word	0xffffffff


	//   ....[21]....
        /*0144*/ 	.word	0xffffffff


	//   ....[22]....
        /*0148*/ 	.word	0xffffffff


	//   ....[23]....
        /*014c*/ 	.word	0xffffffff


	//   ....[24]....
        /*0150*/ 	.word	0xffffffff


	//   ....[25]....
        /*0154*/ 	.word	0xffffffff


	//   ....[26]....
        /*0158*/ 	.word	0xffffffff


	//   ....[27]....
        /*015c*/ 	.word	0xffffffff


	//   ....[28]....
        /*0160*/ 	.word	0xffffffff


	//   ....[29]....
        /*0164*/ 	.word	0xffffffff


	//   ....[30]....
        /*0168*/ 	.word	0xffffffff


	//   ....[31]....
        /*016c*/ 	.word	0xffffffff


	//   ....[32]....
        /*0170*/ 	.word	0xffffffff


	//   ....[33]....
        /*0174*/ 	.word	0xffffffff


	//   ....[34]....
        /*0178*/ 	.word	0xffffffff


	//   ....[35]....
        /*017c*/ 	.word	0xffffffff


	//   ....[36]....
        /*0180*/ 	.word	0xffffffff


	//   ....[37]....
        /*0184*/ 	.word	0xffffffff


	//   ....[38]....
        /*0188*/ 	.word	0xffffffff


	//   ....[39]....
        /*018c*/ 	.word	0xffffffff


	//   ....[40]....
        /*0190*/ 	.word	0xffffffff


	//   ....[41]....
        /*0194*/ 	.word	0xffffffff


	//   ....[42]....
        /*0198*/ 	.word	0xffffffff


	//   ....[43]....
        /*019c*/ 	.word	0xffffffff


	//   ....[44]....
        /*01a0*/ 	.word	0xffffffff


	//   ....[45]....
        /*01a4*/ 	.word	0xffffffff


	//   ....[46]....
        /*01a8*/ 	.word	0xffffffff


	//   ....[47]....
        /*01ac*/ 	.word	0xffffffff


	//   ....[48]....
        /*01b0*/ 	.word	0xffffffff


	//   ....[49]....
        /*01b4*/ 	.word	0xffffffff


	//   ....[50]....
        /*01b8*/ 	.word	0xffffffff


	//   ....[51]....
        /*01bc*/ 	.word	0xffffffff


	//   ....[52]....
        /*01c0*/ 	.word	0xffffffff


	//   ....[53]....
        /*01c4*/ 	.word	0xffffffff


	//   ....[54]....
        /*01c8*/ 	.word	0xffffffff


	//   ....[55]....
        /*01cc*/ 	.word	0xffffffff


	//   ....[56]....
        /*01d0*/ 	.word	0xffffffff


	//   ....[57]....
        /*01d4*/ 	.word	0xffffffff


	//   ....[58]....
        /*01d8*/ 	.word	0xffffffff


	//   ....[59]....
        /*01dc*/ 	.word	0xffffffff


	//   ....[60]....
        /*01e0*/ 	.word	0xffffffff


	//   ....[61]....
        /*01e4*/ 	.word	0xffffffff


	//   ....[62]....
        /*01e8*/ 	.word	0xffffffff


	//   ....[63]....
        /*01ec*/ 	.word	0xffffffff


	//   ....[64]....
        /*01f0*/ 	.word	0xffffffff


	//   ....[65]....
        /*01f4*/ 	.word	0xffffffff


	//   ....[66]....
        /*01f8*/ 	.word	0xffffffff


	//   ....[67]....
        /*01fc*/ 	.word	0xffffffff


	//   ....[68]....
        /*0200*/ 	.word	0xffffffff


	//   ....[69]....
        /*0204*/ 	.word	0xffffffff


	//   ....[70]....
        /*0208*/ 	.word	0xffffffff


	//   ....[71]....
        /*020c*/ 	.word	0xffffffff


	//   ....[72]....
        /*0210*/ 	.word	0xffffffff


	//   ....[73]....
        /*0214*/ 	.word	0xffffffff


	//   ....[74]....
        /*0218*/ 	.word	0xffffffff


	//   ....[75]....
        /*021c*/ 	.word	0xffffffff


	//   ....[76]....
        /*0220*/ 	.word	0xffffffff


	//   ....[77]....
        /*0224*/ 	.word	0xffffffff


	//   ....[78]....
        /*0228*/ 	.word	0xffffffff


	//   ....[79]....
        /*022c*/ 	.word	0xffffffff


	//   ....[80]....
        /*0230*/ 	.word	0xffffffff


	//   ....[81]....
        /*0234*/ 	.word	0xffffffff


	//   ....[82]....
        /*0238*/ 	.word	0xffffffff


	//   ....[83]....
        /*023c*/ 	.word	0xffffffff


	//   ....[84]....
        /*0240*/ 	.word	0xffffffff


	//   ....[85]....
        /*0244*/ 	.word	0xffffffff


	//   ....[86]....
        /*0248*/ 	.word	0xffffffff


	//   ....[87]....
        /*024c*/ 	.word	0xffffffff


	//   ....[88]....
        /*0250*/ 	.word	0xffffffff


	//   ....[89]....
        /*0254*/ 	.word	0xffffffff


	//   ....[90]....
        /*0258*/ 	.word	0xffffffff


	//   ....[91]....
        /*025c*/ 	.word	0xffffffff


	//   ....[92]....
        /*0260*/ 	.word	0xffffffff


	//   ....[93]....
        /*0264*/ 	.word	0xffffffff


	//   ....[94]....
        /*0268*/ 	.word	0xffffffff


	//   ....[95]....
        /*026c*/ 	.word	0xffffffff


	//   ....[96]....
        /*0270*/ 	.word	0xffffffff


	//   ....[97]....
        /*0274*/ 	.word	0xffffffff


	//   ....[98]....
        /*0278*/ 	.word	0xffffffff


	//   ....[99]....
        /*027c*/ 	.word	0xffffffff


	//   ....[100]....
        /*0280*/ 	.word	0xffffffff


	//   ....[101]....
        /*0284*/ 	.word	0xffffffff


	//   ....[102]....
        /*0288*/ 	.word	0xffffffff


	//   ....[103]....
        /*028c*/ 	.word	0xffffffff


	//   ....[104]....
        /*0290*/ 	.word	0xffffffff


	//   ....[105]....
        /*0294*/ 	.word	0xffffffff


	//   ....[106]....
        /*0298*/ 	.word	0xffffffff


	//   ....[107]....
        /*029c*/ 	.word	0xffffffff


	//   ....[108]....
        /*02a0*/ 	.word	0xffffffff


	//   ....[109]....
        /*02a4*/ 	.word	0xffffffff


	//   ....[110]....
        /*02a8*/ 	.word	0xffffffff


	//   ....[111]....
        /*02ac*/ 	.word	0xffffffff


	//   ....[112]....
        /*02b0*/ 	.word	0xffffffff


	//   ....[113]....
        /*02b4*/ 	.word	0xffffffff


	//   ....[114]....
        /*02b8*/ 	.word	0xffffffff


	//   ....[115]....
        /*02bc*/ 	.word	0xffffffff


	//   ....[116]....
        /*02c0*/ 	.word	0xffffffff


	//   ....[117]....
        /*02c4*/ 	.word	0xffffffff


	//   ....[118]....
        /*02c8*/ 	.word	0xffffffff


	//   ....[119]....
        /*02cc*/ 	.word	0xffffffff


	//   ....[120]....
        /*02d0*/ 	.word	0xffffffff


	//   ....[121]....
        /*02d4*/ 	.word	0xffffffff


	//   ....[122]....
        /*02d8*/ 	.word	0xffffffff


	//   ....[123]....
        /*02dc*/ 	.word	0xffffffff


	//   ....[124]....
        /*02e0*/ 	.word	0xffffffff


	//   ....[125]....
        /*02e4*/ 	.word	0xffffffff


	//   ....[126]....
        /*02e8*/ 	.word	0xffffffff


	//   ....[127]....
        /*02ec*/ 	.word	0xffffffff


	//   ....[128]....
        /*02f0*/ 	.word	0xffffffff


	//   ....[129]....
        /*02f4*/ 	.word	0xffffffff


	//   ....[130]....
        /*02f8*/ 	.word	0xffffffff


	//   ....[131]....
        /*02fc*/ 	.word	0xffffffff


	//   ....[132]....
        /*0300*/ 	.word	0xffffffff


	//   ....[133]....
        /*0304*/ 	.word	0xffffffff


	//   ....[134]....
        /*0308*/ 	.word	0xffffffff


	//   ....[135]....
        /*030c*/ 	.word	0xffffffff


	//   ....[136]....
        /*0310*/ 	.word	0xffffffff


	//   ....[137]....
        /*0314*/ 	.word	0xffffffff


	//   ....[138]....
        /*0318*/ 	.word	0xffffffff


	//   ....[139]....
        /*031c*/ 	.word	0xffffffff


	//   ....[140]....
        /*0320*/ 	.word	0xffffffff


	//   ....[141]....
        /*0324*/ 	.word	0xffffffff


	//   ....[142]....
        /*0328*/ 	.word	0xffffffff


	//   ....[143]....
        /*032c*/ 	.word	0xffffffff


	//   ....[144]....
        /*0330*/ 	.word	0x0500000f


	//   ....[145]....
        /*0334*/ 	.word	0x0500000f


	//   ....[146]....
        /*0338*/ 	.word	0x0500000f


	//   ....[147]....
        /*033c*/ 	.word	0x0500000f


	//   ....[148]....
        /*0340*/ 	.word	0x0500000f


	//   ....[149]....
        /*0344*/ 	.word	0x0500000f


	//   ....[150]....
        /*0348*/ 	.word	0x0500000f


	//   ....[151]....
        /*034c*/ 	.word	0x0500000f


	//   ....[152]....
        /*0350*/ 	.word	0x0500000f


	//   ....[153]....
        /*0354*/ 	.word	0x0500000f


	//   ....[154]....
        /*0358*/ 	.word	0x0500000f


	//   ....[155]....
        /*035c*/ 	.word	0x0500000f


	//   ....[156]....
        /*0360*/ 	.word	0x0500000f


	//   ....[157]....
        /*0364*/ 	.word	0x0500000f


	//   ....[158]....
        /*0368*/ 	.word	0x0500000f


	//   ....[159]....
        /*036c*/ 	.word	0x0500000f


	//   ....[160]....
        /*0370*/ 	.word	0x0500000f


	//   ....[161]....
        /*0374*/ 	.word	0x0500000f


	//   ....[162]....
        /*0378*/ 	.word	0x0500000f


	//   ....[163]....
        /*037c*/ 	.word	0x0500000f


	//   ....[164]....
        /*0380*/ 	.word	0x0500000f


	//   ....[165]....
        /*0384*/ 	.word	0x0500000f


	//   ....[166]....
        /*0388*/ 	.word	0x0500000f


	//   ....[167]....
        /*038c*/ 	.word	0x0500000f


	//   ....[168]....
        /*0390*/ 	.word	0x0500000f


	//   ....[169]....
        /*0394*/ 	.word	0x0500000f


	//   ....[170]....
        /*0398*/ 	.word	0x0500000f


	//   ....[171]....
        /*039c*/ 	.word	0x0500000f


	//   ....[172]....
        /*03a0*/ 	.word	0x0500000f


	//   ....[173]....
        /*03a4*/ 	.word	0x0500000f


	//   ....[174]....
        /*03a8*/ 	.word	0x0500000f


	//   ....[175]....
        /*03ac*/ 	.word	0x0500000f


	//   ....[176]....
        /*03b0*/ 	.word	0x0500000f


	//   ....[177]....
        /*03b4*/ 	.word	0x0500000f


	//   ....[178]....
        /*03b8*/ 	.word	0x0500000f


	//   ....[179]....
        /*03bc*/ 	.word	0x0500000f


	//   ....[180]....
        /*03c0*/ 	.word	0x0500000f


	//   ....[181]....
        /*03c4*/ 	.word	0x0500000f


	//   ....[182]....
        /*03c8*/ 	.word	0x0500000f


	//   ....[183]....
        /*03cc*/ 	.word	0x0500000f


	//   ....[184]....
        /*03d0*/ 	.word	0x0500000f


	//   ....[185]....
        /*03d4*/ 	.word	0x0500000f


	//   ....[186]....
        /*03d8*/ 	.word	0x0500000f


	//   ....[187]....
        /*03dc*/ 	.word	0x0500000f


	//   ....[188]....
        /*03e0*/ 	.word	0x0500000f


	//   ....[189]....
        /*03e4*/ 	.word	0x0500000f


	//   ....[190]....
        /*03e8*/ 	.word	0x0500000f


	//   ....[191]....
        /*03ec*/ 	.word	0x0500000f


	//   ....[192]....
        /*03f0*/ 	.word	0x0500000f


	//   ....[193]....
        /*03f4*/ 	.word	0x0500000f


	//   ....[194]....
        /*03f8*/ 	.word	0x0500000f


	//   ....[195]....
        /*03fc*/ 	.word	0x0500000f


	//   ....[196]....
        /*0400*/ 	.word	0x0500000f


	//   ....[197]....
        /*0404*/ 	.word	0x0500000f


	//   ....[198]....
        /*0408*/ 	.word	0x0500000f


	//   ....[199]....
        /*040c*/ 	.word	0x0500000f


	//   ....[200]....
        /*0410*/ 	.word	0x0500000f


	//   ....[201]....
        /*0414*/ 	.word	0x0500000f


	//   ....[202]....
        /*0418*/ 	.word	0x0500000f


	//   ....[203]....
        /*041c*/ 	.word	0x0500000f


	//   ....[204]....
        /*0420*/ 	.word	0x0500000f


	//   ....[205]....
        /*0424*/ 	.word	0x0500000f


	//   ....[206]....
        /*0428*/ 	.word	0x0500000f


	//   ....[207]....
        /*042c*/ 	.word	0x0500000f


	//   ....[208]....
        /*0430*/ 	.word	0x0500000f


	//   ....[209]....
        /*0434*/ 	.word	0x0500000f


	//   ....[210]....
        /*0438*/ 	.word	0x0500000f


	//   ....[211]....
        /*043c*/ 	.word	0x0500000f


	//   ....[212]....
        /*0440*/ 	.word	0x0500000f


	//   ....[213]....
        /*0444*/ 	.word	0x0500000f


	//   ....[214]....
        /*0448*/ 	.word	0x0500000f


	//   ....[215]....
        /*044c*/ 	.word	0x0500000f


	//   ....[216]....
        /*0450*/ 	.word	0x0500000f


	//   ....[217]....
        /*0454*/ 	.word	0x0500000f


	//   ....[218]....
        /*0458*/ 	.word	0x0500000f


	//   ....[219]....
        /*045c*/ 	.word	0x0500000f


	//   ....[220]....
        /*0460*/ 	.word	0x0500000f


	//   ....[221]....
        /*0464*/ 	.word	0x0500000f


	//   ....[222]....
        /*0468*/ 	.word	0x0500000f


	//   ....[223]....
        /*046c*/ 	.word	0x0500000f


	//   ....[224]....
        /*0470*/ 	.word	0x0500000f


	//   ....[225]....
        /*0474*/ 	.word	0x0500000f


	//   ....[226]....
        /*0478*/ 	.word	0x0500000f


	//   ....[227]....
        /*047c*/ 	.word	0x0500000f


	//   ....[228]....
        /*0480*/ 	.word	0x0500000f


	//   ....[229]....
        /*0484*/ 	.word	0x0500000f


	//   ....[230]....
        /*0488*/ 	.word	0x0500000f


	//   ....[231]....
        /*048c*/ 	.word	0x0500000f


	//   ....[232]....
        /*0490*/ 	.word	0x0500000f


	//   ....[233]....
        /*0494*/ 	.word	0x0500000f


	//   ....[234]....
        /*0498*/ 	.word	0x0500000f


	//----- nvinfo : EIATTR_COOP_GROUP_INSTR_OFFSETS
	.align		4
.L_171:
        /*049c*/ 	.byte	0x04, 0x28
        /*049e*/ 	.short	(.L_173 - .L_172)


	//   ....[0]....
.L_172:
        /*04a0*/ 	.word	0x00000080


	//   ....[1]....
        /*04a4*/ 	.word	0x00000090


	//   ....[2]....
        /*04a8*/ 	.word	0x000002d0


	//   ....[3]....
        /*04ac*/ 	.word	0x00000430


	//   ....[4]....
        /*04b0*/ 	.word	0x00000550


	//   ....[5]....
        /*04b4*/ 	.word	0x000006b0


	//   ....[6]....
        /*04b8*/ 	.word	0x00001650


	//   ....[7]....
        /*04bc*/ 	.word	0x00001d30


	//   ....[8]....
        /*04c0*/ 	.word	0x00001f80


	//   ....[9]....
        /*04c4*/ 	.word	0x000032c0


	//   ....[10]....
        /*04c8*/ 	.word	0x00003410


	//   ....[11]....
        /*04cc*/ 	.word	0x00003c60


	//   ....[12]....
        /*04d0*/ 	.word	0x00003cc0


	//   ....[13]....
        /*04d4*/ 	.word	0x000052e0


	//   ....[14]....
        /*04d8*/ 	.word	0x00005500


	//   ....[15]....
        /*04dc*/ 	.word	0x000060e0


	//   ....[16]....
        /*04e0*/ 	.word	0x000061e0


	//   ....[17]....
        /*04e4*/ 	.word	0x00006a30


	//   ....[18]....
        /*04e8*/ 	.word	0x00006aa0


	//   ....[19]....
        /*04ec*/ 	.word	0x000086a0


	//   ....[20]....
        /*04f0*/ 	.word	0x000086b0


	//   ....[21]....
        /*04f4*/ 	.word	0x000086e0


	//   ....[22]....
        /*04f8*/ 	.word	0x000086f0


	//   ....[23]....
        /*04fc*/ 	.word	0x0000a090


	//   ....[24]....
        /*0500*/ 	.word	0x0000a2b0


	//   ....[25]....
        /*0504*/ 	.word	0x0000ae90


	//   ....[26]....
        /*0508*/ 	.word	0x0000af90


	//   ....[27]....
        /*050c*/ 	.word	0x0000b7e0


	//   ....[28]....
        /*0510*/ 	.word	0x0000b840


	//   ....[29]....
        /*0514*/ 	.word	0x0000c7b0


	//   ....[30]....
        /*0518*/ 	.word	0x0000c7f0


	//   ....[31]....
        /*051c*/ 	.word	0x0000c890


	//   ....[32]....
        /*0520*/ 	.word	0x0000c8a0


	//   ....[33]....
        /*0524*/ 	.word	0x0000d460


	//   ....[34]....
        /*0528*/ 	.word	0x0000d4c0


	//   ....[35]....
        /*052c*/ 	.word	0x0000d4f0


	//   ....[36]....
        /*0530*/ 	.word	0x0000d570


	//   ....[37]....
        /*0534*/ 	.word	0x0000d9a0


	//   ....[38]....
        /*0538*/ 	.word	0x0000d9e0


	//   ....[39]....
        /*053c*/ 	.word	0x0000da00


	//   ....[40]....
        /*0540*/ 	.word	0x0000da30


	//   ....[41]....
        /*0544*/ 	.word	0x0000da50


	//   ....[42]....
        /*0548*/ 	.word	0x0000da60


	//   ....[43]....
        /*054c*/ 	.word	0x0000da80


	//   ....[44]....
        /*0550*/ 	.word	0x0000daa0


	//   ....[45]....
        /*0554*/ 	.word	0x0000e110


	//   ....[46]....
        /*0558*/ 	.word	0x0000e150


	//   ....[47]....
        /*055c*/ 	.word	0x0000e190


	//   ....[48]....
        /*0560*/ 	.word	0x0000e1c0


	//   ....[49]....
        /*0564*/ 	.word	0x0000e1e0


	//   ....[50]....
        /*0568*/ 	.word	0x0000e1f0


	//   ....[51]....
        /*056c*/ 	.word	0x0000e200


	//   ....[52]....
        /*0570*/ 	.word	0x0000e220


	//   ....[53]....
        /*0574*/ 	.word	0x0000e3c0


	//   ....[54]....
        /*0578*/ 	.word	0x0000fba0


	//   ....[55]....
        /*057c*/ 	.word	0x0000fbc0


	//   ....[56]....
        /*0580*/ 	.word	0x0000fbd0


	//   ....[57]....
        /*0584*/ 	.word	0x0000fc50


	//   ....[58]....
        /*0588*/ 	.word	0x0000fc70


	//   ....[59]....
        /*058c*/ 	.word	0x0000fcf0


	//   ....[60]....
        /*0590*/ 	.word	0x0000fd10


	//   ....[61]....
        /*0594*/ 	.word	0x0000fd90


	//   ....[62]....
        /*0598*/ 	.word	0x0000fdb0


	//   ....[63]....
        /*059c*/ 	.word	0x0000fe30


	//   ....[64]....
        /*05a0*/ 	.word	0x0000fe50


	//   ....[65]....
        /*05a4*/ 	.word	0x0000fed0


	//   ....[66]....
        /*05a8*/ 	.word	0x0000fef0


	//   ....[67]....
        /*05ac*/ 	.word	0x0000ff70


	//   ....[68]....
        /*05b0*/ 	.word	0x0000ff90


	//   ....[69]....
        /*05b4*/ 	.word	0x0000ffa0


	//   ....[70]....
        /*05b8*/ 	.word	0x000107e0


	//   ....[71]....
        /*05bc*/ 	.word	0x00010800


	//   ....[72]....
        /*05c0*/ 	.word	0x00010830


	//   ....[73]....
        /*05c4*/ 	.word	0x000108b0


	//   ....[74]....
        /*05c8*/ 	.word	0x000108d0


	//   ....[75]....
        /*05cc*/ 	.word	0x00010950


	//   ....[76]....
        /*05d0*/ 	.word	0x00010970


	//   ....[77]....
        /*05d4*/ 	.word	0x000109f0


	//   ....[78]....
        /*05d8*/ 	.word	0x00010a10


	//   ....[79]....
        /*05dc*/ 	.word	0x00010a90


	//   ....[80]....
        /*05e0*/ 	.word	0x00010ab0


	//   ....[81]....
        /*05e4*/ 	.word	0x00010b30


	//   ....[82]....
        /*05e8*/ 	.word	0x00010b50


	//   ....[83]....
        /*05ec*/ 	.word	0x00010bd0


	//   ....[84]....
        /*05f0*/ 	.word	0x00010bf0


	//   ....[85]....
        /*05f4*/ 	.word	0x00010c00


	//   ....[86]....
        /*05f8*/ 	.word	0x00010c10


	//   ....[87]....
        /*05fc*/ 	.word	0x00010cb0


	//   ....[88]....
        /*0600*/ 	.word	0x00010d00


	//   ....[89]....
        /*0604*/ 	.word	0x00010d20


	//   ....[90]....
        /*0608*/ 	.word	0x00010d40


	//   ....[91]....
        /*060c*/ 	.word	0x00010d90


	//   ....[92]....
        /*0610*/ 	.word	0x00010db0


	//   ....[93]....
        /*0614*/ 	.word	0x00010dc0


	//   ....[94]....
        /*0618*/ 	.word	0x00011560


	//   ....[95]....
        /*061c*/ 	.word	0x00011580


	//   ....[96]....
        /*0620*/ 	.word	0x000115f0


	//   ....[97]....
        /*0624*/ 	.word	0x00011600


	//   ....[98]....
        /*0628*/ 	.word	0x00011640


	//   ....[99]....
        /*062c*/ 	.word	0x00011650


	//   ....[100]....
        /*0630*/ 	.word	0x00011690


	//   ....[101]....
        /*0634*/ 	.word	0x000116a0


	//   ....[102]....
        /*0638*/ 	.word	0x000116e0


	//   ....[103]....
        /*063c*/ 	.word	0x000116f0


	//   ....[104]....
        /*0640*/ 	.word	0x00011730


	//   ....[105]....
        /*0644*/ 	.word	0x00011740


	//   ....[106]....
        /*0648*/ 	.word	0x00011780


	//   ....[107]....
        /*064c*/ 	.word	0x00011790


	//   ....[108]....
        /*0650*/ 	.word	0x000117a0


	//   ....[109]....
        /*0654*/ 	.word	0x000117e0


	//   ....[110]....
        /*0658*/ 	.word	0x00011aa0


	//   ....[111]....
        /*065c*/ 	.word	0x00011ac0


	//   ....[112]....
        /*0660*/ 	.word	0x00011b20


	//   ....[113]....
        /*0664*/ 	.word	0x00011b30


	//   ....[114]....
        /*0668*/ 	.word	0x00011b80


	//   ....[115]....
        /*066c*/ 	.word	0x00011b90


	//   ....[116]....
        /*0670*/ 	.word	0x00011be0


	//   ....[117]....
        /*0674*/ 	.word	0x00011bf0


	//   ....[118]....
        /*0678*/ 	.word	0x00011c40


	//   ....[119]....
        /*067c*/ 	.word	0x00011c50


	//   ....[120]....
        /*0680*/ 	.word	0x00011ca0


	//   ....[121]....
        /*0684*/ 	.word	0x00011cb0


	//   ....[122]....
        /*0688*/ 	.word	0x00011d00


	//   ....[123]....
        /*068c*/ 	.word	0x00011d10


	//   ....[124]....
        /*0690*/ 	.word	0x00011d20


	//   ....[125]....
        /*0694*/ 	.word	0x00011d70


	//   ....[126]....
        /*0698*/ 	.word	0x00012340


	//   ....[127]....
        /*069c*/ 	.word	0x00012350


	//   ....[128]....
        /*06a0*/ 	.word	0x00012360


	//   ....[129]....
        /*06a4*/ 	.word	0x00012370


	//   ....[130]....
        /*06a8*/ 	.word	0x00012380


	//   ....[131]....
        /*06ac*/ 	.word	0x000123d0


	//   ....[132]....
        /*06b0*/ 	.word	0x00012420


	//   ....[133]....
        /*06b4*/ 	.word	0x00012450


	//   ....[134]....
        /*06b8*/ 	.word	0x00012480


	//   ....[135]....
        /*06bc*/ 	.word	0x000124b0


	//   ....[136]....
        /*06c0*/ 	.word	0x000124e0


	//   ....[137]....
        /*06c4*/ 	.word	0x00012510


	//   ....[138]....
        /*06c8*/ 	.word	0x00012540


	//   ....[139]....
        /*06cc*/ 	.word	0x00012570


	//   ....[140]....
        /*06d0*/ 	.word	0x000125a0


	//   ....[141]....
        /*06d4*/ 	.word	0x000125d0


	//   ....[142]....
        /*06d8*/ 	.word	0x000128d0


	//   ....[143]....
        /*06dc*/ 	.word	0x00012ac0


	//   ....[144]....
        /*06e0*/ 	.word	0x00013110


	//   ....[145]....
        /*06e4*/ 	.word	0x000131f0


	//   ....[146]....
        /*06e8*/ 	.word	0x00013290


	//   ....[147]....
        /*06ec*/ 	.word	0x000132f0


	//   ....[148]....
        /*06f0*/ 	.word	0x000133e0


	//   ....[149]....
        /*06f4*/ 	.word	0x00013450


	//   ....[150]....
        /*06f8*/ 	.word	0x00013540


	//   ....[151]....
        /*06fc*/ 	.word	0x000135b0


	//   ....[152]....
        /*0700*/ 	.word	0x000136a0


	//   ....[153]....
        /*0704*/ 	.word	0x00013710


	//   ....[154]....
        /*0708*/ 	.word	0x00013800


	//   ....[155]....
        /*070c*/ 	.word	0x00013870


	//   ....[156]....
        /*0710*/ 	.word	0x00013960


	//   ....[157]....
        /*0714*/ 	.word	0x000139d0


	//   ....[158]....
        /*0718*/ 	.word	0x00013ac0


	//   ....[159]....
        /*071c*/ 	.word	0x00013b30


	//   ....[160]....
        /*0720*/ 	.word	0x00013c10


	//   ....[161]....
        /*0724*/ 	.word	0x00013ca0


	//   ....[162]....
        /*0728*/ 	.word	0x00013d10


	//   ....[163]....
        /*072c*/ 	.word	0x00013d70


	//   ....[164]....
        /*0730*/ 	.word	0x00013e60


	//   ....[165]....
        /*0734*/ 	.word	0x00013ec0


	//   ....[166]....
        /*0738*/ 	.word	0x00013fc0


	//   ....[167]....
        /*073c*/ 	.word	0x00014020


	//   ....[168]....
        /*0740*/ 	.word	0x00014120


	//   ....[169]....
        /*0744*/ 	.word	0x00014180


	//   ....[170]....
        /*0748*/ 	.word	0x00014280


	//   ....[171]....
        /*074c*/ 	.word	0x000142e0


	//   ....[172]....
        /*0750*/ 	.word	0x000143e0


	//   ....[173]....
        /*0754*/ 	.word	0x00014440


	//   ....[174]....
        /*0758*/ 	.word	0x00014540


	//   ....[175]....
        /*075c*/ 	.word	0x000145a0


	//   ....[176]....
        /*0760*/ 	.word	0x00014640


	//   ....[177]....
        /*0764*/ 	.word	0x00014700


	//   ....[178]....
        /*0768*/ 	.word	0x000147d0


	//   ....[179]....
        /*076c*/ 	.word	0x00014830


	//   ....[180]....
        /*0770*/ 	.word	0x000148f0


	//   ....[181]....
        /*0774*/ 	.word	0x00014950


	//   ....[182]....
        /*0778*/ 	.word	0x00014a00


	//   ....[183]....
        /*077c*/ 	.word	0x00014a80


	//   ....[184]....
        /*0780*/ 	.word	0x00014b30


	//   ....[185]....
        /*0784*/ 	.word	0x00014c60


	//   ....[186]....
        /*0788*/ 	.word	0x00014d10


	//   ....[187]....
        /*078c*/ 	.word	0x00014d90


	//   ....[188]....
        /*0790*/ 	.word	0x00014e50


	//   ....[189]....
        /*0794*/ 	.word	0x00014eb0


	//   ....[190]....
        /*0798*/ 	.word	0x00014f60


	//   ....[191]....
        /*079c*/ 	.word	0x00014fc0


	//   ....[192]....
        /*07a0*/ 	.word	0x00015070


	//   ....[193]....
        /*07a4*/ 	.word	0x000150d0


	//   ....[194]....
        /*07a8*/ 	.word	0x00015180


	//   ....[195]....
        /*07ac*/ 	.word	0x000151e0


	//   ....[196]....
        /*07b0*/ 	.word	0x00015290


	//   ....[197]....
        /*07b4*/ 	.word	0x000152f0


	//   ....[198]....
        /*07b8*/ 	.word	0x000153a0


	//   ....[199]....
        /*07bc*/ 	.word	0x00015400


	//   ....[200]....
        /*07c0*/ 	.word	0x000154b0


	//   ....[201]....
        /*07c4*/ 	.word	0x000155a0


	//   ....[202]....
        /*07c8*/ 	.word	0x00015640


	//   ....[203]....
        /*07cc*/ 	.word	0x000156a0


	//   ....[204]....
        /*07d0*/ 	.word	0x00015760


	//   ....[205]....
        /*07d4*/ 	.word	0x000157c0


	//   ....[206]....
        /*07d8*/ 	.word	0x00015880


	//   ....[207]....
        /*07dc*/ 	.word	0x000158e0


	//   ....[208]....
        /*07e0*/ 	.word	0x000159a0


	//   ....[209]....
        /*07e4*/ 	.word	0x00015a00


	//   ....[210]....
        /*07e8*/ 	.word	0x00015ac0


	//   ....[211]....
        /*07ec*/ 	.word	0x00015b20


	//   ....[212]....
        /*07f0*/ 	.word	0x00015be0


	//   ....[213]....
        /*07f4*/ 	.word	0x00015c40


	//   ....[214]....
        /*07f8*/ 	.word	0x00015d00


	//   ....[215]....
        /*07fc*/ 	.word	0x00015d60


	//   ....[216]....
        /*0800*/ 	.word	0x00015e20


	//   ....[217]....
        /*0804*/ 	.word	0x00015f10


	//   ....[218]....
        /*0808*/ 	.word	0x00015fc0


	//   ....[219]....
        /*080c*/ 	.word	0x00016050


	//   ....[220]....
        /*0810*/ 	.word	0x00016100


	//   ....[221]....
        /*0814*/ 	.word	0x00016160


	//   ....[222]....
        /*0818*/ 	.word	0x00016210


	//   ....[223]....
        /*081c*/ 	.word	0x00016270


	//   ....[224]....
        /*0820*/ 	.word	0x00016330


	//   ....[225]....
        /*0824*/ 	.word	0x00016390


	//   ....[226]....
        /*0828*/ 	.word	0x00016440


	//   ....[227]....
        /*082c*/ 	.word	0x000164a0


	//   ....[228]....
        /*0830*/ 	.word	0x00016560


	//   ....[229]....
        /*0834*/ 	.word	0x000165c0


	//   ....[230]....
        /*0838*/ 	.word	0x00016670


	//   ....[231]....
        /*083c*/ 	.word	0x000166d0


	//   ....[232]....
        /*0840*/ 	.word	0x00016790


	//   ....[233]....
        /*0844*/ 	.word	0x00016820


	//   ....[234]....
        /*0848*/ 	.word	0x00016940


	//----- nvinfo : EIATTR_REG_RECONFIG
	.align		4
.L_173:
        /*084c*/ 	.byte	0x01, 0x54
	.zero		2


	//----- nvinfo : EIATTR_SYSCALL_OFFSETS
	.align		4
        /*0850*/ 	.byte	0x04, 0x46
        /*0852*/ 	.short	(.L_175 - .L_174)


	//   ....[0]....
.L_174:
        /*0854*/ 	.word	0x00001830


	//   ....[1]....
        /*0858*/ 	.word	0x0000f1a0


	//   ....[2]....
        /*085c*/ 	.word	0x0000f2f0


	//   ....[3]....
        /*0860*/ 	.word	0x0000f3e0


	//   ....[4]....
        /*0864*/ 	.word	0x000102c0


	//----- nvinfo : EIATTR_MBARRIER_INSTR_OFFSETS
	.align		4
.L_175:
        /*0868*/ 	.byte	0x04, 0x39
        /*086a*/ 	.short	(.L_177 - .L_176)


	//   ....[0]....
.L_176:
        /*086c*/ 	.word	0x00000180
        /*0870*/ 	.word	0x000000ff
        /*0874*/ 	.word	0x00016800
        /*0878*/ 	.short	0x0100
        /*087a*/ 	.byte	0x08
	.zero		1


	//   ....[1]....
        /*087c*/ 	.word	0x00000190
        /*0880*/ 	.word	0x000000ff
        /*0884*/ 	.word	0x00016820
        /*0888*/ 	.short	0x0100
        /*088a*/ 	.byte	0x08
	.zero		1


	//   ....[2]....
        /*088c*/ 	.word	0x00000280
        /*0890*/ 	.word	0x000000ff
        /*0894*/ 	.word	0x00016830
        /*0898*/ 	.short	0x0100
        /*089a*/ 	.byte	0x08
	.zero		1


	//   ....[3]....
        /*089c*/ 	.word	0x00000290
        /*08a0*/ 	.word	0x000000ff
        /*08a4*/ 	.word	0x00016840
        /*08a8*/ 	.short	0x0100
        /*08aa*/ 	.byte	0x08
	.zero		1


	//   ....[4]....
        /*08ac*/ 	.word	0x000002a0
        /*08b0*/ 	.word	0x000000ff
        /*08b4*/ 	.word	0x00016838
        /*08b8*/ 	.short	0x0100
        /*08ba*/ 	.byte	0x08
	.zero		1


	//   ....[5]....
        /*08bc*/ 	.word	0x000002b0
        /*08c0*/ 	.word	0x000000ff
        /*08c4*/ 	.word	0x00016848
        /*08c8*/ 	.short	0x0100
        /*08ca*/ 	.byte	0x08
	.zero		1


	//   ....[6]....
        /*08cc*/ 	.word	0x000003e0
        /*08d0*/ 	.word	0x000000ff
        /*08d4*/ 	.word	0x00016850
        /*08d8*/ 	.short	0x0100
        /*08da*/ 	.byte	0x08
	.zero		1


	//   ....[7]....
        /*08dc*/ 	.word	0x000003f0
        /*08e0*/ 	.word	0x000000ff
        /*08e4*/ 	.word	0x00016860
        /*08e8*/ 	.short	0x0100
        /*08ea*/ 	.byte	0x08
	.zero		1


	//   ....[8]....
        /*08ec*/ 	.word	0x00000400
        /*08f0*/ 	.word	0x000000ff
        /*08f4*/ 	.word	0x00016858
        /*08f8*/ 	.short	0x0100
        /*08fa*/ 	.byte	0x08
	.zero		1


	//   ....[9]....
        /*08fc*/ 	.word	0x00000410
        /*0900*/ 	.word	0x000000ff
        /*0904*/ 	.word	0x00016868
        /*0908*/ 	.short	0x0100
        /*090a*/ 	.byte	0x08
	.zero		1


	//   ....[10]....
        /*090c*/ 	.word	0x00000500
        /*0910*/ 	.word	0x000000ff
        /*0914*/ 	.word	0x00016870
        /*0918*/ 	.short	0x0100
        /*091a*/ 	.byte	0x06
	.zero		1


	//   ....[11]....
        /*091c*/ 	.word	0x00000510
        /*0920*/ 	.word	0x000000ff
        /*0924*/ 	.word	0x00016880
        /*0928*/ 	.short	0x0100
        /*092a*/ 	.byte	0x06
	.zero		1


	//   ....[12]....
        /*092c*/ 	.word	0x00000520
        /*0930*/ 	.word	0x000000ff
        /*0934*/ 	.word	0x00016878
        /*0938*/ 	.short	0x0100
        /*093a*/ 	.byte	0x06
	.zero		1


	//   ....[13]....
        /*093c*/ 	.word	0x00000530
        /*0940*/ 	.word	0x000000ff
        /*0944*/ 	.word	0x00016888
        /*0948*/ 	.short	0x0100
        /*094a*/ 	.byte	0x06
	.zero		1


	//   ....[14]....
        /*094c*/ 	.word	0x00000660
        /*0950*/ 	.word	0x000000ff
        /*0954*/ 	.word	0x00016890
        /*0958*/ 	.short	0x0100
        /*095a*/ 	.byte	0x08
	.zero		1


	//   ....[15]....
        /*095c*/ 	.word	0x00000670
        /*0960*/ 	.word	0x000000ff
        /*0964*/ 	.word	0x000168a0
        /*0968*/ 	.short	0x0100
        /*096a*/ 	.byte	0x08
	.zero		1


	//   ....[16]....
        /*096c*/ 	.word	0x00000680
        /*0970*/ 	.word	0x000000ff
        /*0974*/ 	.word	0x00016898
        /*0978*/ 	.short	0x0100
        /*097a*/ 	.byte	0x08
	.zero		1


	//   ....[17]....
        /*097c*/ 	.word	0x00000690
        /*0980*/ 	.word	0x000000ff
        /*0984*/ 	.word	0x000168a8
        /*0988*/ 	.short	0x0100
        /*098a*/ 	.byte	0x08
	.zero		1


	//   ....[18]....
        /*098c*/ 	.word	0x000007d0
        /*0990*/ 	.word	0x000000ff
        /*0994*/ 	.word	0x000168b0
        /*0998*/ 	.short	0x0100
        /*099a*/ 	.byte	0x08
	.zero		1


	//   ....[19]....
        /*099c*/ 	.word	0x000007e0
        /*09a0*/ 	.word	0x000000ff
        /*09a4*/ 	.word	0x000168c0
        /*09a8*/ 	.short	0x0100
        /*09aa*/ 	.byte	0x08
	.zero		1


	//   ....[20]....
        /*09ac*/ 	.word	0x000007f0
        /*09b0*/ 	.word	0x000000ff
        /*09b4*/ 	.word	0x000168b8
        /*09b8*/ 	.short	0x0100
        /*09ba*/ 	.byte	0x08
	.zero		1


	//   ....[21]....
        /*09bc*/ 	.word	0x00000800
        /*09c0*/ 	.word	0x000000ff
        /*09c4*/ 	.word	0x000168c8
        /*09c8*/ 	.short	0x0100
        /*09ca*/ 	.byte	0x08
	.zero		1


	//   ....[22]....
        /*09cc*/ 	.word	0x000018b0
        /*09d0*/ 	.word	0x000000ff
        /*09d4*/ 	.word	0x00016800
        /*09d8*/ 	.short	0x010a
        /*09da*/ 	.byte	0x2d
	.zero		1


	//   ....[23]....
        /*09dc*/ 	.word	0x00001930
        /*09e0*/ 	.word	0x00000003
        /*09e4*/ 	.word	0x00016830
        /*09e8*/ 	.short	0x010a
        /*09ea*/ 	.byte	0x3f
	.zero		1


	//   ....[24]....
        /*09ec*/ 	.word	0x00001970
        /*09f0*/ 	.word	0x00000003
        /*09f4*/ 	.word	0x00016830
        /*09f8*/ 	.short	0x010a
        /*09fa*/ 	.byte	0x3f
	.zero		1


	//   ....[25]....
        /*09fc*/ 	.word	0x00001d50
        /*0a00*/ 	.word	0x000000ff
        /*0a04*/ 	.word	0x00000000
        /*0a08*/ 	.short	0x0101
        /*0a0a*/ 	.byte	0x06
	.zero		1


	//   ....[26]....
        /*0a0c*/ 	.word	0x00004be0
        /*0a10*/ 	.word	0x000000ff
        /*0a14*/ 	.word	0x00016830
        /*0a18*/ 	.short	0x010a
        /*0a1a*/ 	.byte	0x06
	.zero		1


	//   ....[27]....
        /*0a1c*/ 	.word	0x00004c20
        /*0a20*/ 	.word	0x000000ff
        /*0a24*/ 	.word	0x00016830
        /*0a28*/ 	.short	0x010a
        /*0a2a*/ 	.byte	0x06
	.zero		1


	//   ....[28]....
        /*0a2c*/ 	.word	0x00004e30
        /*0a30*/ 	.word	0x000000ff
        /*0a34*/ 	.word	0x00016850
        /*0a38*/ 	.short	0x010a
        /*0a3a*/ 	.byte	0x06
	.zero		1


	//   ....[29]....
        /*0a3c*/ 	.word	0x00004e70
        /*0a40*/ 	.word	0x000000ff
        /*0a44*/ 	.word	0x00016850
        /*0a48*/ 	.short	0x010a
        /*0a4a*/ 	.byte	0x06
	.zero		1


	//   ....[30]....
        /*0a4c*/ 	.word	0x000052a0
        /*0a50*/ 	.word	0x000000ff
        /*0a54*/ 	.word	0x00000000
        /*0a58*/ 	.short	0x0101
        /*0a5a*/ 	.byte	0x06
	.zero		1


	//   ....[31]....
        /*0a5c*/ 	.word	0x00007570
        /*0a60*/ 	.word	0x000000ff
        /*0a64*/ 	.word	0x00000000
        /*0a68*/ 	.short	0x0101
        /*0a6a*/ 	.byte	0x06
	.zero		1


	//   ....[32]....
        /*0a6c*/ 	.word	0x00007c70
        /*0a70*/ 	.word	0x000000ff
        /*0a74*/ 	.word	0x00016830
        /*0a78*/ 	.short	0x010a
        /*0a7a*/ 	.byte	0x06
	.zero		1


	//   ....[33]....
        /*0a7c*/ 	.word	0x00007cb0
        /*0a80*/ 	.word	0x000000ff
        /*0a84*/ 	.word	0x00016830
        /*0a88*/ 	.short	0x010a
        /*0a8a*/ 	.byte	0x06
	.zero		1


	//   ....[34]....
        /*0a8c*/ 	.word	0x00007ec0
        /*0a90*/ 	.word	0x000000ff
        /*0a94*/ 	.word	0x00016850
        /*0a98*/ 	.short	0x010a
        /*0a9a*/ 	.byte	0x06
	.zero		1


	//   ....[35]....
        /*0a9c*/ 	.word	0x00007f00
        /*0aa0*/ 	.word	0x000000ff
        /*0aa4*/ 	.word	0x00016850
        /*0aa8*/ 	.short	0x010a
        /*0aaa*/ 	.byte	0x06
	.zero		1


	//   ....[36]....
        /*0aac*/ 	.word	0x00008320
        /*0ab0*/ 	.word	0x000000ff
        /*0ab4*/ 	.word	0x00000000
        /*0ab8*/ 	.short	0x0101
        /*0aba*/ 	.byte	0x06
	.zero		1


	//   ....[37]....
        /*0abc*/ 	.word	0x000094d0
        /*0ac0*/ 	.word	0x000000ff
        /*0ac4*/ 	.word	0x00000000
        /*0ac8*/ 	.short	0x0101
        /*0aca*/ 	.byte	0x06
	.zero		1


	//   ....[38]....
        /*0acc*/ 	.word	0x000099d0
        /*0ad0*/ 	.word	0x000000ff
        /*0ad4*/ 	.word	0x00016830
        /*0ad8*/ 	.short	0x010a
        /*0ada*/ 	.byte	0x06
	.zero		1


	//   ....[39]....
        /*0adc*/ 	.word	0x00009a10
        /*0ae0*/ 	.word	0x000000ff
        /*0ae4*/ 	.word	0x00016830
        /*0ae8*/ 	.short	0x010a
        /*0aea*/ 	.byte	0x06
	.zero		1


	//   ....[40]....
        /*0aec*/ 	.word	0x00009bf0
        /*0af0*/ 	.word	0x000000ff
        /*0af4*/ 	.word	0x00016850
        /*0af8*/ 	.short	0x010a
        /*0afa*/ 	.byte	0x06
	.zero		1


	//   ....[41]....
        /*0afc*/ 	.word	0x00009c30
        /*0b00*/ 	.word	0x000000ff
        /*0b04*/ 	.word	0x00016850
        /*0b08*/ 	.short	0x010a
        /*0b0a*/ 	.byte	0x06
	.zero		1


	//   ....[42]....
        /*0b0c*/ 	.word	0x0000a050
        /*0b10*/ 	.word	0x000000ff
        /*0b14*/ 	.word	0x00000000
        /*0b18*/ 	.short	0x0101
        /*0b1a*/ 	.byte	0x06
	.zero		1


	//   ....[43]....
        /*0b1c*/ 	.word	0x0000c320
        /*0b20*/ 	.word	0x000000ff
        /*0b24*/ 	.word	0x00000000
        /*0b28*/ 	.short	0x0101
        /*0b2a*/ 	.byte	0x06
	.zero		1


	//   ....[44]....
        /*0b2c*/ 	.word	0x0000c720
        /*0b30*/ 	.word	0x000000ff
        /*0b34*/ 	.word	0x00016850
        /*0b38*/ 	.short	0x010a
        /*0b3a*/ 	.byte	0x05
	.zero		1


	//   ....[45]....
        /*0b3c*/ 	.word	0x0000c760
        /*0b40*/ 	.word	0x000000ff
        /*0b44*/ 	.word	0x00016850
        /*0b48*/ 	.short	0x010a
        /*0b4a*/ 	.byte	0x05
	.zero		1


	//   ....[46]....
        /*0b4c*/ 	.word	0x0000ccb0
        /*0b50*/ 	.word	0x000000ff
        /*0b54*/ 	.word	0x00000000
        /*0b58*/ 	.short	0x0101
        /*0b5a*/ 	.byte	0x04
	.zero		1


	//   ....[47]....
        /*0b5c*/ 	.word	0x0000d8e0
        /*0b60*/ 	.word	0x00000000
        /*0b64*/ 	.word	0x00000000
        /*0b68*/ 	.short	0x0101
        /*0b6a*/ 	.byte	0x3f
	.zero		1


	//   ....[48]....
        /*0b6c*/ 	.word	0x0000f940
        /*0b70*/ 	.word	0x00000000
        /*0b74*/ 	.word	0x00016840
        /*0b78*/ 	.short	0x010a
        /*0b7a*/ 	.byte	0x3f
	.zero		1


	//   ....[49]....
        /*0b7c*/ 	.word	0x000100a0
        /*0b80*/ 	.word	0x00000000
        /*0b84*/ 	.word	0x00016830
        /*0b88*/ 	.short	0x0107
        /*0b8a*/ 	.byte	0x3f
	.zero		1


	//   ....[50]....
        /*0b8c*/ 	.word	0x00010160
        /*0b90*/ 	.word	0x00000000
        /*0b94*/ 	.word	0x00016830
        /*0b98*/ 	.short	0x0101
        /*0b9a*/ 	.byte	0x3f
	.zero		1


	//   ....[51]....
        /*0b9c*/ 	.word	0x00010eb0
        /*0ba0*/ 	.word	0x00000010
        /*0ba4*/ 	.word	0x00016800
        /*0ba8*/ 	.short	0x0107
        /*0baa*/ 	.byte	0x3f
	.zero		1


	//   ....[52]....
        /*0bac*/ 	.word	0x00010fa0
        /*0bb0*/ 	.word	0x00000010
        /*0bb4*/ 	.word	0x00016800
        /*0bb8*/ 	.short	0x0101
        /*0bba*/ 	.byte	0x3f
	.zero		1


	//   ....[53]....
        /*0bbc*/ 	.word	0x00010fc0
        /*0bc0*/ 	.word	0x00000010
        /*0bc4*/ 	.word	0x00016820
        /*0bc8*/ 	.short	0x010a
        /*0bca*/ 	.byte	0x3f
	.zero		1


	//   ....[54]....
        /*0bcc*/ 	.word	0x00011340
        /*0bd0*/ 	.word	0x00000005
        /*0bd4*/ 	.word	0x00016840
        /*0bd8*/ 	.short	0x010a
        /*0bda*/ 	.byte	0x3f
	.zero		1


	//   ....[55]....
        /*0bdc*/ 	.word	0x00011860
        /*0be0*/ 	.word	0x00000005
        /*0be4*/ 	.word	0x00016830
        /*0be8*/ 	.short	0x0107
        /*0bea*/ 	.byte	0x3f
	.zero		1


	//   ....[56]....
        /*0bec*/ 	.word	0x00011920
        /*0bf0*/ 	.word	0x00000005
        /*0bf4*/ 	.word	0x00016830
        /*0bf8*/ 	.short	0x0101
        /*0bfa*/ 	.byte	0x3f
	.zero		1


	//   ....[57]....
        /*0bfc*/ 	.word	0x00011980
        /*0c00*/ 	.word	0x00000005
        /*0c04*/ 	.word	0x00016860
        /*0c08*/ 	.short	0x010a
        /*0c0a*/ 	.byte	0x3f
	.zero		1


	//   ....[58]....
        /*0c0c*/ 	.word	0x00011e40
        /*0c10*/ 	.word	0x00000005
        /*0c14*/ 	.word	0x00016850
        /*0c18*/ 	.short	0x0107
        /*0c1a*/ 	.byte	0x3f
	.zero		1


	//   ....[59]....
        /*0c1c*/ 	.word	0x00011ff0
        /*0c20*/ 	.word	0x00000005
        /*0c24*/ 	.word	0x00016850
        /*0c28*/ 	.short	0x0101
        /*0c2a*/ 	.byte	0x3f
	.zero		1


	//   ....[60]....
        /*0c2c*/ 	.word	0x00012200
        /*0c30*/ 	.word	0x00000004
        /*0c34*/ 	.word	0x00016860
        /*0c38*/ 	.short	0x010a
        /*0c3a*/ 	.byte	0x3f
	.zero		1


	//   ....[61]....
        /*0c3c*/ 	.word	0x000126b0
        /*0c40*/ 	.word	0x00000004
        /*0c44*/ 	.word	0x00016850
        /*0c48*/ 	.short	0x0107
        /*0c4a*/ 	.byte	0x3f
	.zero		1


	//   ....[62]....
        /*0c4c*/ 	.word	0x00012770
        /*0c50*/ 	.word	0x00000004
        /*0c54*/ 	.word	0x00016850
        /*0c58*/ 	.short	0x0101
        /*0c5a*/ 	.byte	0x3f
	.zero		1


	//   ....[63]....
        /*0c5c*/ 	.word	0x00012a40
        /*0c60*/ 	.word	0x00000004
        /*0c64*/ 	.word	0x00016820
        /*0c68*/ 	.short	0x010a
        /*0c6a*/ 	.byte	0x3f
	.zero		1


	//   ....[64]....
        /*0c6c*/ 	.word	0x00012bc0
        /*0c70*/ 	.word	0x00000005
        /*0c74*/ 	.word	0x00016840
        /*0c78*/ 	.short	0x010a
        /*0c7a*/ 	.byte	0x3f
	.zero		1


	//   ....[65]....
        /*0c7c*/ 	.word	0x00012c60
        /*0c80*/ 	.word	0x00000017
        /*0c84*/ 	.word	0x00016840
        /*0c88*/ 	.short	0x010a
        /*0c8a*/ 	.byte	0x3f
	.zero		1


	//   ....[66]....
        /*0c8c*/ 	.word	0x00012ca0
        /*0c90*/ 	.word	0x00000005
        /*0c94*/ 	.word	0x00016860
        /*0c98*/ 	.short	0x010a
        /*0c9a*/ 	.byte	0x3f
	.zero		1


	//   ....[67]....
        /*0c9c*/ 	.word	0x00012ce0
        /*0ca0*/ 	.word	0x00000017
        /*0ca4*/ 	.word	0x00016860
        /*0ca8*/ 	.short	0x010a
        /*0caa*/ 	.byte	0x3f
	.zero		1


	//   ....[68]....
        /*0cac*/ 	.word	0x00012d50
        /*0cb0*/ 	.word	0x00000003
        /*0cb4*/ 	.word	0x00016800
        /*0cb8*/ 	.short	0x010a
        /*0cba*/ 	.byte	0x3f
	.zero		1


	//   ....[69]....
        /*0cbc*/ 	.word	0x00012da0
        /*0cc0*/ 	.word	0x00000003
        /*0cc4*/ 	.word	0x00016830
        /*0cc8*/ 	.short	0x010a
        /*0cca*/ 	.byte	0x3f
	.zero		1


	//   ....[70]....
        /*0ccc*/ 	.word	0x00012e00
        /*0cd0*/ 	.word	0x00000005
        /*0cd4*/ 	.word	0x00016830
        /*0cd8*/ 	.short	0x010a
        /*0cda*/ 	.byte	0x3f
	.zero		1


	//   ....[71]....
        /*0cdc*/ 	.word	0x00012e60
        /*0ce0*/ 	.word	0x00000005
        /*0ce4*/ 	.word	0x00016850
        /*0ce8*/ 	.short	0x010a
        /*0cea*/ 	.byte	0x3f
	.zero		1


	//   ....[72]....
        /*0cec*/ 	.word	0x00012ec0
        /*0cf0*/ 	.word	0x0000000b
        /*0cf4*/ 	.word	0x00016830
        /*0cf8*/ 	.short	0x010a
        /*0cfa*/ 	.byte	0x3f
	.zero		1


	//   ....[73]....
        /*0cfc*/ 	.word	0x00012f20
        /*0d00*/ 	.word	0x0000000b
        /*0d04*/ 	.word	0x00016850
        /*0d08*/ 	.short	0x010a
        /*0d0a*/ 	.byte	0x3f
	.zero		1


	//   ....[74]....
        /*0d0c*/ 	.word	0x00012f80
        /*0d10*/ 	.word	0x00000007
        /*0d14*/ 	.word	0x00016830
        /*0d18*/ 	.short	0x010a
        /*0d1a*/ 	.byte	0x3f
	.zero		1


	//   ....[75]....
        /*0d1c*/ 	.word	0x00012fe0
        /*0d20*/ 	.word	0x00000007
        /*0d24*/ 	.word	0x00016850
        /*0d28*/ 	.short	0x010a
        /*0d2a*/ 	.byte	0x3f
	.zero		1


	//   ....[76]....
        /*0d2c*/ 	.word	0x00013040
        /*0d30*/ 	.word	0x00000006
        /*0d34*/ 	.word	0x00016850
        /*0d38*/ 	.short	0x010a
        /*0d3a*/ 	.byte	0x3f
	.zero		1


	//   ....[77]....
        /*0d3c*/ 	.word	0x00013140
        /*0d40*/ 	.word	0x00000000
        /*0d44*/ 	.word	0x00016840
        /*0d48*/ 	.short	0x010a
        /*0d4a*/ 	.byte	0x3f
	.zero		1


	//   ....[78]....
        /*0d4c*/ 	.word	0x00014b60
        /*0d50*/ 	.word	0x00000010
        /*0d54*/ 	.word	0x00016820
        /*0d58*/ 	.short	0x010a
        /*0d5a*/ 	.byte	0x3f
	.zero		1


	//   ....[79]....
        /*0d5c*/ 	.word	0x00014bb0
        /*0d60*/ 	.word	0x00000005
        /*0d64*/ 	.word	0x00016840
        /*0d68*/ 	.short	0x010a
        /*0d6a*/ 	.byte	0x3f
	.zero		1


	//   ....[80]....
        /*0d6c*/ 	.word	0x000154f0
        /*0d70*/ 	.word	0x00000005
        /*0d74*/ 	.word	0x00016860
        /*0d78*/ 	.short	0x010a
        /*0d7a*/ 	.byte	0x3f
	.zero		1


	//   ....[81]....
        /*0d7c*/ 	.word	0x00015e60
        /*0d80*/ 	.word	0x00000004
        /*0d84*/ 	.word	0x00016860
        /*0d88*/ 	.short	0x010a
        /*0d8a*/ 	.byte	0x3f
	.zero		1


	//   ....[82]....
        /*0d8c*/ 	.word	0x00016860
        /*0d90*/ 	.word	0x00000004
        /*0d94*/ 	.word	0x00016820
        /*0d98*/ 	.short	0x010a
        /*0d9a*/ 	.byte	0x3f
	.zero		1


	//   ....[83]....
        /*0d9c*/ 	.word	0x00016a00
        /*0da0*/ 	.word	0x00000005
        /*0da4*/ 	.word	0x00016840
        /*0da8*/ 	.short	0x010a
        /*0daa*/ 	.byte	0x3f
	.zero		1


	//   ....[84]....
        /*0dac*/ 	.word	0x00016a50
        /*0db0*/ 	.word	0x00000017
        /*0db4*/ 	.word	0x00016840
        /*0db8*/ 	.short	0x010a
        /*0dba*/ 	.byte	0x3f
	.zero		1


	//   ....[85]....
        /*0dbc*/ 	.word	0x00016aa0
        /*0dc0*/ 	.word	0x00000005
        /*0dc4*/ 	.word	0x00016860
        /*0dc8*/ 	.short	0x010a
        /*0dca*/ 	.byte	0x3f
	.zero		1


	//----- nvinfo : EIATTR_NUM_MBARRIERS
	.align		4
.L_177:
        /*0dcc*/ 	.byte	0x03, 0x38
        /*0dce*/ 	.short	0x0016


	//----- nvinfo : EIATTR_EXIT_INSTR_OFFSETS
	.align		4
        /*0dd0*/ 	.byte	0x04, 0x1c
        /*0dd2*/ 	.short	(.L_179 - .L_178)


	//   ....[0]....
.L_178:
        /*0dd4*/ 	.word	0x00000970


	//   ....[1]....
        /*0dd8*/ 	.word	0x0000e330


	//   ....[2]....
        /*0ddc*/ 	.word	0x00012d30


	//----- nvinfo : EIATTR_MAX_THREADS
	.align		4
.L_179:
        /*0de0*/ 	.byte	0x04, 0x05
        /*0de2*/ 	.short	(.L_181 - .L_180)
.L_180:
        /*0de4*/ 	.word	0x00000200
        /*0de8*/ 	.word	0x00000001
        /*0dec*/ 	.word	0x00000001


	//----- nvinfo : EIATTR_CRS_STACK_SIZE
	.align		4
.L_181:
        /*0df0*/ 	.byte	0x04, 0x1e
        /*0df2*/ 	.short	(.L_183 - .L_182)
.L_182:
        /*0df4*/ 	.word	0x00000000


	//----- nvinfo : EIATTR_CBANK_PARAM_SIZE
	.align		4
.L_183:
        /*0df8*/ 	.byte	0x03, 0x19
        /*0dfa*/ 	.short	0x0af0


	//----- nvinfo : EIATTR_PARAM_CBANK
	.align		4
        /*0dfc*/ 	.byte	0x04, 0x0a
        /*0dfe*/ 	.short	(.L_185 - .L_184)
	.align		4
.L_184:
        /*0e00*/ 	.word	index@(.nv.constant0._ZN7cutlass13device_kernelIN5flash11enable_sm90INS1_16FlashAttnFwdSm90INS1_25CollectiveMainloopFwdSm90ILi2EN4cute5tupleIJNS5_1CILi1EEES8_S8_EEENS6_IJNS7_ILi192EEENS7_ILi128EEENS7_ILi64EEEEEELi64ENS_6half_tEfNS_4arch4Sm90ELb0ELb1ELb0ELb0ELb1ELb0ELb0ELb1ELb1ELb1ELb0ELb0EEENS1_21CollectiveEpilogueFwdINS6_IJSA_SC_SB_EEES9_SE_SG_Li384ELb0ELb1ELb0ELb0EEENS1_30DynamicPersistentTileSchedulerILi384ELi128ELb0ELb1ELb1EEEEEEEEEvNT_6ParamsE)
        /*0e04*/ 	.short	0x0210
        /*0e06*/ 	.short	0x0af0


	//----- nvinfo : EIATTR_SW_WAR
	.align		4
.L_185:
        /*0e08*/ 	.byte	0x04, 0x36
        /*0e0a*/ 	.short	(.L_187 - .L_186)
.L_186:
        /*0e0c*/ 	.word	0x00000008
.L_187:


//--------------------- .nv.info._ZN7cutlass13device_kernelIN5flash11enable_sm90INS1_16FlashAttnFwdSm90INS1_25CollectiveMainloopFwdSm90ILi2EN4cute5tupleIJNS5_1CILi1EEES8_S8_EEENS6_IJNS7_ILi192EEENS7_ILi128EEENS7_ILi64EEEEEELi64ENS_6half_tEfNS_4arch4Sm90ELb0ELb1ELb0ELb1ELb1ELb0ELb0ELb1ELb1ELb1ELb0ELb0EEENS1_21CollectiveEpilogueFwdINS6_IJSA_SC_SB_EEES9_SE_SG_Li384ELb1ELb1ELb0ELb0EEENS1_36VarlenDynamicPersistentTileSchedulerILi192ELi128ELi384ELi128ELb0ELb1ELb1ELb1ELb0ELb1EEEEEEEEEvNT_6ParamsE --------------------------
	.section	.nv.info._ZN7cutlass13device_kernelIN5flash11enable_sm90INS1_16FlashAttnFwdSm90INS1_25CollectiveMainloopFwdSm90ILi2EN4cute5tupleIJNS5_1CILi1EEES8_S8_EEENS6_IJNS7_ILi192EEENS7_ILi128EEENS7_ILi64EEEEEELi64ENS_6half_tEfNS_4arch4Sm90ELb0ELb1ELb0ELb1ELb1ELb0ELb0ELb1ELb1ELb1ELb0ELb0EEENS1_21CollectiveEpilogueFwdINS6_IJSA_SC_SB_EEES9_SE_SG_Li384ELb1ELb1ELb0ELb0EEENS1_36VarlenDynamicPersistentTileSchedulerILi192ELi128ELi384ELi128ELb0ELb1ELb1ELb1ELb0ELb1EEEEEEEEEvNT_6ParamsE,"",@"SHT_CUDA_INFO"
	.sectionflags	@""
	.align	4


	//----- nvinfo : EIATTR_CUDA_API_VERSION
	.align		4
        /*0000*/ 	.byte	0x04, 0x37
        /*0002*/ 	.short	(.L_189 - .L_188)
.L_188:
        /*0004*/ 	.word	0x00000082


	//----- nvinfo : EIATTR_KPARAM_INFO
	.align		4
.L_189:
        /*0008*/ 	.byte	0x04, 0x17
        /*000a*/ 	.short	(.L_191 - .L_190)
.L_190:
        /*000c*/ 	.word	0x00000000
        /*0010*/ 	.short	0x0000
        /*0012*/ 	.short	0x0070
        /*0014*/ 	.byte	0x00, 0xf0, 0x01, 0x2a


	//----- nvinfo : EIATTR_SPARSE_MMA_MASK
	.align		4
.L_191:
        /*0018*/ 	.byte	0x03, 0x50
        /*001a*/ 	.short	0x0000


	//----- nvinfo : EIATTR_MAXREG_COUNT
	.align		4
        /*001c*/ 	.byte	0x03, 0x1b
        /*001e*/ 	.short	0x0080


	//----- nvinfo : EIATTR_NUM_BARRIERS
	.align		4
        /*0020*/ 	.byte	0x02, 0x4c
        /*0022*/ 	.byte	0x10
	.zero		1


	//----- nvinfo : EIATTR_EXTERNS
	.align		4
        /*0024*/ 	.byte	0x04, 0x0f
        /*0026*/ 	.short	(.L_193 - .L_192)


	//   ....[0]....
	.align		4
.L_192:
        /*0028*/ 	.word	index@(__assertfail)


	//----- nvinfo : EIATTR_ANNOTATIONS
	.align		4
.L_193:
        /*002c*/ 	.byte	0x04, 0x55
        /*002e*/ 	.short	(.L_195 - .L_194)


	//   ....[0]....
.L_194:
        /* <DEDUP_REMOVED lines=25> */


	//----- nvinfo : EIATTR_MERCURY_ISA_VERSION
	.align		4
.L_195:
        /*01b0*/ 	.byte	0x03, 0x5f
        /*01b2*/ 	.short	0x0101


	//----- nvinfo : EIATTR_UNUSED_LOAD_BYTE_OFFSET
	.align		4
        /*01b4*/ 	.byte	0x04, 0x44
        /*01b6*/ 	.short	(.L_197 - .L_196)


	//   ....[0]....
.L_196:
        /*01b8*/ 	.word	0x00000970
        /*01bc*/ 	.word	0x0000fff0


	//   ....[1]....
        /*01c0*/ 	.word	0x0000d030
        /*01c4*/ 	.word	0x0000fff0


	//----- nvinfo : EIATTR_INT_WARP_WIDE_INSTR_OFFSETS
	.align		4
.L_197:
        /*01c8*/ 	.byte	0x04, 0x31
        /*01ca*/ 	.short	(.L_199 - .L_198)


	//   ....[0]....
.L_198:
        /*01cc*/ 	.word	0x000000c0


	//   ....[1]....
        /*01d0*/ 	.word	0x000000d0


	//   ....[2]....
        /*01d4*/ 	.word	0x00000170


	//   ....[3]....
        /*01d8*/ 	.word	0x0000ff40


	//   ....[4]....
        /*01dc*/ 	.word	0x0000ffd0


	//   ....[5]....
        /*01e0*/ 	.word	0x000131b0


	//   ....[6]....
        /*01e4*/ 	.word	0x00013240


	//----- nvinfo : EIATTR_COOP_GROUP_MASK_REGIDS
	.align		4
.L_199:
        /*01e8*/ 	.byte	0x04, 0x29
        /*01ea*/ 	.short	(.L_201 - .L_200)


	//   ....[0]....
.L_200:
        /*01ec*/ 	.word	0xffffffff


	//   ....[1]....
        /*01f0*/ 	.word	0xffffffff


	//   ....[2]....
        /*01f4*/ 	.word	0xffffffff


	//   ....[3]....
        /*01f8*/ 	.word	0xffffffff


	//   ....[4]....
        /*01fc*/ 	.word	0xffffffff


	//   ....[5]....
        /*0200*/ 	.word	0xffffffff


	//   ....[6]....
        /*0204*/ 	.word	0xffffffff


	//   ....[7]....
        /*0208*/ 	.word	0xffffffff


	//   ....[8]....
        /*020c*/ 	.word	0xffffffff


	//   ....[9]....
        /*0210*/ 	.word	0xffffffff


	//   ....[10]....
        /*0214*/ 	.word	0xffffffff


	//   ....[11]....
        /*0218*/ 	.word	0xffffffff


	//   ....[12]....
        /*021c*/ 	.word	0xffffffff


	//   ....[13]....
        /*0220*/ 	.word	0xffffffff


	//   ....[14]....
        /*0224*/ 	.word	0xffffffff


	//   ....[15]....
        /*0228*/ 	.word	0xffffffff


	//   ....[16]....
        /*022c*/ 	.word	0xffffffff


	//   ....[17]....
        /*0230*/ 	.word	0xffffffff


	//   ....[18]....
        /*0234*/ 	.word	0xffffffff


	//   ....[19]....
        /*0238*/ 	.word	0xffffffff


	//   ....[20]....
        /*023c*/ 	.word	0xffffffff


	//   ....[21]....
        /*0240*/ 	.word	0xffffffff


	//   ....[22]....
        /*0244*/ 	.word	0xffffffff


	//   ....[23]....
        /*0248*/ 	.word	0xffffffff


	//   ....[24]....
        /*024c*/ 	.word	0xffffffff


	//   ....[25]....
        /*0250*/ 	.word	0xffffffff


	//   ....[26]....
        /*0254*/ 	.word	0xffffffff


	//   ....[27]....
        /*0258*/ 	.word	0xffffffff


	//   ....[28]....
        /*025c*/ 	.word	0xffffffff


	//   ....[29]....
        /*0260*/ 	.word	0xffffffff


	//   ....[30]....
        /*0264*/ 	.word	0xffffffff


	//   ....[31]....
        /*0268*/ 	.word	0xffffffff


	//   ....[32]....
        /*026c*/ 	.word	0xffffffff


	//   ....[33]....
        /*0270*/ 	.word	0xffffffff


	//   ....[34]....
        /*0274*/ 	.word	0xffffffff


	//   ....[35]....
        /*0278*/ 	.word	0xffffffff


	//   ....[36]....
        /*027c*/ 	.word	0xffffffff


	//   ....[37]....
        /*0280*/ 	.word	0xffffffff


	//   ....[38]....
        /*0284*/ 	.word	0xffffffff


	//   ....[39]....
        /*0288*/ 	.word	0xffffffff


	//   ....[40]....
        /*028c*/ 	.word	0xffffffff


	//   ....[41]....
        /*0290*/ 	.word	0xffffffff


	//   ....[42]....
        /*0294*/ 	.word	0xffffffff


	//   ....[43]....
        /*0298*/ 	.word	0xffffffff


	//   ....[44]....
        /*029c*/ 	.word	0xffffffff


	//   ....[45]....
        /*02a0*/ 	.word	0xffffffff


	//   ....[46]....
        /*02a4*/ 	.word	0xffffffff


	//   ....[47]....
        /*02a8*/ 	.word	0xffffffff


	//   ....[48]....
        /*02ac*/ 	.word	0xffffffff


	//   ....[49]....
        /*02b0*/ 	.word	0xffffffff


	//   ....[50]....
        /*02b4*/ 	.word	0xffffffff


	//   ....[51]....
        /*02b8*/ 	.word	0xffffffff


	//   ....[52]....
        /*02bc*/ 	.word	0xffffffff


	//   ....[53]....
        /*02c0*/ 	.word	0xffffffff


	//   ....[54]....
        /*02c4*/ 	.word	0xffffffff


	//   ....[55]....
        /*02c8*/ 	.word	0xffffffff


	//   ....[56]....
        /*02cc*/ 	.word	0xffffffff


	//   ....[57]....
        /*02d0*/ 	.word	0xffffffff


	//   ....[58]....
        /*02d4*/ 	.word	0xffffffff


	//   ....[59]....
        /*02d8*/ 	.word	0xffffffff


	//   ....[60]....
        /*02dc*/ 	.word	0xffffffff


	//   ....[61]....
        /*02e0*/ 	.word	0xffffffff


	//   ....[62]....
        /*02e4*/ 	.word	0xffffffff


	//   ....[63]....
        /*02e8*/ 	.word	0xffffffff


	//   ....[64]....
        /*02ec*/ 	.word	0xffffffff


	//   ....[65]....
        /*02f0*/ 	.word	0xffffffff


	//   ....[66]....
        /*02f4*/ 	.word	0xffffffff


	//   ....[67]....
        /*02f8*/ 	.word	0xffffffff


	//   ....[68]....
        /*02fc*/ 	.word	0xffffffff


	//   ....[69]....
        /*0300*/ 	.word	0xffffffff


	//   ....[70]....
        /*0304*/ 	.word	0xffffffff


	//   ....[71]....
        /*0308*/ 	.word	0xffffffff


	//   ....[72]....
        /*030c*/ 	.word	0xffffffff


	//   ....[73]....
        /*0310*/ 	.word	0xffffffff


	//   ....[74]....
        /*0314*/ 	.word	0xffffffff


	//   ....[75]....
        /*0318*/ 	.word	0xffffffff


	//   ....[76]....
        /*031c*/ 	.word	0xffffffff


	//   ....[77]....
        /*0320*/ 	.word	0xffffffff


	//   ....[78]....
        /*0324*/ 	.word	0xffffffff


	//   ....[79]....
        /*0328*/ 	.word	0xffffffff


	//   ....[80]....
        /*032c*/ 	.word	0xffffffff


	//   ....[81]....
        /*0330*/ 	.word	0xffffffff


	//   ....[82]....
        /*0334*/ 	.word	0xffffffff


	//   ....[83]....
        /*0338*/ 	.word	0xffffffff


	//   ....[84]....
        /*033c*/ 	.word	0xffffffff


	//   ....[85]....
        /*0340*/ 	.word	0xffffffff


	//   ....[86]....
        /*0344*/ 	.word	0xffffffff


	//   ....[87]....
        /*0348*/ 	.word	0xffffffff


	//   ....[88]....
        /*034c*/ 	.word	0xffffffff


	//   ....[89]....
        /*0350*/ 	.word	0xffffffff


	//   ....[90]....
        /*0354*/ 	.word	0xffffffff


	//   ....[91]....
        /*0358*/ 	.word	0xffffffff


	//   ....[92]....
        /*035c*/ 	.word	0xffffffff


	//   ....[93]....
        /*0360*/ 	.word	0xffffffff


	//   ....[94]....
        /*0364*/ 	.word	0xffffffff


	//   ....[95]....
        /*0368*/ 	.word	0xffffffff


	//   ....[96]....
        /*036c*/ 	.word	0xffffffff


	//   ....[97]....
        /*0370*/ 	.word	0xffffffff


	//   ....[98]....
        /*0374*/ 	.word	0xffffffff


	//   ....[99]....
        /*0378*/ 	.word	0xffffffff


	//   ....[100]....
        /*037c*/ 	.word	0xffffffff


	//   ....[101]....
        /*0380*/ 	.word	0xffffffff


	//   ....[102]....
        /*0384*/ 	.word	0xffffffff


	//   ....[103]....
        /*0388*/ 	.word	0xffffffff


	//   ....[104]....
        /*038c*/ 	.word	0xffffffff


	//   ....[105]....
        /*0390*/ 	.word	0xffffffff


	//   ....[106]....
        /*0394*/ 	.word	0xffffffff


	//   ....[107]....
        /*0398*/ 	.word	0xffffffff


	//   ....[108]....
        /*039c*/ 	.word	0xffffffff


	//   ....[109]....
        /*03a0*/ 	.word	0xffffffff


	//   ....[110]....
        /*03a4*/ 	.word	0xffffffff


	//   ....[111]....
        /*03a8*/ 	.word	0xffffffff


	//   ....[112]....
        /*03ac*/ 	.word	0xffffffff


	//   ....[113]....
        /*03b0*/ 	.word	0xffffffff


	//   ....[114]....
        /*03b4*/ 	.word	0xffffffff


	//   ....[115]....
        /*03b8*/ 	.word	0xffffffff


	//   ....[116]....
        /*03bc*/ 	.word	0xffffffff


	//   ....[117]....
        /*03c0*/ 	.word	0xffffffff


	//   ....[118]....
        /*03c4*/ 	.word	0xffffffff


	//   ....[119]....
        /*03c8*/ 	.word	0xffffffff


	//   ....[120]....
        /*03cc*/ 	.word	0xffffffff


	//   ....[121]....
        /*03d0*/ 	.word	0xffffffff


	//   ....[122]....
        /*03d4*/ 	.word	0xffffffff


	//   ....[123]....
        /*03d8*/ 	.word	0xffffffff


	//   ....[124]....
        /*03dc*/ 	.word	0xffffffff


	//   ....[125]....
        /*03e0*/ 	.word	0xffffffff


	//   ....[126]....
        /*03e4*/ 	.word	0xffffffff


	//   ....[127]....
        /*03e8*/ 	.word	0xffffffff


	//   ....[128]....
        /*03ec*/ 	.word	0xffffffff


	//   ....[129]....
        /*03f0*/ 	.word	0xffffffff


	//   ....[130]....
        /*03f4*/ 	.word	0xffffffff


	//   ....[131]....
        /*03f8*/ 	.word	0xffffffff


	//   ....[132]....
        /*03fc*/ 	.word	0xffffffff


	//   ....[133]....
        /*0400*/ 	.word	0xffffffff


	//   ....[134]....
        /*0404*/ 	.word	0xffffffff


	//   ....[135]....
        /*0408*/ 	.word	0xffffffff


	//   ....[136]....
        /*040c*/ 	.word	0xffffffff


	//   ....[137]....
        /*0410*/ 	.word	0xffffffff


	//   ....[138]....
        /*0414*/ 	.word	0xffffffff


	//   ....[139]....
        /*0418*/ 	.word	0xffffffff


	//   ....[140]....
        /*041c*/ 	.word	0xffffffff


	//   ....[141]....
        /*0420*/ 	.word	0xffffffff


	//   ....[142]....
        /*0424*/ 	.word	0xffffffff


	//   ....[143]....
        /*0428*/ 	.word	0xffffffff


	//   ....[144]....
        /*042c*/ 	.word	0xffffffff


	//   ....[145]....
        /*0430*/ 	.word	0xffffffff


	//   ....[146]....
        /*0434*/ 	.word	0xffffffff


	//   ....[147]....
        /*0438*/ 	.word	0xffffffff


	//   ....[148]....
        /*043c*/ 	.word	0xffffffff


	//   ....[149]....
        /*0440*/ 	.word	0xffffffff


	//   ....[150]....
        /*0444*/ 	.word	0xffffffff


	//   ....[151]....
        /*0448*/ 	.word	0xffffffff


	//   ....[152]....
        /*044c*/ 	.word	0xffffffff


	//   ....[153]....
        /*0450*/ 	.word	0xffffffff


	//   ....[154]....
        /*0454*/ 	.word	0xffffffff


	//   ....[155]....
        /*0458*/ 	.word	0xffffffff


	//   ....[156]....
        /*045c*/ 	.word	0xffffffff


	//   ....[157]....
        /*0460*/ 	.word	0xffffffff


	//   ....[158]....
        /*0464*/ 	.word	0xffffffff


	//   ....[159]....
        /*0468*/ 	.word	0xffffffff


	//   ....[160]....
        /*046c*/ 	.word	0xffffffff


	//   ....[161]....
        /*0470*/ 	.word	0xffffffff


	//   ....[162]....
        /*0474*/ 	.word	0xffffffff


	//   ....[163]....
        /*0478*/ 	.word	0xffffffff


	//   ....[164]....
        /*047c*/ 	.word	0xffffffff


	//   ....[165]....
        /*0480*/ 	.word	0xffffffff


	//   ....[166]....
        /*0484*/ 	.word	0xffffffff


	//   ....[167]....
        /*0488*/ 	.word	0xffffffff


	//   ....[168]....
        /*048c*/ 	.word	0xffffffff


	//   ....[169]....
        /*0490*/ 	.word	0xffffffff


	//   ....[170]....
        /*0494*/ 	.word	0xffffffff


	//   ....[171]....
        /*0498*/ 	.word	0xffffffff


	//   ....[172]....
        /*049c*/ 	.word	0xffffffff


	//   ....[173]....
        /*04a0*/ 	.word	0xffffffff


	//   ....[174]....
        /*04a4*/ 	.word	0xffffffff


	//   ....[175]....
        /*04a8*/ 	.word	0x0500000f


	//   ....[176]....
        /*04ac*/ 	.word	0x0500000f


	//   ....[177]....
        /*04b0*/ 	.word	0x0500000f


	//   ....[178]....
        /*04b4*/ 	.word	0x0500000f


	//   ....[179]....
        /*04b8*/ 	.word	0x0500000f


	//   ....[180]....
        /*04bc*/ 	.word	0x0500000f


	//   ....[181]....
        /*04c0*/ 	.word	0x0500000f


	//   ....[182]....
        /*04c4*/ 	.word	0x0500000f


	//   ....[183]....
        /*04c8*/ 	.word	0x0500000f


	//   ....[184]....
        /*04cc*/ 	.word	0x0500000f


	//   ....[185]....
        /*04d0*/ 	.word	0x0500000f


	//   ....[186]....
        /*04d4*/ 	.word	0x0500000f


	//   ....[187]....
        /*04d8*/ 	.word	0x0500000f


	//   ....[188]....
        /*04dc*/ 	.word	0x0500000f


	//   ....[189]....
        /*04e0*/ 	.word	0x0500000f


	//   ....[190]....
        /*04e4*/ 	.word	0x0500000f


	//   ....[191]....
        /*04e8*/ 	.word	0x0500000f


	//   ....[192]....
        /*04ec*/ 	.word	0x0500000f


	//   ....[193]....
        /*04f0*/ 	.word	0x0500000f


	//   ....[194]....
        /*04f4*/ 	.word	0x0500000f


	//   ....[195]....
        /*04f8*/ 	.word	0x0500000f


	//   ....[196]....
        /*04fc*/ 	.word	0x0500000f


	//   ....[197]....
        /*0500*/ 	.word	0x0500000f


	//   ....[198]....
        /*0504*/ 	.word	0x0500000f


	//   ....[199]....
        /*0508*/ 	.word	0x0500000f


	//   ....[200]....
        /*050c*/ 	.word	0x0500000f


	//   ....[201]....
        /*0510*/ 	.word	0x0500000f


	//   ....[202]....
        /*0514*/ 	.word	0x0500000f


	//   ....[203]....
        /*0518*/ 	.word	0x0500000f


	//   ....[204]....
        /*051c*/ 	.word	0x0500000f


	//   ....[205]....
        /*0520*/ 	.word	0x0500000f


	//   ....[206]....
        /*0524*/ 	.word	0x0500000f


	//   ....[207]....
        /*0528*/ 	.word	0x0500000f


	//   ....[208]....
        /*052c*/ 	.word	0x0500000f


	//   ....[209]....
        /*0530*/ 	.word	0x0500000f


	//   ....[210]....
        /*0534*/ 	.word	0x0500000f


	//   ....[211]....
        /*0538*/ 	.word	0x0500000f


	//   ....[212]....
        /*053c*/ 	.word	0x0500000f


	//   ....[213]....
        /*0540*/ 	.word	0x0500000f


	//   ....[214]....
        /*0544*/ 	.word	0x0500000f


	//   ....[215]....
        /*0548*/ 	.word	0x0500000f


	//   ....[216]....
        /*054c*/ 	.word	0x0500000f


	//   ....[217]....
        /*0550*/ 	.word	0x0500000f


	//   ....[218]....
        /*0554*/ 	.word	0x0500000f


	//   ....[219]....
        /*0558*/ 	.word	0x0500000f


	//   ....[220]....
        /*055c*/ 	.word	0x0500000f


	//   ....[221]....
        /*0560*/ 	.word	0x0500000f


	//   ....[222]....
        /*0564*/ 	.word	0x0500000f


	//   ....[223]....
        /*0568*/ 	.word	0x0500000f


	//   ....[224]....
        /*056c*/ 	.word	0x0500000f


	//   ....[225]....
        /*0570*/ 	.word	0x0500000f


	//   ....[226]....
        /*0574*/ 	.word	0x0500000f


	//   ....[227]....
        /*0578*/ 	.word	0x0500000f


	//   ....[228]....
        /*057c*/ 	.word	0x0500000f


	//   ....[229]....
        /*0580*/ 	.word	0x0500000f


	//   ....[230]....
        /*0584*/ 	.word	0x0500000f


	//   ....[231]....
        /*0588*/ 	.word	0x0500000f


	//   ....[232]....
        /*058c*/ 	.word	0x0500000f


	//   ....[233]....
        /*0590*/ 	.word	0x0500000f


	//   ....[234]....
        /*0594*/ 	.word	0x0500000f


	//   ....[235]....
        /*0598*/ 	.word	0x0500000f


	//   ....[236]....
        /*059c*/ 	.word	0x0500000f


	//   ....[237]....
        /*05a0*/ 	.word	0x0500000f


	//   ....[238]....
        /*05a4*/ 	.word	0x0500000f


	//   ....[239]....
        /*05a8*/ 	.word	0x0500000f


	//   ....[240]....
        /*05ac*/ 	.word	0x0500000f


	//   ....[241]....
        /*05b0*/ 	.word	0x0500000f


	//   ....[242]....
        /*05b4*/ 	.word	0x0500000f


	//   ....[243]....
        /*05b8*/ 	.word	0x0500000f


	//   ....[244]....
        /*05bc*/ 	.word	0x0500000f


	//   ....[245]....
        /*05c0*/ 	.word	0x0500000f


	//   ....[246]....
        /*05c4*/ 	.word	0x0500000f


	//   ....[247]....
        /*05c8*/ 	.word	0x0500000f


	//   ....[248]....
        /*05cc*/ 	.word	0x0500000f


	//   ....[249]....
        /*05d0*/ 	.word	0x0500000f


	//   ....[250]....
        /*05d4*/ 	.word	0x0500000f


	//   ....[251]....
        /*05d8*/ 	.word	0x0500000f


	//   ....[252]....
        /*05dc*/ 	.word	0x0500000f


	//   ....[253]....
        /*05e0*/ 	.word	0x0500000f


	//   ....[254]....
        /*05e4*/ 	.word	0x0500000f


	//   ....[255]....
        /*05e8*/ 	.word	0x0500000f


	//   ....[0]....
        /*05ec*/ 	.word	0x0500000f


	//   ....[1]....
        /*05f0*/ 	.word	0x0500000f


	//   ....[2]....
        /*05f4*/ 	.word	0x0500000f


	//   ....[3]....
        /*05f8*/ 	.word	0x0500000f


	//   ....[4]....
        /*05fc*/ 	.word	0x0500000f


	//   ....[5]....
        /*0600*/ 	.word	0x0500000f


	//   ....[6]....
        /*0604*/ 	.word	0x0500000f


	//   ....[7]....
        /*0608*/ 	.word	0x0500000f


	//   ....[8]....
        /*060c*/ 	.word	0x0500000f


	//   ....[9]....
        /*0610*/ 	.word	0x0500000f


	//   ....[10]....
        /*0614*/ 	.word	0x0500000f


	//   ....[11]....
        /*0618*/ 	.word	0x0500000f


	//   ....[12]....
        /*061c*/ 	.word	0x0500000f


	//   ....[13]....
        /*0620*/ 	.word	0x0500000f


	//   ....[14]....
        /*0624*/ 	.word	0x0500000f


	//   ....[15]....
        /*0628*/ 	.word	0x0500000f


	//   ....[16]....
        /*062c*/ 	.word	0x0500000f


	//   ....[17]....
        /*0630*/ 	.word	0x0500000f


	//   ....[18]....
        /*0634*/ 	.word	0x0500000f


	//   ....[19]....
        /*0638*/ 	.word	0x0500000f


	//   ....[20]....
        /*063c*/ 	.word	0x0500000f


	//   ....[21]....
        /*0640*/ 	.word	0x0500000f


	//   ....[22]....
        /*0644*/ 	.word	0x0500000f


	//   ....[23]....
        /*0648*/ 	.word	0x0500000f


	//   ....[24]....
        /*064c*/ 	.word	0x0500000f


	//   ....[25]....
        /*0650*/ 	.word	0x0500000f


	//----- nvinfo : EIATTR_COOP_GROUP_INSTR_OFFSETS
	.align		4
.L_201:
        /*0654*/ 	.byte	0x04, 0x28
        /*0656*/ 	.short	(.L_203 - .L_202)


	//   ....[0]....
.L_202:
        /*0658*/ 	.word	0x00000080


	//   ....[1]....
        /*065c*/ 	.word	0x00000090


	//   ....[2]....
        /*0660*/ 	.word	0x000002d0


	//   ....[3]....
        /*0664*/ 	.word	0x00000430


	//   ....[4]....
        /*0668*/ 	.word	0x00000550


	//   ....[5]....
        /*066c*/ 	.word	0x000006b0


	//   ....[6]....
        /*0670*/ 	.word	0x000017c0


	//   ....[7]....
        /*0674*/ 	.word	0x00001e90


	//   ....[8]....
        /*0678*/ 	.word	0x00002100


	//   ....[9]....
        /*067c*/ 	.word	0x00003430


	//   ....[10]....
        /*0680*/ 	.word	0x00003580


	//   ....[11]....
        /*0684*/ 	.word	0x00003dd0


	//   ....[12]....
        /*0688*/ 	.word	0x00003e30


	//   ....[13]....
        /*068c*/ 	.word	0x00005440


	//   ....[14]....
        /*0690*/ 	.word	0x00005650


	//   ....[15]....
        /*0694*/ 	.word	0x00006230


	//   ....[16]....
        /*0698*/ 	.word	0x00006330


	//   ....[17]....
        /*069c*/ 	.word	0x00006b80


	//   ....[18]....
        /*06a0*/ 	.word	0x00006bf0


	//   ....[19]....
        /*06a4*/ 	.word	0x00008810


	//   ....[20]....
        /*06a8*/ 	.word	0x00008820


	//   ....[21]....
        /*06ac*/ 	.word	0x00008850


	//   ....[22]....
        /*06b0*/ 	.word	0x00008860


	//   ....[23]....
        /*06b4*/ 	.word	0x0000a1f0


	//   ....[24]....
        /*06b8*/ 	.word	0x0000a400


	//   ....[25]....
        /*06bc*/ 	.word	0x0000afe0


	//   ....[26]....
        /*06c0*/ 	.word	0x0000b0e0


	//   ....[27]....
        /*06c4*/ 	.word	0x0000b930


	//   ....[28]....
        /*06c8*/ 	.word	0x0000b9a0


	//   ....[29]....
        /*06cc*/ 	.word	0x0000c900


	//   ....[30]....
        /*06d0*/ 	.word	0x0000c930


	//   ....[31]....
        /*06d4*/ 	.word	0x0000c9e0


	//   ....[32]....
        /*06d8*/ 	.word	0x0000c9f0


	//   ....[33]....
        /*06dc*/ 	.word	0x0000d7b0


	//   ....[34]....
        /*06e0*/ 	.word	0x0000d7f0


	//   ....[35]....
        /*06e4*/ 	.word	0x0000d830


	//   ....[36]....
        /*06e8*/ 	.word	0x0000d860


	//   ....[37]....
        /*06ec*/ 	.word	0x0000dd40


	//   ....[38]....
        /*06f0*/ 	.word	0x0000dd80


	//   ....[39]....
        /*06f4*/ 	.word	0x0000ddb0


	//   ....[40]....
        /*06f8*/ 	.word	0x0000dde0


	//   ....[41]....
        /*06fc*/ 	.word	0x0000de00


	//   ....[42]....
        /*0700*/ 	.word	0x0000de10


	//   ....[43]....
        /*0704*/ 	.word	0x0000de30


	//   ....[44]....
        /*0708*/ 	.word	0x0000de50


	//   ....[45]....
        /*070c*/ 	.word	0x0000e6f0


	//   ....[46]....
        /*0710*/ 	.word	0x0000e720


	//   ....[47]....
        /*0714*/ 	.word	0x0000e760


	//   ....[48]....
        /*0718*/ 	.word	0x0000e790


	//   ....[49]....
        /*071c*/ 	.word	0x0000e7a0


	//   ....[50]....
        /*0720*/ 	.word	0x0000e7b0


	//   ....[51]....
        /*0724*/ 	.word	0x0000e7c0


	//   ....[52]....
        /*0728*/ 	.word	0x0000e7e0


	//   ....[53]....
        /*072c*/ 	.word	0x0000e940


	//   ....[54]....
        /*0730*/ 	.word	0x0000eb30


	//   ....[55]....
        /*0734*/ 	.word	0x0000eb60


	//   ....[56]....
        /*0738*/ 	.word	0x0000eb90


	//   ....[57]....
        /*073c*/ 	.word	0x0000ebc0


	//   ....[58]....
        /*0740*/ 	.word	0x0000ebf0


	//   ....[59]....
        /*0744*/ 	.word	0x0000ec20


	//   ....[60]....
        /*0748*/ 	.word	0x0000ed70


	//   ....[61]....
        /*074c*/ 	.word	0x0000eda0


	//   ....[62]....
        /*0750*/ 	.word	0x0000edd0


	//   ....[63]....
        /*0754*/ 	.word	0x0000ee00


	//   ....[64]....
        /*0758*/ 	.word	0x0000ee30


	//   ....[65]....
        /*075c*/ 	.word	0x0000ee60


	//   ....[66]....
        /*0760*/ 	.word	0x0000eef0


	//   ....[67]....
        /*0764*/ 	.word	0x0000ef50


	//   ....[68]....
        /*0768*/ 	.word	0x0000efe0


	//   ....[69]....
        /*076c*/ 	.word	0x00010b40


	//   ....[70]....
        /*0770*/ 	.word	0x00010b60


	//   ....[71]....
        /*0774*/ 	.word	0x00010bf0


	//   ....[72]....
        /*0778*/ 	.word	0x00010c10


	//   ....[73]....
        /*077c*/ 	.word	0x00010c90


	//   ....[74]....
        /*0780*/ 	.word	0x00010cb0


	//   ....[75]....
        /*0784*/ 	.word	0x00010d30


	//   ....[76]....
        /*0788*/ 	.word	0x00010d50


	//   ....[77]....
        /*078c*/ 	.word	0x00010dd0


	//   ....[78]....
        /*0790*/ 	.word	0x00010df0


	//   ....[79]....
        /*0794*/ 	.word	0x00010e70


	//   ....[80]....
        /*0798*/ 	.word	0x00010e90


	//   ....[81]....
        /*079c*/ 	.word	0x00010f10


	//   ....[82]....
        /*07a0*/ 	.word	0x00010f30


	//   ....[83]....
        /*07a4*/ 	.word	0x00010f40


	//   ....[84]....
        /*07a8*/ 	.word	0x00010f50


	//   ....[85]....
        /*07ac*/ 	.word	0x00011830


	//   ....[86]....
        /*07b0*/ 	.word	0x00011860


	//   ....[87]....
        /*07b4*/ 	.word	0x00011900


	//   ....[88]....
        /*07b8*/ 	.word	0x00011920


	//   ....[89]....
        /*07bc*/ 	.word	0x000119a0


	//   ....[90]....
        /*07c0*/ 	.word	0x000119c0


	//   ....[91]....
        /*07c4*/ 	.word	0x00011a40


	//   ....[92]....
        /*07c8*/ 	.word	0x00011a60


	//   ....[93]....
        /*07cc*/ 	.word	0x00011ae0


	//   ....[94]....
        /*07d0*/ 	.word	0x00011b00


	//   ....[95]....
        /*07d4*/ 	.word	0x00011b80


	//   ....[96]....
        /*07d8*/ 	.word	0x00011ba0


	//   ....[97]....
        /*07dc*/ 	.word	0x00011c20


	//   ....[98]....
        /*07e0*/ 	.word	0x00011c40


	//   ....[99]....
        /*07e4*/ 	.word	0x00011c50


	//   ....[100]....
        /*07e8*/ 	.word	0x00011cc0


	//   ....[101]....
        /*07ec*/ 	.word	0x00011d10


	//   ....[102]....
        /*07f0*/ 	.word	0x00011d40


	//   ....[103]....
        /*07f4*/ 	.word	0x00011dd0


	//   ....[104]....
        /*07f8*/ 	.word	0x00011de0


	//   ....[105]....
        /*07fc*/ 	.word	0x00011e50


	//   ....[106]....
        /*0800*/ 	.word	0x00011e60


	//   ....[107]....
        /*0804*/ 	.word	0x00011ea0


	//   ....[108]....
        /*0808*/ 	.word	0x00011ec0


	//   ....[109]....
        /*080c*/ 	.word	0x00012640


	//   ....[110]....
        /*0810*/ 	.word	0x00012670


	//   ....[111]....
        /*0814*/ 	.word	0x000126c0


	//   ....[112]....
        /*0818*/ 	.word	0x000126d0


	//   ....[113]....
        /*081c*/ 	.word	0x00012710


	//   ....[114]....
        /*0820*/ 	.word	0x00012720


	//   ....[115]....
        /*0824*/ 	.word	0x00012760


	//   ....[116]....
        /*0828*/ 	.word	0x00012770


	//   ....[117]....
        /*082c*/ 	.word	0x000127b0


	//   ....[118]....
        /*0830*/ 	.word	0x000127c0


	//   ....[119]....
        /*0834*/ 	.word	0x00012800


	//   ....[120]....
        /*0838*/ 	.word	0x00012810


	//   ....[121]....
        /*083c*/ 	.word	0x00012850


	//   ....[122]....
        /*0840*/ 	.word	0x00012860


	//   ....[123]....
        /*0844*/ 	.word	0x00012870


	//   ....[124]....
        /*0848*/ 	.word	0x000128b0


	//   ....[125]....
        /*084c*/ 	.word	0x00012b60


	//   ....[126]....
        /*0850*/ 	.word	0x00012b90


	//   ....[127]....
        /*0854*/ 	.word	0x00012bf0


	//   ....[128]....
        /*0858*/ 	.word	0x00012c00


	//   ....[129]....
        /*085c*/ 	.word	0x00012c50


	//   ....[130]....
        /*0860*/ 	.word	0x00012c60


	//   ....[131]....
        /*0864*/ 	.word	0x00012cb0


	//   ....[132]....
        /*0868*/ 	.word	0x00012cc0


	//   ....[133]....
        /*086c*/ 	.word	0x00012d10


	//   ....[134]....
        /*0870*/ 	.word	0x00012d20


	//   ....[135]....
        /*0874*/ 	.word	0x00012d70


	//   ....[136]....
        /*0878*/ 	.word	0x00012d80


	//   ....[137]....
        /*087c*/ 	.word	0x00012dd0


	//   ....[138]....
        /*0880*/ 	.word	0x00012de0


	//   ....[139]....
        /*0884*/ 	.word	0x00012df0


	//   ....[140]....
        /*0888*/ 	.word	0x00012e30


	//   ....[141]....
        /*088c*/ 	.word	0x00013410


	//   ....[142]....
        /*0890*/ 	.word	0x00013450


	//   ....[143]....
        /*0894*/ 	.word	0x00013460


	//   ....[144]....
        /*0898*/ 	.word	0x00013470


	//   ....[145]....
        /*089c*/ 	.word	0x00013480


	//   ....[146]....
        /*08a0*/ 	.word	0x00013490


	//   ....[147]....
        /*08a4*/ 	.word	0x000134b0


	//   ....[148]....
        /*08a8*/ 	.word	0x00013500


	//   ....[149]....
        /*08ac*/ 	.word	0x00013520


	//   ....[150]....
        /*08b0*/ 	.word	0x00013560


	//   ....[151]....
        /*08b4*/ 	.word	0x00013580


	//   ....[152]....
        /*08b8*/ 	.word	0x000135c0


	//   ....[153]....
        /*08bc*/ 	.word	0x000135e0


	//   ....[154]....
        /*08c0*/ 	.word	0x00013630


	//   ....[155]....
        /*08c4*/ 	.word	0x00013660


	//   ....[156]....
        /*08c8*/ 	.word	0x000136c0


	//   ....[157]....
        /*08cc*/ 	.word	0x00013a40


	//   ....[158]....
        /*08d0*/ 	.word	0x00013a90


	//   ....[159]....
        /*08d4*/ 	.word	0x00013ac0


	//   ....[160]....
        /*08d8*/ 	.word	0x00013af0


	//   ....[161]....
        /*08dc*/ 	.word	0x00013b00


	//   ....[162]....
        /*08e0*/ 	.word	0x00013b30


	//   ....[163]....
        /*08e4*/ 	.word	0x00013b60


	//   ....[164]....
        /*08e8*/ 	.word	0x00013b90


	//   ....[165]....
        /*08ec*/ 	.word	0x00013d10


	//   ....[166]....
        /*08f0*/ 	.word	0x00013d40


	//   ....[167]....
        /*08f4*/ 	.word	0x00013d70


	//   ....[168]....
        /*08f8*/ 	.word	0x00013da0


	//   ....[169]....
        /*08fc*/ 	.word	0x00013dd0


	//   ....[170]....
        /*0900*/ 	.word	0x00013e00


	//   ....[171]....
        /*0904*/ 	.word	0x00013ec0


	//   ....[172]....
        /*0908*/ 	.word	0x00013ee0


	//   ....[173]....
        /*090c*/ 	.word	0x00013f50


	//   ....[174]....
        /*0910*/ 	.word	0x000145f0


	//   ....[175]....
        /*0914*/ 	.word	0x00014c50


	//   ....[176]....
        /*0918*/ 	.word	0x00014d40


	//   ....[177]....
        /*091c*/ 	.word	0x00014de0


	//   ....[178]....
        /*0920*/ 	.word	0x00014e40


	//   ....[179]....
        /*0924*/ 	.word	0x00014f30


	//   ....[180]....
        /*0928*/ 	.word	0x00014fa0


	//   ....[181]....
        /*092c*/ 	.word	0x00015090


	//   ....[182]....
        /*0930*/ 	.word	0x00015100


	//   ....[183]....
        /*0934*/ 	.word	0x000151f0


	//   ....[184]....
        /*0938*/ 	.word	0x00015260


	//   ....[185]....
        /*093c*/ 	.word	0x00015350


	//   ....[186]....
        /*0940*/ 	.word	0x000153c0


	//   ....[187]....
        /*0944*/ 	.word	0x000154b0


	//   ....[188]....
        /*0948*/ 	.word	0x00015520


	//   ....[189]....
        /*094c*/ 	.word	0x00015610


	//   ....[190]....
        /*0950*/ 	.word	0x00015680


	//   ....[191]....
        /*0954*/ 	.word	0x00015720


	//   ....[192]....
        /*0958*/ 	.word	0x00015810


	//   ....[193]....
        /*095c*/ 	.word	0x00015880


	//   ....[194]....
        /*0960*/ 	.word	0x000158e0


	//   ....[195]....
        /*0964*/ 	.word	0x000159d0


	//   ....[196]....
        /*0968*/ 	.word	0x00015a30


	//   ....[197]....
        /*096c*/ 	.word	0x00015b30


	//   ....[198]....
        /*0970*/ 	.word	0x00015b90


	//   ....[199]....
        /*0974*/ 	.word	0x00015c90


	//   ....[200]....
        /*0978*/ 	.word	0x00015cf0


	//   ....[201]....
        /*097c*/ 	.word	0x00015df0


	//   ....[202]....
        /*0980*/ 	.word	0x00015e50


	//   ....[203]....
        /*0984*/ 	.word	0x00015f50


	//   ....[204]....
        /*0988*/ 	.word	0x00015fb0


	//   ....[205]....
        /*098c*/ 	.word	0x000160b0


	//   ....[206]....
        /*0990*/ 	.word	0x00016110


	//   ....[207]....
        /*0994*/ 	.word	0x000161c0


	//   ....[208]....
        /*0998*/ 	.word	0x00016270


	//   ....[209]....
        /*099c*/ 	.word	0x00016340


	//   ....[210]....
        /*09a0*/ 	.word	0x000163a0


	//   ....[211]....
        /*09a4*/ 	.word	0x000164a0


	//   ....[212]....
        /*09a8*/ 	.word	0x00016500


	//   ....[213]....
        /*09ac*/ 	.word	0x000165d0


	//   ....[214]....
        /*09b0*/ 	.word	0x00016630


	//   ....[215]....
        /*09b4*/ 	.word	0x000166f0


	//   ....[216]....
        /*09b8*/ 	.word	0x00016830


	//   ....[217]....
        /*09bc*/ 	.word	0x000168d0


	//   ....[218]....
        /*09c0*/ 	.word	0x00016940


	//   ....[219]....
        /*09c4*/ 	.word	0x000169f0


	//   ....[220]....
        /*09c8*/ 	.word	0x00016a50


	//   ....[221]....
        /*09cc*/ 	.word	0x00016b00


	//   ....[222]....
        /*09d0*/ 	.word	0x00016b60


	//   ....[223]....
        /*09d4*/ 	.word	0x00016c10


	//   ....[224]....
        /*09d8*/ 	.word	0x00016c70


	//   ....[225]....
        /*09dc*/ 	.word	0x00016d20


	//   ....[226]....
        /*09e0*/ 	.word	0x00016d80


	//   ....[227]....
        /*09e4*/ 	.word	0x00016e30


	//   ....[228]....
        /*09e8*/ 	.word	0x00016e90


	//   ....[229]....
        /*09ec*/ 	.word	0x00016f40


	//   ....[230]....
        /*09f0*/ 	.word	0x00016fa0


	//   ....[231]....
        /*09f4*/ 	.word	0x00017050


	//   ....[232]....
        /*09f8*/ 	.word	0x00017140


	//   ....[233]....
        /*09fc*/ 	.word	0x000171f0


	//   ....[234]....
        /*0a00*/ 	.word	0x00017250


	//   ....[235]....
        /*0a04*/ 	.word	0x00017310


	//   ....[236]....
        /*0a08*/ 	.word	0x00017370


	//   ....[237]....
        /*0a0c*/ 	.word	0x00017430


	//   ....[238]....
        /*0a10*/ 	.word	0x00017490


	//   ....[239]....
        /*0a14*/ 	.word	0x00017550


	//   ....[240]....
        /*0a18*/ 	.word	0x000175b0


	//   ....[241]....
        /*0a1c*/ 	.word	0x00017670


	//   ....[242]....
        /*0a20*/ 	.word	0x000176d0


	//   ....[243]....
        /*0a24*/ 	.word	0x00017790


	//   ....[244]....
        /*0a28*/ 	.word	0x000177f0


	//   ....[245]....
        /*0a2c*/ 	.word	0x000178b0


	//   ....[246]....
        /*0a30*/ 	.word	0x00017910


	//   ....[247]....
        /*0a34*/ 	.word	0x000179c0


	//   ....[248]....
        /*0a38*/ 	.word	0x00017ab0


	//   ....[249]....
        /*0a3c*/ 	.word	0x00017b60


	//   ....[250]....
        /*0a40*/ 	.word	0x00017bd0


	//   ....[251]....
        /*0a44*/ 	.word	0x00017c80


	//   ....[252]....
        /*0a48*/ 	.word	0x00017ce0


	//   ....[253]....
        /*0a4c*/ 	.word	0x00017da0


	//   ....[254]....
        /*0a50*/ 	.word	0x00017e00


	//   ....[255]....
        /*0a54*/ 	.word	0x00017ec0


	//   ....[0]....
        /*0a58*/ 	.word	0x00017f20


	//   ....[1]....
        /*0a5c*/ 	.word	0x00017fe0


	//   ....[2]....
        /*0a60*/ 	.word	0x00018040


	//   ....[3]....
        /*0a64*/ 	.word	0x00018100


	//   ....[4]....
        /*0a68*/ 	.word	0x00018160


	//   ....[5]....
        /*0a6c*/ 	.word	0x00018220


	//   ....[6]....
        /*0a70*/ 	.word	0x00018280


	//   ....[7]....
        /*0a74*/ 	.word	0x00018320


	//   ....[8]....
        /*0a78*/ 	.word	0x000183b0


	//   ....[9]....
        /*0a7c*/ 	.word	0x00018450


	//   ....[10]....
        /*0a80*/ 	.word	0x00018570


	//   ....[11]....
        /*0a84*/ 	.word	0x000185e0


	//   ....[12]....
        /*0a88*/ 	.word	0x00018650


	//   ....[13]....
        /*0a8c*/ 	.word	0x000186c0


	//   ....[14]....
        /*0a90*/ 	.word	0x00018730


	//   ....[15]....
        /*0a94*/ 	.word	0x000187b0


	//   ....[16]....
        /*0a98*/ 	.word	0x00018840


	//   ....[17]....
        /*0a9c*/ 	.word	0x000188d0


	//   ....[18]....
        /*0aa0*/ 	.word	0x00018940


	//   ....[19]....
        /*0aa4*/ 	.word	0x000189b0


	//   ....[20]....
        /*0aa8*/ 	.word	0x00018a20


	//   ....[21]....
        /*0aac*/ 	.word	0x00018aa0


	//   ....[22]....
        /*0ab0*/ 	.word	0x00018b10


	//   ....[23]....
        /*0ab4*/ 	.word	0x00018bb0


	//   ....[24]....
        /*0ab8*/ 	.word	0x00018c40


	//   ....[25]....
        /*0abc*/ 	.word	0x00018d60


	//----- nvinfo : EIATTR_REG_RECONFIG
	.align		4
.L_203:
        /*0ac0*/ 	.byte	0x01, 0x54
	.zero		2


	//----- nvinfo : EIATTR_SYSCALL_OFFSETS
	.align		4
        /*0ac4*/ 	.byte	0x04, 0x46
        /*0ac6*/ 	.short	(.L_205 - .L_204)


	//   ....[0]....
.L_204:
        /*0ac8*/ 	.word	0x000019a0


	//   ....[1]....
        /*0acc*/ 	.word	0x00010130


	//   ....[2]....
        /*0ad0*/ 	.word	0x00010280


	//   ....[3]....
        /*0ad4*/ 	.word	0x00010370


	//   ....[4]....
        /*0ad8*/ 	.word	0x00011300


	//----- nvinfo : EIATTR_MBARRIER_INSTR_OFFSETS
	.align		4
.L_205:
        /*0adc*/ 	.byte	0x04, 0x39
        /*0ade*/ 	.short	(.L_207 - .L_206)


	//   ....[0]....
.L_206:
        /*0ae0*/ 	.word	0x00000180
        /*0ae4*/ 	.word	0x000000ff
        /*0ae8*/ 	.word	0x00016800
        /*0aec*/ 	.short	0x0100
        /*0aee*/ 	.byte	0x08
	.zero		1


	//   ....[1]....
        /*0af0*/ 	.word	0x00000190
        /*0af4*/ 	.word	0x000000ff
        /*0af8*/ 	.word	0x00016820
        /*0afc*/ 	.short	0x0100
        /*0afe*/ 	.byte	0x08
	.zero		1


	//   ....[2]....
        /*0b00*/ 	.word	0x00000280
        /*0b04*/ 	.word	0x000000ff
        /*0b08*/ 	.word	0x00016830
        /*0b0c*/ 	.short	0x0100
        /*0b0e*/ 	.byte	0x08
	.zero		1


	//   ....[3]....
        /*0b10*/ 	.word	0x00000290
        /*0b14*/ 	.word	0x000000ff
        /*0b18*/ 	.word	0x00016840
        /*0b1c*/ 	.short	0x0100
        /*0b1e*/ 	.byte	0x08
	.zero		1


	//   ....[4]....
        /*0b20*/ 	.word	0x000002a0
        /*0b24*/ 	.word	0x000000ff
        /*0b28*/ 	.word	0x00016838
        /*0b2c*/ 	.short	0x0100
        /*0b2e*/ 	.byte	0x08
	.zero		1


	//   ....[5]....
        /*0b30*/ 	.word	0x000002b0
        /*0b34*/ 	.word	0x000000ff
        /*0b38*/ 	.word	0x00016848
        /*0b3c*/ 	.short	0x0100
        /*0b3e*/ 	.byte	0x08
	.zero		1


	//   ....[6]....
        /*0b40*/ 	.word	0x000003e0
        /*0b44*/ 	.word	0x000000ff
        /*0b48*/ 	.word	0x00016850
        /*0b4c*/ 	.short	0x0100
        /*0b4e*/ 	.byte	0x08
	.zero		1


	//   ....[7]....
        /*0b50*/ 	.word	0x000003f0
        /*0b54*/ 	.word	0x000000ff
        /*0b58*/ 	.word	0x00016860
        /*0b5c*/ 	.short	0x0100
        /*0b5e*/ 	.byte	0x08
	.zero		1


	//   ....[8]....
        /*0b60*/ 	.word	0x00000400
        /*0b64*/ 	.word	0x000000ff
        /*0b68*/ 	.word	0x00016858
        /*0b6c*/ 	.short	0x0100
        /*0b6e*/ 	.byte	0x08
	.zero		1


	//   ....[9]....
        /*0b70*/ 	.word	0x00000410
        /*0b74*/ 	.word	0x000000ff
        /*0b78*/ 	.word	0x00016868
        /*0b7c*/ 	.short	0x0100
        /*0b7e*/ 	.byte	0x08
	.zero		1


	//   ....[10]....
        /*0b80*/ 	.word	0x00000500
        /*0b84*/ 	.word	0x000000ff
        /*0b88*/ 	.word	0x00016870
        /*0b8c*/ 	.short	0x0100
        /*0b8e*/ 	.byte	0x06
	.zero		1


	//   ....[11]....
        /*0b90*/ 	.word	0x00000510
        /*0b94*/ 	.word	0x000000ff
        /*0b98*/ 	.word	0x00016880
        /*0b9c*/ 	.short	0x0100
        /*0b9e*/ 	.byte	0x06
	.zero		1


	//   ....[12]....
        /*0ba0*/ 	.word	0x00000520
        /*0ba4*/ 	.word	0x000000ff
        /*0ba8*/ 	.word	0x00016878
        /*0bac*/ 	.short	0x0100
        /*0bae*/ 	.byte	0x06
	.zero		1


	//   ....[13]....
        /*0bb0*/ 	.word	0x00000530
        /*0bb4*/ 	.word	0x000000ff
        /*0bb8*/ 	.word	0x00016888
        /*0bbc*/ 	.short	0x0100
        /*0bbe*/ 	.byte	0x06
	.zero		1


	//   ....[14]....
        /*0bc0*/ 	.word	0x00000660
        /*0bc4*/ 	.word	0x000000ff
        /*0bc8*/ 	.word	0x00016890
        /*0bcc*/ 	.short	0x0100
        /*0bce*/ 	.byte	0x08
	.zero		1


	//   ....[15]....
        /*0bd0*/ 	.word	0x00000670
        /*0bd4*/ 	.word	0x000000ff
        /*0bd8*/ 	.word	0x000168a0
        /*0bdc*/ 	.short	0x0100
        /*0bde*/ 	.byte	0x08
	.zero		1


	//   ....[16]....
        /*0be0*/ 	.word	0x00000680
        /*0be4*/ 	.word	0x000000ff
        /*0be8*/ 	.word	0x00016898
        /*0bec*/ 	.short	0x0100
        /*0bee*/ 	.byte	0x08
	.zero		1


	//   ....[17]....
        /*0bf0*/ 	.word	0x00000690
        /*0bf4*/ 	.word	0x000000ff
        /*0bf8*/ 	.word	0x000168a8
        /*0bfc*/ 	.short	0x0100
        /*0bfe*/ 	.byte	0x08
	.zero		1


	//   ....[18]....
        /*0c00*/ 	.word	0x000007d0
        /*0c04*/ 	.word	0x000000ff
        /*0c08*/ 	.word	0x000168b0
        /*0c0c*/ 	.short	0x0100
        /*0c0e*/ 	.byte	0x08
	.zero		1


	//   ....[19]....
        /*0c10*/ 	.word	0x000007e0
        /*0c14*/ 	.word	0x000000ff
        /*0c18*/ 	.word	0x000168c0
        /*0c1c*/ 	.short	0x0100
        /*0c1e*/ 	.byte	0x08
	.zero		1


	//   ....[20]....
        /*0c20*/ 	.word	0x000007f0
        /*0c24*/ 	.word	0x000000ff
        /*0c28*/ 	.word	0x000168b8
        /*0c2c*/ 	.short	0x0100
        /*0c2e*/ 	.byte	0x08
	.zero		1


	//   ....[21]....
        /*0c30*/ 	.word	0x00000800
        /*0c34*/ 	.word	0x000000ff
        /*0c38*/ 	.word	0x000168c8
        /*0c3c*/ 	.short	0x0100
        /*0c3e*/ 	.byte	0x08
	.zero		1


	//   ....[22]....
        /*0c40*/ 	.word	0x00001a20
        /*0c44*/ 	.word	0x000000ff
        /*0c48*/ 	.word	0x00016800
        /*0c4c*/ 	.short	0x010a
        /*0c4e*/ 	.byte	0x2d
	.zero		1


	//   ....[23]....
        /*0c50*/ 	.word	0x00001aa0
        /*0c54*/ 	.word	0x00000003
        /*0c58*/ 	.word	0x00016830
        /*0c5c*/ 	.short	0x010a
        /*0c5e*/ 	.byte	0x3f
	.zero		1


	//   ....[24]....
        /*0c60*/ 	.word	0x00001ae0
        /*0c64*/ 	.word	0x00000003
        /*0c68*/ 	.word	0x00016830
        /*0c6c*/ 	.short	0x010a
        /*0c6e*/ 	.byte	0x3f
	.zero		1


	//   ....[25]....
        /*0c70*/ 	.word	0x00001ea0
        /*0c74*/ 	.word	0x000000ff
        /*0c78*/ 	.word	0x00000000
        /*0c7c*/ 	.short	0x0101
        /*0c7e*/ 	.byte	0x06
	.zero		1


	//   ....[26]....
        /*0c80*/ 	.word	0x00004d50
        /*0c84*/ 	.word	0x000000ff
        /*0c88*/ 	.word	0x00016830
        /*0c8c*/ 	.short	0x010a
        /*0c8e*/ 	.byte	0x06
	.zero		1


	//   ....[27]....
        /*0c90*/ 	.word	0x00004d90
        /*0c94*/ 	.word	0x000000ff
        /*0c98*/ 	.word	0x00016830
        /*0c9c*/ 	.short	0x010a
        /*0c9e*/ 	.byte	0x06
	.zero		1


	//   ....[28]....
        /*0ca0*/ 	.word	0x00004fa0
        /*0ca4*/ 	.word	0x000000ff
        /*0ca8*/ 	.word	0x00016850
        /*0cac*/ 	.short	0x010a
        /*0cae*/ 	.byte	0x06
	.zero		1


	//   ....[29]....
        /*0cb0*/ 	.word	0x00004fe0
        /*0cb4*/ 	.word	0x000000ff
        /*0cb8*/ 	.word	0x00016850
        /*0cbc*/ 	.short	0x010a
        /*0cbe*/ 	.byte	0x06
	.zero		1


	//   ....[30]....
        /*0cc0*/ 	.word	0x00005400
        /*0cc4*/ 	.word	0x000000ff
        /*0cc8*/ 	.word	0x00000000
        /*0ccc*/ 	.short	0x0101
        /*0cce*/ 	.byte	0x06
	.zero		1


	//   ....[31]....
        /*0cd0*/ 	.word	0x000076c0
        /*0cd4*/ 	.word	0x000000ff
        /*0cd8*/ 	.word	0x00000000
        /*0cdc*/ 	.short	0x0101
        /*0cde*/ 	.byte	0x06
	.zero		1


	//   ....[32]....
        /*0ce0*/ 	.word	0x00007de0
        /*0ce4*/ 	.word	0x000000ff
        /*0ce8*/ 	.word	0x00016830
        /*0cec*/ 	.short	0x010a
        /*0cee*/ 	.byte	0x06
	.zero		1


	//   ....[33]....
        /*0cf0*/ 	.word	0x00007e20
        /*0cf4*/ 	.word	0x000000ff
        /*0cf8*/ 	.word	0x00016830
        /*0cfc*/ 	.short	0x010a
        /*0cfe*/ 	.byte	0x06
	.zero		1


	//   ....[34]....
        /*0d00*/ 	.word	0x00008030
        /*0d04*/ 	.word	0x000000ff
        /*0d08*/ 	.word	0x00016850
        /*0d0c*/ 	.short	0x010a
        /*0d0e*/ 	.byte	0x06
	.zero		1


	//   ....[35]....
        /*0d10*/ 	.word	0x00008070
        /*0d14*/ 	.word	0x000000ff
        /*0d18*/ 	.word	0x00016850
        /*0d1c*/ 	.short	0x010a
        /*0d1e*/ 	.byte	0x06
	.zero		1


	//   ....[36]....
        /*0d20*/ 	.word	0x00008490
        /*0d24*/ 	.word	0x000000ff
        /*0d28*/ 	.word	0x00000000
        /*0d2c*/ 	.short	0x0101
        /*0d2e*/ 	.byte	0x06
	.zero		1


	//   ....[37]....
        /*0d30*/ 	.word	0x00009640
        /*0d34*/ 	.word	0x000000ff
        /*0d38*/ 	.word	0x00000000
        /*0d3c*/ 	.short	0x0101
        /*0d3e*/ 	.byte	0x06
	.zero		1


	//   ....[38]....
        /*0d40*/ 	.word	0x00009b30
        /*0d44*/ 	.word	0x000000ff
        /*0d48*/ 	.word	0x00016830
        /*0d4c*/ 	.short	0x010a
        /*0d4e*/ 	.byte	0x06
	.zero		1


	//   ....[39]....
        /*0d50*/ 	.word	0x00009b70
        /*0d54*/ 	.word	0x000000ff
        /*0d58*/ 	.word	0x00016830
        /*0d5c*/ 	.short	0x010a
        /*0d5e*/ 	.byte	0x06
	.zero		1


	//   ....[40]....
        /*0d60*/ 	.word	0x00009d50
        /*0d64*/ 	.word	0x000000ff
        /*0d68*/ 	.word	0x00016850
        /*0d6c*/ 	.short	0x010a
        /*0d6e*/ 	.byte	0x06
	.zero		1


	//   ....[41]....
        /*0d70*/ 	.word	0x00009d90
        /*0d74*/ 	.word	0x000000ff
        /*0d78*/ 	.word	0x00016850
        /*0d7c*/ 	.short	0x010a
        /*0d7e*/ 	.byte	0x06
	.zero		1


	//   ....[42]....
        /*0d80*/ 	.word	0x0000a1b0
        /*0d84*/ 	.word	0x000000ff
        /*0d88*/ 	.word	0x00000000
        /*0d8c*/ 	.short	0x0101
        /*0d8e*/ 	.byte	0x06
	.zero		1


	//   ....[43]....
        /*0d90*/ 	.word	0x0000c470
        /*0d94*/ 	.word	0x000000ff
        /*0d98*/ 	.word	0x00000000
        /*0d9c*/ 	.short	0x0101
        /*0d9e*/ 	.byte	0x06
	.zero		1


	//   ....[44]....
        /*0da0*/ 	.word	0x0000c870
        /*0da4*/ 	.word	0x000000ff
        /*0da8*/ 	.word	0x00016850
        /*0dac*/ 	.short	0x010a
        /*0dae*/ 	.byte	0x05
	.zero		1


	//   ....[45]....
        /*0db0*/ 	.word	0x0000c8b0
        /*0db4*/ 	.word	0x000000ff
        /*0db8*/ 	.word	0x00016850
        /*0dbc*/ 	.short	0x010a
        /*0dbe*/ 	.byte	0x05
	.zero		1


	//   ....[46]....
        /*0dc0*/ 	.word	0x0000ce10
        /*0dc4*/ 	.word	0x000000ff
        /*0dc8*/ 	.word	0x00000000
        /*0dcc*/ 	.short	0x0101
        /*0dce*/ 	.byte	0x04
	.zero		1


	//   ....[47]....
        /*0dd0*/ 	.word	0x0000dcb0
        /*0dd4*/ 	.word	0x00000000
        /*0dd8*/ 	.word	0x00000000
        /*0ddc*/ 	.short	0x0101
        /*0dde*/ 	.byte	0x3f
	.zero		1


	//   ....[48]....
        /*0de0*/ 	.word	0x00010890
        /*0de4*/ 	.word	0x00000003
        /*0de8*/ 	.word	0x00016840
        /*0dec*/ 	.short	0x010a
        /*0dee*/ 	.byte	0x3f
	.zero		1


	//   ....[49]....
        /*0df0*/ 	.word	0x00011050
        /*0df4*/ 	.word	0x00000003
        /*0df8*/ 	.word	0x00016830
        /*0dfc*/ 	.short	0x0107
        /*0dfe*/ 	.byte	0x3f
	.zero		1


	//   ....[50]....
        /*0e00*/ 	.word	0x00011120
        /*0e04*/ 	.word	0x00000003
        /*0e08*/ 	.word	0x00016830
        /*0e0c*/ 	.short	0x0101
        /*0e0e*/ 	.byte	0x3f
	.zero		1


	//   ....[51]....
        /*0e10*/ 	.word	0x00011f60
        /*0e14*/ 	.word	0x00000016
        /*0e18*/ 	.word	0x00016800
        /*0e1c*/ 	.short	0x0107
        /*0e1e*/ 	.byte	0x3f
	.zero		1


	//   ....[52]....
        /*0e20*/ 	.word	0x00012050
        /*0e24*/ 	.word	0x00000016
        /*0e28*/ 	.word	0x00016800
        /*0e2c*/ 	.short	0x0101
        /*0e2e*/ 	.byte	0x3f
	.zero		1


	//   ....[53]....
        /*0e30*/ 	.word	0x00012070
        /*0e34*/ 	.word	0x00000016
        /*0e38*/ 	.word	0x00016820
        /*0e3c*/ 	.short	0x010a
        /*0e3e*/ 	.byte	0x3f
	.zero		1


	//   ....[54]....
        /*0e40*/ 	.word	0x00012420
        /*0e44*/ 	.word	0x00000005
        /*0e48*/ 	.word	0x00016840
        /*0e4c*/ 	.short	0x010a
        /*0e4e*/ 	.byte	0x3f
	.zero		1


	//   ....[55]....
        /*0e50*/ 	.word	0x00012930
        /*0e54*/ 	.word	0x00000005
        /*0e58*/ 	.word	0x00016830
        /*0e5c*/ 	.short	0x0107
        /*0e5e*/ 	.byte	0x3f
	.zero		1


	//   ....[56]....
        /*0e60*/ 	.word	0x000129f0
        /*0e64*/ 	.word	0x00000005
        /*0e68*/ 	.word	0x00016830
        /*0e6c*/ 	.short	0x0101
        /*0e6e*/ 	.byte	0x3f
	.zero		1


	//   ....[57]....
        /*0e70*/ 	.word	0x00012a50
        /*0e74*/ 	.word	0x00000005
        /*0e78*/ 	.word	0x00016860
        /*0e7c*/ 	.short	0x010a
        /*0e7e*/ 	.byte	0x3f
	.zero		1


	//   ....[58]....
        /*0e80*/ 	.word	0x00012f20
        /*0e84*/ 	.word	0x00000005
        /*0e88*/ 	.word	0x00016850
        /*0e8c*/ 	.short	0x0107
        /*0e8e*/ 	.byte	0x3f
	.zero		1


	//   ....[59]....
        /*0e90*/ 	.word	0x000130d0
        /*0e94*/ 	.word	0x00000005
        /*0e98*/ 	.word	0x00016850
        /*0e9c*/ 	.short	0x0101
        /*0e9e*/ 	.byte	0x3f
	.zero		1


	//   ....[60]....
        /*0ea0*/ 	.word	0x000132f0
        /*0ea4*/ 	.word	0x00000000
        /*0ea8*/ 	.word	0x00016860
        /*0eac*/ 	.short	0x010a
        /*0eae*/ 	.byte	0x3f
	.zero		1


	//   ....[61]....
        /*0eb0*/ 	.word	0x00013770
        /*0eb4*/ 	.word	0x00000000
        /*0eb8*/ 	.word	0x00016850
        /*0ebc*/ 	.short	0x0107
        /*0ebe*/ 	.byte	0x3f
	.zero		1


	//   ....[62]....
        /*0ec0*/ 	.word	0x00013840
        /*0ec4*/ 	.word	0x00000000
        /*0ec8*/ 	.word	0x00016850
        /*0ecc*/ 	.short	0x0101
        /*0ece*/ 	.byte	0x3f
	.zero		1


	//   ....[63]....
        /*0ed0*/ 	.word	0x00014570
        /*0ed4*/ 	.word	0x00000005
        /*0ed8*/ 	.word	0x00016820
        /*0edc*/ 	.short	0x010a
        /*0ede*/ 	.byte	0x3f
	.zero		1


	//   ....[64]....
        /*0ee0*/ 	.word	0x000146f0
        /*0ee4*/ 	.word	0x00000003
        /*0ee8*/ 	.word	0x00016840
        /*0eec*/ 	.short	0x010a
        /*0eee*/ 	.byte	0x3f
	.zero		1


	//   ....[65]....
        /*0ef0*/ 	.word	0x00014790
        /*0ef4*/ 	.word	0x00000005
        /*0ef8*/ 	.word	0x00016840
        /*0efc*/ 	.short	0x010a
        /*0efe*/ 	.byte	0x3f
	.zero		1


	//   ....[66]....
        /*0f00*/ 	.word	0x000147d0
        /*0f04*/ 	.word	0x00000003
        /*0f08*/ 	.word	0x00016860
        /*0f0c*/ 	.short	0x010a
        /*0f0e*/ 	.byte	0x3f
	.zero		1


	//   ....[67]....
        /*0f10*/ 	.word	0x00014810
        /*0f14*/ 	.word	0x00000005
        /*0f18*/ 	.word	0x00016860
        /*0f1c*/ 	.short	0x010a
        /*0f1e*/ 	.byte	0x3f
	.zero		1


	//   ....[68]....
        /*0f20*/ 	.word	0x00014880
        /*0f24*/ 	.word	0x00000003
        /*0f28*/ 	.word	0x00016800
        /*0f2c*/ 	.short	0x010a
        /*0f2e*/ 	.byte	0x3f
	.zero		1


	//   ....[69]....
        /*0f30*/ 	.word	0x000148d0
        /*0f34*/ 	.word	0x00000003
        /*0f38*/ 	.word	0x00016830
        /*0f3c*/ 	.short	0x010a
        /*0f3e*/ 	.byte	0x3f
	.zero		1


	//   ....[70]....
        /*0f40*/ 	.word	0x00014930
        /*0f44*/ 	.word	0x00000009
        /*0f48*/ 	.word	0x00016830
        /*0f4c*/ 	.short	0x010a
        /*0f4e*/ 	.byte	0x3f
	.zero		1


	//   ....[71]....
        /*0f50*/ 	.word	0x00014990
        /*0f54*/ 	.word	0x00000009
        /*0f58*/ 	.word	0x00016850
        /*0f5c*/ 	.short	0x010a
        /*0f5e*/ 	.byte	0x3f
	.zero		1


	//   ....[72]....
        /*0f60*/ 	.word	0x000149f0
        /*0f64*/ 	.word	0x00000009
        /*0f68*/ 	.word	0x00016830
        /*0f6c*/ 	.short	0x010a
        /*0f6e*/ 	.byte	0x3f
	.zero		1


	//   ....[73]....
        /*0f70*/ 	.word	0x00014a50
        /*0f74*/ 	.word	0x00000009
        /*0f78*/ 	.word	0x00016850
        /*0f7c*/ 	.short	0x010a
        /*0f7e*/ 	.byte	0x3f
	.zero		1


	//   ....[74]....
        /*0f80*/ 	.word	0x00014ab0
        /*0f84*/ 	.word	0x00000009
        /*0f88*/ 	.word	0x00016830
        /*0f8c*/ 	.short	0x010a
        /*0f8e*/ 	.byte	0x3f
	.zero		1


	//   ....[75]....
        /*0f90*/ 	.word	0x00014b10
        /*0f94*/ 	.word	0x00000009
        /*0f98*/ 	.word	0x00016850
        /*0f9c*/ 	.short	0x010a
        /*0f9e*/ 	.byte	0x3f
	.zero		1


	//   ....[76]....
        /*0fa0*/ 	.word	0x00014b70
        /*0fa4*/ 	.word	0x00000006
        /*0fa8*/ 	.word	0x00016850
        /*0fac*/ 	.short	0x010a
        /*0fae*/ 	.byte	0x3f
	.zero		1


	//   ....[77]....
        /*0fb0*/ 	.word	0x00014c90
        /*0fb4*/ 	.word	0x00000003
        /*0fb8*/ 	.word	0x00016840
        /*0fbc*/ 	.short	0x010a
        /*0fbe*/ 	.byte	0x3f
	.zero		1


	//   ....[78]....
        /*0fc0*/ 	.word	0x00016730
        /*0fc4*/ 	.word	0x00000016
        /*0fc8*/ 	.word	0x00016820
        /*0fcc*/ 	.short	0x010a
        /*0fce*/ 	.byte	0x3f
	.zero		1


	//   ....[79]....
        /*0fd0*/ 	.word	0x00016780
        /*0fd4*/ 	.word	0x00000005
        /*0fd8*/ 	.word	0x00016840
        /*0fdc*/ 	.short	0x010a
        /*0fde*/ 	.byte	0x3f
	.zero		1


	//   ....[80]....
        /*0fe0*/ 	.word	0x00017090
        /*0fe4*/ 	.word	0x00000005
        /*0fe8*/ 	.word	0x00016860
        /*0fec*/ 	.short	0x010a
        /*0fee*/ 	.byte	0x3f
	.zero		1


	//   ....[81]....
        /*0ff0*/ 	.word	0x00017a00
        /*0ff4*/ 	.word	0x00000000
        /*0ff8*/ 	.word	0x00016860
        /*0ffc*/ 	.short	0x010a
        /*0ffe*/ 	.byte	0x3f
	.zero		1


	//   ....[82]....
        /*1000*/ 	.word	0x00018c80
        /*1004*/ 	.word	0x00000005
        /*1008*/ 	.word	0x00016820
        /*100c*/ 	.short	0x010a
        /*100e*/ 	.byte	0x3f
	.zero		1


	//   ....[83]....
        /*1010*/ 	.word	0x00018e20
        /*1014*/ 	.word	0x00000003
        /*1018*/ 	.word	0x00016840
        /*101c*/ 	.short	0x010a
        /*101e*/ 	.byte	0x3f
	.zero		1


	//   ....[84]....
        /*1020*/ 	.word	0x00018e70
        /*1024*/ 	.word	0x00000005
        /*1028*/ 	.word	0x00016840
        /*102c*/ 	.short	0x010a
        /*102e*/ 	.byte	0x3f
	.zero		1


	//   ....[85]....
        /*1030*/ 	.word	0x00018ec0
        /*1034*/ 	.word	0x00000003
        /*1038*/ 	.word	0x00016860
        /*103c*/ 	.short	0x010a
        /*103e*/ 	.byte	0x3f
	.zero		1


	//----- nvinfo : EIATTR_NUM_MBARRIERS
	.align		4
.L_207:
        /*1040*/ 	.byte	0x03, 0x38
        /*1042*/ 	.short	0x0016


	//----- nvinfo : EIATTR_EXIT_INSTR_OFFSETS
	.align		4
        /*1044*/ 	.byte	0x04, 0x1c
        /*1046*/ 	.short	(.L_209 - .L_208)


	//   ....[0]....
.L_208:
        /*1048*/ 	.word	0x000009b0


	//   ....[1]....
        /*104c*/ 	.word	0x0000e8f0


	//   ....[2]....
        /*1050*/ 	.word	0x00014860


	//----- nvinfo : EIATTR_MAX_THREADS
	.align		4
.L_209:
        /*1054*/ 	.byte	0x04, 0x05
        /*1056*/ 	.short	(.L_211 - .L_210)
.L_210:
        /*1058*/ 	.word	0x00000200
        /*105c*/ 	.word	0x00000001
        /*1060*/ 	.word	0x00000001


	//----- nvinfo : EIATTR_CRS_STACK_SIZE
	.align		4
.L_211:
        /*1064*/ 	.byte	0x04, 0x1e
        /*1066*/ 	.short	(.L_213 - .L_212)
.L_212:
        /*1068*/ 	.word	0x00000000


	//----- nvinfo : EIATTR_CBANK_PARAM_SIZE
	.align		4
.L_213:
        /*106c*/ 	.byte	0x03, 0x19
        /*106e*/ 	.short	0x0af0


	//----- nvinfo : EIATTR_PARAM_CBANK
	.align		4
        /*1070*/ 	.byte	0x04, 0x0a
        /*1072*/ 	.short	(.L_215 - .L_214)
	.align		4
.L_214:
        /*1074*/ 	.word	index@(.nv.constant0._ZN7cutlass13device_kernelIN5flash11enable_sm90INS1_16FlashAttnFwdSm90INS1_25CollectiveMainloopFwdSm90ILi2EN4cute5tupleIJNS5_1CILi1EEES8_S8_EEENS6_IJNS7_ILi192EEENS7_ILi128EEENS7_ILi64EEEEEELi64ENS_6half_tEfNS_4arch4Sm90ELb0ELb1ELb0ELb1ELb1ELb0ELb0ELb1ELb1ELb1ELb0ELb0EEENS1_21CollectiveEpilogueFwdINS6_IJSA_SC_SB_EEES9_SE_SG_Li384ELb1ELb1ELb0ELb0EEENS1_36VarlenDynamicPersistentTileSchedulerILi192ELi128ELi384ELi128ELb0ELb1ELb1ELb1ELb0ELb1EEEEEEEEEvNT_6ParamsE)
        /*1078*/ 	.short	0x0210
        /*107a*/ 	.short	0x0af0


	//----- nvinfo : EIATTR_SW_WAR
	.align		4
.L_215:
        /*107c*/ 	.byte	0x04, 0x36
        /*107e*/ 	.short	(.L_217 - .L_216)
.L_216:
        /*1080*/ 	.word	0x00000008
.L_217:


//--------------------- .nv.info._ZN7cutlass13device_kernelIN5flash11enable_sm90INS1_16FlashAttnFwdSm90INS1_25CollectiveMainloopFwdSm90ILi2EN4cute5tupleIJNS5_1CILi1EEES8_S8_EEENS6_IJNS7_ILi192EEENS7_ILi128EEENS7_ILi64EEEEEELi64ENS_6half_tEfNS_4arch4Sm90ELb0ELb1ELb0ELb1ELb1ELb1ELb0ELb1ELb1ELb1ELb0ELb0EEENS1_21CollectiveEpilogueFwdINS6_IJSA_SC_SB_EEES9_SE_SG_Li384ELb1ELb1ELb0ELb0EEENS1_36VarlenDynamicPersistentTileSchedulerILi192ELi128ELi384ELi128ELb0ELb1ELb1ELb1ELb0ELb1EEEEEEEEEvNT_6ParamsE --------------------------
	.section	.nv.info._ZN7cutlass13device_kernelIN5flash11enable_sm90INS1_16FlashAttnFwdSm90INS1_25CollectiveMainloopFwdSm90ILi2EN4cute5tupleIJNS5_1CILi1EEES8_S8_EEENS6_IJNS7_ILi192EEENS7_ILi128EEENS7_ILi64EEEEEELi64ENS_6half_tEfNS_4arch4Sm90ELb0ELb1ELb0ELb1ELb1ELb1ELb0ELb1ELb1ELb1ELb0ELb0EEENS1_21CollectiveEpilogueFwdINS6_IJSA_SC_SB_EEES9_SE_SG_Li384ELb1ELb1ELb0ELb0EEENS1_36VarlenDynamicPersistentTileSchedulerILi192ELi128ELi384ELi128ELb0ELb1ELb1ELb1ELb0ELb1EEEEEEEEEvNT_6ParamsE,"",@"SHT_CUDA_INFO"
	.sectionflags	@""
	.align	4


	//----- nvinfo : EIATTR_CUDA_API_VERSION
	.align		4
        /*0000*/ 	.byte	0x04, 0x37
        /*0002*/ 	.short	(.L_219 - .L_218)
.L_218:
        /*0004*/ 	.word	0x00000082


	//----- nvinfo : EIATTR_KPARAM_INFO
	.align		4
.L_219:
        /*0008*/ 	.byte	0x04, 0x17
        /*000a*/ 	.short	(.L_221 - .L_220)
.L_220:
        /*000c*/ 	.word	0x00000000
        /*0010*/ 	.short	0x0000
        /*0012*/ 	.short	0x0070
        /*0014*/ 	.byte	0x00, 0xf0, 0x01, 0x2a


	//----- nvinfo : EIATTR_SPARSE_MMA_MASK
	.align		4
.L_221:
        /*0018*/ 	.byte	0x03, 0x50
        /*001a*/ 	.short	0x0000


	//----- nvinfo : EIATTR_MAXREG_COUNT
	.align		4
        /*001c*/ 	.byte	0x03, 0x1b
        /*001e*/ 	.short	0x0080


	//----- nvinfo : EIATTR_NUM_BARRIERS
	.align		4
        /*0020*/ 	.byte	0x02, 0x4c
        /*0022*/ 	.byte	0x10
	.zero		1


	//----- nvinfo : EIATTR_EXTERNS
	.align		4
        /*0024*/ 	.byte	0x04, 0x0f
        /*0026*/ 	.short	(.L_223 - .L_222)


	//   ....[0]....
	.align		4
.L_222:
        /*0028*/ 	.word	index@(__assertfail)


	//----- nvinfo : EIATTR_ANNOTATIONS
	.align		4
.L_223:
        /*002c*/ 	.byte	0x04, 0x55
        /*002e*/ 	.short	(.L_225 - .L_224)


	//   ....[0]....
.L_224:
        /* <DEDUP_REMOVED lines=78> */


	//----- nvinfo : EIATTR_MERCURY_ISA_VERSION
	.align		4
.L_225:
        /*0500*/ 	.byte	0x03, 0x5f
        /*0502*/ 	.short	0x0101


	//----- nvinfo : EIATTR_UNUSED_LOAD_BYTE_OFFSET
	.align		4
        /*0504*/ 	.byte	0x04, 0x44
        /*0506*/ 	.short	(.L_227 - .L_226)


	//   ....[0]....
.L_226:
        /*0508*/ 	.word	0x00000a90
        /*050c*/ 	.word	0x0000fff0


	//   ....[1]....
        /*0510*/ 	.word	0x000154b0
        /*0514*/ 	.word	0x0000fff0


	//----- nvinfo : EIATTR_INT_WARP_WIDE_INSTR_OFFSETS
	.align		4
.L_227:
        /*0518*/ 	.byte	0x04, 0x31
        /*051a*/ 	.short	(.L_229 - .L_228)


	//   ....[0]....
.L_228:
        /*051c*/ 	.word	0x00000130


	//   ....[1]....
        /*0520*/ 	.word	0x00000170


	//   ....[2]....
        /*0524*/ 	.word	0x000001e0


	//   ....[3]....
        /*0528*/ 	.word	0x00019720


	//   ....[4]....
        /*052c*/ 	.word	0x000197b0


	//   ....[5]....
        /*0530*/ 	.word	0x0001c9f0


	//   ....[6]....
        /*0534*/ 	.word	0x0001ca80


	//----- nvinfo : EIATTR_COOP_GROUP_MASK_REGIDS
	.align		4
.L_229:
        /*0538*/ 	.byte	0x04, 0x29
        /*053a*/ 	.short	(.L_231 - .L_230)


	//   ....[0]....
.L_230:
        /*053c*/ 	.word	0xffffffff


	//   ....[1]....
        /*0540*/ 	.word	0xffffffff


	//   ....[2]....
        /*0544*/ 	.word	0xffffffff


	//   ....[3]....
        /*0548*/ 	.word	0xffffffff


	//   ....[4]....
        /*054c*/ 	.word	0xffffffff


	//   ....[5]....
        /*0550*/ 	.word	0xffffffff


	//   ....[6]....
        /*0554*/ 	.word	0xffffffff


	//   ....[7]....
        /*0558*/ 	.word	0xffffffff


	//   ....[8]....
        /*055c*/ 	.word	0xffffffff


	//   ....[9]....
        /*0560*/ 	.word	0xffffffff


	//   ....[10]....
        /*0564*/ 	.word	0xffffffff


	//   ....[11]....
        /*0568*/ 	.word	0xffffffff


	//   ....[12]....
        /*056c*/ 	.word	0xffffffff


	//   ....[13]....
        /*0570*/ 	.word	0xffffffff


	//   ....[14]....
        /*0574*/ 	.word	0xffffffff


	//   ....[15]....
        /*0578*/ 	.word	0xffffffff


	//   ....[16]....
        /*057c*/ 	.word	0xffffffff


	//   ....[17]....
        /*0580*/ 	.word	0xffffffff


	//   ....[18]....
        /*0584*/ 	.word	0xffffffff


	//   ....[19]....
        /*0588*/ 	.word	0xffffffff


	//   ....[20]....
        /*058c*/ 	.word	0xffffffff


	//   ....[21]....
        /*0590*/ 	.word	0xffffffff


	//   ....[22]....
        /*0594*/ 	.word	0xffffffff


	//   ....[23]....
        /*0598*/ 	.word	0xffffffff


	//   ....[24]....
        /*059c*/ 	.word	0xffffffff


	//   ....[25]....
        /*05a0*/ 	.word	0xffffffff


	//   ....[26]....
        /*05a4*/ 	.word	0xffffffff


	//   ....[27]....
        /*05a8*/ 	.word	0xffffffff


	//   ....[28]....
        /*05ac*/ 	.word	0xffffffff


	//   ....[29]....
        /*05b0*/ 	.word	0xffffffff


	//   ....[30]....
        /*05b4*/ 	.word	0xffffffff


	//   ....[31]....
        /*05b8*/ 	.word	0xffffffff


	//   ....[32]....
        /*05bc*/ 	.word	0xffffffff


	//   ....[33]....
        /*05c0*/ 	.word	0xffffffff


	//   ....[34]....
        /*05c4*/ 	.word	0xffffffff


	//   ....[35]....
        /*05c8*/ 	.word	0xffffffff


	//   ....[36]....
        /*05cc*/ 	.word	0xffffffff


	//   ....[37]....
        /*05d0*/ 	.word	0xffffffff


	//   ....[38]....
        /*05d4*/ 	.word	0xffffffff


	//   ....[39]....
        /*05d8*/ 	.word	0xffffffff


	//   ....[40]....
        /*05dc*/ 	.word	0xffffffff


	//   ....[41]....
        /*05e0*/ 	.word	0xffffffff


	//   ....[42]....
        /*05e4*/ 	.word	0xffffffff


	//   ....[43]....
        /*05e8*/ 	.word	0xffffffff


	//   ....[44]....
        /*05ec*/ 	.word	0xffffffff


	//   ....[45]....
        /*05f0*/ 	.word	0xffffffff


	//   ....[46]....
        /*05f4*/ 	.word	0xffffffff


	//   ....[47]....
        /*05f8*/ 	.word	0xffffffff


	//   ....[48]....
        /*05fc*/ 	.word	0xffffffff


	//   ....[49]....
        /*0600*/ 	.word	0xffffffff


	//   ....[50]....
        /*0604*/ 	.word	0xffffffff


	//   ....[51]....
        /*0608*/ 	.word	0xffffffff


	//   ....[52]....
        /*060c*/ 	.word	0xffffffff


	//   ....[53]....
        /*0610*/ 	.word	0xffffffff


	//   ....[54]....
        /*0614*/ 	.word	0xffffffff


	//   ....[55]....
        /*0618*/ 	.word	0xffffffff


	//   ....[56]....
        /*061c*/ 	.word	0xffffffff


	//   ....[57]....
        /*0620*/ 	.word	0xffffffff


	//   ....[58]....
        /*0624*/ 	.word	0xffffffff


	//   ....[59]....
        /*0628*/ 	.word	0xffffffff


	//   ....[60]....
        /*062c*/ 	.word	0xffffffff


	//   ....[61]....
        /*0630*/ 	.word	0xffffffff


	//   ....[62]....
        /*0634*/ 	.word	0xffffffff


	//   ....[63]....
        /*0638*/ 	.word	0xffffffff


	//   ....[64]....
        /*063c*/ 	.word	0xffffffff


	//   ....[65]....
        /*0640*/ 	.word	0xffffffff


	//   ....[66]....
        /*0644*/ 	.word	0xffffffff


	//   ....[67]....
        /*0648*/ 	.word	0xffffffff


	//   ....[68]....
        /*064c*/ 	.word	0xffffffff


	//   ....[69]....
        /*0650*/ 	.word	0xffffffff


	//   ....[70]....
        /*0654*/ 	.word	0xffffffff


	//   ....[71]....
        /*0658*/ 	.word	0xffffffff


	//   ....[72]....
        /*065c*/ 	.word	0xffffffff


	//   ....[73]....
        /*0660*/ 	.word	0xffffffff


	//   ....[74]....
        /*0664*/ 	.word	0xffffffff


	//   ....[75]....
        /*0668*/ 	.word	0xffffffff


	//   ....[76]....
        /*066c*/ 	.word	0xffffffff


	//   ....[77]....
        /*0670*/ 	.word	0xffffffff


	//   ....[78]....
        /*0674*/ 	.word	0xffffffff


	//   ....[79]....
        /*0678*/ 	.word	0xffffffff


	//   ....[80]....
        /*067c*/ 	.word	0xffffffff


	//   ....[81]....
        /*0680*/ 	.word	0xffffffff


	//   ....[82]....
        /*0684*/ 	.word	0xffffffff


	//   ....[83]....
        /*0688*/ 	.word	0xffffffff


	//   ....[84]....
        /*068c*/ 	.word	0xffffffff


	//   ....[85]....
        /*0690*/ 	.word	0xffffffff


	//   ....[86]....
        /*0694*/ 	.word	0xffffffff


	//   ....[87]....
        /*0698*/ 	.word	0xffffffff


	//   ....[88]....
        /*069c*/ 	.word	0xffffffff


	//   ....[89]....
        /*06a0*/ 	.word	0xffffffff


	//   ....[90]....
        /*06a4*/ 	.word	0xffffffff


	//   ....[91]....
        /*06a8*/ 	.word	0xffffffff


	//   ....[92]....
        /*06ac*/ 	.word	0xffffffff


	//   ....[93]....
        /*06b0*/ 	.word	0xffffffff


	//   ....[94]....
        /*06b4*/ 	.word	0xffffffff


	//   ....[95]....
        /*06b8*/ 	.word	0xffffffff


	//   ....[96]....
        /*06bc*/ 	.word	0xffffffff


	//   ....[97]....
        /*06c0*/ 	.word	0xffffffff


	//   ....[98]....
        /*06c4*/ 	.word	0xffffffff


	//   ....[99]....
        /*06c8*/ 	.word	0xffffffff


	//   ....[100]....
        /*06cc*/ 	.word	0xffffffff


	//   ....[101]....
        /*06d0*/ 	.word	0xffffffff


	//   ....[102]....
        /*06d4*/ 	.word	0xffffffff


	//   ....[103]....
        /*06d8*/ 	.word	0xffffffff


	//   ....[104]....
        /*06dc*/ 	.word	0xffffffff


	//   ....[105]....
        /*06e0*/ 	.word	0xffffffff


	//   ....[106]....
        /*06e4*/ 	.word	0xffffffff


	//   ....[107]....
        /*06e8*/ 	.word	0xffffffff


	//   ....[108]....
        /*06ec*/ 	.word	0xffffffff


	//   ....[109]....
        /*06f0*/ 	.word	0xffffffff


	//   ....[110]....
        /*06f4*/ 	.word	0xffffffff


	//   ....[111]....
        /*06f8*/ 	.word	0xffffffff


	//   ....[112]....
        /*06fc*/ 	.word	0xffffffff


	//   ....[113]....
        /*0700*/ 	.word	0xffffffff


	//   ....[114]....
        /*0704*/ 	.word	0xffffffff


	//   ....[115]....
        /*0708*/ 	.word	0xffffffff


	//   ....[116]....
        /*070c*/ 	.word	0xffffffff


	//   ....[117]....
        /*0710*/ 	.word	0xffffffff


	//   ....[118]....
        /*0714*/ 	.word	0xffffffff


	//   ....[119]....
        /*0718*/ 	.word	0xffffffff


	//   ....[120]....
        /*071c*/ 	.word	0xffffffff


	//   ....[121]....
        /*0720*/ 	.word	0xffffffff


	//   ....[122]....
        /*0724*/ 	.word	0xffffffff


	//   ....[123]....
        /*0728*/ 	.word	0xffffffff


	//   ....[124]....
        /*072c*/ 	.word	0xffffffff


	//   ....[125]....
        /*0730*/ 	.word	0xffffffff


	//   ....[126]....
        /*0734*/ 	.word	0xffffffff


	//   ....[127]....
        /*0738*/ 	.word	0xffffffff


	//   ....[128]....
        /*073c*/ 	.word	0xffffffff


	//   ....[129]....
        /*0740*/ 	.word	0xffffffff


	//   ....[130]....
        /*0744*/ 	.word	0xffffffff


	//   ....[131]....
        /*0748*/ 	.word	0xffffffff


	//   ....[132]....
        /*074c*/ 	.word	0xffffffff


	//   ....[133]....
        /*0750*/ 	.word	0xffffffff


	//   ....[134]....
        /*0754*/ 	.word	0xffffffff


	//   ....[135]....
        /*0758*/ 	.word	0xffffffff


	//   ....[136]....
        /*075c*/ 	.word	0xffffffff


	//   ....[137]....
        /*0760*/ 	.word	0xffffffff


	//   ....[138]....
        /*0764*/ 	.word	0xffffffff


	//   ....[139]....
        /*0768*/ 	.word	0xffffffff


	//   ....[140]....
        /*076c*/ 	.word	0xffffffff


	//   ....[141]....
        /*0770*/ 	.word	0xffffffff


	//   ....[142]....
        /*0774*/ 	.word	0xffffffff


	//   ....[143]....
        /*0778*/ 	.word	0xffffffff


	//   ....[144]....
        /*077c*/ 	.word	0xffffffff


	//   ....[145]....
        /*0780*/ 	.word	0xffffffff


	//   ....[146]....
        /*0784*/ 	.word	0xffffffff


	//   ....[147]....
        /*0788*/ 	.word	0xffffffff


	//   ....[148]....
        /*078c*/ 	.word	0xffffffff


	//   ....[149]....
        /*0790*/ 	.word	0xffffffff


	//   ....[150]....
        /*0794*/ 	.word	0xffffffff


	//   ....[151]....
        /*0798*/ 	.word	0xffffffff


	//   ....[152]....
        /*079c*/ 	.word	0xffffffff


	//   ....[153]....
        /*07a0*/ 	.word	0xffffffff


	//   ....[154]....
        /*07a4*/ 	.word	0xffffffff


	//   ....[155]....
        /*07a8*/ 	.word	0xffffffff


	//   ....[156]....
        /*07ac*/ 	.word	0xffffffff


	//   ....[157]....
        /*07b0*/ 	.word	0xffffffff


	//   ....[158]....
        /*07b4*/ 	.word	0xffffffff


	//   ....[159]....
        /*07b8*/ 	.word	0xffffffff


	//   ....[160]....
        /*07bc*/ 	.word	0xffffffff


	//   ....[161]....
        /*07c0*/ 	.word	0xffffffff


	//   ....[162]....
        /*07c4*/ 	.word	0xffffffff


	//   ....[163]....
        /*07c8*/ 	.word	0xffffffff


	//   ....[164]....
        /*07cc*/ 	.word	0xffffffff


	//   ....[165]....
        /*07d0*/ 	.word	0xffffffff


	//   ....[166]....
        /*07d4*/ 	.word	0xffffffff


	//   ....[167]....
        /*07d8*/ 	.word	0xffffffff


	//   ....[168]....
        /*07dc*/ 	.word	0xffffffff


	//   ....[169]....
        /*07e0*/ 	.word	0xffffffff


	//   ....[170]....
        /*07e4*/ 	.word	0xffffffff


	//   ....[171]....
        /*07e8*/ 	.word	0xffffffff


	//   ....[172]....
        /*07ec*/ 	.word	0xffffffff


	//   ....[173]....
        /*07f0*/ 	.word	0xffffffff


	//   ....[174]....
        /*07f4*/ 	.word	0xffffffff


	//   ....[175]....
        /*07f8*/ 	.word	0xffffffff


	//   ....[176]....
        /*07fc*/ 	.word	0xffffffff


	//   ....[177]....
        /*0800*/ 	.word	0xffffffff


	//   ....[178]....
        /*0804*/ 	.word	0xffffffff


	//   ....[179]....
        /*0808*/ 	.word	0xffffffff


	//   ....[180]....
        /*080c*/ 	.word	0xffffffff


	//   ....[181]....
        /*0810*/ 	.word	0xffffffff


	//   ....[182]....
        /*0814*/ 	.word	0xffffffff


	//   ....[183]....
        /*0818*/ 	.word	0xffffffff


	//   ....[184]....
        /*081c*/ 	.word	0xffffffff


	//   ....[185]....
        /*0820*/ 	.word	0xffffffff


	//   ....[186]....
        /*0824*/ 	.word	0xffffffff


	//   ....[187]....
        /*0828*/ 	.word	0xffffffff


	//   ....[188]....
        /*082c*/ 	.word	0xffffffff


	//   ....[189]....
        /*0830*/ 	.word	0xffffffff


	//   ....[190]....
        /*0834*/ 	.word	0xffffffff


	//   ....[191]....
        /*0838*/ 	.word	0xffffffff


	//   ....[192]....
        /*083c*/ 	.word	0xffffffff


	//   ....[193]....
        /*0840*/ 	.word	0xffffffff


	//   ....[194]....
        /*0844*/ 	.word	0xffffffff


	//   ....[195]....
        /*0848*/ 	.word	0xffffffff


	//   ....[196]....
        /*084c*/ 	.word	0xffffffff


	//   ....[197]....
        /*0850*/ 	.word	0xffffffff


	//   ....[198]....
        /*0854*/ 	.word	0xffffffff


	//   ....[199]....
        /*0858*/ 	.word	0xffffffff


	//   ....[200]....
        /*085c*/ 	.word	0xffffffff


	//   ....[201]....
        /*0860*/ 	.word	0xffffffff


	//   ....[202]....
        /*0864*/ 	.word	0xffffffff


	//   ....[203]....
        /*0868*/ 	.word	0xffffffff


	//   ....[204]....
        /*086c*/ 	.word	0xffffffff


	//   ....[205]....
        /*0870*/ 	.word	0xffffffff


	//   ....[206]....
        /*0874*/ 	.word	0xffffffff


	//   ....[207]....
        /*0878*/ 	.word	0xffffffff


	//   ....[208]....
        /*087c*/ 	.word	0xffffffff


	//   ....[209]....
        /*0880*/ 	.word	0x0500000f


	//   ....[210]....
        /*0884*/ 	.word	0x0500000f


	//   ....[211]....
        /*0888*/ 	.word	0x0500000f


	//   ....[212]....
        /*088c*/ 	.word	0x0500000f


	//   ....[213]....
        /*0890*/ 	.word	0x0500000f


	//   ....[214]....
        /*0894*/ 	.word	0x0500000f


	//   ....[215]....
        /*0898*/ 	.word	0x0500000f


	//   ....[216]....
        /*089c*/ 	.word	0x0500000f


	//   ....[217]....
        /*08a0*/ 	.word	0x0500000f


	//   ....[218]....
        /*08a4*/ 	.word	0x0500000f


	//   ....[219]....
        /*08a8*/ 	.word	0x0500000f


	//   ....[220]....
        /*08ac*/ 	.word	0x0500000f


	//   ....[221]....
        /*08b0*/ 	.word	0x0500000f


	//   ....[222]....
        /*08b4*/ 	.word	0x0500000f


	//   ....[223]....
        /*08b8*/ 	.word	0x0500000f


	//   ....[224]....
        /*08bc*/ 	.word	0x0500000f


	//   ....[225]....
        /*08c0*/ 	.word	0x0500000f


	//   ....[226]....
        /*08c4*/ 	.word	0x0500000f


	//   ....[227]....
        /*08c8*/ 	.word	0x0500000f


	//   ....[228]....
        /*08cc*/ 	.word	0x0500000f


	//   ....[229]....
        /*08d0*/ 	.word	0x0500000f


	//   ....[230]....
        /*08d4*/ 	.word	0x0500000f


	//   ....[231]....
        /*08d8*/ 	.word	0x0500000f


	//   ....[232]....
        /*08dc*/ 	.word	0x0500000f


	//   ....[233]....
        /*08e0*/ 	.word	0x0500000f


	//   ....[234]....
        /*08e4*/ 	.word	0x0500000f


	//   ....[235]....
        /*08e8*/ 	.word	0x0500000f


	//   ....[236]....
        /*08ec*/ 	.word	0x0500000f


	//   ....[237]....
        /*08f0*/ 	.word	0x0500000f


	//   ....[238]....
        /*08f4*/ 	.word	0x0500000f


	//   ....[239]....
        /*08f8*/ 	.word	0x0500000f


	//   ....[240]....
        /*08fc*/ 	.word	0x0500000f


	//   ....[241]....
        /*0900*/ 	.word	0x0500000f


	//   ....[242]....
        /*0904*/ 	.word	0x0500000f


	//   ....[243]....
        /*0908*/ 	.word	0x0500000f


	//   ....[244]....
        /*090c*/ 	.word	0x0500000f


	//   ....[245]....
        /*0910*/ 	.word	0x0500000f


	//   ....[246]....
        /*0914*/ 	.word	0x0500000f


	//   ....[247]....
        /*0918*/ 	.word	0x0500000f


	//   ....[248]....
        /*091c*/ 	.word	0x0500000f


	//   ....[249]....
        /*0920*/ 	.word	0x0500000f


	//   ....[250]....
        /*0924*/ 	.word	0x0500000f


	//   ....[251]....
        /*0928*/ 	.word	0x0500000f


	//   ....[252]....
        /*092c*/ 	.word	0x0500000f


	//   ....[253]....
        /*0930*/ 	.word	0x0500000f


	//   ....[254]....
        /*0934*/ 	.word	0x0500000f


	//   ....[255]....
        /*0938*/ 	.word	0x0500000f


	//   ....[0]....
        /*093c*/ 	.word	0x0500000f


	//   ....[1]....
        /*0940*/ 	.word	0x0500000f


	//   ....[2]....
        /*0944*/ 	.word	0x0500000f


	//   ....[3]....
        /*0948*/ 	.word	0x0500000f


	//   ....[4]....
        /*094c*/ 	.word	0x0500000f


	//   ....[5]....
        /*0950*/ 	.word	0x0500000f


	//   ....[6]....
        /*0954*/ 	.word	0x0500000f


	//   ....[7]....
        /*0958*/ 	.word	0x0500000f


	//   ....[8]....
        /*095c*/ 	.word	0x0500000f


	//   ....[9]....
        /*0960*/ 	.word	0x0500000f


	//   ....[10]....
        /*0964*/ 	.word	0x0500000f


	//   ....[11]....
        /*0968*/ 	.word	0x0500000f


	//   ....[12]....
        /*096c*/ 	.word	0x0500000f


	//   ....[13]....
        /*0970*/ 	.word	0x0500000f


	//   ....[14]....
        /*0974*/ 	.word	0x0500000f


	//   ....[15]....
        /*0978*/ 	.word	0x0500000f


	//   ....[16]....
        /*097c*/ 	.word	0x0500000f


	//   ....[17]....
        /*0980*/ 	.word	0x0500000f


	//   ....[18]....
        /*0984*/ 	.word	0x0500000f


	//   ....[19]....
        /*0988*/ 	.word	0x0500000f


	//   ....[20]....
        /*098c*/ 	.word	0x0500000f


	//   ....[21]....
        /*0990*/ 	.word	0x0500000f


	//   ....[22]....
        /*0994*/ 	.word	0x0500000f


	//   ....[23]....
        /*0998*/ 	.word	0x0500000f


	//   ....[24]....
        /*099c*/ 	.word	0x0500000f


	//   ....[25]....
        /*09a0*/ 	.word	0x0500000f


	//   ....[26]....
        /*09a4*/ 	.word	0x0500000f


	//   ....[27]....
        /*09a8*/ 	.word	0x0500000f


	//   ....[28]....
        /*09ac*/ 	.word	0x0500000f


	//   ....[29]....
        /*09b0*/ 	.word	0x0500000f


	//   ....[30]....
        /*09b4*/ 	.word	0x0500000f


	//   ....[31]....
        /*09b8*/ 	.word	0x0500000f


	//   ....[32]....
        /*09bc*/ 	.word	0x0500000f


	//   ....[33]....
        /*09c0*/ 	.word	0x0500000f


	//   ....[34]....
        /*09c4*/ 	.word	0x0500000f


	//   ....[35]....
        /*09c8*/ 	.word	0x0500000f


	//   ....[36]....
        /*09cc*/ 	.word	0x0500000f


	//   ....[37]....
        /*09d0*/ 	.word	0x0500000f


	//   ....[38]....
        /*09d4*/ 	.word	0x0500000f


	//   ....[39]....
        /*09d8*/ 	.word	0x0500000f


	//   ....[40]....
        /*09dc*/ 	.word	0x0500000f


	//   ....[41]....
        /*09e0*/ 	.word	0x0500000f


	//   ....[42]....
        /*09e4*/ 	.word	0x0500000f


	//   ....[43]....
        /*09e8*/ 	.word	0x0500000f


	//   ....[44]....
        /*09ec*/ 	.word	0x0500000f


	//   ....[45]....
        /*09f0*/ 	.word	0x0500000f


	//   ....[46]....
        /*09f4*/ 	.word	0x0500000f


	//   ....[47]....
        /*09f8*/ 	.word	0x0500000f


	//   ....[48]....
        /*09fc*/ 	.word	0x0500000f


	//   ....[49]....
        /*0a00*/ 	.word	0x0500000f


	//   ....[50]....
        /*0a04*/ 	.word	0x0500000f


	//   ....[51]....
        /*0a08*/ 	.word	0x0500000f


	//   ....[52]....
        /*0a0c*/ 	.word	0x0500000f


	//   ....[53]....
        /*0a10*/ 	.word	0x0500000f


	//   ....[54]....
        /*0a14*/ 	.word	0x0500000f


	//   ....[55]....
        /*0a18*/ 	.word	0x0500000f


	//   ....[56]....
        /*0a1c*/ 	.word	0x0500000f


	//   ....[57]....
        /*0a20*/ 	.word	0x0500000f


	//   ....[58]....
        /*0a24*/ 	.word	0x0500000f


	//   ....[59]....
        /*0a28*/ 	.word	0x0500000f


	//   ....[60]....
        /*0a2c*/ 	.word	0x0500000f


	//   ....[61]....
        /*0a30*/ 	.word	0x0500000f


	//   ....[62]....
        /*0a34*/ 	.word	0x0500000f


	//   ....[63]....
        /*0a38*/ 	.word	0x0500000f


	//   ....[64]....
        /*0a3c*/ 	.word	0x0500000f


	//   ....[65]....
        /*0a40*/ 	.word	0x0500000f


	//   ....[66]....
        /*0a44*/ 	.word	0x0500000f


	//   ....[67]....
        /*0a48*/ 	.word	0x0500000f


	//   ....[68]....
        /*0a4c*/ 	.word	0x0500000f


	//   ....[69]....
        /*0a50*/ 	.word	0x0500000f


	//   ....[70]....
        /*0a54*/ 	.word	0x0500000f


	//   ....[71]....
        /*0a58*/ 	.word	0x0500000f


	//   ....[72]....
        /*0a5c*/ 	.word	0x0500000f


	//   ....[73]....
        /*0a60*/ 	.word	0x0500000f


	//   ....[74]....
        /*0a64*/ 	.word	0x0500000f


	//   ....[75]....
        /*0a68*/ 	.word	0x0500000f


	//   ....[76]....
        /*0a6c*/ 	.word	0x0500000f


	//   ....[77]....
        /*0a70*/ 	.word	0x0500000f


	//   ....[78]....
        /*0a74*/ 	.word	0x0500000f


	//   ....[79]....
        /*0a78*/ 	.word	0x0500000f


	//   ....[80]....
        /*0a7c*/ 	.word	0x0500000f


	//   ....[81]....
        /*0a80*/ 	.word	0x0500000f


	//   ....[82]....
        /*0a84*/ 	.word	0x0500000f


	//   ....[83]....
        /*0a88*/ 	.word	0x0500000f


	//   ....[84]....
        /*0a8c*/ 	.word	0x0500000f


	//   ....[85]....
        /*0a90*/ 	.word	0x0500000f


	//   ....[86]....
        /*0a94*/ 	.word	0x0500000f


	//   ....[87]....
        /*0a98*/ 	.word	0x0500000f


	//   ....[88]....
        /*0a9c*/ 	.word	0x0500000f


	//   ....[89]....
        /*0aa0*/ 	.word	0x0500000f


	//   ....[90]....
        /*0aa4*/ 	.word	0x0500000f


	//   ....[91]....
        /*0aa8*/ 	.word	0x0500000f


	//   ....[92]....
        /*0aac*/ 	.word	0x0500000f


	//   ....[93]....
        /*0ab0*/ 	.word	0x0500000f


	//   ....[94]....
        /*0ab4*/ 	.word	0x0500000f


	//   ....[95]....
        /*0ab8*/ 	.word	0x0500000f


	//   ....[96]....
        /*0abc*/ 	.word	0x0500000f


	//   ....[97]....
        /*0ac0*/ 	.word	0x0500000f


	//----- nvinfo : EIATTR_COOP_GROUP_INSTR_OFFSETS
	.align		4
.L_231:
        /*0ac4*/ 	.byte	0x04, 0x28
        /*0ac6*/ 	.short	(.L_233 - .L_232)


	//   ....[0]....
.L_232:
        /*0ac8*/ 	.word	0x00000070


	//   ....[1]....
        /*0acc*/ 	.word	0x00000140


	//   ....[2]....
        /*0ad0*/ 	.word	0x00000190


	//   ....[3]....
        /*0ad4*/ 	.word	0x000003c0


	//   ....[4]....
        /*0ad8*/ 	.word	0x00000520


	//   ....[5]....
        /*0adc*/ 	.word	0x00000640


	//   ....[6]....
        /*0ae0*/ 	.word	0x000007a0


	//   ....[7]....
        /*0ae4*/ 	.word	0x00002e50


	//   ....[8]....
        /*0ae8*/ 	.word	0x00002e60


	//   ....[9]....
        /*0aec*/ 	.word	0x00003540


	//   ....[10]....
        /*0af0*/ 	.word	0x00003550


	//   ....[11]....
        /*0af4*/ 	.word	0x000041e0


	//   ....[12]....
        /*0af8*/ 	.word	0x000041f0


	//   ....[13]....
        /*0afc*/ 	.word	0x00004950


	//   ....[14]....
        /*0b00*/ 	.word	0x00004960


	//   ....[15]....
        /*0b04*/ 	.word	0x00005390


	//   ....[16]....
        /*0b08*/ 	.word	0x000053a0


	//   ....[17]....
        /*0b0c*/ 	.word	0x000054c0


	//   ....[18]....
        /*0b10*/ 	.word	0x000054d0


	//   ....[19]....
        /*0b14*/ 	.word	0x00005880


	//   ....[20]....
        /*0b18*/ 	.word	0x000058a0


	//   ....[21]....
        /*0b1c*/ 	.word	0x00005980


	//   ....[22]....
        /*0b20*/ 	.word	0x000059a0


	//   ....[23]....
        /*0b24*/ 	.word	0x00006250


	//   ....[24]....
        /*0b28*/ 	.word	0x00006a00


	//   ....[25]....
        /*0b2c*/ 	.word	0x00006a10


	//   ....[26]....
        /*0b30*/ 	.word	0x00006a20


	//   ....[27]....
        /*0b34*/ 	.word	0x00006a30


	//   ....[28]....
        /*0b38*/ 	.word	0x00006d60


	//   ....[29]....
        /*0b3c*/ 	.word	0x00006d70


	//   ....[30]....
        /*0b40*/ 	.word	0x00006d80


	//   ....[31]....
        /*0b44*/ 	.word	0x00006d90


	//   ....[32]....
        /*0b48*/ 	.word	0x000080a0


	//   ....[33]....
        /*0b4c*/ 	.word	0x000080c0


	//   ....[34]....
        /*0b50*/ 	.word	0x000080d0


	//   ....[35]....
        /*0b54*/ 	.word	0x000080e0


	//   ....[36]....
        /*0b58*/ 	.word	0x000081d0


	//   ....[37]....
        /*0b5c*/ 	.word	0x000081f0


	//   ....[38]....
        /*0b60*/ 	.word	0x00008290


	//   ....[39]....
        /*0b64*/ 	.word	0x000082c0


	//   ....[40]....
        /*0b68*/ 	.word	0x00009940


	//   ....[41]....
        /*0b6c*/ 	.word	0x0000a6b0


	//   ....[42]....
        /*0b70*/ 	.word	0x0000ae20


	//   ....[43]....
        /*0b74*/ 	.word	0x0000af20


	//   ....[44]....
        /*0b78*/ 	.word	0x0000b710


	//   ....[45]....
        /*0b7c*/ 	.word	0x0000b780


	//   ....[46]....
        /*0b80*/ 	.word	0x0000d0b0


	//   ....[47]....
        /*0b84*/ 	.word	0x0000d2d0


	//   ....[48]....
        /*0b88*/ 	.word	0x0000e2c0


	//   ....[49]....
        /*0b8c*/ 	.word	0x0000e2e0


	//   ....[50]....
        /*0b90*/ 	.word	0x0000e880


	//   ....[51]....
        /*0b94*/ 	.word	0x0000e8e0


	//   ....[52]....
        /*0b98*/ 	.word	0x00010620


	//   ....[53]....
        /*0b9c*/ 	.word	0x00010640


	//   ....[54]....
        /*0ba0*/ 	.word	0x00010ba0


	//   ....[55]....
        /*0ba4*/ 	.word	0x00010c00


	//   ....[56]....
        /*0ba8*/ 	.word	0x000124d0


	//   ....[57]....
        /*0bac*/ 	.word	0x00012700


	//   ....[58]....
        /*0bb0*/ 	.word	0x000135f0


	//   ....[59]....
        /*0bb4*/ 	.word	0x000136f0


	//   ....[60]....
        /*0bb8*/ 	.word	0x00013cb0


	//   ....[61]....
        /*0bbc*/ 	.word	0x00013d10


	//   ....[62]....
        /*0bc0*/ 	.word	0x00014cb0


	//   ....[63]....
        /*0bc4*/ 	.word	0x00014cf0


	//   ....[64]....
        /*0bc8*/ 	.word	0x00014da0


	//   ....[65]....
        /*0bcc*/ 	.word	0x00015040


	//   ....[66]....
        /*0bd0*/ 	.word	0x00015cd0


	//   ....[67]....
        /*0bd4*/ 	.word	0x00015d00


	//   ....[68]....
        /*0bd8*/ 	.word	0x00015d10


	//   ....[69]....
        /*0bdc*/ 	.word	0x00015d20


	//   ....[70]....
        /*0be0*/ 	.word	0x000161c0


	//   ....[71]....
        /*0be4*/ 	.word	0x000161e0


	//   ....[72]....
        /*0be8*/ 	.word	0x000161f0


	//   ....[73]....
        /*0bec*/ 	.word	0x00016200


	//   ....[74]....
        /*0bf0*/ 	.word	0x00016220


	//   ....[75]....
        /*0bf4*/ 	.word	0x00016250


	//   ....[76]....
        /*0bf8*/ 	.word	0x00016310


	//   ....[77]....
        /*0bfc*/ 	.word	0x00016320


	//   ....[78]....
        /*0c00*/ 	.word	0x00016bf0


	//   ....[79]....
        /*0c04*/ 	.word	0x00016c20


	//   ....[80]....
        /*0c08*/ 	.word	0x00016c40


	//   ....[81]....
        /*0c0c*/ 	.word	0x00016c70


	//   ....[82]....
        /*0c10*/ 	.word	0x00016ca0


	//   ....[83]....
        /*0c14*/ 	.word	0x00016cb0


	//   ....[84]....
        /*0c18*/ 	.word	0x00016ce0


	//   ....[85]....
        /*0c1c*/ 	.word	0x00016d50


	//   ....[86]....
        /*0c20*/ 	.word	0x00016e70


	//   ....[87]....
        /*0c24*/ 	.word	0x00017040


	//   ....[88]....
        /*0c28*/ 	.word	0x00017070


	//   ....[89]....
        /*0c2c*/ 	.word	0x000170a0


	//   ....[90]....
        /*0c30*/ 	.word	0x000170d0


	//   ....[91]....
        /*0c34*/ 	.word	0x00017100


	//   ....[92]....
        /*0c38*/ 	.word	0x00017130


	//   ....[93]....
        /*0c3c*/ 	.word	0x000172a0


	//   ....[94]....
        /*0c40*/ 	.word	0x000172d0


	//   ....[95]....
        /*0c44*/ 	.word	0x00017300


	//   ....[96]....
        /*0c48*/ 	.word	0x00017330


	//   ....[97]....
        /*0c4c*/ 	.word	0x00017360


	//   ....[98]....
        /*0c50*/ 	.word	0x00017390


	//   ....[99]....
        /*0c54*/ 	.word	0x00017430


	//   ....[100]....
        /*0c58*/ 	.word	0x00017490


	//   ....[101]....
        /*0c5c*/ 	.word	0x00017530


	//   ....[102]....
        /*0c60*/ 	.word	0x000185e0


	//   ....[103]....
        /*0c64*/ 	.word	0x0001a2e0


	//   ....[104]....
        /*0c68*/ 	.word	0x0001a300


	//   ....[105]....
        /*0c6c*/ 	.word	0x0001a390


	//   ....[106]....
        /*0c70*/ 	.word	0x0001a3b0


	//   ....[107]....
        /*0c74*/ 	.word	0x0001a430


	//   ....[108]....
        /*0c78*/ 	.word	0x0001a450


	//   ....[109]....
        /*0c7c*/ 	.word	0x0001a4d0


	//   ....[110]....
        /*0c80*/ 	.word	0x0001a4f0


	//   ....[111]....
        /*0c84*/ 	.word	0x0001a570


	//   ....[112]....
        /*0c88*/ 	.word	0x0001a590


	//   ....[113]....
        /*0c8c*/ 	.word	0x0001a610


	//   ....[114]....
        /*0c90*/ 	.word	0x0001a630


	//   ....[115]....
        /*0c94*/ 	.word	0x0001a6b0


	//   ....[116]....
        /*0c98*/ 	.word	0x0001a6d0


	//   ....[117]....
        /*0c9c*/ 	.word	0x0001a6e0


	//   ....[118]....
        /*0ca0*/ 	.word	0x0001a6f0


	//   ....[119]....
        /*0ca4*/ 	.word	0x0001b050


	//   ....[120]....
        /*0ca8*/ 	.word	0x0001b060


	//   ....[121]....
        /*0cac*/ 	.word	0x0001b080


	//   ....[122]....
        /*0cb0*/ 	.word	0x0001b0e0


	//   ....[123]....
        /*0cb4*/ 	.word	0x0001b100


	//   ....[124]....
        /*0cb8*/ 	.word	0x0001b180


	//   ....[125]....
        /*0cbc*/ 	.word	0x0001b1a0


	//   ....[126]....
        /*0cc0*/ 	.word	0x0001b220


	//   ....[127]....
        /*0cc4*/ 	.word	0x0001b240


	//   ....[128]....
        /*0cc8*/ 	.word	0x0001b2c0


	//   ....[129]....
        /*0ccc*/ 	.word	0x0001b2e0


	//   ....[130]....
        /*0cd0*/ 	.word	0x0001b360


	//   ....[131]....
        /*0cd4*/ 	.word	0x0001b380


	//   ....[132]....
        /*0cd8*/ 	.word	0x0001b400


	//   ....[133]....
        /*0cdc*/ 	.word	0x0001b420


	//   ....[134]....
        /*0ce0*/ 	.word	0x0001b430


	//   ....[135]....
        /*0ce4*/ 	.word	0x0001b4a0


	//   ....[136]....
        /*0ce8*/ 	.word	0x0001b4f0


	//   ....[137]....
        /*0cec*/ 	.word	0x0001b590


	//   ....[138]....
        /*0cf0*/ 	.word	0x0001b5c0


	//   ....[139]....
        /*0cf4*/ 	.word	0x0001b5d0


	//   ....[140]....
        /*0cf8*/ 	.word	0x0001b640


	//   ....[141]....
        /*0cfc*/ 	.word	0x0001b650


	//   ....[142]....
        /*0d00*/ 	.word	0x0001b660


	//   ....[143]....
        /*0d04*/ 	.word	0x0001be60


	//   ....[144]....
        /*0d08*/ 	.word	0x0001be80


	//   ....[145]....
        /*0d0c*/ 	.word	0x0001bef0


	//   ....[146]....
        /*0d10*/ 	.word	0x0001bf00


	//   ....[147]....
        /*0d14*/ 	.word	0x0001bf40


	//   ....[148]....
        /*0d18*/ 	.word	0x0001bf50


	//   ....[149]....
        /*0d1c*/ 	.word	0x0001bf90


	//   ....[150]....
        /*0d20*/ 	.word	0x0001bfa0


	//   ....[151]....
        /*0d24*/ 	.word	0x0001bfe0


	//   ....[152]....
        /*0d28*/ 	.word	0x0001bff0


	//   ....[153]....
        /*0d2c*/ 	.word	0x0001c030


	//   ....[154]....
        /*0d30*/ 	.word	0x0001c040


	//   ....[155]....
        /*0d34*/ 	.word	0x0001c080


	//   ....[156]....
        /*0d38*/ 	.word	0x0001c090


	//   ....[157]....
        /*0d3c*/ 	.word	0x0001c0a0


	//   ....[158]....
        /*0d40*/ 	.word	0x0001c0e0


	//   ....[159]....
        /*0d44*/ 	.word	0x0001c3a0


	//   ....[160]....
        /*0d48*/ 	.word	0x0001c3d0


	//   ....[161]....
        /*0d4c*/ 	.word	0x0001c430


	//   ....[162]....
        /*0d50*/ 	.word	0x0001c440


	//   ....[163]....
        /*0d54*/ 	.word	0x0001c490


	//   ....[164]....
        /*0d58*/ 	.word	0x0001c4a0


	//   ....[165]....
        /*0d5c*/ 	.word	0x0001c4f0


	//   ....[166]....
        /*0d60*/ 	.word	0x0001c500


	//   ....[167]....
        /*0d64*/ 	.word	0x0001c550


	//   ....[168]....
        /*0d68*/ 	.word	0x0001c560


	//   ....[169]....
        /*0d6c*/ 	.word	0x0001c5b0


	//   ....[170]....
        /*0d70*/ 	.word	0x0001c5c0


	//   ....[171]....
        /*0d74*/ 	.word	0x0001c610


	//   ....[172]....
        /*0d78*/ 	.word	0x0001c620


	//   ....[173]....
        /*0d7c*/ 	.word	0x0001c630


	//   ....[174]....
        /*0d80*/ 	.word	0x0001c670


	//   ....[175]....
        /*0d84*/ 	.word	0x0001cc70


	//   ....[176]....
        /*0d88*/ 	.word	0x0001ccb0


	//   ....[177]....
        /*0d8c*/ 	.word	0x0001ccd0


	//   ....[178]....
        /*0d90*/ 	.word	0x0001cd10


	//   ....[179]....
        /*0d94*/ 	.word	0x0001cd30


	//   ....[180]....
        /*0d98*/ 	.word	0x0001cd70


	//   ....[181]....
        /*0d9c*/ 	.word	0x0001cd90


	//   ....[182]....
        /*0da0*/ 	.word	0x0001cdd0


	//   ....[183]....
        /*0da4*/ 	.word	0x0001cdf0


	//   ....[184]....
        /*0da8*/ 	.word	0x0001ce30


	//   ....[185]....
        /*0dac*/ 	.word	0x0001ce50


	//   ....[186]....
        /*0db0*/ 	.word	0x0001ce90


	//   ....[187]....
        /*0db4*/ 	.word	0x0001ceb0


	//   ....[188]....
        /*0db8*/ 	.word	0x0001cef0


	//   ....[189]....
        /*0dbc*/ 	.word	0x0001cf10


	//   ....[190]....
        /*0dc0*/ 	.word	0x0001cf20


	//   ....[191]....
        /*0dc4*/ 	.word	0x0001d280


	//   ....[192]....
        /*0dc8*/ 	.word	0x0001d2b0


	//   ....[193]....
        /*0dcc*/ 	.word	0x0001d2f0


	//   ....[194]....
        /*0dd0*/ 	.word	0x0001d320


	//   ....[195]....
        /*0dd4*/ 	.word	0x0001d350


	//   ....[196]....
        /*0dd8*/ 	.word	0x0001d380


	//   ....[197]....
        /*0ddc*/ 	.word	0x0001d3b0


	//   ....[198]....
        /*0de0*/ 	.word	0x0001d3e0


	//   ....[199]....
        /*0de4*/ 	.word	0x0001d560


	//   ....[200]....
        /*0de8*/ 	.word	0x0001d590


	//   ....[201]....
        /*0dec*/ 	.word	0x0001d5c0


	//   ....[202]....
        /*0df0*/ 	.word	0x0001d5f0


	//   ....[203]....
        /*0df4*/ 	.word	0x0001d620


	//   ....[204]....
        /*0df8*/ 	.word	0x0001d650


	//   ....[205]....
        /*0dfc*/ 	.word	0x0001d710


	//   ....[206]....
        /*0e00*/ 	.word	0x0001d730


	//   ....[207]....
        /*0e04*/ 	.word	0x0001d7a0


	//   ....[208]....
        /*0e08*/ 	.word	0x0001de40


	//   ....[209]....
        /*0e0c*/ 	.word	0x0001e160


	//   ....[210]....
        /*0e10*/ 	.word	0x0001e1f0


	//   ....[211]....
        /*0e14*/ 	.word	0x0001e280


	//   ....[212]....
        /*0e18*/ 	.word	0x0001e310


	//   ....[213]....
        /*0e1c*/ 	.word	0x0001e3f0


	//   ....[214]....
        /*0e20*/ 	.word	0x0001e480


	//   ....[215]....
        /*0e24*/ 	.word	0x0001e520


	//   ....[216]....
        /*0e28*/ 	.word	0x0001e5b0


	//   ....[217]....
        /*0e2c*/ 	.word	0x0001e6a0


	//   ....[218]....
        /*0e30*/ 	.word	0x0001e730


	//   ....[219]....
        /*0e34*/ 	.word	0x0001e7d0


	//   ....[220]....
        /*0e38*/ 	.word	0x0001e860


	//   ....[221]....
        /*0e3c*/ 	.word	0x0001e9a0


	//   ....[222]....
        /*0e40*/ 	.word	0x0001ea50


	//   ....[223]....
        /*0e44*/ 	.word	0x0001eae0


	//   ....[224]....
        /*0e48*/ 	.word	0x0001eb30


	//   ....[225]....
        /*0e4c*/ 	.word	0x0001eb80


	//   ....[226]....
        /*0e50*/ 	.word	0x0001ec10


	//   ....[227]....
        /*0e54*/ 	.word	0x0001eca0


	//   ....[228]....
        /*0e58*/ 	.word	0x0001ecf0


	//   ....[229]....
        /*0e5c*/ 	.word	0x0001ed40


	//   ....[230]....
        /*0e60*/ 	.word	0x0001ee30


	//   ....[231]....
        /*0e64*/ 	.word	0x0001eee0


	//   ....[232]....
        /*0e68*/ 	.word	0x0001ef60


	//   ....[233]....
        /*0e6c*/ 	.word	0x0001efd0


	//   ....[234]....
        /*0e70*/ 	.word	0x0001f100


	//   ....[235]....
        /*0e74*/ 	.word	0x0001f210


	//   ....[236]....
        /*0e78*/ 	.word	0x0001f2e0


	//   ....[237]....
        /*0e7c*/ 	.word	0x0001f330


	//   ....[238]....
        /*0e80*/ 	.word	0x0001f6a0


	//   ....[239]....
        /*0e84*/ 	.word	0x0001f740


	//   ....[240]....
        /*0e88*/ 	.word	0x0001f7a0


	//   ....[241]....
        /*0e8c*/ 	.word	0x0001f810


	//   ....[242]....
        /*0e90*/ 	.word	0x0001f870


	//   ....[243]....
        /*0e94*/ 	.word	0x0001f8e0


	//   ....[244]....
        /*0e98*/ 	.word	0x0001f9a0


	//   ....[245]....
        /*0e9c*/ 	.word	0x0001fa00


	//   ....[246]....
        /*0ea0*/ 	.word	0x0001fac0


	//   ....[247]....
        /*0ea4*/ 	.word	0x0001fda0


	//   ....[248]....
        /*0ea8*/ 	.word	0x0001fe90


	//   ....[249]....
        /*0eac*/ 	.word	0x0001ff30


	//   ....[250]....
        /*0eb0*/ 	.word	0x0001ff90


	//   ....[251]....
        /*0eb4*/ 	.word	0x00020080


	//   ....[252]....
        /*0eb8*/ 	.word	0x000200f0


	//   ....[253]....
        /*0ebc*/ 	.word	0x000201e0


	//   ....[254]....
        /*0ec0*/ 	.word	0x00020250


	//   ....[255]....
        /*0ec4*/ 	.word	0x00020340


	//   ....[0]....
        /*0ec8*/ 	.word	0x000203b0


	//   ....[1]....
        /*0ecc*/ 	.word	0x000204a0


	//   ....[2]....
        /*0ed0*/ 	.word	0x00020510


	//   ....[3]....
        /*0ed4*/ 	.word	0x00020600


	//   ....[4]....
        /*0ed8*/ 	.word	0x00020670


	//   ....[5]....
        /*0edc*/ 	.word	0x00020760


	//   ....[6]....
        /*0ee0*/ 	.word	0x000207d0


	//   ....[7]....
        /*0ee4*/ 	.word	0x00020870


	//   ....[8]....
        /*0ee8*/ 	.word	0x00020990


	//   ....[9]....
        /*0eec*/ 	.word	0x000209e0


	//   ....[10]....
        /*0ef0*/ 	.word	0x00020a40


	//   ....[11]....
        /*0ef4*/ 	.word	0x00020b00


	//   ....[12]....
        /*0ef8*/ 	.word	0x00020b60


	//   ....[13]....
        /*0efc*/ 	.word	0x00020c60


	//   ....[14]....
        /*0f00*/ 	.word	0x00020cc0


	//   ....[15]....
        /*0f04*/ 	.word	0x00020dc0


	//   ....[16]....
        /*0f08*/ 	.word	0x00020e20


	//   ....[17]....
        /*0f0c*/ 	.word	0x00020f20


	//   ....[18]....
        /*0f10*/ 	.word	0x00020f80


	//   ....[19]....
        /*0f14*/ 	.word	0x00021080


	//   ....[20]....
        /*0f18*/ 	.word	0x000210e0


	//   ....[21]....
        /*0f1c*/ 	.word	0x000211e0


	//   ....[22]....
        /*0f20*/ 	.word	0x00021240


	//   ....[23]....
        /*0f24*/ 	.word	0x000212f0


	//   ....[24]....
        /*0f28*/ 	.word	0x000213a0


	//   ....[25]....
        /*0f2c*/ 	.word	0x00021490


	//   ....[26]....
        /*0f30*/ 	.word	0x000214f0


	//   ....[27]....
        /*0f34*/ 	.word	0x000215e0


	//   ....[28]....
        /*0f38*/ 	.word	0x00021640


	//   ....[29]....
        /*0f3c*/ 	.word	0x00021710


	//   ....[30]....
        /*0f40*/ 	.word	0x00021770


	//   ....[31]....
        /*0f44*/ 	.word	0x00021830


	//   ....[32]....
        /*0f48*/ 	.word	0x00021970


	//   ....[33]....
        /*0f4c*/ 	.word	0x00021a20


	//   ....[34]....
        /*0f50*/ 	.word	0x00021aa0


	//   ....[35]....
        /*0f54*/ 	.word	0x00021b60


	//   ....[36]....
        /*0f58*/ 	.word	0x00021bc0


	//   ....[37]....
        /*0f5c*/ 	.word	0x00021c70


	//   ....[38]....
        /*0f60*/ 	.word	0x00021cd0


	//   ....[39]....
        /*0f64*/ 	.word	0x00021d80


	//   ....[40]....
        /*0f68*/ 	.word	0x00021de0


	//   ....[41]....
        /*0f6c*/ 	.word	0x00021e90


	//   ....[42]....
        /*0f70*/ 	.word	0x00021ef0


	//   ....[43]....
        /*0f74*/ 	.word	0x00021fa0


	//   ....[44]....
        /*0f78*/ 	.word	0x00022000


	//   ....[45]....
        /*0f7c*/ 	.word	0x000220b0


	//   ....[46]....
        /*0f80*/ 	.word	0x00022110


	//   ....[47]....
        /*0f84*/ 	.word	0x000221c0


	//   ....[48]....
        /*0f88*/ 	.word	0x000222b0


	//   ....[49]....
        /*0f8c*/ 	.word	0x00022360


	//   ....[50]....
        /*0f90*/ 	.word	0x000223c0


	//   ....[51]....
        /*0f94*/ 	.word	0x00022480


	//   ....[52]....
        /*0f98*/ 	.word	0x000224e0


	//   ....[53]....
        /*0f9c*/ 	.word	0x000225a0


	//   ....[54]....
        /*0fa0*/ 	.word	0x00022600


	//   ....[55]....
        /*0fa4*/ 	.word	0x000226c0


	//   ....[56]....
        /*0fa8*/ 	.word	0x00022720


	//   ....[57]....
        /*0fac*/ 	.word	0x000227e0


	//   ....[58]....
        /*0fb0*/ 	.word	0x00022840


	//   ....[59]....
        /*0fb4*/ 	.word	0x00022900


	//   ....[60]....
        /*0fb8*/ 	.word	0x00022960


	//   ....[61]....
        /*0fbc*/ 	.word	0x00022a20


	//   ....[62]....
        /*0fc0*/ 	.word	0x00022a80


	//   ....[63]....
        /*0fc4*/ 	.word	0x00022b30


	//   ....[64]....
        /*0fc8*/ 	.word	0x00022c20


	//   ....[65]....
        /*0fcc*/ 	.word	0x00022cd0


	//   ....[66]....
        /*0fd0*/ 	.word	0x00022d40


	//   ....[67]....
        /*0fd4*/ 	.word	0x00022df0


	//   ....[68]....
        /*0fd8*/ 	.word	0x00022e50


	//   ....[69]....
        /*0fdc*/ 	.word	0x00022f00


	//   ....[70]....
        /*0fe0*/ 	.word	0x00022f60


	//   ....[71]....
        /*0fe4*/ 	.word	0x00023010


	//   ....[72]....
        /*0fe8*/ 	.word	0x00023070


	//   ....[73]....
        /*0fec*/ 	.word	0x00023120


	//   ....[74]....
        /*0ff0*/ 	.word	0x00023180


	//   ....[75]....
        /*0ff4*/ 	.word	0x00023230


	//   ....[76]....
        /*0ff8*/ 	.word	0x00023290


	//   ....[77]....
        /*0ffc*/ 	.word	0x00023340


	//   ....[78]....
        /*1000*/ 	.word	0x000233a0


	//   ....[79]....
        /*1004*/ 	.word	0x00023440


	//   ....[80]....
        /*1008*/ 	.word	0x000234d0


	//   ....[81]....
        /*100c*/ 	.word	0x00023570


	//   ....[82]....
        /*1010*/ 	.word	0x00023690


	//   ....[83]....
        /*1014*/ 	.word	0x00023700


	//   ....[84]....
        /*1018*/ 	.word	0x00023770


	//   ....[85]....
        /*101c*/ 	.word	0x000237e0


	//   ....[86]....
        /*1020*/ 	.word	0x00023850


	//   ....[87]....
        /*1024*/ 	.word	0x000238d0


	//   ....[88]....
        /*1028*/ 	.word	0x00023960


	//   ....[89]....
        /*102c*/ 	.word	0x000239f0


	//   ....[90]....
        /*1030*/ 	.word	0x00023a60


	//   ....[91]....
        /*1034*/ 	.word	0x00023ad0


	//   ....[92]....
        /*1038*/ 	.word	0x00023b40


	//   ....[93]....
        /*103c*/ 	.word	0x00023bc0


	//   ....[94]....
        /*1040*/ 	.word	0x00023c30


	//   ....[95]....
        /*1044*/ 	.word	0x00023cd0


	//   ....[96]....
        /*1048*/ 	.word	0x00023d60


	//   ....[97]....
        /*104c*/ 	.word	0x00023e90


	//----- nvinfo : EIATTR_REG_RECONFIG
	.align		4
.L_233:
        /*1050*/ 	.byte	0x01, 0x54
	.zero		2


	//----- nvinfo : EIATTR_SYSCALL_OFFSETS
	.align		4
        /*1054*/ 	.byte	0x04, 0x46
        /*1056*/ 	.short	(.L_235 - .L_234)


	//   ....[0]....
.L_234:
        /*1058*/ 	.word	0x00001bb0


	//   ....[1]....
        /*105c*/ 	.word	0x00001d00


	//   ....[2]....
        /*1060*/ 	.word	0x00006420


	//   ....[3]....
        /*1064*/ 	.word	0x00006740


	//   ....[4]....
        /*1068*/ 	.word	0x00019910


	//   ....[5]....
        /*106c*/ 	.word	0x00019a60


	//   ....[6]....
        /*1070*/ 	.word	0x00019b50


	//   ....[7]....
        /*1074*/ 	.word	0x0001ab20


	//----- nvinfo : EIATTR_MBARRIER_INSTR_OFFSETS
	.align		4
.L_235:
        /*1078*/ 	.byte	0x04, 0x39
        /*107a*/ 	.short	(.L_237 - .L_236)


	//   ....[0]....
.L_236:
        /*107c*/ 	.word	0x00000270
        /*1080*/ 	.word	0x000000ff
        /*1084*/ 	.word	0x00016800
        /*1088*/ 	.short	0x0100
        /*108a*/ 	.byte	0x08
	.zero		1


	//   ....[1]....
        /*108c*/ 	.word	0x00000280
        /*1090*/ 	.word	0x000000ff
        /*1094*/ 	.word	0x00016820
        /*1098*/ 	.short	0x0100
        /*109a*/ 	.byte	0x08
	.zero		1


	//   ....[2]....
        /*109c*/ 	.word	0x00000370
        /*10a0*/ 	.word	0x000000ff
        /*10a4*/ 	.word	0x00016830
        /*10a8*/ 	.short	0x0100
        /*10aa*/ 	.byte	0x08
	.zero		1


	//   ....[3]....
        /*10ac*/ 	.word	0x00000380
        /*10b0*/ 	.word	0x000000ff
        /*10b4*/ 	.word	0x00016840
        /*10b8*/ 	.short	0x0100
        /*10ba*/ 	.byte	0x08
	.zero		1


	//   ....[4]....
        /*10bc*/ 	.word	0x00000390
        /*10c0*/ 	.word	0x000000ff
        /*10c4*/ 	.word	0x00016838
        /*10c8*/ 	.short	0x0100
        /*10ca*/ 	.byte	0x08
	.zero		1


	//   ....[5]....
        /*10cc*/ 	.word	0x000003a0
        /*10d0*/ 	.word	0x000000ff
        /*10d4*/ 	.word	0x00016848
        /*10d8*/ 	.short	0x0100
        /*10da*/ 	.byte	0x08
	.zero		1


	//   ....[6]....
        /*10dc*/ 	.word	0x000004d0
        /*10e0*/ 	.word	0x000000ff
        /*10e4*/ 	.word	0x00016850
        /*10e8*/ 	.short	0x0100
        /*10ea*/ 	.byte	0x08
	.zero		1


	//   ....[7]....
        /*10ec*/ 	.word	0x000004e0
        /*10f0*/ 	.word	0x000000ff
        /*10f4*/ 	.word	0x00016860
        /*10f8*/ 	.short	0x0100
        /*10fa*/ 	.byte	0x08
	.zero		1


	//   ....[8]....
        /*10fc*/ 	.word	0x000004f0
        /*1100*/ 	.word	0x000000ff
        /*1104*/ 	.word	0x00016858
        /*1108*/ 	.short	0x0100
        /*110a*/ 	.byte	0x08
	.zero		1


	//   ....[9]....
        /*110c*/ 	.word	0x00000500
        /*1110*/ 	.word	0x000000ff
        /*1114*/ 	.word	0x00016868
        /*1118*/ 	.short	0x0100
        /*111a*/ 	.byte	0x08
	.zero		1


	//   ....[10]....
        /*111c*/ 	.word	0x000005f0
        /*1120*/ 	.word	0x000000ff
        /*1124*/ 	.word	0x00016870
        /*1128*/ 	.short	0x0100
        /*112a*/ 	.byte	0x06
	.zero		1


	//   ....[11]....
        /*112c*/ 	.word	0x00000600
        /*1130*/ 	.word	0x000000ff
        /*1134*/ 	.word	0x00016880
        /*1138*/ 	.short	0x0100
        /*113a*/ 	.byte	0x06
	.zero		1


	//   ....[12]....
        /*113c*/ 	.word	0x00000610
        /*1140*/ 	.word	0x000000ff
        /*1144*/ 	.word	0x00016878
        /*1148*/ 	.short	0x0100
        /*114a*/ 	.byte	0x06
	.zero		1


	//   ....[13]....
        /*114c*/ 	.word	0x00000620
        /*1150*/ 	.word	0x000000ff
        /*1154*/ 	.word	0x00016888
        /*1158*/ 	.short	0x0100
        /*115a*/ 	.byte	0x06
	.zero		1


	//   ....[14]....
        /*115c*/ 	.word	0x00000750
        /*1160*/ 	.word	0x000000ff
        /*1164*/ 	.word	0x00016890
        /*1168*/ 	.short	0x0100
        /*116a*/ 	.byte	0x08
	.zero		1


	//   ....[15]....
        /*116c*/ 	.word	0x00000760
        /*1170*/ 	.word	0x000000ff
        /*1174*/ 	.word	0x000168a0
        /*1178*/ 	.short	0x0100
        /*117a*/ 	.byte	0x08
	.zero		1


	//   ....[16]....
        /*117c*/ 	.word	0x00000770
        /*1180*/ 	.word	0x000000ff
        /*1184*/ 	.word	0x00016898
        /*1188*/ 	.short	0x0100
        /*118a*/ 	.byte	0x08
	.zero		1


	//   ....[17]....
        /*118c*/ 	.word	0x00000780
        /*1190*/ 	.word	0x000000ff
        /*1194*/ 	.word	0x000168a8
        /*1198*/ 	.short	0x0100
        /*119a*/ 	.byte	0x08
	.zero		1


	//   ....[18]....
        /*119c*/ 	.word	0x000008b0
        /*11a0*/ 	.word	0x000000ff
        /*11a4*/ 	.word	0x000168b0
        /*11a8*/ 	.short	0x0100
        /*11aa*/ 	.byte	0x08
	.zero		1


	//   ....[19]....
        /*11ac*/ 	.word	0x000008c0
        /*11b0*/ 	.word	0x000000ff
        /*11b4*/ 	.word	0x000168c0
        /*11b8*/ 	.short	0x0100
        /*11ba*/ 	.byte	0x08
	.zero		1


	//   ....[20]....
        /*11bc*/ 	.word	0x000008d0
        /*11c0*/ 	.word	0x000000ff
        /*11c4*/ 	.word	0x000168b8
        /*11c8*/ 	.short	0x0100
        /*11ca*/ 	.byte	0x08
	.zero		1


	//   ....[21]....
        /*11cc*/ 	.word	0x000008e0
        /*11d0*/ 	.word	0x000000ff
        /*11d4*/ 	.word	0x000168c8
        /*11d8*/ 	.short	0x0100
        /*11da*/ 	.byte	0x08
	.zero		1


	//   ....[22]....
        /*11dc*/ 	.word	0x00002e00
        /*11e0*/ 	.word	0x00000046
        /*11e4*/ 	.word	0x00016890
        /*11e8*/ 	.short	0x010a
        /*11ea*/ 	.byte	0x3f
	.zero		1


	//   ....[23]....
        /*11ec*/ 	.word	0x00004180
        /*11f0*/ 	.word	0x00000046
        /*11f4*/ 	.word	0x00016890
        /*11f8*/ 	.short	0x010a
        /*11fa*/ 	.byte	0x3f
	.zero		1


	//   ....[24]....
        /*11fc*/ 	.word	0x000051d0
        /*1200*/ 	.word	0x00000046
        /*1204*/ 	.word	0x00016890
        /*1208*/ 	.short	0x010a
        /*120a*/ 	.byte	0x3f
	.zero		1


	//   ....[25]....
        /*120c*/ 	.word	0x000056a0
        /*1210*/ 	.word	0x00000008
        /*1214*/ 	.word	0x00000000
        /*1218*/ 	.short	0x0101
        /*121a*/ 	.byte	0x3f
	.zero		1


	//   ....[26]....
        /*121c*/ 	.word	0x000056e0
        /*1220*/ 	.word	0x00000046
        /*1224*/ 	.word	0x000168b0
        /*1228*/ 	.short	0x010a
        /*122a*/ 	.byte	0x3f
	.zero		1


	//   ....[27]....
        /*122c*/ 	.word	0x00005b30
        /*1230*/ 	.word	0x00000046
        /*1234*/ 	.word	0x00000000
        /*1238*/ 	.short	0x0101
        /*123a*/ 	.byte	0x3f
	.zero		1


	//   ....[28]....
        /*123c*/ 	.word	0x000064c0
        /*1240*/ 	.word	0x00000002
        /*1244*/ 	.word	0x00016800
        /*1248*/ 	.short	0x010a
        /*124a*/ 	.byte	0x3f
	.zero		1


	//   ....[29]....
        /*124c*/ 	.word	0x00006510
        /*1250*/ 	.word	0x00000002
        /*1254*/ 	.word	0x00016800
        /*1258*/ 	.short	0x010a
        /*125a*/ 	.byte	0x3f
	.zero		1


	//   ....[30]....
        /*125c*/ 	.word	0x000070f0
        /*1260*/ 	.word	0x00000002
        /*1264*/ 	.word	0x00016800
        /*1268*/ 	.short	0x010a
        /*126a*/ 	.byte	0x3f
	.zero		1


	//   ....[31]....
        /*126c*/ 	.word	0x00008610
        /*1270*/ 	.word	0x00000002
        /*1274*/ 	.word	0x00016800
        /*1278*/ 	.short	0x010a
        /*127a*/ 	.byte	0x3f
	.zero		1


	//   ....[32]....
        /*127c*/ 	.word	0x00009420
        /*1280*/ 	.word	0x0000000e
        /*1284*/ 	.word	0x00016830
        /*1288*/ 	.short	0x010a
        /*128a*/ 	.byte	0x3f
	.zero		1


	//   ....[33]....
        /*128c*/ 	.word	0x000094d0
        /*1290*/ 	.word	0x0000000e
        /*1294*/ 	.word	0x00016830
        /*1298*/ 	.short	0x010a
        /*129a*/ 	.byte	0x3f
	.zero		1


	//   ....[34]....
        /*129c*/ 	.word	0x00009990
        /*12a0*/ 	.word	0x00000000
        /*12a4*/ 	.word	0x00000000
        /*12a8*/ 	.short	0x0101
        /*12aa*/ 	.byte	0x3f
	.zero		1


	//   ....[35]....
        /*12ac*/ 	.word	0x0000c780
        /*12b0*/ 	.word	0x0000000b
        /*12b4*/ 	.word	0x00016830
        /*12b8*/ 	.short	0x010a
        /*12ba*/ 	.byte	0x3f
	.zero		1


	//   ....[36]....
        /*12bc*/ 	.word	0x0000c7d0
        /*12c0*/ 	.word	0x0000000b
        /*12c4*/ 	.word	0x00016830
        /*12c8*/ 	.short	0x010a
        /*12ca*/ 	.byte	0x3f
	.zero		1


	//   ....[37]....
        /*12cc*/ 	.word	0x0000cb00
        /*12d0*/ 	.word	0x0000000b
        /*12d4*/ 	.word	0x00016850
        /*12d8*/ 	.short	0x010a
        /*12da*/ 	.byte	0x3f
	.zero		1


	//   ....[38]....
        /*12dc*/ 	.word	0x0000cb40
        /*12e0*/ 	.word	0x0000000b
        /*12e4*/ 	.word	0x00016850
        /*12e8*/ 	.short	0x010a
        /*12ea*/ 	.byte	0x3f
	.zero		1


	//   ....[39]....
        /*12ec*/ 	.word	0x0000d0c0
        /*12f0*/ 	.word	0x0000000a
        /*12f4*/ 	.word	0x00000000
        /*12f8*/ 	.short	0x0101
        /*12fa*/ 	.byte	0x3f
	.zero		1


	//   ....[40]....
        /*12fc*/ 	.word	0x0000f340
        /*1300*/ 	.word	0x0000000e
        /*1304*/ 	.word	0x00000000
        /*1308*/ 	.short	0x0101
        /*130a*/ 	.byte	0x3f
	.zero		1


	//   ....[41]....
        /*130c*/ 	.word	0x0000fb50
        /*1310*/ 	.word	0x00000003
        /*1314*/ 	.word	0x00016830
        /*1318*/ 	.short	0x010a
        /*131a*/ 	.byte	0x3f
	.zero		1


	//   ....[42]....
        /*131c*/ 	.word	0x0000fba0
        /*1320*/ 	.word	0x00000003
        /*1324*/ 	.word	0x00016830
        /*1328*/ 	.short	0x010a
        /*132a*/ 	.byte	0x3f
	.zero		1


	//   ....[43]....
        /*132c*/ 	.word	0x0000ff20
        /*1330*/ 	.word	0x00000003
        /*1334*/ 	.word	0x00016850
        /*1338*/ 	.short	0x010a
        /*133a*/ 	.byte	0x3f
	.zero		1


	//   ....[44]....
        /*133c*/ 	.word	0x0000ff60
        /*1340*/ 	.word	0x00000003
        /*1344*/ 	.word	0x00016850
        /*1348*/ 	.short	0x010a
        /*134a*/ 	.byte	0x3f
	.zero		1


	//   ....[45]....
        /*134c*/ 	.word	0x00010410
        /*1350*/ 	.word	0x00000000
        /*1354*/ 	.word	0x00000000
        /*1358*/ 	.short	0x0101
        /*135a*/ 	.byte	0x3f
	.zero		1


	//   ....[46]....
        /*135c*/ 	.word	0x00011620
        /*1360*/ 	.word	0x0000000f
        /*1364*/ 	.word	0x00000000
        /*1368*/ 	.short	0x0101
        /*136a*/ 	.byte	0x3f
	.zero		1


	//   ....[47]....
        /*136c*/ 	.word	0x00011b60
        /*1370*/ 	.word	0x00000003
        /*1374*/ 	.word	0x00016830
        /*1378*/ 	.short	0x010a
        /*137a*/ 	.byte	0x3f
	.zero		1


	//   ....[48]....
        /*137c*/ 	.word	0x00011bb0
        /*1380*/ 	.word	0x00000003
        /*1384*/ 	.word	0x00016830
        /*1388*/ 	.short	0x010a
        /*138a*/ 	.byte	0x3f
	.zero		1


	//   ....[49]....
        /*138c*/ 	.word	0x00011f30
        /*1390*/ 	.word	0x00000003
        /*1394*/ 	.word	0x00016850
        /*1398*/ 	.short	0x010a
        /*139a*/ 	.byte	0x3f
	.zero		1


	//   ....[50]....
        /*139c*/ 	.word	0x00011f70
        /*13a0*/ 	.word	0x00000003
        /*13a4*/ 	.word	0x00016850
        /*13a8*/ 	.short	0x010a
        /*13aa*/ 	.byte	0x3f
	.zero		1


	//   ....[51]....
        /*13ac*/ 	.word	0x000124e0
        /*13b0*/ 	.word	0x00000000
        /*13b4*/ 	.word	0x00000000
        /*13b8*/ 	.short	0x0101
        /*13ba*/ 	.byte	0x3f
	.zero		1


	//   ....[52]....
        /*13bc*/ 	.word	0x00014770
        /*13c0*/ 	.word	0x0000000b
        /*13c4*/ 	.word	0x00000000
        /*13c8*/ 	.short	0x0101
        /*13ca*/ 	.byte	0x3f
	.zero		1


	//   ....[53]....
        /*13cc*/ 	.word	0x00014bc0
        /*13d0*/ 	.word	0x0000000b
        /*13d4*/ 	.word	0x00016850
        /*13d8*/ 	.short	0x010a
        /*13da*/ 	.byte	0x3f
	.zero		1


	//   ....[54]....
        /*13dc*/ 	.word	0x00014c30
        /*13e0*/ 	.word	0x0000000b
        /*13e4*/ 	.word	0x00016850
        /*13e8*/ 	.short	0x010a
        /*13ea*/ 	.byte	0x3f
	.zero		1


	//   ....[55]....
        /*13ec*/ 	.word	0x00015220
        /*13f0*/ 	.word	0x00000002
        /*13f4*/ 	.word	0x00000000
        /*13f8*/ 	.short	0x0101
        /*13fa*/ 	.byte	0x3f
	.zero		1


	//   ....[56]....
        /*13fc*/ 	.word	0x000162e0
        /*1400*/ 	.word	0x00000000
        /*1404*/ 	.word	0x00000000
        /*1408*/ 	.short	0x0101
        /*140a*/ 	.byte	0x3f
	.zero		1


	//   ....[57]....
        /*140c*/ 	.word	0x000186c0
        /*1410*/ 	.word	0x00000017
        /*1414*/ 	.word	0x00016820
        /*1418*/ 	.short	0x010a
        /*141a*/ 	.byte	0x3f
	.zero		1


	//   ....[58]....
        /*141c*/ 	.word	0x00018780
        /*1420*/ 	.word	0x0000000a
        /*1424*/ 	.word	0x000168a0
        /*1428*/ 	.short	0x010a
        /*142a*/ 	.byte	0x3f
	.zero		1


	//   ....[59]....
        /*142c*/ 	.word	0x000189c0
        /*1430*/ 	.word	0x0000000a
        /*1434*/ 	.word	0x000168c0
        /*1438*/ 	.short	0x010a
        /*143a*/ 	.byte	0x3f
	.zero		1


	//   ....[60]....
        /*143c*/ 	.word	0x00018d50
        /*1440*/ 	.word	0x00000005
        /*1444*/ 	.word	0x000168a0
        /*1448*/ 	.short	0x010a
        /*144a*/ 	.byte	0x3f
	.zero		1


	//   ....[61]....
        /*144c*/ 	.word	0x00018f70
        /*1450*/ 	.word	0x00000005
        /*1454*/ 	.word	0x000168c0
        /*1458*/ 	.short	0x010a
        /*145a*/ 	.byte	0x3f
	.zero		1


	//   ....[62]....
        /*145c*/ 	.word	0x0001a030
        /*1460*/ 	.word	0x00000003
        /*1464*/ 	.word	0x00016840
        /*1468*/ 	.short	0x010a
        /*146a*/ 	.byte	0x3f
	.zero		1


	//   ....[63]....
        /*146c*/ 	.word	0x0001a7f0
        /*1470*/ 	.word	0x00000003
        /*1474*/ 	.word	0x00016830
        /*1478*/ 	.short	0x0107
        /*147a*/ 	.byte	0x3f
	.zero		1


	//   ....[64]....
        /*147c*/ 	.word	0x0001a8c0
        /*1480*/ 	.word	0x00000003
        /*1484*/ 	.word	0x00016830
        /*1488*/ 	.short	0x0101
        /*148a*/ 	.byte	0x3f
	.zero		1


	//   ....[65]....
        /*148c*/ 	.word	0x0001b740
        /*1490*/ 	.word	0x00000017
        /*1494*/ 	.word	0x00016800
        /*1498*/ 	.short	0x0107
        /*149a*/ 	.byte	0x3f
	.zero		1


	//   ....[66]....
        /*149c*/ 	.word	0x0001b830
        /*14a0*/ 	.word	0x00000017
        /*14a4*/ 	.word	0x00016800
        /*14a8*/ 	.short	0x0101
        /*14aa*/ 	.byte	0x3f
	.zero		1


	//   ....[67]....
        /*14ac*/ 	.word	0x0001b850
        /*14b0*/ 	.word	0x00000017
        /*14b4*/ 	.word	0x00016820
        /*14b8*/ 	.short	0x010a
        /*14ba*/ 	.byte	0x3f
	.zero		1


	//   ....[68]....
        /*14bc*/ 	.word	0x0001bc20
        /*14c0*/ 	.word	0x00000005
        /*14c4*/ 	.word	0x00016840
        /*14c8*/ 	.short	0x010a
        /*14ca*/ 	.byte	0x3f
	.zero		1


	//   ....[69]....
        /*14cc*/ 	.word	0x0001c160
        /*14d0*/ 	.word	0x00000005
        /*14d4*/ 	.word	0x00016830
        /*14d8*/ 	.short	0x0107
        /*14da*/ 	.byte	0x3f
	.zero		1


	//   ....[70]....
        /*14dc*/ 	.word	0x0001c220
        /*14e0*/ 	.word	0x00000005
        /*14e4*/ 	.word	0x00016830
        /*14e8*/ 	.short	0x0101
        /*14ea*/ 	.byte	0x3f
	.zero		1


	//   ....[71]....
        /*14ec*/ 	.word	0x0001c280
        /*14f0*/ 	.word	0x00000005
        /*14f4*/ 	.word	0x00016860
        /*14f8*/ 	.short	0x010a
        /*14fa*/ 	.byte	0x3f
	.zero		1


	//   ....[72]....
        /*14fc*/ 	.word	0x0001c760
        /*1500*/ 	.word	0x00000005
        /*1504*/ 	.word	0x00016850
        /*1508*/ 	.short	0x0107
        /*150a*/ 	.byte	0x3f
	.zero		1


	//   ....[73]....
        /*150c*/ 	.word	0x0001c910
        /*1510*/ 	.word	0x00000005
        /*1514*/ 	.word	0x00016850
        /*1518*/ 	.short	0x0101
        /*151a*/ 	.byte	0x3f
	.zero		1


	//   ....[74]....
        /*151c*/ 	.word	0x0001cb30
        /*1520*/ 	.word	0x00000000
        /*1524*/ 	.word	0x00016860
        /*1528*/ 	.short	0x010a
        /*152a*/ 	.byte	0x3f
	.zero		1


	//   ....[75]....
        /*152c*/ 	.word	0x0001cfd0
        /*1530*/ 	.word	0x00000000
        /*1534*/ 	.word	0x00016850
        /*1538*/ 	.short	0x0107
        /*153a*/ 	.byte	0x3f
	.zero		1


	//   ....[76]....
        /*153c*/ 	.word	0x0001d0a0
        /*1540*/ 	.word	0x00000000
        /*1544*/ 	.word	0x00016850
        /*1548*/ 	.short	0x0101
        /*154a*/ 	.byte	0x3f
	.zero		1


	//   ....[77]....
        /*154c*/ 	.word	0x0001ddc0
        /*1550*/ 	.word	0x00000005
        /*1554*/ 	.word	0x00016820
        /*1558*/ 	.short	0x010a
        /*155a*/ 	.byte	0x3f
	.zero		1


	//   ....[78]....
        /*155c*/ 	.word	0x0001df30
        /*1560*/ 	.word	0x00000003
        /*1564*/ 	.word	0x00016840
        /*1568*/ 	.short	0x010a
        /*156a*/ 	.byte	0x3f
	.zero		1


	//   ....[79]....
        /*156c*/ 	.word	0x0001dfd0
        /*1570*/ 	.word	0x00000019
        /*1574*/ 	.word	0x00016840
        /*1578*/ 	.short	0x010a
        /*157a*/ 	.byte	0x3f
	.zero		1


	//   ....[80]....
        /*157c*/ 	.word	0x0001e010
        /*1580*/ 	.word	0x00000003
        /*1584*/ 	.word	0x00016860
        /*1588*/ 	.short	0x010a
        /*158a*/ 	.byte	0x3f
	.zero		1


	//   ....[81]....
        /*158c*/ 	.word	0x0001e050
        /*1590*/ 	.word	0x00000019
        /*1594*/ 	.word	0x00016860
        /*1598*/ 	.short	0x010a
        /*159a*/ 	.byte	0x3f
	.zero		1


	//   ....[82]....
        /*159c*/ 	.word	0x0001e0b0
        /*15a0*/ 	.word	0x00000046
        /*15a4*/ 	.word	0x00016890
        /*15a8*/ 	.short	0x010a
        /*15aa*/ 	.byte	0x3f
	.zero		1


	//   ....[83]....
        /*15ac*/ 	.word	0x0001e340
        /*15b0*/ 	.word	0x00000046
        /*15b4*/ 	.word	0x00016890
        /*15b8*/ 	.short	0x010a
        /*15ba*/ 	.byte	0x3f
	.zero		1


	//   ....[84]....
        /*15bc*/ 	.word	0x0001e5f0
        /*15c0*/ 	.word	0x00000046
        /*15c4*/ 	.word	0x00016890
        /*15c8*/ 	.short	0x010a
        /*15ca*/ 	.byte	0x3f
	.zero		1


	//   ....[85]....
        /*15cc*/ 	.word	0x0001e8a0
        /*15d0*/ 	.word	0x00000046
        /*15d4*/ 	.word	0x000168b0
        /*15d8*/ 	.short	0x010a
        /*15da*/ 	.byte	0x3f
	.zero		1


	//   ....[86]....
        /*15dc*/ 	.word	0x0001ed70
        /*15e0*/ 	.word	0x00000002
        /*15e4*/ 	.word	0x00016800
        /*15e8*/ 	.short	0x010a
        /*15ea*/ 	.byte	0x3f
	.zero		1


	//   ....[87]....
        /*15ec*/ 	.word	0x0001f360
        /*15f0*/ 	.word	0x00000002
        /*15f4*/ 	.word	0x00016800
        /*15f8*/ 	.short	0x010a
        /*15fa*/ 	.byte	0x3f
	.zero		1


	//   ....[88]....
        /*15fc*/ 	.word	0x0001f3b0
        /*1600*/ 	.word	0x0000000e
        /*1604*/ 	.word	0x00016830
        /*1608*/ 	.short	0x010a
        /*160a*/ 	.byte	0x3f
	.zero		1


	//   ....[89]....
        /*160c*/ 	.word	0x0001f400
        /*1610*/ 	.word	0x0000000b
        /*1614*/ 	.word	0x00016830
        /*1618*/ 	.short	0x010a
        /*161a*/ 	.byte	0x3f
	.zero		1


	//   ....[90]....
        /*161c*/ 	.word	0x0001f450
        /*1620*/ 	.word	0x0000000b
        /*1624*/ 	.word	0x00016850
        /*1628*/ 	.short	0x010a
        /*162a*/ 	.byte	0x3f
	.zero		1


	//   ....[91]....
        /*162c*/ 	.word	0x0001f4a0
        /*1630*/ 	.word	0x00000003
        /*1634*/ 	.word	0x00016830
        /*1638*/ 	.short	0x010a
        /*163a*/ 	.byte	0x3f
	.zero		1


	//   ....[92]....
        /*163c*/ 	.word	0x0001f4f0
        /*1640*/ 	.word	0x00000003
        /*1644*/ 	.word	0x00016850
        /*1648*/ 	.short	0x010a
        /*164a*/ 	.byte	0x3f
	.zero		1


	//   ....[93]....
        /*164c*/ 	.word	0x0001f540
        /*1650*/ 	.word	0x00000003
        /*1654*/ 	.word	0x00016830
        /*1658*/ 	.short	0x010a
        /*165a*/ 	.byte	0x3f
	.zero		1


	//   ....[94]....
        /*165c*/ 	.word	0x0001f590
        /*1660*/ 	.word	0x00000003
        /*1664*/ 	.word	0x00016850
        /*1668*/ 	.short	0x010a
        /*166a*/ 	.byte	0x3f
	.zero		1


	//   ....[95]....
        /*166c*/ 	.word	0x0001f5e0
        /*1670*/ 	.word	0x0000000b
        /*1674*/ 	.word	0x00016850
        /*1678*/ 	.short	0x010a
        /*167a*/ 	.byte	0x3f
	.zero		1


	//   ....[96]....
        /*167c*/ 	.word	0x0001fb80
        /*1680*/ 	.word	0x00000017
        /*1684*/ 	.word	0x00016820
        /*1688*/ 	.short	0x010a
        /*168a*/ 	.byte	0x3f
	.zero		1


	//   ....[97]....
        /*168c*/ 	.word	0x0001fbd0
        /*1690*/ 	.word	0x0000000a
        /*1694*/ 	.word	0x000168a0
        /*1698*/ 	.short	0x010a
        /*169a*/ 	.byte	0x3f
	.zero		1


	//   ....[98]....
        /*169c*/ 	.word	0x0001fc20
        /*16a0*/ 	.word	0x0000000a
        /*16a4*/ 	.word	0x000168c0
        /*16a8*/ 	.short	0x010a
        /*16aa*/ 	.byte	0x3f
	.zero		1


	//   ....[99]....
        /*16ac*/ 	.word	0x0001fc70
        /*16b0*/ 	.word	0x00000005
        /*16b4*/ 	.word	0x000168a0
        /*16b8*/ 	.short	0x010a
        /*16ba*/ 	.byte	0x3f
	.zero		1


	//   ....[100]....
        /*16bc*/ 	.word	0x0001fcc0
        /*16c0*/ 	.word	0x00000005
        /*16c4*/ 	.word	0x000168c0
        /*16c8*/ 	.short	0x010a
        /*16ca*/ 	.byte	0x3f
	.zero		1


	//   ....[101]....
        /*16cc*/ 	.word	0x0001fde0
        /*16d0*/ 	.word	0x00000003
        /*16d4*/ 	.word	0x00016840
        /*16d8*/ 	.short	0x010a
        /*16da*/ 	.byte	0x3f
	.zero		1


	//   ....[102]....
        /*16dc*/ 	.word	0x00021870
        /*16e0*/ 	.word	0x00000017
        /*16e4*/ 	.word	0x00016820
        /*16e8*/ 	.short	0x010a
        /*16ea*/ 	.byte	0x3f
	.zero		1


	//   ....[103]....
        /*16ec*/ 	.word	0x000218c0
        /*16f0*/ 	.word	0x00000005
        /*16f4*/ 	.word	0x00016840
        /*16f8*/ 	.short	0x010a
        /*16fa*/ 	.byte	0x3f
	.zero		1


	//   ....[104]....
        /*16fc*/ 	.word	0x00022200
        /*1700*/ 	.word	0x00000005
        /*1704*/ 	.word	0x00016860
        /*1708*/ 	.short	0x010a
        /*170a*/ 	.byte	0x3f
	.zero		1


	//   ....[105]....
        /*170c*/ 	.word	0x00022b70
        /*1710*/ 	.word	0x00000000
        /*1714*/ 	.word	0x00016860
        /*1718*/ 	.short	0x010a
        /*171a*/ 	.byte	0x3f
	.zero		1


	//   ....[106]....
        /*171c*/ 	.word	0x00023db0
        /*1720*/ 	.word	0x00000005
        /*1724*/ 	.word	0x00016820
        /*1728*/ 	.short	0x010a
        /*172a*/ 	.byte	0x3f
	.zero		1


	//   ....[107]....
        /*172c*/ 	.word	0x00023f50
        /*1730*/ 	.word	0x00000003
        /*1734*/ 	.word	0x00016840
        /*1738*/ 	.short	0x010a
        /*173a*/ 	.byte	0x3f
	.zero		1


	//   ....[108]....
        /*173c*/ 	.word	0x00023fa0
        /*1740*/ 	.word	0x00000019
        /*1744*/ 	.word	0x00016840
        /*1748*/ 	.short	0x010a
        /*174a*/ 	.byte	0x3f
	.zero		1


	//   ....[109]....
        /*174c*/ 	.word	0x00023ff0
        /*1750*/ 	.word	0x00000003
        /*1754*/ 	.word	0x00016860
        /*1758*/ 	.short	0x010a
        /*175a*/ 	.byte	0x3f
	.zero		1


	//----- nvinfo : EIATTR_NUM_MBARRIERS
	.align		4
.L_237:
        /*175c*/ 	.byte	0x03, 0x38
        /*175e*/ 	.short	0x0016


	//----- nvinfo : EIATTR_EXIT_INSTR_OFFSETS
	.align		4
        /*1760*/ 	.byte	0x04, 0x1c
        /*1762*/ 	.short	(.L_239 - .L_238)


	//   ....[0]....
.L_238:
        /*1764*/ 	.word	0x0001e0a0


	//----- nvinfo : EIATTR_MAX_THREADS
	.align		4
.L_239:
        /*1768*/ 	.byte	0x04, 0x05
        /*176a*/ 	.short	(.L_241 - .L_240)
.L_240:
        /*176c*/ 	.word	0x00000200
        /*1770*/ 	.word	0x00000001
        /*1774*/ 	.word	0x00000001


	//----- nvinfo : EIATTR_CRS_STACK_SIZE
	.align		4
.L_241:
        /*1778*/ 	.byte	0x04, 0x1e
        /*177a*/ 	.short	(.L_243 - .L_242)
.L_242:
        /*177c*/ 	.word	0x00000000


	//----- nvinfo : EIATTR_CBANK_PARAM_SIZE
	.align		4
.L_243:
        /*1780*/ 	.byte	0x03, 0x19
        /*1782*/ 	.short	0x0af0


	//----- nvinfo : EIATTR_PARAM_CBANK
	.align		4
        /*1784*/ 	.byte	0x04, 0x0a
        /*1786*/ 	.short	(.L_245 - .L_244)
	.align		4
.L_244:
        /*1788*/ 	.word	index@(.nv.constant0._ZN7cutlass13device_kernelIN5flash11enable_sm90INS1_16FlashAttnFwdSm90INS1_25CollectiveMainloopFwdSm90ILi2EN4cute5tupleIJNS5_1CILi1EEES8_S8_EEENS6_IJNS7_ILi192EEENS7_ILi128EEENS7_ILi64EEEEEELi64ENS_6half_tEfNS_4arch4Sm90ELb0ELb1ELb0ELb1ELb1ELb1ELb0ELb1ELb1ELb1ELb0ELb0EEENS1_21CollectiveEpilogueFwdINS6_IJSA_SC_SB_EEES9_SE_SG_Li384ELb1ELb1ELb0ELb0EEENS1_36VarlenDynamicPersistentTileSchedulerILi192ELi128ELi384ELi128ELb0ELb1ELb1ELb1ELb0ELb1EEEEEEEEEvNT_6ParamsE)
        /*178c*/ 	.short	0x0210
        /*178e*/ 	.short	0x0af0


	//----- nvinfo : EIATTR_SW_WAR
	.align		4
.L_245:
        /*1790*/ 	.byte	0x04, 0x36
        /*1792*/ 	.short	(.L_247 - .L_246)
.L_246:
        /*1794*/ 	.word	0x00000008
.L_247:


//--------------------- .nv.info._ZN7cutlass13device_kernelIN5flash11enable_sm90INS1_16FlashAttnFwdSm90INS1_25CollectiveMainloopFwdSm90ILi2EN4cute5tupleIJNS5_1CILi1EEES8_S8_EEENS6_IJNS7_ILi192EEENS7_ILi128EEENS7_ILi64EEEEEELi64ENS_6half_tEfNS_4arch4Sm90ELb1ELb0ELb0ELb0ELb1ELb0ELb0ELb1ELb1ELb1ELb0ELb0EEENS1_21CollectiveEpilogueFwdINS6_IJSA_SC_SB_EEES9_SE_SG_Li384ELb0ELb1ELb0ELb0EEENS1_30DynamicPersistentTileSchedulerILi384ELi128ELb0ELb1ELb1EEEEEEEEEvNT_6ParamsE --------------------------
	.section	.nv.info._ZN7cutlass13device_kernelIN5flash11enable_sm90INS1_16FlashAttnFwdSm90INS1_25CollectiveMainloopFwdSm90ILi2EN4cute5tupleIJNS5_1CILi1EEES8_S8_EEENS6_IJNS7_ILi192EEENS7_ILi128EEENS7_ILi64EEEEEELi64ENS_6half_tEfNS_4arch4Sm90ELb1ELb0ELb0ELb0ELb1ELb0ELb0ELb1ELb1ELb1ELb0ELb0EEENS1_21CollectiveEpilogueFwdINS6_IJSA_SC_SB_EEES9_SE_SG_Li384ELb0ELb1ELb0ELb0EEENS1_30DynamicPersistentTileSchedulerILi384ELi128ELb0ELb1ELb1EEEEEEEEEvNT_6ParamsE,"",@"SHT_CUDA_INFO"
	.sectionflags	@""
	.align	4


	//----- nvinfo : EIATTR_CUDA_API_VERSION
	.align		4
        /*0000*/ 	.byte	0x04, 0x37
        /*0002*/ 	.short	(.L_249 - .L_248)
.L_248:
        /*0004*/ 	.word	0x00000082


	//----- nvinfo : EIATTR_KPARAM_INFO
	.align		4
.L_249:
        /*0008*/ 	.byte	0x04, 0x17
        /*000a*/ 	.short	(.L_251 - .L_250)
.L_250:
        /*000c*/ 	.word	0x00000000
        /*0010*/ 	.short	0x0000
        /*0012*/ 	.short	0x0070
        /*0014*/ 	.byte	0x00, 0xf0, 0x01, 0x2a


	//----- nvinfo : EIATTR_SPARSE_MMA_MASK
	.align		4
.L_251:
        /*0018*/ 	.byte	0x03, 0x50
        /*001a*/ 	.short	0x0000


	//----- nvinfo : EIATTR_MAXREG_COUNT
	.align		4
        /*001c*/ 	.byte	0x03, 0x1b
        /*001e*/ 	.short	0x0080


	//----- nvinfo : EIATTR_NUM_BARRIERS
	.align		4
        /*0020*/ 	.byte	0x02, 0x4c
        /*0022*/ 	.byte	0x10
	.zero		1


	//----- nvinfo : EIATTR_EXTERNS
	.align		4
        /*0024*/ 	.byte	0x04, 0x0f
        /*0026*/ 	.short	(.L_253 - .L_252)


	//   ....[0]....
	.align		4
.L_252:
        /*0028*/ 	.word	index@(__assertfail)


	//----- nvinfo : EIATTR_ANNOTATIONS
	.align		4
.L_253:
        /*002c*/ 	.byte	0x04, 0x55
        /*002e*/ 	.short	(.L_255 - .L_254)


	//   ....[0]....
.L_254:
        /* <DEDUP_REMOVED lines=11> */


	//----- nvinfo : EIATTR_MERCURY_ISA_VERSION
	.align		4
.L_255:
        /*00c8*/ 	.byte	0x03, 0x5f
        /*00ca*/ 	.short	0x0101


	//----- nvinfo : EIATTR_INT_WARP_WIDE_INSTR_OFFSETS
	.align		4
        /*00cc*/ 	.byte	0x04, 0x31
        /*00ce*/ 	.short	(.L_257 - .L_256)


	//   ....[0]....
.L_256:
        /*00d0*/ 	.word	0x000000c0


	//   ....[1]....
        /*00d4*/ 	.word	0x000000d0


	//   ....[2]....
        /*00d8*/ 	.word	0x00000170


	//   ....[3]....
        /*00dc*/ 	.word	0x0000a000


	//   ....[4]....
        /*00e0*/ 	.word	0x0000a090


	//   ....[5]....
        /*00e4*/ 	.word	0x0000d140


	//   ....[6]....
        /*00e8*/ 	.word	0x0000d1d0


	//----- nvinfo : EIATTR_COOP_GROUP_MASK_REGIDS
	.align		4
.L_257:
        /*00ec*/ 	.byte	0x04, 0x29
        /*00ee*/ 	.short	(.L_259 - .L_258)


	//   ....[0]....
.L_258:
        /*00f0*/ 	.word	0xffffffff


	//   ....[1]....
        /*00f4*/ 	.word	0xffffffff


	//   ....[2]....
        /*00f8*/ 	.word	0xffffffff


	//   ....[3]....
        /*00fc*/ 	.word	0xffffffff


	//   ....[4]....
        /*0100*/ 	.word	0xffffffff


	//   ....[5]....
        /*0104*/ 	.word	0xffffffff


	//   ....[6]....
        /*0108*/ 	.word	0xffffffff


	//   ....[7]....
        /*010c*/ 	.word	0xffffffff


	//   ....[8]....
        /*0110*/ 	.word	0xffffffff


	//   ....[9]....
        /*0114*/ 	.word	0xffffffff


	//   ....[10]....
        /*0118*/ 	.word	0xffffffff


	//   ....[11]....
        /*011c*/ 	.word	0xffffffff


	//   ....[12]....
        /*0120*/ 	.word	0xffffffff


	//   ....[13]....
        /*0124*/ 	.word	0xffffffff


	//   ....[14]....
        /*0128*/ 	.word	0xffffffff


	//   ....[15]....
        /*012c*/ 	.word	0xffffffff


	//   ....[16]....
        /*0130*/ 	.word	0xffffffff


	//   ....[17]....
        /*0134*/ 	.word	0xffffffff


	//   ....[18]....
        /*0138*/ 	.word	0xffffffff


	//   ....[19]....
        /*013c*/ 	.word	0xffffffff


	//   ....[20]....
        /*0140*/ 	.word	0xffffffff


	//   ....[21]....
        /*0144*/ 	.word	0xffffffff


	//   ....[22]....
        /*0148*/ 	.word	0xffffffff


	//   ....[23]....
        /*014c*/ 	.word	0xffffffff


	//   ....[24]....
        /*0150*/ 	.word	0xffffffff


	//   ....[25]....
        /*0154*/ 	.word	0xffffffff


	//   ....[26]....
        /*0158*/ 	.word	0xffffffff


	//   ....[27]....
        /*015c*/ 	.word	0xffffffff


	//   ....[28]....
        /*0160*/ 	.word	0xffffffff


	//   ....[29]....
        /*0164*/ 	.word	0xffffffff


	//   ....[30]....
        /*0168*/ 	.word	0xffffffff


	//   ....[31]....
        /*016c*/ 	.word	0xffffffff


	//   ....[32]....
        /*0170*/ 	.word	0xffffffff


	//   ....[33]....
        /*0174*/ 	.word	0xffffffff


	//   ....[34]....
        /*0178*/ 	.word	0xffffffff


	//   ....[35]....
        /*017c*/ 	.word	0xffffffff


	//   ....[36]....
        /*0180*/ 	.word	0xffffffff


	//   ....[37]....
        /*0184*/ 	.word	0xffffffff


	//   ....[38]....
        /*0188*/ 	.word	0xffffffff


	//   ....[39]....
        /*018c*/ 	.word	0xffffffff


	//   ....[40]....
        /*0190*/ 	.word	0xffffffff


	//   ....[41]....
        /*0194*/ 	.word	0xffffffff


	//   ....[42]....
        /*0198*/ 	.word	0xffffffff


	//   ....[43]....
        /*019c*/ 	.word	0xffffffff


	//   ....[44]....
        /*01a0*/ 	.word	0xffffffff


	//   ....[45]....
        /*01a4*/ 	.word	0xffffffff


	//   ....[46]....
        /*01a8*/ 	.word	0xffffffff


	//   ....[47]....
        /*01ac*/ 	.word	0xffffffff


	//   ....[48]....
        /*01b0*/ 	.word	0xffffffff


	//   ....[49]....
        /*01b4*/ 	.word	0xffffffff


	//   ....[50]....
        /*01b8*/ 	.word	0xffffffff


	//   ....[51]....
        /*01bc*/ 	.word	0xffffffff


	//   ....[52]....
        /*01c0*/ 	.word	0xffffffff


	//   ....[53]....
        /*01c4*/ 	.word	0xffffffff


	//   ....[54]....
        /*01c8*/ 	.word	0xffffffff


	//   ....[55]....
        /*01cc*/ 	.word	0xffffffff


	//   ....[56]....
        /*01d0*/ 	.word	0xffffffff


	//   ....[57]....
        /*01d4*/ 	.word	0xffffffff


	//   ....[58]....
        /*01d8*/ 	.word	0xffffffff


	//   ....[59]....
        /*01dc*/ 	.word	0xffffffff


	//   ....[60]....
        /*01e0*/ 	.word	0xffffffff


	//   ....[61]....
        /*01e4*/ 	.word	0xffffffff


	//   ....[62]....
        /*01e8*/ 	.word	0xffffffff


	//   ....[63]....
        /*01ec*/ 	.word	0xffffffff


	//   ....[64]....
        /*01f0*/ 	.word	0xffffffff


	//   ....[65]....
        /*01f4*/ 	.word	0xffffffff


	//   ....[66]....
        /*01f8*/ 	.word	0xffffffff


	//   ....[67]....
        /*01fc*/ 	.word	0xffffffff


	//   ....[68]....
        /*0200*/ 	.word	0xffffffff


	//   ....[69]....
        /*0204*/ 	.word	0xffffffff


	//   ....[70]....
        /*0208*/ 	.word	0xffffffff


	//   ....[71]....
        /*020c*/ 	.word	0xffffffff


	//   ....[72]....
        /*0210*/ 	.word	0xffffffff


	//   ....[73]....
        /*0214*/ 	.word	0xffffffff


	//   ....[74]....
        /*0218*/ 	.word	0xffffffff


	//   ....[75]....
        /*021c*/ 	.word	0xffffffff


	//   ....[76]....
        /*0220*/ 	.word	0xffffffff


	//   ....[77]....
        /*0224*/ 	.word	0xffffffff


	//   ....[78]....
        /*0228*/ 	.word	0xffffffff


	//   ....[79]....
        /*022c*/ 	.word	0xffffffff


	//   ....[80]....
        /*0230*/ 	.word	0xffffffff


	//   ....[81]....
        /*0234*/ 	.word	0xffffffff


	//   ....[82]....
        /*0238*/ 	.word	0xffffffff


	//   ....[83]....
        /*023c*/ 	.word	0xffffffff


	//   ....[84]....
        /*0240*/ 	.word	0xffffffff


	//   ....[85]....
        /*0244*/ 	.word	0xffffffff


	//   ....[86]....
        /*0248*/ 	.word	0xffffffff


	//   ....[87]....
        /*024c*/ 	.word	0xffffffff


	//   ....[88]....
        /*0250*/ 	.word	0xffffffff


	//   ....[89]....
        /*0254*/ 	.word	0xffffffff


	//   ....[90]....
        /*0258*/ 	.word	0xffffffff


	//   ....[91]....
        /*025c*/ 	.word	0xffffffff


	//   ....[92]....
        /*0260*/ 	.word	0xffffffff


	//   ....[93]....
        /*0264*/ 	.word	0xffffffff


	//   ....[94]....
        /*0268*/ 	.word	0xffffffff


	//   ....[95]....
        /*026c*/ 	.word	0xffffffff


	//   ....[96]....
        /*0270*/ 	.word	0xffffffff


	//   ....[97]....
        /*0274*/ 	.word	0xffffffff


	//   ....[98]....
        /*0278*/ 	.word	0xffffffff


	//   ....[99]....
        /*027c*/ 	.word	0xffffffff


	//   ....[100]....
        /*0280*/ 	.word	0xffffffff


	//   ....[101]....
        /*0284*/ 	.word	0xffffffff


	//   ....[102]....
        /*0288*/ 	.word	0xffffffff


	//   ....[103]....
        /*028c*/ 	.word	0xffffffff


	//   ....[104]....
        /*0290*/ 	.word	0xffffffff


	//   ....[105]....
        /*0294*/ 	.word	0xffffffff


	//   ....[106]....
        /*0298*/ 	.word	0xffffffff


	//   ....[107]....
        /*029c*/ 	.word	0xffffffff


	//   ....[108]....
        /*02a0*/ 	.word	0xffffffff


	//   ....[109]....
        /*02a4*/ 	.word	0xffffffff


	//   ....[110]....
        /*02a8*/ 	.word	0xffffffff


	//   ....[111]....
        /*02ac*/ 	.word	0xffffffff


	//   ....[112]....
        /*02b0*/ 	.word	0xffffffff


	//   ....[113]....
        /*02b4*/ 	.word	0xffffffff


	//   ....[114]....
        /*02b8*/ 	.word	0xffffffff


	//   ....[115]....
        /*02bc*/ 	.word	0xffffffff


	//   ....[116]....
        /*02c0*/ 	.word	0xffffffff


	//   ....[117]....
        /*02c4*/ 	.word	0xffffffff


	//   ....[118]....
        /*02c8*/ 	.word	0xffffffff


	//   ....[119]....
        /*02cc*/ 	.word	0xffffffff


	//   ....[120]....
        /*02d0*/ 	.word	0xffffffff


	//   ....[121]....
        /*02d4*/ 	.word	0xffffffff


	//   ....[122]....
        /*02d8*/ 	.word	0xffffffff


	//   ....[123]....
        /*02dc*/ 	.word	0xffffffff


	//   ....[124]....
        /*02e0*/ 	.word	0xffffffff


	//   ....[125]....
        /*02e4*/ 	.word	0xffffffff


	//   ....[126]....
        /*02e8*/ 	.word	0xffffffff


	//   ....[127]....
        /*02ec*/ 	.word	0xffffffff


	//   ....[128]....
        /*02f0*/ 	.word	0xffffffff


	//   ....[129]....
        /*02f4*/ 	.word	0xffffffff


	//   ....[130]....
        /*02f8*/ 	.word	0xffffffff


	//   ....[131]....
        /*02fc*/ 	.word	0xffffffff


	//   ....[132]....
        /*0300*/ 	.word	0xffffffff


	//   ....[133]....
        /*0304*/ 	.word	0xffffffff


	//   ....[134]....
        /*0308*/ 	.word	0xffffffff


	//   ....[135]....
        /*030c*/ 	.word	0xffffffff


	//   ....[136]....
        /*0310*/ 	.word	0xffffffff


	//   ....[137]....
        /*0314*/ 	.word	0xffffffff


	//   ....[138]....
        /*0318*/ 	.word	0x0500000f


	//   ....[139]....
        /*031c*/ 	.word	0x0500000f


	//   ....[140]....
        /*0320*/ 	.word	0x0500000f


	//   ....[141]....
        /*0324*/ 	.word	0x0500000f


	//   ....[142]....
        /*0328*/ 	.word	0x0500000f


	//   ....[143]....
        /*032c*/ 	.word	0x0500000f


	//   ....[144]....
        /*0330*/ 	.word	0x0500000f


	//   ....[145]....
        /*0334*/ 	.word	0x0500000f


	//   ....[146]....
        /*0338*/ 	.word	0x0500000f


	//   ....[147]....
        /*033c*/ 	.word	0x0500000f


	//   ....[148]....
        /*0340*/ 	.word	0x0500000f


	//   ....[149]....
        /*0344*/ 	.word	0x0500000f


	//   ....[150]....
        /*0348*/ 	.word	0x0500000f


	//   ....[151]....
        /*034c*/ 	.word	0x0500000f


	//   ....[152]....
        /*0350*/ 	.word	0x0500000f


	//   ....[153]....
        /*0354*/ 	.word	0x0500000f


	//   ....[154]....
        /*0358*/ 	.word	0x0500000f


	//   ....[155]....
        /*035c*/ 	.word	0x0500000f


	//   ....[156]....
        /*0360*/ 	.word	0x0500000f


	//   ....[157]....
        /*0364*/ 	.word	0x0500000f


	//   ....[158]....
        /*0368*/ 	.word	0x0500000f


	//   ....[159]....
        /*036c*/ 	.word	0x0500000f


	//   ....[160]....
        /*0370*/ 	.word	0x0500000f


	//   ....[161]....
        /*0374*/ 	.word	0x0500000f


	//   ....[162]....
        /*0378*/ 	.word	0x0500000f


	//   ....[163]....
        /*037c*/ 	.word	0x0500000f


	//   ....[164]....
        /*0380*/ 	.word	0x0500000f


	//   ....[165]....
        /*0384*/ 	.word	0x0500000f


	//   ....[166]....
        /*0388*/ 	.word	0x0500000f


	//   ....[167]....
        /*038c*/ 	.word	0x0500000f


	//   ....[168]....
        /*0390*/ 	.word	0x0500000f


	//   ....[169]....
        /*0394*/ 	.word	0x0500000f


	//   ....[170]....
        /*0398*/ 	.word	0x0500000f


	//   ....[171]....
        /*039c*/ 	.word	0x0500000f


	//   ....[172]....
        /*03a0*/ 	.word	0x0500000f


	//   ....[173]....
        /*03a4*/ 	.word	0x0500000f


	//   ....[174]....
        /*03a8*/ 	.word	0x0500000f


	//   ....[175]....
        /*03ac*/ 	.word	0x0500000f


	//   ....[176]....
        /*03b0*/ 	.word	0x0500000f


	//   ....[177]....
        /*03b4*/ 	.word	0x0500000f


	//   ....[178]....
        /*03b8*/ 	.word	0x0500000f


	//   ....[179]....
        /*03bc*/ 	.word	0x0500000f


	//   ....[180]....
        /*03c0*/ 	.word	0x0500000f


	//   ....[181]....
        /*03c4*/ 	.word	0x0500000f


	//   ....[182]....
        /*03c8*/ 	.word	0x0500000f


	//   ....[183]....
        /*03cc*/ 	.word	0x0500000f


	//   ....[184]....
        /*03d0*/ 	.word	0x0500000f


	//   ....[185]....
        /*03d4*/ 	.word	0x0500000f


	//   ....[186]....
        /*03d8*/ 	.word	0x0500000f


	//   ....[187]....
        /*03dc*/ 	.word	0x0500000f


	//   ....[188]....
        /*03e0*/ 	.word	0x0500000f


	//   ....[189]....
        /*03e4*/ 	.word	0x0500000f


	//   ....[190]....
        /*03e8*/ 	.word	0x0500000f


	//   ....[191]....
        /*03ec*/ 	.word	0x0500000f


	//   ....[192]....
        /*03f0*/ 	.word	0x0500000f


	//   ....[193]....
        /*03f4*/ 	.word	0x0500000f


	//   ....[194]....
        /*03f8*/ 	.word	0x0500000f


	//   ....[195]....
        /*03fc*/ 	.word	0x0500000f


	//   ....[196]....
        /*0400*/ 	.word	0x0500000f


	//   ....[197]....
        /*0404*/ 	.word	0x0500000f


	//   ....[198]....
        /*0408*/ 	.word	0x0500000f


	//   ....[199]....
        /*040c*/ 	.word	0x0500000f


	//   ....[200]....
        /*0410*/ 	.word	0x0500000f


	//   ....[201]....
        /*0414*/ 	.word	0x0500000f


	//   ....[202]....
        /*0418*/ 	.word	0x0500000f


	//   ....[203]....
        /*041c*/ 	.word	0x0500000f


	//   ....[204]....
        /*0420*/ 	.word	0x0500000f


	//   ....[205]....
        /*0424*/ 	.word	0x0500000f


	//   ....[206]....
        /*0428*/ 	.word	0x0500000f


	//   ....[207]....
        /*042c*/ 	.word	0x0500000f


	//   ....[208]....
        /*0430*/ 	.word	0x0500000f


	//   ....[209]....
        /*0434*/ 	.word	0x0500000f


	//   ....[210]....
        /*0438*/ 	.word	0x0500000f


	//   ....[211]....
        /*043c*/ 	.word	0x0500000f


	//   ....[212]....
        /*0440*/ 	.word	0x0500000f


	//   ....[213]....
        /*0444*/ 	.word	0x0500000f


	//   ....[214]....
        /*0448*/ 	.word	0x0500000f


	//   ....[215]....
        /*044c*/ 	.word	0x0500000f


	//   ....[216]....
        /*0450*/ 	.word	0x0500000f


	//   ....[217]....
        /*0454*/ 	.word	0x0500000f


	//   ....[218]....
        /*0458*/ 	.word	0x0500000f


	//   ....[219]....
        /*045c*/ 	.word	0x0500000f


	//   ....[220]....
        /*0460*/ 	.word	0x0500000f


	//   ....[221]....
        /*0464*/ 	.word	0x0500000f


	//   ....[222]....
        /*0468*/ 	.word	0x0500000f


	//   ....[223]....
        /*046c*/ 	.word	0x0500000f


	//   ....[224]....
        /*0470*/ 	.word	0x0500000f


	//   ....[225]....
        /*0474*/ 	.word	0x0500000f


	//   ....[226]....
        /*0478*/ 	.word	0x0500000f


	//   ....[227]....
        /*047c*/ 	.word	0x0500000f


	//   ....[228]....
        /*0480*/ 	.word	0x0500000f


	//----- nvinfo : EIATTR_COOP_GROUP_INSTR_OFFSETS
	.align		4
.L_259:
        /*0484*/ 	.byte	0x04, 0x28
        /*0486*/ 	.short	(.L_261 - .L_260)


	//   ....[0]....
.L_260:
        /*0488*/ 	.word	0x00000080


	//   ....[1]....
        /*048c*/ 	.word	0x00000090


	//   ....[2]....
        /*0490*/ 	.word	0x000002d0


	//   ....[3]....
        /*0494*/ 	.word	0x00000430


	//   ....[4]....
        /*0498*/ 	.word	0x00000550


	//   ....[5]....
        /*049c*/ 	.word	0x000006b0


	//   ....[6]....
        /*04a0*/ 	.word	0x00001290


	//   ....[7]....
        /*04a4*/ 	.word	0x00001960


	//   ....[8]....
        /*04a8*/ 	.word	0x00001990


	//   ....[9]....
        /*04ac*/ 	.word	0x00002070


	//   ....[10]....
        /*04b0*/ 	.word	0x000020d0


	//   ....[11]....
        /*04b4*/ 	.word	0x00002b70


	//   ....[12]....
        /*04b8*/ 	.word	0x00002bd0


	//   ....[13]....
        /*04bc*/ 	.word	0x00003e60


	//   ....[14]....
        /*04c0*/ 	.word	0x00003e80


	//   ....[15]....
        /*04c4*/ 	.word	0x00004540


	//   ....[16]....
        /*04c8*/ 	.word	0x00004590


	//   ....[17]....
        /*04cc*/ 	.word	0x00004e90


	//   ....[18]....
        /*04d0*/ 	.word	0x00004ef0


	//   ....[19]....
        /*04d4*/ 	.word	0x000068d0


	//   ....[20]....
        /*04d8*/ 	.word	0x000068e0


	//   ....[21]....
        /*04dc*/ 	.word	0x00006910


	//   ....[22]....
        /*04e0*/ 	.word	0x00006930


	//   ....[23]....
        /*04e4*/ 	.word	0x00007bb0


	//   ....[24]....
        /*04e8*/ 	.word	0x00007be0


	//   ....[25]....
        /*04ec*/ 	.word	0x00007c90


	//   ....[26]....
        /*04f0*/ 	.word	0x00007ca0


	//   ....[27]....
        /*04f4*/ 	.word	0x000088a0


	//   ....[28]....
        /*04f8*/ 	.word	0x000088d0


	//   ....[29]....
        /*04fc*/ 	.word	0x00008900


	//   ....[30]....
        /*0500*/ 	.word	0x00008930


	//   ....[31]....
        /*0504*/ 	.word	0x00008db0


	//   ....[32]....
        /*0508*/ 	.word	0x00008df0


	//   ....[33]....
        /*050c*/ 	.word	0x00008e10


	//   ....[34]....
        /*0510*/ 	.word	0x00008e40


	//   ....[35]....
        /*0514*/ 	.word	0x00008e60


	//   ....[36]....
        /*0518*/ 	.word	0x00008e70


	//   ....[37]....
        /*051c*/ 	.word	0x00008e90


	//   ....[38]....
        /*0520*/ 	.word	0x00008eb0


	//   ....[39]....
        /*0524*/ 	.word	0x00009510


	//   ....[40]....
        /*0528*/ 	.word	0x00009550


	//   ....[41]....
        /*052c*/ 	.word	0x00009580


	//   ....[42]....
        /*0530*/ 	.word	0x000095b0


	//   ....[43]....
        /*0534*/ 	.word	0x000095d0


	//   ....[44]....
        /*0538*/ 	.word	0x000095e0


	//   ....[45]....
        /*053c*/ 	.word	0x000095f0


	//   ....[46]....
        /*0540*/ 	.word	0x00009610


	//   ....[47]....
        /*0544*/ 	.word	0x000097b0


	//   ....[48]....
        /*0548*/ 	.word	0x0000ac00


	//   ....[49]....
        /*054c*/ 	.word	0x0000ac20


	//   ....[50]....
        /*0550*/ 	.word	0x0000ac30


	//   ....[51]....
        /*0554*/ 	.word	0x0000acb0


	//   ....[52]....
        /*0558*/ 	.word	0x0000acd0


	//   ....[53]....
        /*055c*/ 	.word	0x0000ad50


	//   ....[54]....
        /*0560*/ 	.word	0x0000ad70


	//   ....[55]....
        /*0564*/ 	.word	0x0000adf0


	//   ....[56]....
        /*0568*/ 	.word	0x0000ae10


	//   ....[57]....
        /*056c*/ 	.word	0x0000ae90


	//   ....[58]....
        /*0570*/ 	.word	0x0000aeb0


	//   ....[59]....
        /*0574*/ 	.word	0x0000af30


	//   ....[60]....
        /*0578*/ 	.word	0x0000af50


	//   ....[61]....
        /*057c*/ 	.word	0x0000afd0


	//   ....[62]....
        /*0580*/ 	.word	0x0000aff0


	//   ....[63]....
        /*0584*/ 	.word	0x0000b000


	//   ....[64]....
        /*0588*/ 	.word	0x0000b850


	//   ....[65]....
        /*058c*/ 	.word	0x0000b870


	//   ....[66]....
        /*0590*/ 	.word	0x0000b890


	//   ....[67]....
        /*0594*/ 	.word	0x0000b930


	//   ....[68]....
        /*0598*/ 	.word	0x0000b950


	//   ....[69]....
        /*059c*/ 	.word	0x0000b9d0


	//   ....[70]....
        /*05a0*/ 	.word	0x0000b9f0


	//   ....[71]....
        /*05a4*/ 	.word	0x0000ba70


	//   ....[72]....
        /*05a8*/ 	.word	0x0000ba90


	//   ....[73]....
        /*05ac*/ 	.word	0x0000bb10


	//   ....[74]....
        /*05b0*/ 	.word	0x0000bb30


	//   ....[75]....
        /*05b4*/ 	.word	0x0000bbb0


	//   ....[76]....
        /*05b8*/ 	.word	0x0000bbd0


	//   ....[77]....
        /*05bc*/ 	.word	0x0000bc50


	//   ....[78]....
        /*05c0*/ 	.word	0x0000bc70


	//   ....[79]....
        /*05c4*/ 	.word	0x0000bc80


	//   ....[80]....
        /*05c8*/ 	.word	0x0000bc90


	//   ....[81]....
        /*05cc*/ 	.word	0x0000bd30


	//   ....[82]....
        /*05d0*/ 	.word	0x0000bd80


	//   ....[83]....
        /*05d4*/ 	.word	0x0000bda0


	//   ....[84]....
        /*05d8*/ 	.word	0x0000bdc0


	//   ....[85]....
        /*05dc*/ 	.word	0x0000be10


	//   ....[86]....
        /*05e0*/ 	.word	0x0000be30


	//   ....[87]....
        /*05e4*/ 	.word	0x0000be40


	//   ....[88]....
        /*05e8*/ 	.word	0x0000c5e0


	//   ....[89]....
        /*05ec*/ 	.word	0x0000c600


	//   ....[90]....
        /*05f0*/ 	.word	0x0000c670


	//   ....[91]....
        /*05f4*/ 	.word	0x0000c680


	//   ....[92]....
        /*05f8*/ 	.word	0x0000c6c0


	//   ....[93]....
        /*05fc*/ 	.word	0x0000c6d0


	//   ....[94]....
        /*0600*/ 	.word	0x0000c710


	//   ....[95]....
        /*0604*/ 	.word	0x0000c720


	//   ....[96]....
        /*0608*/ 	.word	0x0000c760


	//   ....[97]....
        /*060c*/ 	.word	0x0000c770


	//   ....[98]....
        /*0610*/ 	.word	0x0000c7b0


	//   ....[99]....
        /*0614*/ 	.word	0x0000c7c0


	//   ....[100]....
        /*0618*/ 	.word	0x0000c800


	//   ....[101]....
        /*061c*/ 	.word	0x0000c810


	//   ....[102]....
        /*0620*/ 	.word	0x0000c820


	//   ....[103]....
        /*0624*/ 	.word	0x0000c860


	//   ....[104]....
        /*0628*/ 	.word	0x0000cb20


	//   ....[105]....
        /*062c*/ 	.word	0x0000cb40


	//   ....[106]....
        /*0630*/ 	.word	0x0000cba0


	//   ....[107]....
        /*0634*/ 	.word	0x0000cbb0


	//   ....[108]....
        /*0638*/ 	.word	0x0000cc00


	//   ....[109]....
        /*063c*/ 	.word	0x0000cc10


	//   ....[110]....
        /*0640*/ 	.word	0x0000cc60


	//   ....[111]....
        /*0644*/ 	.word	0x0000cc70


	//   ....[112]....
        /*0648*/ 	.word	0x0000ccc0


	//   ....[113]....
        /*064c*/ 	.word	0x0000ccd0


	//   ....[114]....
        /*0650*/ 	.word	0x0000cd20


	//   ....[115]....
        /*0654*/ 	.word	0x0000cd30


	//   ....[116]....
        /*0658*/ 	.word	0x0000cd80


	//   ....[117]....
        /*065c*/ 	.word	0x0000cd90


	//   ....[118]....
        /*0660*/ 	.word	0x0000cda0


	//   ....[119]....
        /*0664*/ 	.word	0x0000cdf0


	//   ....[120]....
        /*0668*/ 	.word	0x0000d3c0


	//   ....[121]....
        /*066c*/ 	.word	0x0000d3d0


	//   ....[122]....
        /*0670*/ 	.word	0x0000d3e0


	//   ....[123]....
        /*0674*/ 	.word	0x0000d3f0


	//   ....[124]....
        /*0678*/ 	.word	0x0000d400


	//   ....[125]....
        /*067c*/ 	.word	0x0000d450


	//   ....[126]....
        /*0680*/ 	.word	0x0000d4a0


	//   ....[127]....
        /*0684*/ 	.word	0x0000d4d0


	//   ....[128]....
        /*0688*/ 	.word	0x0000d500


	//   ....[129]....
        /*068c*/ 	.word	0x0000d530


	//   ....[130]....
        /*0690*/ 	.word	0x0000d560


	//   ....[131]....
        /*0694*/ 	.word	0x0000d590


	//   ....[132]....
        /*0698*/ 	.word	0x0000d5c0


	//   ....[133]....
        /*069c*/ 	.word	0x0000d5f0


	//   ....[134]....
        /*06a0*/ 	.word	0x0000d620


	//   ....[135]....
        /*06a4*/ 	.word	0x0000d650


	//   ....[136]....
        /*06a8*/ 	.word	0x0000d950


	//   ....[137]....
        /*06ac*/ 	.word	0x0000db40


	//   ....[138]....
        /*06b0*/ 	.word	0x0000e0d0


	//   ....[139]....
        /*06b4*/ 	.word	0x0000e1b0


	//   ....[140]....
        /*06b8*/ 	.word	0x0000e250


	//   ....[141]....
        /*06bc*/ 	.word	0x0000e2b0


	//   ....[142]....
        /*06c0*/ 	.word	0x0000e3a0


	//   ....[143]....
        /*06c4*/ 	.word	0x0000e410


	//   ....[144]....
        /*06c8*/ 	.word	0x0000e500


	//   ....[145]....
        /*06cc*/ 	.word	0x0000e570


	//   ....[146]....
        /*06d0*/ 	.word	0x0000e660


	//   ....[147]....
        /*06d4*/ 	.word	0x0000e6d0


	//   ....[148]....
        /*06d8*/ 	.word	0x0000e7c0


	//   ....[149]....
        /*06dc*/ 	.word	0x0000e830


	//   ....[150]....
        /*06e0*/ 	.word	0x0000e920


	//   ....[151]....
        /*06e4*/ 	.word	0x0000e990


	//   ....[152]....
        /*06e8*/ 	.word	0x0000ea80


	//   ....[153]....
        /*06ec*/ 	.word	0x0000eaf0


	//   ....[154]....
        /*06f0*/ 	.word	0x0000ebd0


	//   ....[155]....
        /*06f4*/ 	.word	0x0000ec60


	//   ....[156]....
        /*06f8*/ 	.word	0x0000ecd0


	//   ....[157]....
        /*06fc*/ 	.word	0x0000ed30


	//   ....[158]....
        /*0700*/ 	.word	0x0000ee30


	//   ....[159]....
        /*0704*/ 	.word	0x0000ee90


	//   ....[160]....
        /*0708*/ 	.word	0x0000ef90


	//   ....[161]....
        /*070c*/ 	.word	0x0000eff0


	//   ....[162]....
        /*0710*/ 	.word	0x0000f0f0


	//   ....[163]....
        /*0714*/ 	.word	0x0000f150


	//   ....[164]....
        /*0718*/ 	.word	0x0000f250


	//   ....[165]....
        /*071c*/ 	.word	0x0000f2b0


	//   ....[166]....
        /*0720*/ 	.word	0x0000f3b0


	//   ....[167]....
        /*0724*/ 	.word	0x0000f410


	//   ....[168]....
        /*0728*/ 	.word	0x0000f510


	//   ....[169]....
        /*072c*/ 	.word	0x0000f570


	//   ....[170]....
        /*0730*/ 	.word	0x0000f610


	//   ....[171]....
        /*0734*/ 	.word	0x0000f6d0


	//   ....[172]....
        /*0738*/ 	.word	0x0000f7a0


	//   ....[173]....
        /*073c*/ 	.word	0x0000f800


	//   ....[174]....
        /*0740*/ 	.word	0x0000f8c0


	//   ....[175]....
        /*0744*/ 	.word	0x0000f920


	//   ....[176]....
        /*0748*/ 	.word	0x0000f9d0


	//   ....[177]....
        /*074c*/ 	.word	0x0000fa50


	//   ....[178]....
        /*0750*/ 	.word	0x0000fb00


	//   ....[179]....
        /*0754*/ 	.word	0x0000fc30


	//   ....[180]....
        /*0758*/ 	.word	0x0000fce0


	//   ....[181]....
        /*075c*/ 	.word	0x0000fd60


	//   ....[182]....
        /*0760*/ 	.word	0x0000fe20


	//   ....[183]....
        /*0764*/ 	.word	0x0000fe80


	//   ....[184]....
        /*0768*/ 	.word	0x0000ff30


	//   ....[185]....
        /*076c*/ 	.word	0x0000ff90


	//   ....[186]....
        /*0770*/ 	.word	0x00010040


	//   ....[187]....
        /*0774*/ 	.word	0x000100a0


	//   ....[188]....
        /*0778*/ 	.word	0x00010150


	//   ....[189]....
        /*077c*/ 	.word	0x000101b0


	//   ....[190]....
        /*0780*/ 	.word	0x00010260


	//   ....[191]....
        /*0784*/ 	.word	0x000102c0


	//   ....[192]....
        /*0788*/ 	.word	0x00010370


	//   ....[193]....
        /*078c*/ 	.word	0x000103d0


	//   ....[194]....
        /*0790*/ 	.word	0x00010480


	//   ....[195]....
        /*0794*/ 	.word	0x00010570


	//   ....[196]....
        /*0798*/ 	.word	0x00010610


	//   ....[197]....
        /*079c*/ 	.word	0x00010670


	//   ....[198]....
        /*07a0*/ 	.word	0x00010730


	//   ....[199]....
        /*07a4*/ 	.word	0x00010790


	//   ....[200]....
        /*07a8*/ 	.word	0x00010850


	//   ....[201]....
        /*07ac*/ 	.word	0x000108b0


	//   ....[202]....
        /*07b0*/ 	.word	0x00010970


	//   ....[203]....
        /*07b4*/ 	.word	0x000109d0


	//   ....[204]....
        /*07b8*/ 	.word	0x00010a90


	//   ....[205]....
        /*07bc*/ 	.word	0x00010af0


	//   ....[206]....
        /*07c0*/ 	.word	0x00010bb0


	//   ....[207]....
        /*07c4*/ 	.word	0x00010c10


	//   ....[208]....
        /*07c8*/ 	.word	0x00010cd0


	//   ....[209]....
        /*07cc*/ 	.word	0x00010d30


	//   ....[210]....
        /*07d0*/ 	.word	0x00010df0


	//   ....[211]....
        /*07d4*/ 	.word	0x00010ee0


	//   ....[212]....
        /*07d8*/ 	.word	0x00010f90


	//   ....[213]....
        /*07dc*/ 	.word	0x00011020


	//   ....[214]....
        /*07e0*/ 	.word	0x000110d0


	//   ....[215]....
        /*07e4*/ 	.word	0x00011130


	//   ....[216]....
        /*07e8*/ 	.word	0x000111e0


	//   ....[217]....
        /*07ec*/ 	.word	0x00011240


	//   ....[218]....
        /*07f0*/ 	.word	0x00011300


	//   ....[219]....
        /*07f4*/ 	.word	0x00011360


	//   ....[220]....
        /*07f8*/ 	.word	0x00011410


	//   ....[221]....
        /*07fc*/ 	.word	0x00011470


	//   ....[222]....
        /*0800*/ 	.word	0x00011530


	//   ....[223]....
        /*0804*/ 	.word	0x00011590


	//   ....[224]....
        /*0808*/ 	.word	0x00011640


	//   ....[225]....
        /*080c*/ 	.word	0x000116a0


	//   ....[226]....
        /*0810*/ 	.word	0x00011760


	//   ....[227]....
        /*0814*/ 	.word	0x000117f0


	//   ....[228]....
        /*0818*/ 	.word	0x00011910


	//----- nvinfo : EIATTR_REG_RECONFIG
	.align		4
.L_261:
        /*081c*/ 	.byte	0x01, 0x54
	.zero		2


	//----- nvinfo : EIATTR_SYSCALL_OFFSETS
	.align		4
        /*0820*/ 	.byte	0x04, 0x46
        /*0822*/ 	.short	(.L_263 - .L_262)


	//   ....[0]....
.L_262:
        /*0824*/ 	.word	0x00001470


	//   ....[1]....
        /*0828*/ 	.word	0x0000a200


	//   ....[2]....
        /*082c*/ 	.word	0x0000a350


	//   ....[3]....
        /*0830*/ 	.word	0x0000a440


	//   ....[4]....
        /*0834*/ 	.word	0x0000b320


	//----- nvinfo : EIATTR_MBARRIER_INSTR_OFFSETS
	.align		4
.L_263:
        /*0838*/ 	.byte	0x04, 0x39
        /*083a*/ 	.short	(.L_265 - .L_264)


	//   ....[0]....
.L_264:
        /*083c*/ 	.word	0x00000180
        /*0840*/ 	.word	0x000000ff
        /*0844*/ 	.word	0x00016800
        /*0848*/ 	.short	0x0100
        /*084a*/ 	.byte	0x08
	.zero		1


	//   ....[1]....
        /*084c*/ 	.word	0x00000190
        /*0850*/ 	.word	0x000000ff
        /*0854*/ 	.word	0x00016820
        /*0858*/ 	.short	0x0100
        /*085a*/ 	.byte	0x08
	.zero		1


	//   ....[2]....
        /*085c*/ 	.word	0x00000280
        /*0860*/ 	.word	0x000000ff
        /*0864*/ 	.word	0x00016830
        /*0868*/ 	.short	0x0100
        /*086a*/ 	.byte	0x08
	.zero		1


	//   ....[3]....
        /*086c*/ 	.word	0x00000290
        /*0870*/ 	.word	0x000000ff
        /*0874*/ 	.word	0x00016840
        /*0878*/ 	.short	0x0100
        /*087a*/ 	.byte	0x08
	.zero		1


	//   ....[4]....
        /*087c*/ 	.word	0x000002a0
        /*0880*/ 	.word	0x000000ff
        /*0884*/ 	.word	0x00016838
        /*0888*/ 	.short	0x0100
        /*088a*/ 	.byte	0x08
	.zero		1


	//   ....[5]....
        /*088c*/ 	.word	0x000002b0
        /*0890*/ 	.word	0x000000ff
        /*0894*/ 	.word	0x00016848
        /*0898*/ 	.short	0x0100
        /*089a*/ 	.byte	0x08
	.zero		1


	//   ....[6]....
        /*089c*/ 	.word	0x000003e0
        /*08a0*/ 	.word	0x000000ff
        /*08a4*/ 	.word	0x00016850
        /*08a8*/ 	.short	0x0100
        /*08aa*/ 	.byte	0x08
	.zero		1


	//   ....[7]....
        /*08ac*/ 	.word	0x000003f0
        /*08b0*/ 	.word	0x000000ff
        /*08b4*/ 	.word	0x00016860
        /*08b8*/ 	.short	0x0100
        /*08ba*/ 	.byte	0x08
	.zero		1


	//   ....[8]....
        /*08bc*/ 	.word	0x00000400
        /*08c0*/ 	.word	0x000000ff
        /*08c4*/ 	.word	0x00016858
        /*08c8*/ 	.short	0x0100
        /*08ca*/ 	.byte	0x08
	.zero		1


	//   ....[9]....
        /*08cc*/ 	.word	0x00000410
        /*08d0*/ 	.word	0x000000ff
        /*08d4*/ 	.word	0x00016868
        /*08d8*/ 	.short	0x0100
        /*08da*/ 	.byte	0x08
	.zero		1


	//   ....[10]....
        /*08dc*/ 	.word	0x00000500
        /*08e0*/ 	.word	0x000000ff
        /*08e4*/ 	.word	0x00016870
        /*08e8*/ 	.short	0x0100
        /*08ea*/ 	.byte	0x06
	.zero		1


	//   ....[11]....
        /*08ec*/ 	.word	0x00000510
        /*08f0*/ 	.word	0x000000ff
        /*08f4*/ 	.word	0x00016880
        /*08f8*/ 	.short	0x0100
        /*08fa*/ 	.byte	0x06
	.zero		1


	//   ....[12]....
        /*08fc*/ 	.word	0x00000520
        /*0900*/ 	.word	0x000000ff
        /*0904*/ 	.word	0x00016878
        /*0908*/ 	.short	0x0100
        /*090a*/ 	.byte	0x06
	.zero		1


	//   ....[13]....
        /*090c*/ 	.word	0x00000530
        /*0910*/ 	.word	0x000000ff
        /*0914*/ 	.word	0x00016888
        /*0918*/ 	.short	0x0100
        /*091a*/ 	.byte	0x06
	.zero		1


	//   ....[14]....
        /*091c*/ 	.word	0x00000660
        /*0920*/ 	.word	0x000000ff
        /*0924*/ 	.word	0x00016890
        /*0928*/ 	.short	0x0100
        /*092a*/ 	.byte	0x08
	.zero		1


	//   ....[15]....
        /*092c*/ 	.word	0x00000670
        /*0930*/ 	.word	0x000000ff
        /*0934*/ 	.word	0x000168a0
        /*0938*/ 	.short	0x0100
        /*093a*/ 	.byte	0x08
	.zero		1


	//   ....[16]....
        /*093c*/ 	.word	0x00000680
        /*0940*/ 	.word	0x000000ff
        /*0944*/ 	.word	0x00016898
        /*0948*/ 	.short	0x0100
        /*094a*/ 	.byte	0x08
	.zero		1


	//   ....[17]....
        /*094c*/ 	.word	0x00000690
        /*0950*/ 	.word	0x000000ff
        /*0954*/ 	.word	0x000168a8
        /*0958*/ 	.short	0x0100
        /*095a*/ 	.byte	0x08
	.zero		1


	//   ....[18]....
        /*095c*/ 	.word	0x000007d0
        /*0960*/ 	.word	0x000000ff
        /*0964*/ 	.word	0x000168b0
        /*0968*/ 	.short	0x0100
        /*096a*/ 	.byte	0x08
	.zero		1


	//   ....[19]....
        /*096c*/ 	.word	0x000007e0
        /*0970*/ 	.word	0x000000ff
        /*0974*/ 	.word	0x000168c0
        /*0978*/ 	.short	0x0100
        /*097a*/ 	.byte	0x08
	.zero		1


	//   ....[20]....
        /*097c*/ 	.word	0x000007f0
        /*0980*/ 	.word	0x000000ff
        /*0984*/ 	.word	0x000168b8
        /*0988*/ 	.short	0x0100
        /*098a*/ 	.byte	0x08
	.zero		1


	//   ....[21]....
        /*098c*/ 	.word	0x00000800
        /*0990*/ 	.word	0x000000ff
        /*0994*/ 	.word	0x000168c8
        /*0998*/ 	.short	0x0100
        /*099a*/ 	.byte	0x08
	.zero		1


	//   ....[22]....
        /*099c*/ 	.word	0x000014f0
        /*09a0*/ 	.word	0x000000ff
        /*09a4*/ 	.word	0x00016800
        /*09a8*/ 	.short	0x010a
        /*09aa*/ 	.byte	0x2d
	.zero		1


	//   ....[23]....
        /*09ac*/ 	.word	0x00001570
        /*09b0*/ 	.word	0x00000004
        /*09b4*/ 	.word	0x00016830
        /*09b8*/ 	.short	0x010a
        /*09ba*/ 	.byte	0x3f
	.zero		1


	//   ....[24]....
        /*09bc*/ 	.word	0x000015b0
        /*09c0*/ 	.word	0x00000004
        /*09c4*/ 	.word	0x00016830
        /*09c8*/ 	.short	0x010a
        /*09ca*/ 	.byte	0x3f
	.zero		1


	//   ....[25]....
        /*09cc*/ 	.word	0x00002140
        /*09d0*/ 	.word	0x000000ff
        /*09d4*/ 	.word	0x00000000
        /*09d8*/ 	.short	0x0101
        /*09da*/ 	.byte	0x06
	.zero		1


	//   ....[26]....
        /*09dc*/ 	.word	0x000037d0
        /*09e0*/ 	.word	0x000000ff
        /*09e4*/ 	.word	0x00016830
        /*09e8*/ 	.short	0x010a
        /*09ea*/ 	.byte	0x06
	.zero		1


	//   ....[27]....
        /*09ec*/ 	.word	0x00003810
        /*09f0*/ 	.word	0x000000ff
        /*09f4*/ 	.word	0x00016830
        /*09f8*/ 	.short	0x010a
        /*09fa*/ 	.byte	0x06
	.zero		1


	//   ....[28]....
        /*09fc*/ 	.word	0x00003a20
        /*0a00*/ 	.word	0x000000ff
        /*0a04*/ 	.word	0x00016850
        /*0a08*/ 	.short	0x010a
        /*0a0a*/ 	.byte	0x06
	.zero		1


	//   ....[29]....
        /*0a0c*/ 	.word	0x00003a60
        /*0a10*/ 	.word	0x000000ff
        /*0a14*/ 	.word	0x00016850
        /*0a18*/ 	.short	0x010a
        /*0a1a*/ 	.byte	0x06
	.zero		1


	//   ....[30]....
        /*0a1c*/ 	.word	0x00003ee0
        /*0a20*/ 	.word	0x000000ff
        /*0a24*/ 	.word	0x00000000
        /*0a28*/ 	.short	0x0101
        /*0a2a*/ 	.byte	0x06
	.zero		1


	//   ....[31]....
        /*0a2c*/ 	.word	0x000059d0
        /*0a30*/ 	.word	0x000000ff
        /*0a34*/ 	.word	0x00000000
        /*0a38*/ 	.short	0x0101
        /*0a3a*/ 	.byte	0x06
	.zero		1


	//   ....[32]....
        /*0a3c*/ 	.word	0x00005eb0
        /*0a40*/ 	.word	0x000000ff
        /*0a44*/ 	.word	0x00016830
        /*0a48*/ 	.short	0x010a
        /*0a4a*/ 	.byte	0x06
	.zero		1


	//   ....[33]....
        /*0a4c*/ 	.word	0x00005ef0
        /*0a50*/ 	.word	0x000000ff
        /*0a54*/ 	.word	0x00016830
        /*0a58*/ 	.short	0x010a
        /*0a5a*/ 	.byte	0x06
	.zero		1


	//   ....[34]....
        /*0a5c*/ 	.word	0x00006100
        /*0a60*/ 	.word	0x000000ff
        /*0a64*/ 	.word	0x00016850
        /*0a68*/ 	.short	0x010a
        /*0a6a*/ 	.byte	0x06
	.zero		1


	//   ....[35]....
        /*0a6c*/ 	.word	0x00006140
        /*0a70*/ 	.word	0x000000ff
        /*0a74*/ 	.word	0x00016850
        /*0a78*/ 	.short	0x010a
        /*0a7a*/ 	.byte	0x06
	.zero		1


	//   ....[36]....
        /*0a7c*/ 	.word	0x00006560
        /*0a80*/ 	.word	0x000000ff
        /*0a84*/ 	.word	0x00000000
        /*0a88*/ 	.short	0x0101
        /*0a8a*/ 	.byte	0x06
	.zero		1


	//   ....[37]....
        /*0a8c*/ 	.word	0x00007710
        /*0a90*/ 	.word	0x000000ff
        /*0a94*/ 	.word	0x00000000
        /*0a98*/ 	.short	0x0101
        /*0a9a*/ 	.byte	0x06
	.zero		1


	//   ....[38]....
        /*0a9c*/ 	.word	0x00007b20
        /*0aa0*/ 	.word	0x000000ff
        /*0aa4*/ 	.word	0x00016850
        /*0aa8*/ 	.short	0x010a
        /*0aaa*/ 	.byte	0x05
	.zero		1


	//   ....[39]....
        /*0aac*/ 	.word	0x00007b60
        /*0ab0*/ 	.word	0x000000ff
        /*0ab4*/ 	.word	0x00016850
        /*0ab8*/ 	.short	0x010a
        /*0aba*/ 	.byte	0x05
	.zero		1


	//   ....[40]....
        /*0abc*/ 	.word	0x000080c0
        /*0ac0*/ 	.word	0x000000ff
        /*0ac4*/ 	.word	0x00000000
        /*0ac8*/ 	.short	0x0101
        /*0aca*/ 	.byte	0x04
	.zero		1


	//   ....[41]....
        /*0acc*/ 	.word	0x00008cd0
        /*0ad0*/ 	.word	0x00000000
        /*0ad4*/ 	.word	0x00000000
        /*0ad8*/ 	.short	0x0101
        /*0ada*/ 	.byte	0x3f
	.zero		1


	//   ....[42]....
        /*0adc*/ 	.word	0x0000a9a0
        /*0ae0*/ 	.word	0x00000000
        /*0ae4*/ 	.word	0x00016840
        /*0ae8*/ 	.short	0x010a
        /*0aea*/ 	.byte	0x3f
	.zero		1


	//   ....[43]....
        /*0aec*/ 	.word	0x0000b100
        /*0af0*/ 	.word	0x00000000
        /*0af4*/ 	.word	0x00016830
        /*0af8*/ 	.short	0x0107
        /*0afa*/ 	.byte	0x3f
	.zero		1


	//   ....[44]....
        /*0afc*/ 	.word	0x0000b1c0
        /*0b00*/ 	.word	0x00000000
        /*0b04*/ 	.word	0x00016830
        /*0b08*/ 	.short	0x0101
        /*0b0a*/ 	.byte	0x3f
	.zero		1


	//   ....[45]....
        /*0b0c*/ 	.word	0x0000bf30
        /*0b10*/ 	.word	0x00000010
        /*0b14*/ 	.word	0x00016800
        /*0b18*/ 	.short	0x0107
        /*0b1a*/ 	.byte	0x3f
	.zero		1


	//   ....[46]....
        /*0b1c*/ 	.word	0x0000c020
        /*0b20*/ 	.word	0x00000010
        /*0b24*/ 	.word	0x00016800
        /*0b28*/ 	.short	0x0101
        /*0b2a*/ 	.byte	0x3f
	.zero		1


	//   ....[47]....
        /*0b2c*/ 	.word	0x0000c040
        /*0b30*/ 	.word	0x00000010
        /*0b34*/ 	.word	0x00016820
        /*0b38*/ 	.short	0x010a
        /*0b3a*/ 	.byte	0x3f
	.zero		1


	//   ....[48]....
        /*0b3c*/ 	.word	0x0000c3c0
        /*0b40*/ 	.word	0x00000005
        /*0b44*/ 	.word	0x00016840
        /*0b48*/ 	.short	0x010a
        /*0b4a*/ 	.byte	0x3f
	.zero		1


	//   ....[49]....
        /*0b4c*/ 	.word	0x0000c8e0
        /*0b50*/ 	.word	0x00000005
        /*0b54*/ 	.word	0x00016830
        /*0b58*/ 	.short	0x0107
        /*0b5a*/ 	.byte	0x3f
	.zero		1


	//   ....[50]....
        /*0b5c*/ 	.word	0x0000c9a0
        /*0b60*/ 	.word	0x00000005
        /*0b64*/ 	.word	0x00016830
        /*0b68*/ 	.short	0x0101
        /*0b6a*/ 	.byte	0x3f
	.zero		1


	//   ....[51]....
        /*0b6c*/ 	.word	0x0000ca00
        /*0b70*/ 	.word	0x00000005
        /*0b74*/ 	.word	0x00016860
        /*0b78*/ 	.short	0x010a
        /*0b7a*/ 	.byte	0x3f
	.zero		1


	//   ....[52]....
        /*0b7c*/ 	.word	0x0000cf10
        /*0b80*/ 	.word	0x00000005
        /*0b84*/ 	.word	0x00016850
        /*0b88*/ 	.short	0x0107
        /*0b8a*/ 	.byte	0x3f
	.zero		1


	//   ....[53]....
        /*0b8c*/ 	.word	0x0000d070
        /*0b90*/ 	.word	0x00000005
        /*0b94*/ 	.word	0x00016850
        /*0b98*/ 	.short	0x0101
        /*0b9a*/ 	.byte	0x3f
	.zero		1


	//   ....[54]....
        /*0b9c*/ 	.word	0x0000d280
        /*0ba0*/ 	.word	0x00000004
        /*0ba4*/ 	.word	0x00016860
        /*0ba8*/ 	.short	0x010a
        /*0baa*/ 	.byte	0x3f
	.zero		1


	//   ....[55]....
        /*0bac*/ 	.word	0x0000d730
        /*0bb0*/ 	.word	0x00000004
        /*0bb4*/ 	.word	0x00016850
        /*0bb8*/ 	.short	0x0107
        /*0bba*/ 	.byte	0x3f
	.zero		1


	//   ....[56]....
        /*0bbc*/ 	.word	0x0000d7f0
        /*0bc0*/ 	.word	0x00000004
        /*0bc4*/ 	.word	0x00016850
        /*0bc8*/ 	.short	0x0101
        /*0bca*/ 	.byte	0x3f
	.zero		1


	//   ....[57]....
        /*0bcc*/ 	.word	0x0000dac0
        /*0bd0*/ 	.word	0x00000005
        /*0bd4*/ 	.word	0x00016820
        /*0bd8*/ 	.short	0x010a
        /*0bda*/ 	.byte	0x3f
	.zero		1


	//   ....[58]....
        /*0bdc*/ 	.word	0x0000dc40
        /*0be0*/ 	.word	0x00000003
        /*0be4*/ 	.word	0x00016840
        /*0be8*/ 	.short	0x010a
        /*0bea*/ 	.byte	0x3f
	.zero		1


	//   ....[59]....
        /*0bec*/ 	.word	0x0000dce0
        /*0bf0*/ 	.word	0x00000005
        /*0bf4*/ 	.word	0x00016840
        /*0bf8*/ 	.short	0x010a
        /*0bfa*/ 	.byte	0x3f
	.zero		1


	//   ....[60]....
        /*0bfc*/ 	.word	0x0000dd20
        /*0c00*/ 	.word	0x00000003
        /*0c04*/ 	.word	0x00016860
        /*0c08*/ 	.short	0x010a
        /*0c0a*/ 	.byte	0x3f
	.zero		1


	//   ....[61]....
        /*0c0c*/ 	.word	0x0000dd60
        /*0c10*/ 	.word	0x00000005
        /*0c14*/ 	.word	0x00016860
        /*0c18*/ 	.short	0x010a
        /*0c1a*/ 	.byte	0x3f
	.zero		1


	//   ....[62]....
        /*0c1c*/ 	.word	0x0000ddd0
        /*0c20*/ 	.word	0x00000003
        /*0c24*/ 	.word	0x00016800
        /*0c28*/ 	.short	0x010a
        /*0c2a*/ 	.byte	0x3f
	.zero		1


	//   ....[63]....
        /*0c2c*/ 	.word	0x0000de20
        /*0c30*/ 	.word	0x00000004
        /*0c34*/ 	.word	0x00016830
        /*0c38*/ 	.short	0x010a
        /*0c3a*/ 	.byte	0x3f
	.zero		1


	//   ....[64]....
        /*0c3c*/ 	.word	0x0000de80
        /*0c40*/ 	.word	0x00000003
        /*0c44*/ 	.word	0x00016830
        /*0c48*/ 	.short	0x010a
        /*0c4a*/ 	.byte	0x3f
	.zero		1


	//   ....[65]....
        /*0c4c*/ 	.word	0x0000dee0
        /*0c50*/ 	.word	0x00000003
        /*0c54*/ 	.word	0x00016850
        /*0c58*/ 	.short	0x010a
        /*0c5a*/ 	.byte	0x3f
	.zero		1


	//   ....[66]....
        /*0c5c*/ 	.word	0x0000df40
        /*0c60*/ 	.word	0x00000003
        /*0c64*/ 	.word	0x00016830
        /*0c68*/ 	.short	0x010a
        /*0c6a*/ 	.byte	0x3f
	.zero		1


	//   ....[67]....
        /*0c6c*/ 	.word	0x0000dfa0
        /*0c70*/ 	.word	0x00000003
        /*0c74*/ 	.word	0x00016850
        /*0c78*/ 	.short	0x010a
        /*0c7a*/ 	.byte	0x3f
	.zero		1


	//   ....[68]....
        /*0c7c*/ 	.word	0x0000e000
        /*0c80*/ 	.word	0x00000007
        /*0c84*/ 	.word	0x00016850
        /*0c88*/ 	.short	0x010a
        /*0c8a*/ 	.byte	0x3f
	.zero		1


	//   ....[69]....
        /*0c8c*/ 	.word	0x0000e100
        /*0c90*/ 	.word	0x00000000
        /*0c94*/ 	.word	0x00016840
        /*0c98*/ 	.short	0x010a
        /*0c9a*/ 	.byte	0x3f
	.zero		1


	//   ....[70]....
        /*0c9c*/ 	.word	0x0000fb30
        /*0ca0*/ 	.word	0x00000010
        /*0ca4*/ 	.word	0x00016820
        /*0ca8*/ 	.short	0x010a
        /*0caa*/ 	.byte	0x3f
	.zero		1


	//   ....[71]....
        /*0cac*/ 	.word	0x0000fb80
        /*0cb0*/ 	.word	0x00000005
        /*0cb4*/ 	.word	0x00016840
        /*0cb8*/ 	.short	0x010a
        /*0cba*/ 	.byte	0x3f
	.zero		1


	//   ....[72]....
        /*0cbc*/ 	.word	0x000104c0
        /*0cc0*/ 	.word	0x00000005
        /*0cc4*/ 	.word	0x00016860
        /*0cc8*/ 	.short	0x010a
        /*0cca*/ 	.byte	0x3f
	.zero		1


	//   ....[73]....
        /*0ccc*/ 	.word	0x00010e30
        /*0cd0*/ 	.word	0x00000004
        /*0cd4*/ 	.word	0x00016860
        /*0cd8*/ 	.short	0x010a
        /*0cda*/ 	.byte	0x3f
	.zero		1


	//   ....[74]....
        /*0cdc*/ 	.word	0x00011830
        /*0ce0*/ 	.word	0x00000005
        /*0ce4*/ 	.word	0x00016820
        /*0ce8*/ 	.short	0x010a
        /*0cea*/ 	.byte	0x3f
	.zero		1


	//   ....[75]....
        /*0cec*/ 	.word	0x000119d0
        /*0cf0*/ 	.word	0x00000003
        /*0cf4*/ 	.word	0x00016840
        /*0cf8*/ 	.short	0x010a
        /*0cfa*/ 	.byte	0x3f
	.zero		1


	//   ....[76]....
        /*0cfc*/ 	.word	0x00011a20
        /*0d00*/ 	.word	0x00000005
        /*0d04*/ 	.word	0x00016840
        /*0d08*/ 	.short	0x010a
        /*0d0a*/ 	.byte	0x3f
	.zero		1


	//   ....[77]....
        /*0d0c*/ 	.word	0x00011a70
        /*0d10*/ 	.word	0x00000003
        /*0d14*/ 	.word	0x00016860
        /*0d18*/ 	.short	0x010a
        /*0d1a*/ 	.byte	0x3f
	.zero		1


	//----- nvinfo : EIATTR_NUM_MBARRIERS
	.align		4
.L_265:
        /*0d1c*/ 	.byte	0x03, 0x38
        /*0d1e*/ 	.short	0x0016


	//----- nvinfo : EIATTR_EXIT_INSTR_OFFSETS
	.align		4
        /*0d20*/ 	.byte	0x04, 0x1c
        /*0d22*/ 	.short	(.L_267 - .L_266)


	//   ....[0]....
.L_266:
        /*0d24*/ 	.word	0x00000970


	//   ....[1]....
        /*0d28*/ 	.word	0x00009720


	//   ....[2]....
        /*0d2c*/ 	.word	0x0000ddb0


	//----- nvinfo : EIATTR_MAX_THREADS
	.align		4
.L_267:
        /*0d30*/ 	.byte	0x04, 0x05
        /*0d32*/ 	.short	(.L_269 - .L_268)
.L_268:
        /*0d34*/ 	.word	0x00000200
        /*0d38*/ 	.word	0x00000001
        /*0d3c*/ 	.word	0x00000001


	//----- nvinfo : EIATTR_CRS_STACK_SIZE
	.align		4
.L_269:
        /*0d40*/ 	.byte	0x04, 0x1e
        /*0d42*/ 	.short	(.L_271 - .L_270)
.L_270:
        /*0d44*/ 	.word	0x00000000


	//----- nvinfo : EIATTR_CBANK_PARAM_SIZE
	.align		4
.L_271:
        /*0d48*/ 	.byte	0x03, 0x19
        /*0d4a*/ 	.short	0x0af0


	//----- nvinfo : EIATTR_PARAM_CBANK
	.align		4
        /*0d4c*/ 	.byte	0x04, 0x0a
        /*0d4e*/ 	.short	(.L_273 - .L_272)
	.align		4
.L_272:
        /*0d50*/ 	.word	index@(.nv.constant0._ZN7cutlass13device_kernelIN5flash11enable_sm90INS1_16FlashAttnFwdSm90INS1_25CollectiveMainloopFwdSm90ILi2EN4cute5tupleIJNS5_1CILi1EEES8_S8_EEENS6_IJNS7_ILi192EEENS7_ILi128EEENS7_ILi64EEEEEELi64ENS_6half_tEfNS_4arch4Sm90ELb1ELb0ELb0ELb0ELb1ELb0ELb0ELb1ELb1ELb1ELb0ELb0EEENS1_21CollectiveEpilogueFwdINS6_IJSA_SC_SB_EEES9_SE_SG_Li384ELb0ELb1ELb0ELb0EEENS1_30DynamicPersistentTileSchedulerILi384ELi128ELb0ELb1ELb1EEEEEEEEEvNT_6ParamsE)
        /*0d54*/ 	.short	0x0210
        /*0d56*/ 	.short	0x0af0


	//----- nvinfo : EIATTR_SW_WAR
	.align		4
.L_273:
        /*0d58*/ 	.byte	0x04, 0x36
        /*0d5a*/ 	.short	(.L_275 - .L_274)
.L_274:
        /*0d5c*/ 	.word	0x00000008
.L_275:


//--------------------- .nv.info._ZN7cutlass13device_kernelIN5flash11enable_sm90INS1_16FlashAttnFwdSm90INS1_25CollectiveMainloopFwdSm90ILi2EN4cute5tupleIJNS5_1CILi1EEES8_S8_EEENS6_IJNS7_ILi192EEENS7_ILi128EEENS7_ILi64EEEEEELi64ENS_6half_tEfNS_4arch4Sm90ELb1ELb0ELb0ELb1ELb1ELb0ELb0ELb1ELb1ELb1ELb0ELb0EEENS1_21CollectiveEpilogueFwdINS6_IJSA_SC_SB_EEES9_SE_SG_Li384ELb1ELb1ELb0ELb0EEENS1_36VarlenDynamicPersistentTileSchedulerILi192ELi128ELi384ELi128ELb0ELb1ELb1ELb1ELb1ELb1EEEEEEEEEvNT_6ParamsE --------------------------
	.section	.nv.info._ZN7cutlass13device_kernelIN5flash11enable_sm90INS1_16FlashAttnFwdSm90INS1_25CollectiveMainloopFwdSm90ILi2EN4cute5tupleIJNS5_1CILi1EEES8_S8_EEENS6_IJNS7_ILi192EEENS7_ILi128EEENS7_ILi64EEEEEELi64ENS_6half_tEfNS_4arch4Sm90ELb1ELb0ELb0ELb1ELb1ELb0ELb0ELb1ELb1ELb1ELb0ELb0EEENS1_21CollectiveEpilogueFwdINS6_IJSA_SC_SB_EEES9_SE_SG_Li384ELb1ELb1ELb0ELb0EEENS1_36VarlenDynamicPersistentTileSchedulerILi192ELi128ELi384ELi128ELb0ELb1ELb1ELb1ELb1ELb1EEEEEEEEEvNT_6ParamsE,"",@"SHT_CUDA_INFO"
	.sectionflags	@""
	.align	4


	//----- nvinfo : EIATTR_CUDA_API_VERSION
	.align		4
        /*0000*/ 	.byte	0x04, 0x37
        /*0002*/ 	.short	(.L_277 - .L_276)
.L_276:
        /*0004*/ 	.word	0x00000082


	//----- nvinfo : EIATTR_KPARAM_INFO
	.align		4
.L_277:
        /*0008*/ 	.byte	0x04, 0x17
        /*000a*/ 	.short	(.L_279 - .L_278)
.L_278:
        /*000c*/ 	.word	0x00000000
        /*0010*/ 	.short	0x0000
        /*0012*/ 	.short	0x0070
        /*0014*/ 	.byte	0x00, 0xf0, 0x01, 0x2a


	//----- nvinfo : EIATTR_SPARSE_MMA_MASK
	.align		4
.L_279:
        /*0018*/ 	.byte	0x03, 0x50
        /*001a*/ 	.short	0x0000


	//----- nvinfo : EIATTR_MAXREG_COUNT
	.align		4
        /*001c*/ 	.byte	0x03, 0x1b
        /*001e*/ 	.short	0x0080


	//----- nvinfo : EIATTR_NUM_BARRIERS
	.align		4
        /*0020*/ 	.byte	0x02, 0x4c
        /*0022*/ 	.byte	0x10
	.zero		1


	//----- nvinfo : EIATTR_EXTERNS
	.align		4
        /*0024*/ 	.byte	0x04, 0x0f
        /*0026*/ 	.short	(.L_281 - .L_280)


	//   ....[0]....
	.align		4
.L_280:
        /*0028*/ 	.word	index@(__assertfail)


	//----- nvinfo : EIATTR_ANNOTATIONS
	.align		4
.L_281:
        /*002c*/ 	.byte	0x04, 0x55
        /*002e*/ 	.short	(.L_283 - .L_282)


	//   ....[0]....
.L_282:
        /* <DEDUP_REMOVED lines=30> */


	//----- nvinfo : EIATTR_MERCURY_ISA_VERSION
	.align		4
.L_283:
        /*01f8*/ 	.byte	0x03, 0x5f
        /*01fa*/ 	.short	0x0101


	//----- nvinfo : EIATTR_UNUSED_LOAD_BYTE_OFFSET
	.align		4
        /*01fc*/ 	.byte	0x04, 0x44
        /*01fe*/ 	.short	(.L_285 - .L_284)


	//   ....[0]....
.L_284:
        /*0200*/ 	.word	0x00000970
        /*0204*/ 	.word	0x0000fff0


	//   ....[1]....
        /*0208*/ 	.word	0x00008410
        /*020c*/ 	.word	0x0000fff0


	//----- nvinfo : EIATTR_INT_WARP_WIDE_INSTR_OFFSETS
	.align		4
.L_285:
        /*0210*/ 	.byte	0x04, 0x31
        /*0212*/ 	.short	(.L_287 - .L_286)


	//   ....[0]....
.L_286:
        /*0214*/ 	.word	0x000000c0


	//   ....[1]....
        /*0218*/ 	.word	0x000000d0


	//   ....[2]....
        /*021c*/ 	.word	0x00000170


	//   ....[3]....
        /*0220*/ 	.word	0x0000b070


	//   ....[4]....
        /*0224*/ 	.word	0x0000b100


	//   ....[5]....
        /*0228*/ 	.word	0x0000e2f0


	//   ....[6]....
        /*022c*/ 	.word	0x0000e380


	//----- nvinfo : EIATTR_COOP_GROUP_MASK_REGIDS
	.align		4
.L_287:
        /*0230*/ 	.byte	0x04, 0x29
        /*0232*/ 	.short	(.L_289 - .L_288)


	//   ....[0]....
.L_288:
        /*0234*/ 	.word	0xffffffff


	//   ....[1]....
        /*0238*/ 	.word	0xffffffff


	//   ....[2]....
        /*023c*/ 	.word	0xffffffff


	//   ....[3]....
        /*0240*/ 	.word	0xffffffff


	//   ....[4]....
        /*0244*/ 	.word	0xffffffff


	//   ....[5]....
        /*0248*/ 	.word	0xffffffff


	//   ....[6]....
        /*024c*/ 	.word	0xffffffff


	//   ....[7]....
        /*0250*/ 	.word	0xffffffff


	//   ....[8]....
        /*0254*/ 	.word	0xffffffff


	//   ....[9]....
        /*0258*/ 	.word	0xffffffff


	//   ....[10]....
        /*025c*/ 	.word	0xffffffff


	//   ....[11]....
        /*0260*/ 	.word	0xffffffff


	//   ....[12]....
        /*0264*/ 	.word	0xffffffff


	//   ....[13]....
        /*0268*/ 	.word	0xffffffff


	//   ....[14]....
        /*026c*/ 	.word	0xffffffff


	//   ....[15]....
        /*0270*/ 	.word	0xffffffff


	//   ....[16]....
        /*0274*/ 	.word	0xffffffff


	//   ....[17]....
        /*0278*/ 	.word	0xffffffff


	//   ....[18]....
        /*027c*/ 	.word	0xffffffff


	//   ....[19]....
        /*0280*/ 	.word	0xffffffff


	//   ....[20]....
        /*0284*/ 	.word	0xffffffff


	//   ....[21]....
        /*0288*/ 	.word	0xffffffff


	//   ....[22]....
        /*028c*/ 	.word	0xffffffff


	//   ....[23]....
        /*0290*/ 	.word	0xffffffff


	//   ....[24]....
        /*0294*/ 	.word	0xffffffff


	//   ....[25]....
        /*0298*/ 	.word	0xffffffff


	//   ....[26]....
        /*029c*/ 	.word	0xffffffff


	//   ....[27]....
        /*02a0*/ 	.word	0xffffffff


	//   ....[28]....
        /*02a4*/ 	.word	0xffffffff


	//   ....[29]....
        /*02a8*/ 	.word	0xffffffff


	//   ....[30]....
        /*02ac*/ 	.word	0xffffffff


	//   ....[31]....
        /*02b0*/ 	.word	0xffffffff


	//   ....[32]....
        /*02b4*/ 	.word	0xffffffff


	//   ....[33]....
        /*02b8*/ 	.word	0xffffffff


	//   ....[34]....
        /*02bc*/ 	.word	0xffffffff


	//   ....[35]....
        /*02c0*/ 	.word	0xffffffff


	//   ....[36]....
        /*02c4*/ 	.word	0xffffffff


	//   ....[37]....
        /*02c8*/ 	.word	0xffffffff


	//   ....[38]....
        /*02cc*/ 	.word	0xffffffff


	//   ....[39]....
        /*02d0*/ 	.word	0xffffffff


	//   ....[40]....
        /*02d4*/ 	.word	0xffffffff


	//   ....[41]....
        /*02d8*/ 	.word	0xffffffff


	//   ....[42]....
        /*02dc*/ 	.word	0xffffffff


	//   ....[43]....
        /*02e0*/ 	.word	0xffffffff


	//   ....[44]....
        /*02e4*/ 	.word	0xffffffff


	//   ....[45]....
        /*02e8*/ 	.word	0xffffffff


	//   ....[46]....
        /*02ec*/ 	.word	0xffffffff


	//   ....[47]....
        /*02f0*/ 	.word	0xffffffff


	//   ....[48]....
        /*02f4*/ 	.word	0xffffffff


	//   ....[49]....
        /*02f8*/ 	.word	0xffffffff


	//   ....[50]....
        /*02fc*/ 	.word	0xffffffff


	//   ....[51]....
        /*0300*/ 	.word	0xffffffff


	//   ....[52]....
        /*0304*/ 	.word	0xffffffff


	//   ....[53]....
        /*0308*/ 	.word	0xffffffff


	//   ....[54]....
        /*030c*/ 	.word	0xffffffff


	//   ....[55]....
        /*0310*/ 	.word	0xffffffff


	//   ....[56]....
        /*0314*/ 	.word	0xffffffff


	//   ....[57]....
        /*0318*/ 	.word	0xffffffff


	//   ....[58]....
        /*031c*/ 	.word	0xffffffff


	//   ....[59]....
        /*0320*/ 	.word	0xffffffff


	//   ....[60]....
        /*0324*/ 	.word	0xffffffff


	//   ....[61]....
        /*0328*/ 	.word	0xffffffff


	//   ....[62]....
        /*032c*/ 	.word	0xffffffff


	//   ....[63]....
        /*0330*/ 	.word	0xffffffff


	//   ....[64]....
        /*0334*/ 	.word	0xffffffff


	//   ....[65]....
        /*0338*/ 	.word	0xffffffff


	//   ....[66]....
        /*033c*/ 	.word	0xffffffff


	//   ....[67]....
        /*0340*/ 	.word	0xffffffff


	//   ....[68]....
        /*0344*/ 	.word	0xffffffff


	//   ....[69]....
        /*0348*/ 	.word	0xffffffff


	//   ....[70]....
        /*034c*/ 	.word	0xffffffff


	//   ....[71]....
        /*0350*/ 	.word	0xffffffff


	//   ....[72]....
        /*0354*/ 	.word	0xffffffff


	//   ....[73]....
        /*0358*/ 	.word	0xffffffff


	//   ....[74]....
        /*035c*/ 	.word	0xffffffff


	//   ....[75]....
        /*0360*/ 	.word	0xffffffff


	//   ....[76]....
        /*0364*/ 	.word	0xffffffff


	//   ....[77]....
        /*0368*/ 	.word	0xffffffff


	//   ....[78]....
        /*036c*/ 	.word	0xffffffff


	//   ....[79]....
        /*0370*/ 	.word	0xffffffff


	//   ....[80]....
        /*0374*/ 	.word	0xffffffff


	//   ....[81]....
        /*0378*/ 	.word	0xffffffff


	//   ....[82]....
        /*037c*/ 	.word	0xffffffff


	//   ....[83]....
        /*0380*/ 	.word	0xffffffff


	//   ....[84]....
        /*0384*/ 	.word	0xffffffff


	//   ....[85]....
        /*0388*/ 	.word	0xffffffff


	//   ....[86]....
        /*038c*/ 	.word	0xffffffff


	//   ....[87]....
        /*0390*/ 	.word	0xffffffff


	//   ....[88]....
        /*0394*/ 	.word	0xffffffff


	//   ....[89]....
        /*0398*/ 	.word	0xffffffff


	//   ....[90]....
        /*039c*/ 	.word	0xffffffff


	//   ....[91]....
        /*03a0*/ 	.word	0xffffffff


	//   ....[92]....
        /*03a4*/ 	.word	0xffffffff


	//   ....[93]....
        /*03a8*/ 	.word	0xffffffff


	//   ....[94]....
        /*03ac*/ 	.word	0xffffffff


	//   ....[95]....
        /*03b0*/ 	.word	0xffffffff


	//   ....[96]....
        /*03b4*/ 	.word	0xffffffff


	//   ....[97]....
        /*03b8*/ 	.word	0xffffffff


	//   ....[98]....
        /*03bc*/ 	.word	0xffffffff


	//   ....[99]....
        /*03c0*/ 	.word	0xffffffff


	//   ....[100]....
        /*03c4*/ 	.word	0xffffffff


	//   ....[101]....
        /*03c8*/ 	.word	0xffffffff


	//   ....[102]....
        /*03cc*/ 	.word	0xffffffff


	//   ....[103]....
        /*03d0*/ 	.word	0xffffffff


	//   ....[104]....
        /*03d4*/ 	.word	0xffffffff


	//   ....[105]....
        /*03d8*/ 	.word	0xffffffff


	//   ....[106]....
        /*03dc*/ 	.word	0xffffffff


	//   ....[107]....
        /*03e0*/ 	.word	0xffffffff


	//   ....[108]....
        /*03e4*/ 	.word	0xffffffff


	//   ....[109]....
        /*03e8*/ 	.word	0xffffffff


	//   ....[110]....
        /*03ec*/ 	.word	0xffffffff


	//   ....[111]....
        /*03f0*/ 	.word	0xffffffff


	//   ....[112]....
        /*03f4*/ 	.word	0xffffffff


	//   ....[113]....
        /*03f8*/ 	.word	0xffffffff


	//   ....[114]....
        /*03fc*/ 	.word	0xffffffff


	//   ....[115]....
        /*0400*/ 	.word	0xffffffff


	//   ....[116]....
        /*0404*/ 	.word	0xffffffff


	//   ....[117]....
        /*0408*/ 	.word	0xffffffff


	//   ....[118]....
        /*040c*/ 	.word	0xffffffff


	//   ....[119]....
        /*0410*/ 	.word	0xffffffff


	//   ....[120]....
        /*0414*/ 	.word	0xffffffff


	//   ....[121]....
        /*0418*/ 	.word	0xffffffff


	//   ....[122]....
        /*041c*/ 	.word	0xffffffff


	//   ....[123]....
        /*0420*/ 	.word	0xffffffff


	//   ....[124]....
        /*0424*/ 	.word	0xffffffff


	//   ....[125]....
        /*0428*/ 	.word	0xffffffff


	//   ....[126]....
        /*042c*/ 	.word	0xffffffff


	//   ....[127]....
        /*0430*/ 	.word	0xffffffff


	//   ....[128]....
        /*0434*/ 	.word	0xffffffff


	//   ....[129]....
        /*0438*/ 	.word	0xffffffff


	//   ....[130]....
        /*043c*/ 	.word	0xffffffff


	//   ....[131]....
        /*0440*/ 	.word	0xffffffff


	//   ....[132]....
        /*0444*/ 	.word	0xffffffff


	//   ....[133]....
        /*0448*/ 	.word	0xffffffff


	//   ....[134]....
        /*044c*/ 	.word	0xffffffff


	//   ....[135]....
        /*0450*/ 	.word	0xffffffff


	//   ....[136]....
        /*0454*/ 	.word	0xffffffff


	//   ....[137]....
        /*0458*/ 	.word	0xffffffff


	//   ....[138]....
        /*045c*/ 	.word	0xffffffff


	//   ....[139]....
        /*0460*/ 	.word	0xffffffff


	//   ....[140]....
        /*0464*/ 	.word	0xffffffff


	//   ....[141]....
        /*0468*/ 	.word	0xffffffff


	//   ....[142]....
        /*046c*/ 	.word	0xffffffff


	//   ....[143]....
        /*0470*/ 	.word	0xffffffff


	//   ....[144]....
        /*0474*/ 	.word	0xffffffff


	//   ....[145]....
        /*0478*/ 	.word	0xffffffff


	//   ....[146]....
        /*047c*/ 	.word	0xffffffff


	//   ....[147]....
        /*0480*/ 	.word	0xffffffff


	//   ....[148]....
        /*0484*/ 	.word	0xffffffff


	//   ....[149]....
        /*0488*/ 	.word	0xffffffff


	//   ....[150]....
        /*048c*/ 	.word	0xffffffff


	//   ....[151]....
        /*0490*/ 	.word	0xffffffff


	//   ....[152]....
        /*0494*/ 	.word	0xffffffff


	//   ....[153]....
        /*0498*/ 	.word	0xffffffff


	//   ....[154]....
        /*049c*/ 	.word	0xffffffff


	//   ....[155]....
        /*04a0*/ 	.word	0xffffffff


	//   ....[156]....
        /*04a4*/ 	.word	0xffffffff


	//   ....[157]....
        /*04a8*/ 	.word	0xffffffff


	//   ....[158]....
        /*04ac*/ 	.word	0xffffffff


	//   ....[159]....
        /*04b0*/ 	.word	0xffffffff


	//   ....[160]....
        /*04b4*/ 	.word	0xffffffff


	//   ....[161]....
        /*04b8*/ 	.word	0xffffffff


	//   ....[162]....
        /*04bc*/ 	.word	0xffffffff


	//   ....[163]....
        /*04c0*/ 	.word	0xffffffff


	//   ....[164]....
        /*04c4*/ 	.word	0xffffffff


	//   ....[165]....
        /*04c8*/ 	.word	0xffffffff


	//   ....[166]....
        /*04cc*/ 	.word	0xffffffff


	//   ....[167]....
        /*04d0*/ 	.word	0xffffffff


	//   ....[168]....
        /*04d4*/ 	.word	0xffffffff


	//   ....[169]....
        /*04d8*/ 	.word	0x0500000f


	//   ....[170]....
        /*04dc*/ 	.word	0x0500000f


	//   ....[171]....
        /*04e0*/ 	.word	0x0500000f


	//   ....[172]....
        /*04e4*/ 	.word	0x0500000f


	//   ....[173]....
        /*04e8*/ 	.word	0x0500000f


	//   ....[174]....
        /*04ec*/ 	.word	0x0500000f


	//   ....[175]....
        /*04f0*/ 	.word	0x0500000f


	//   ....[176]....
        /*04f4*/ 	.word	0x0500000f


	//   ....[177]....
        /*04f8*/ 	.word	0x0500000f


	//   ....[178]....
        /*04fc*/ 	.word	0x0500000f


	//   ....[179]....
        /*0500*/ 	.word	0x0500000f


	//   ....[180]....
        /*0504*/ 	.word	0x0500000f


	//   ....[181]....
        /*0508*/ 	.word	0x0500000f


	//   ....[182]....
        /*050c*/ 	.word	0x0500000f


	//   ....[183]....
        /*0510*/ 	.word	0x0500000f


	//   ....[184]....
        /*0514*/ 	.word	0x0500000f


	//   ....[185]....
        /*0518*/ 	.word	0x0500000f


	//   ....[186]....
        /*051c*/ 	.word	0x0500000f


	//   ....[187]....
        /*0520*/ 	.word	0x0500000f


	//   ....[188]....
        /*0524*/ 	.word	0x0500000f


	//   ....[189]....
        /*0528*/ 	.word	0x0500000f


	//   ....[190]....
        /*052c*/ 	.word	0x0500000f


	//   ....[191]....
        /*0530*/ 	.word	0x0500000f


	//   ....[192]....
        /*0534*/ 	.word	0x0500000f


	//   ....[193]....
        /*0538*/ 	.word	0x0500000f


	//   ....[194]....
        /*053c*/ 	.word	0x0500000f


	//   ....[195]....
        /*0540*/ 	.word	0x0500000f


	//   ....[196]....
        /*0544*/ 	.word	0x0500000f


	//   ....[197]....
        /*0548*/ 	.word	0x0500000f


	//   ....[198]....
        /*054c*/ 	.word	0x0500000f


	//   ....[199]....
        /*0550*/ 	.word	0x0500000f


	//   ....[200]....
        /*0554*/ 	.word	0x0500000f


	//   ....[201]....
        /*0558*/ 	.word	0x0500000f


	//   ....[202]....
        /*055c*/ 	.word	0x0500000f


	//   ....[203]....
        /*0560*/ 	.word	0x0500000f


	//   ....[204]....
        /*0564*/ 	.word	0x0500000f


	//   ....[205]....
        /*0568*/ 	.word	0x0500000f


	//   ....[206]....
        /*056c*/ 	.word	0x0500000f


	//   ....[207]....
        /*0570*/ 	.word	0x0500000f


	//   ....[208]....
        /*0574*/ 	.word	0x0500000f


	//   ....[209]....
        /*0578*/ 	.word	0x0500000f


	//   ....[210]....
        /*057c*/ 	.word	0x0500000f


	//   ....[211]....
        /*0580*/ 	.word	0x0500000f


	//   ....[212]....
        /*0584*/ 	.word	0x0500000f


	//   ....[213]....
        /*0588*/ 	.word	0x0500000f


	//   ....[214]....
        /*058c*/ 	.word	0x0500000f


	//   ....[215]....
        /*0590*/ 	.word	0x0500000f


	//   ....[216]....
        /*0594*/ 	.word	0x0500000f


	//   ....[217]....
        /*0598*/ 	.word	0x0500000f


	//   ....[218]....
        /*059c*/ 	.word	0x0500000f


	//   ....[219]....
        /*05a0*/ 	.word	0x0500000f


	//   ....[220]....
        /*05a4*/ 	.word	0x0500000f


	//   ....[221]....
        /*05a8*/ 	.word	0x0500000f


	//   ....[222]....
        /*05ac*/ 	.word	0x0500000f


	//   ....[223]....
        /*05b0*/ 	.word	0x0500000f


	//   ....[224]....
        /*05b4*/ 	.word	0x0500000f


	//   ....[225]....
        /*05b8*/ 	.word	0x0500000f


	//   ....[226]....
        /*05bc*/ 	.word	0x0500000f


	//   ....[227]....
        /*05c0*/ 	.word	0x0500000f


	//   ....[228]....
        /*05c4*/ 	.word	0x0500000f


	//   ....[229]....
        /*05c8*/ 	.word	0x0500000f


	//   ....[230]....
        /*05cc*/ 	.word	0x0500000f


	//   ....[231]....
        /*05d0*/ 	.word	0x0500000f


	//   ....[232]....
        /*05d4*/ 	.word	0x0500000f


	//   ....[233]....
        /*05d8*/ 	.word	0x0500000f


	//   ....[234]....
        /*05dc*/ 	.word	0x0500000f


	//   ....[235]....
        /*05e0*/ 	.word	0x0500000f


	//   ....[236]....
        /*05e4*/ 	.word	0x0500000f


	//   ....[237]....
        /*05e8*/ 	.word	0x0500000f


	//   ....[238]....
        /*05ec*/ 	.word	0x0500000f


	//   ....[239]....
        /*05f0*/ 	.word	0x0500000f


	//   ....[240]....
        /*05f4*/ 	.word	0x0500000f


	//   ....[241]....
        /*05f8*/ 	.word	0x0500000f


	//   ....[242]....
        /*05fc*/ 	.word	0x0500000f


	//   ....[243]....
        /*0600*/ 	.word	0x0500000f


	//   ....[244]....
        /*0604*/ 	.word	0x0500000f


	//   ....[245]....
        /*0608*/ 	.word	0x0500000f


	//   ....[246]....
        /*060c*/ 	.word	0x0500000f


	//   ....[247]....
        /*0610*/ 	.word	0x0500000f


	//   ....[248]....
        /*0614*/ 	.word	0x0500000f


	//   ....[249]....
        /*0618*/ 	.word	0x0500000f


	//   ....[250]....
        /*061c*/ 	.word	0x0500000f


	//   ....[251]....
        /*0620*/ 	.word	0x0500000f


	//   ....[252]....
        /*0624*/ 	.word	0x0500000f


	//   ....[253]....
        /*0628*/ 	.word	0x0500000f


	//   ....[254]....
        /*062c*/ 	.word	0x0500000f


	//   ....[255]....
        /*0630*/ 	.word	0x0500000f


	//   ....[0]....
        /*0634*/ 	.word	0x0500000f


	//   ....[1]....
        /*0638*/ 	.word	0x0500000f


	//   ....[2]....
        /*063c*/ 	.word	0x0500000f


	//   ....[3]....
        /*0640*/ 	.word	0x0500000f


	//   ....[4]....
        /*0644*/ 	.word	0x0500000f


	//   ....[5]....
        /*0648*/ 	.word	0x0500000f


	//   ....[6]....
        /*064c*/ 	.word	0x0500000f


	//   ....[7]....
        /*0650*/ 	.word	0x0500000f


	//   ....[8]....
        /*0654*/ 	.word	0x0500000f


	//   ....[9]....
        /*0658*/ 	.word	0x0500000f


	//   ....[10]....
        /*065c*/ 	.word	0x0500000f


	//   ....[11]....
        /*0660*/ 	.word	0x0500000f


	//   ....[12]....
        /*0664*/ 	.word	0x0500000f


	//   ....[13]....
        /*0668*/ 	.word	0x0500000f


	//   ....[14]....
        /*066c*/ 	.word	0x0500000f


	//   ....[15]....
        /*0670*/ 	.word	0x0500000f


	//   ....[16]....
        /*0674*/ 	.word	0x0500000f


	//   ....[17]....
        /*0678*/ 	.word	0x0500000f


	//   ....[18]....
        /*067c*/ 	.word	0x0500000f


	//   ....[19]....
        /*0680*/ 	.word	0x0500000f


	//----- nvinfo : EIATTR_COOP_GROUP_INSTR_OFFSETS
	.align		4
.L_289:
        /*0684*/ 	.byte	0x04, 0x28
        /*0686*/ 	.short	(.L_291 - .L_290)


	//   ....[0]....
.L_290:
        /*0688*/ 	.word	0x00000080


	//   ....[1]....
        /*068c*/ 	.word	0x00000090


	//   ....[2]....
        /*0690*/ 	.word	0x000002d0


	//   ....[3]....
        /*0694*/ 	.word	0x00000430


	//   ....[4]....
        /*0698*/ 	.word	0x00000550


	//   ....[5]....
        /*069c*/ 	.word	0x000006b0


	//   ....[6]....
        /*06a0*/ 	.word	0x00001460


	//   ....[7]....
        /*06a4*/ 	.word	0x00001b00


	//   ....[8]....
        /*06a8*/ 	.word	0x00001b30


	//   ....[9]....
        /*06ac*/ 	.word	0x000021e0


	//   ....[10]....
        /*06b0*/ 	.word	0x00002250


	//   ....[11]....
        /*06b4*/ 	.word	0x00002d10


	//   ....[12]....
        /*06b8*/ 	.word	0x00002d60


	//   ....[13]....
        /*06bc*/ 	.word	0x00003fc0


	//   ....[14]....
        /*06c0*/ 	.word	0x00003fe0


	//   ....[15]....
        /*06c4*/ 	.word	0x000046c0


	//   ....[16]....
        /*06c8*/ 	.word	0x00004700


	//   ....[17]....
        /*06cc*/ 	.word	0x00005000


	//   ....[18]....
        /*06d0*/ 	.word	0x00005060


	//   ....[19]....
        /*06d4*/ 	.word	0x00006a00


	//   ....[20]....
        /*06d8*/ 	.word	0x00006a10


	//   ....[21]....
        /*06dc*/ 	.word	0x00006a40


	//   ....[22]....
        /*06e0*/ 	.word	0x00006a60


	//   ....[23]....
        /*06e4*/ 	.word	0x00007ce0


	//   ....[24]....
        /*06e8*/ 	.word	0x00007d10


	//   ....[25]....
        /*06ec*/ 	.word	0x00007dc0


	//   ....[26]....
        /*06f0*/ 	.word	0x00007dd0


	//   ....[27]....
        /*06f4*/ 	.word	0x00008b90


	//   ....[28]....
        /*06f8*/ 	.word	0x00008bd0


	//   ....[29]....
        /*06fc*/ 	.word	0x00008c10


	//   ....[30]....
        /*0700*/ 	.word	0x00008c40


	//   ....[31]....
        /*0704*/ 	.word	0x00009120


	//   ....[32]....
        /*0708*/ 	.word	0x00009160


	//   ....[33]....
        /*070c*/ 	.word	0x00009190


	//   ....[34]....
        /*0710*/ 	.word	0x000091c0


	//   ....[35]....
        /*0714*/ 	.word	0x000091e0


	//   ....[36]....
        /*0718*/ 	.word	0x000091f0


	//   ....[37]....
        /*071c*/ 	.word	0x00009210


	//   ....[38]....
        /*0720*/ 	.word	0x00009230


	//   ....[39]....
        /*0724*/ 	.word	0x00009ac0


	//   ....[40]....
        /*0728*/ 	.word	0x00009af0


	//   ....[41]....
        /*072c*/ 	.word	0x00009b30


	//   ....[42]....
        /*0730*/ 	.word	0x00009b60


	//   ....[43]....
        /*0734*/ 	.word	0x00009b70


	//   ....[44]....
        /*0738*/ 	.word	0x00009b80


	//   ....[45]....
        /*073c*/ 	.word	0x00009b90


	//   ....[46]....
        /*0740*/ 	.word	0x00009bb0


	//   ....[47]....
        /*0744*/ 	.word	0x00009d00


	//   ....[48]....
        /*0748*/ 	.word	0x00009ef0


	//   ....[49]....
        /*074c*/ 	.word	0x00009f20


	//   ....[50]....
        /*0750*/ 	.word	0x00009f50


	//   ....[51]....
        /*0754*/ 	.word	0x00009f80


	//   ....[52]....
        /*0758*/ 	.word	0x00009fb0


	//   ....[53]....
        /*075c*/ 	.word	0x00009fe0


	//   ....[54]....
        /*0760*/ 	.word	0x0000a130


	//   ....[55]....
        /*0764*/ 	.word	0x0000a160


	//   ....[56]....
        /*0768*/ 	.word	0x0000a190


	//   ....[57]....
        /*076c*/ 	.word	0x0000a1c0


	//   ....[58]....
        /*0770*/ 	.word	0x0000a1f0


	//   ....[59]....
        /*0774*/ 	.word	0x0000a220


	//   ....[60]....
        /*0778*/ 	.word	0x0000a2b0


	//   ....[61]....
        /*077c*/ 	.word	0x0000a310


	//   ....[62]....
        /*0780*/ 	.word	0x0000a3a0


	//   ....[63]....
        /*0784*/ 	.word	0x0000bc80


	//   ....[64]....
        /*0788*/ 	.word	0x0000bca0


	//   ....[65]....
        /*078c*/ 	.word	0x0000bd30


	//   ....[66]....
        /*0790*/ 	.word	0x0000bd50


	//   ....[67]....
        /*0794*/ 	.word	0x0000bdd0


	//   ....[68]....
        /*0798*/ 	.word	0x0000bdf0


	//   ....[69]....
        /*079c*/ 	.word	0x0000be70


	//   ....[70]....
        /*07a0*/ 	.word	0x0000be90


	//   ....[71]....
        /*07a4*/ 	.word	0x0000bf10


	//   ....[72]....
        /*07a8*/ 	.word	0x0000bf30


	//   ....[73]....
        /*07ac*/ 	.word	0x0000bfb0


	//   ....[74]....
        /*07b0*/ 	.word	0x0000bfd0


	//   ....[75]....
        /*07b4*/ 	.word	0x0000c050


	//   ....[76]....
        /*07b8*/ 	.word	0x0000c070


	//   ....[77]....
        /*07bc*/ 	.word	0x0000c080


	//   ....[78]....
        /*07c0*/ 	.word	0x0000c090


	//   ....[79]....
        /*07c4*/ 	.word	0x0000c990


	//   ....[80]....
        /*07c8*/ 	.word	0x0000c9c0


	//   ....[81]....
        /*07cc*/ 	.word	0x0000ca60


	//   ....[82]....
        /*07d0*/ 	.word	0x0000ca80


	//   ....[83]....
        /*07d4*/ 	.word	0x0000cb00


	//   ....[84]....
        /*07d8*/ 	.word	0x0000cb20


	//   ....[85]....
        /*07dc*/ 	.word	0x0000cba0


	//   ....[86]....
        /*07e0*/ 	.word	0x0000cbc0


	//   ....[87]....
        /*07e4*/ 	.word	0x0000cc40


	//   ....[88]....
        /*07e8*/ 	.word	0x0000cc60


	//   ....[89]....
        /*07ec*/ 	.word	0x0000cce0


	//   ....[90]....
        /*07f0*/ 	.word	0x0000cd00


	//   ....[91]....
        /*07f4*/ 	.word	0x0000cd80


	//   ....[92]....
        /*07f8*/ 	.word	0x0000cda0


	//   ....[93]....
        /*07fc*/ 	.word	0x0000cdb0


	//   ....[94]....
        /*0800*/ 	.word	0x0000ce20


	//   ....[95]....
        /*0804*/ 	.word	0x0000ce70


	//   ....[96]....
        /*0808*/ 	.word	0x0000cea0


	//   ....[97]....
        /*080c*/ 	.word	0x0000cf30


	//   ....[98]....
        /*0810*/ 	.word	0x0000cf40


	//   ....[99]....
        /*0814*/ 	.word	0x0000cfb0


	//   ....[100]....
        /*0818*/ 	.word	0x0000cfc0


	//   ....[101]....
        /*081c*/ 	.word	0x0000d000


	//   ....[102]....
        /*0820*/ 	.word	0x0000d020


	//   ....[103]....
        /*0824*/ 	.word	0x0000d7a0


	//   ....[104]....
        /*0828*/ 	.word	0x0000d7d0


	//   ....[105]....
        /*082c*/ 	.word	0x0000d820


	//   ....[106]....
        /*0830*/ 	.word	0x0000d830


	//   ....[107]....
        /*0834*/ 	.word	0x0000d870


	//   ....[108]....
        /*0838*/ 	.word	0x0000d880


	//   ....[109]....
        /*083c*/ 	.word	0x0000d8c0


	//   ....[110]....
        /*0840*/ 	.word	0x0000d8d0


	//   ....[111]....
        /*0844*/ 	.word	0x0000d910


	//   ....[112]....
        /*0848*/ 	.word	0x0000d920


	//   ....[113]....
        /*084c*/ 	.word	0x0000d960


	//   ....[114]....
        /*0850*/ 	.word	0x0000d970


	//   ....[115]....
        /*0854*/ 	.word	0x0000d9b0


	//   ....[116]....
        /*0858*/ 	.word	0x0000d9c0


	//   ....[117]....
        /*085c*/ 	.word	0x0000d9d0


	//   ....[118]....
        /*0860*/ 	.word	0x0000da10


	//   ....[119]....
        /*0864*/ 	.word	0x0000dcc0


	//   ....[120]....
        /*0868*/ 	.word	0x0000dcf0


	//   ....[121]....
        /*086c*/ 	.word	0x0000dd50


	//   ....[122]....
        /*0870*/ 	.word	0x0000dd60


	//   ....[123]....
        /*0874*/ 	.word	0x0000ddb0


	//   ....[124]....
        /*0878*/ 	.word	0x0000ddc0


	//   ....[125]....
        /*087c*/ 	.word	0x0000de10


	//   ....[126]....
        /*0880*/ 	.word	0x0000de20


	//   ....[127]....
        /*0884*/ 	.word	0x0000de70


	//   ....[128]....
        /*0888*/ 	.word	0x0000de80


	//   ....[129]....
        /*088c*/ 	.word	0x0000ded0


	//   ....[130]....
        /*0890*/ 	.word	0x0000dee0


	//   ....[131]....
        /*0894*/ 	.word	0x0000df30


	//   ....[132]....
        /*0898*/ 	.word	0x0000df40


	//   ....[133]....
        /*089c*/ 	.word	0x0000df50


	//   ....[134]....
        /*08a0*/ 	.word	0x0000df90


	//   ....[135]....
        /*08a4*/ 	.word	0x0000e550


	//   ....[136]....
        /*08a8*/ 	.word	0x0000e590


	//   ....[137]....
        /*08ac*/ 	.word	0x0000e5a0


	//   ....[138]....
        /*08b0*/ 	.word	0x0000e5b0


	//   ....[139]....
        /*08b4*/ 	.word	0x0000e5c0


	//   ....[140]....
        /*08b8*/ 	.word	0x0000e5d0


	//   ....[141]....
        /*08bc*/ 	.word	0x0000e5f0


	//   ....[142]....
        /*08c0*/ 	.word	0x0000e640


	//   ....[143]....
        /*08c4*/ 	.word	0x0000e660


	//   ....[144]....
        /*08c8*/ 	.word	0x0000e6a0


	//   ....[145]....
        /*08cc*/ 	.word	0x0000e6c0


	//   ....[146]....
        /*08d0*/ 	.word	0x0000e700


	//   ....[147]....
        /*08d4*/ 	.word	0x0000e720


	//   ....[148]....
        /*08d8*/ 	.word	0x0000e770


	//   ....[149]....
        /*08dc*/ 	.word	0x0000e7a0


	//   ....[150]....
        /*08e0*/ 	.word	0x0000e800


	//   ....[151]....
        /*08e4*/ 	.word	0x0000eb80


	//   ....[152]....
        /*08e8*/ 	.word	0x0000ebd0


	//   ....[153]....
        /*08ec*/ 	.word	0x0000ec00


	//   ....[154]....
        /*08f0*/ 	.word	0x0000ec30


	//   ....[155]....
        /*08f4*/ 	.word	0x0000ec40


	//   ....[156]....
        /*08f8*/ 	.word	0x0000ec70


	//   ....[157]....
        /*08fc*/ 	.word	0x0000eca0


	//   ....[158]....
        /*0900*/ 	.word	0x0000ecd0


	//   ....[159]....
        /*0904*/ 	.word	0x0000ee50


	//   ....[160]....
        /*0908*/ 	.word	0x0000ee80


	//   ....[161]....
        /*090c*/ 	.word	0x0000eeb0


	//   ....[162]....
        /*0910*/ 	.word	0x0000eee0


	//   ....[163]....
        /*0914*/ 	.word	0x0000ef10


	//   ....[164]....
        /*0918*/ 	.word	0x0000ef40


	//   ....[165]....
        /*091c*/ 	.word	0x0000f000


	//   ....[166]....
        /*0920*/ 	.word	0x0000f020


	//   ....[167]....
        /*0924*/ 	.word	0x0000f090


	//   ....[168]....
        /*0928*/ 	.word	0x0000f730


	//   ....[169]....
        /*092c*/ 	.word	0x0000fcd0


	//   ....[170]....
        /*0930*/ 	.word	0x0000fdc0


	//   ....[171]....
        /*0934*/ 	.word	0x0000fe60


	//   ....[172]....
        /*0938*/ 	.word	0x0000fec0


	//   ....[173]....
        /*093c*/ 	.word	0x0000ffb0


	//   ....[174]....
        /*0940*/ 	.word	0x00010020


	//   ....[175]....
        /*0944*/ 	.word	0x00010110


	//   ....[176]....
        /*0948*/ 	.word	0x00010180


	//   ....[177]....
        /*094c*/ 	.word	0x00010270


	//   ....[178]....
        /*0950*/ 	.word	0x000102e0


	//   ....[179]....
        /*0954*/ 	.word	0x000103d0


	//   ....[180]....
        /*0958*/ 	.word	0x00010440


	//   ....[181]....
        /*095c*/ 	.word	0x00010530


	//   ....[182]....
        /*0960*/ 	.word	0x000105a0


	//   ....[183]....
        /*0964*/ 	.word	0x00010690


	//   ....[184]....
        /*0968*/ 	.word	0x00010700


	//   ....[185]....
        /*096c*/ 	.word	0x000107a0


	//   ....[186]....
        /*0970*/ 	.word	0x00010890


	//   ....[187]....
        /*0974*/ 	.word	0x00010900


	//   ....[188]....
        /*0978*/ 	.word	0x00010960


	//   ....[189]....
        /*097c*/ 	.word	0x00010a50


	//   ....[190]....
        /*0980*/ 	.word	0x00010ab0


	//   ....[191]....
        /*0984*/ 	.word	0x00010bb0


	//   ....[192]....
        /*0988*/ 	.word	0x00010c10


	//   ....[193]....
        /*098c*/ 	.word	0x00010d10


	//   ....[194]....
        /*0990*/ 	.word	0x00010d70


	//   ....[195]....
        /*0994*/ 	.word	0x00010e70


	//   ....[196]....
        /*0998*/ 	.word	0x00010ed0


	//   ....[197]....
        /*099c*/ 	.word	0x00010fd0


	//   ....[198]....
        /*09a0*/ 	.word	0x00011030


	//   ....[199]....
        /*09a4*/ 	.word	0x00011130


	//   ....[200]....
        /*09a8*/ 	.word	0x00011190


	//   ....[201]....
        /*09ac*/ 	.word	0x00011240


	//   ....[202]....
        /*09b0*/ 	.word	0x00011300


	//   ....[203]....
        /*09b4*/ 	.word	0x000113c0


	//   ....[204]....
        /*09b8*/ 	.word	0x00011420


	//   ....[205]....
        /*09bc*/ 	.word	0x00011520


	//   ....[206]....
        /*09c0*/ 	.word	0x00011580


	//   ....[207]....
        /*09c4*/ 	.word	0x00011650


	//   ....[208]....
        /*09c8*/ 	.word	0x000116b0


	//   ....[209]....
        /*09cc*/ 	.word	0x00011770


	//   ....[210]....
        /*09d0*/ 	.word	0x000118b0


	//   ....[211]....
        /*09d4*/ 	.word	0x00011950


	//   ....[212]....
        /*09d8*/ 	.word	0x000119c0


	//   ....[213]....
        /*09dc*/ 	.word	0x00011a70


	//   ....[214]....
        /*09e0*/ 	.word	0x00011ad0


	//   ....[215]....
        /*09e4*/ 	.word	0x00011b80


	//   ....[216]....
        /*09e8*/ 	.word	0x00011be0


	//   ....[217]....
        /*09ec*/ 	.word	0x00011c90


	//   ....[218]....
        /*09f0*/ 	.word	0x00011cf0


	//   ....[219]....
        /*09f4*/ 	.word	0x00011da0


	//   ....[220]....
        /*09f8*/ 	.word	0x00011e00


	//   ....[221]....
        /*09fc*/ 	.word	0x00011eb0


	//   ....[222]....
        /*0a00*/ 	.word	0x00011f10


	//   ....[223]....
        /*0a04*/ 	.word	0x00011fc0


	//   ....[224]....
        /*0a08*/ 	.word	0x00012020


	//   ....[225]....
        /*0a0c*/ 	.word	0x000120d0


	//   ....[226]....
        /*0a10*/ 	.word	0x000121c0


	//   ....[227]....
        /*0a14*/ 	.word	0x00012270


	//   ....[228]....
        /*0a18*/ 	.word	0x000122d0


	//   ....[229]....
        /*0a1c*/ 	.word	0x00012390


	//   ....[230]....
        /*0a20*/ 	.word	0x000123f0


	//   ....[231]....
        /*0a24*/ 	.word	0x000124b0


	//   ....[232]....
        /*0a28*/ 	.word	0x00012510


	//   ....[233]....
        /*0a2c*/ 	.word	0x000125d0


	//   ....[234]....
        /*0a30*/ 	.word	0x00012630


	//   ....[235]....
        /*0a34*/ 	.word	0x000126f0


	//   ....[236]....
        /*0a38*/ 	.word	0x00012750


	//   ....[237]....
        /*0a3c*/ 	.word	0x00012810


	//   ....[238]....
        /*0a40*/ 	.word	0x00012870


	//   ....[239]....
        /*0a44*/ 	.word	0x00012930


	//   ....[240]....
        /*0a48*/ 	.word	0x00012990


	//   ....[241]....
        /*0a4c*/ 	.word	0x00012a40


	//   ....[242]....
        /*0a50*/ 	.word	0x00012b30


	//   ....[243]....
        /*0a54*/ 	.word	0x00012be0


	//   ....[244]....
        /*0a58*/ 	.word	0x00012c50


	//   ....[245]....
        /*0a5c*/ 	.word	0x00012d00


	//   ....[246]....
        /*0a60*/ 	.word	0x00012d60


	//   ....[247]....
        /*0a64*/ 	.word	0x00012e20


	//   ....[248]....
        /*0a68*/ 	.word	0x00012e80


	//   ....[249]....
        /*0a6c*/ 	.word	0x00012f40


	//   ....[250]....
        /*0a70*/ 	.word	0x00012fa0


	//   ....[251]....
        /*0a74*/ 	.word	0x00013060


	//   ....[252]....
        /*0a78*/ 	.word	0x000130c0


	//   ....[253]....
        /*0a7c*/ 	.word	0x00013180


	//   ....[254]....
        /*0a80*/ 	.word	0x000131e0


	//   ....[255]....
        /*0a84*/ 	.word	0x000132a0


	//   ....[0]....
        /*0a88*/ 	.word	0x00013300


	//   ....[1]....
        /*0a8c*/ 	.word	0x000133a0


	//   ....[2]....
        /*0a90*/ 	.word	0x00013430


	//   ....[3]....
        /*0a94*/ 	.word	0x000134d0


	//   ....[4]....
        /*0a98*/ 	.word	0x000135f0


	//   ....[5]....
        /*0a9c*/ 	.word	0x00013660


	//   ....[6]....
        /*0aa0*/ 	.word	0x000136d0


	//   ....[7]....
        /*0aa4*/ 	.word	0x00013740


	//   ....[8]....
        /*0aa8*/ 	.word	0x000137b0


	//   ....[9]....
        /*0aac*/ 	.word	0x00013830


	//   ....[10]....
        /*0ab0*/ 	.word	0x000138c0


	//   ....[11]....
        /*0ab4*/ 	.word	0x00013950


	//   ....[12]....
        /*0ab8*/ 	.word	0x000139c0


	//   ....[13]....
        /*0abc*/ 	.word	0x00013a30


	//   ....[14]....
        /*0ac0*/ 	.word	0x00013aa0


	//   ....[15]....
        /*0ac4*/ 	.word	0x00013b20


	//   ....[16]....
        /*0ac8*/ 	.word	0x00013b90


	//   ....[17]....
        /*0acc*/ 	.word	0x00013c30


	//   ....[18]....
        /*0ad0*/ 	.word	0x00013cc0


	//   ....[19]....
        /*0ad4*/ 	.word	0x00013de0


	//----- nvinfo : EIATTR_REG_RECONFIG
	.align		4
.L_291:
        /*0ad8*/ 	.byte	0x01, 0x54
	.zero		2


	//----- nvinfo : EIATTR_SYSCALL_OFFSETS
	.align		4
        /*0adc*/ 	.byte	0x04, 0x46
        /*0ade*/ 	.short	(.L_293 - .L_292)


	//   ....[0]....
.L_292:
        /*0ae0*/ 	.word	0x00001640


	//   ....[1]....
        /*0ae4*/ 	.word	0x0000b260


	//   ....[2]....
        /*0ae8*/ 	.word	0x0000b3b0


	//   ....[3]....
        /*0aec*/ 	.word	0x0000b4a0


	//   ....[4]....
        /*0af0*/ 	.word	0x0000c4a0


	//----- nvinfo : EIATTR_MBARRIER_INSTR_OFFSETS
	.align		4
.L_293:
        /*0af4*/ 	.byte	0x04, 0x39
        /*0af6*/ 	.short	(.L_295 - .L_294)


	//   ....[0]....
.L_294:
        /*0af8*/ 	.word	0x00000180
        /*0afc*/ 	.word	0x000000ff
        /*0b00*/ 	.word	0x00016800
        /*0b04*/ 	.short	0x0100
        /*0b06*/ 	.byte	0x08
	.zero		1


	//   ....[1]....
        /*0b08*/ 	.word	0x00000190
        /*0b0c*/ 	.word	0x000000ff
        /*0b10*/ 	.word	0x00016820
        /*0b14*/ 	.short	0x0100
        /*0b16*/ 	.byte	0x08
	.zero		1


	//   ....[2]....
        /*0b18*/ 	.word	0x00000280
        /*0b1c*/ 	.word	0x000000ff
        /*0b20*/ 	.word	0x00016830
        /*0b24*/ 	.short	0x0100
        /*0b26*/ 	.byte	0x08
	.zero		1


	//   ....[3]....
        /*0b28*/ 	.word	0x00000290
        /*0b2c*/ 	.word	0x000000ff
        /*0b30*/ 	.word	0x00016840
        /*0b34*/ 	.short	0x0100
        /*0b36*/ 	.byte	0x08
	.zero		1


	//   ....[4]....
        /*0b38*/ 	.word	0x000002a0
        /*0b3c*/ 	.word	0x000000ff
        /*0b40*/ 	.word	0x00016838
        /*0b44*/ 	.short	0x0100
        /*0b46*/ 	.byte	0x08
	.zero		1


	//   ....[5]....
        /*0b48*/ 	.word	0x000002b0
        /*0b4c*/ 	.word	0x000000ff
        /*0b50*/ 	.word	0x00016848
        /*0b54*/ 	.short	0x0100
        /*0b56*/ 	.byte	0x08
	.zero		1


	//   ....[6]....
        /*0b58*/ 	.word	0x000003e0
        /*0b5c*/ 	.word	0x000000ff
        /*0b60*/ 	.word	0x00016850
        /*0b64*/ 	.short	0x0100
        /*0b66*/ 	.byte	0x08
	.zero		1


	//   ....[7]....
        /*0b68*/ 	.word	0x000003f0
        /*0b6c*/ 	.word	0x000000ff
        /*0b70*/ 	.word	0x00016860
        /*0b74*/ 	.short	0x0100
        /*0b76*/ 	.byte	0x08
	.zero		1


	//   ....[8]....
        /*0b78*/ 	.word	0x00000400
        /*0b7c*/ 	.word	0x000000ff
        /*0b80*/ 	.word	0x00016858
        /*0b84*/ 	.short	0x0100
        /*0b86*/ 	.byte	0x08
	.zero		1


	//   ....[9]....
        /*0b88*/ 	.word	0x00000410
        /*0b8c*/ 	.word	0x000000ff
        /*0b90*/ 	.word	0x00016868
        /*0b94*/ 	.short	0x0100
        /*0b96*/ 	.byte	0x08
	.zero		1


	//   ....[10]....
        /*0b98*/ 	.word	0x00000500
        /*0b9c*/ 	.word	0x000000ff
        /*0ba0*/ 	.word	0x00016870
        /*0ba4*/ 	.short	0x0100
        /*0ba6*/ 	.byte	0x06
	.zero		1


	//   ....[11]....
        /*0ba8*/ 	.word	0x00000510
        /*0bac*/ 	.word	0x000000ff
        /*0bb0*/ 	.word	0x00016880
        /*0bb4*/ 	.short	0x0100
        /*0bb6*/ 	.byte	0x06
	.zero		1


	//   ....[12]....
        /*0bb8*/ 	.word	0x00000520
        /*0bbc*/ 	.word	0x000000ff
        /*0bc0*/ 	.word	0x00016878
        /*0bc4*/ 	.short	0x0100
        /*0bc6*/ 	.byte	0x06
	.zero		1


	//   ....[13]....
        /*0bc8*/ 	.word	0x00000530
        /*0bcc*/ 	.word	0x000000ff
        /*0bd0*/ 	.word	0x00016888
        /*0bd4*/ 	.short	0x0100
        /*0bd6*/ 	.byte	0x06
	.zero		1


	//   ....[14]....
        /*0bd8*/ 	.word	0x00000660
        /*0bdc*/ 	.word	0x000000ff
        /*0be0*/ 	.word	0x00016890
        /*0be4*/ 	.short	0x0100
        /*0be6*/ 	.byte	0x08
	.zero		1


	//   ....[15]....
        /*0be8*/ 	.word	0x00000670
        /*0bec*/ 	.word	0x000000ff
        /*0bf0*/ 	.word	0x000168a0
        /*0bf4*/ 	.short	0x0100
        /*0bf6*/ 	.byte	0x08
	.zero		1


	//   ....[16]....
        /*0bf8*/ 	.word	0x00000680
        /*0bfc*/ 	.word	0x000000ff
        /*0c00*/ 	.word	0x00016898
        /*0c04*/ 	.short	0x0100
        /*0c06*/ 	.byte	0x08
	.zero		1


	//   ....[17]....
        /*0c08*/ 	.word	0x00000690
        /*0c0c*/ 	.word	0x000000ff
        /*0c10*/ 	.word	0x000168a8
        /*0c14*/ 	.short	0x0100
        /*0c16*/ 	.byte	0x08
	.zero		1


	//   ....[18]....
        /*0c18*/ 	.word	0x000007d0
        /*0c1c*/ 	.word	0x000000ff
        /*0c20*/ 	.word	0x000168b0
        /*0c24*/ 	.short	0x0100
        /*0c26*/ 	.byte	0x08
	.zero		1


	//   ....[19]....
        /*0c28*/ 	.word	0x000007e0
        /*0c2c*/ 	.word	0x000000ff
        /*0c30*/ 	.word	0x000168c0
        /*0c34*/ 	.short	0x0100
        /*0c36*/ 	.byte	0x08
	.zero		1


	//   ....[20]....
        /*0c38*/ 	.word	0x000007f0
        /*0c3c*/ 	.word	0x000000ff
        /*0c40*/ 	.word	0x000168b8
        /*0c44*/ 	.short	0x0100
        /*0c46*/ 	.byte	0x08
	.zero		1


	//   ....[21]....
        /*0c48*/ 	.word	0x00000800
        /*0c4c*/ 	.word	0x000000ff
        /*0c50*/ 	.word	0x000168c8
        /*0c54*/ 	.short	0x0100
        /*0c56*/ 	.byte	0x08
	.zero		1


	//   ....[22]....
        /*0c58*/ 	.word	0x000016c0
        /*0c5c*/ 	.word	0x000000ff
        /*0c60*/ 	.word	0x00016800
        /*0c64*/ 	.short	0x010a
        /*0c66*/ 	.byte	0x2d
	.zero		1


	//   ....[23]....
        /*0c68*/ 	.word	0x00001740
        /*0c6c*/ 	.word	0x00000004
        /*0c70*/ 	.word	0x00016830
        /*0c74*/ 	.short	0x010a
        /*0c76*/ 	.byte	0x3f
	.zero		1


	//   ....[24]....
        /*0c78*/ 	.word	0x00001780
        /*0c7c*/ 	.word	0x00000004
        /*0c80*/ 	.word	0x00016830
        /*0c84*/ 	.short	0x010a
        /*0c86*/ 	.byte	0x3f
	.zero		1


	//   ....[25]....
        /*0c88*/ 	.word	0x000022c0
        /*0c8c*/ 	.word	0x000000ff
        /*0c90*/ 	.word	0x00000000
        /*0c94*/ 	.short	0x0101
        /*0c96*/ 	.byte	0x06
	.zero		1


	//   ....[26]....
        /*0c98*/ 	.word	0x00003940
        /*0c9c*/ 	.word	0x000000ff
        /*0ca0*/ 	.word	0x00016830
        /*0ca4*/ 	.short	0x010a
        /*0ca6*/ 	.byte	0x06
	.zero		1


	//   ....[27]....
        /*0ca8*/ 	.word	0x00003980
        /*0cac*/ 	.word	0x000000ff
        /*0cb0*/ 	.word	0x00016830
        /*0cb4*/ 	.short	0x010a
        /*0cb6*/ 	.byte	0x06
	.zero		1


	//   ....[28]....
        /*0cb8*/ 	.word	0x00003b90
        /*0cbc*/ 	.word	0x000000ff
        /*0cc0*/ 	.word	0x00016850
        /*0cc4*/ 	.short	0x010a
        /*0cc6*/ 	.byte	0x06
	.zero		1


	//   ....[29]....
        /*0cc8*/ 	.word	0x00003bd0
        /*0ccc*/ 	.word	0x000000ff
        /*0cd0*/ 	.word	0x00016850
        /*0cd4*/ 	.short	0x010a
        /*0cd6*/ 	.byte	0x06
	.zero		1


	//   ....[30]....
        /*0cd8*/ 	.word	0x00004060
        /*0cdc*/ 	.word	0x000000ff
        /*0ce0*/ 	.word	0x00000000
        /*0ce4*/ 	.short	0x0101
        /*0ce6*/ 	.byte	0x06
	.zero		1


	//   ....[31]....
        /*0ce8*/ 	.word	0x00005b40
        /*0cec*/ 	.word	0x000000ff
        /*0cf0*/ 	.word	0x00000000
        /*0cf4*/ 	.short	0x0101
        /*0cf6*/ 	.byte	0x06
	.zero		1


	//   ....[32]....
        /*0cf8*/ 	.word	0x00006010
        /*0cfc*/ 	.word	0x000000ff
        /*0d00*/ 	.word	0x00016830
        /*0d04*/ 	.short	0x010a
        /*0d06*/ 	.byte	0x06
	.zero		1


	//   ....[33]....
        /*0d08*/ 	.word	0x00006050
        /*0d0c*/ 	.word	0x000000ff
        /*0d10*/ 	.word	0x00016830
        /*0d14*/ 	.short	0x010a
        /*0d16*/ 	.byte	0x06
	.zero		1


	//   ....[34]....
        /*0d18*/ 	.word	0x00006230
        /*0d1c*/ 	.word	0x000000ff
        /*0d20*/ 	.word	0x00016850
        /*0d24*/ 	.short	0x010a
        /*0d26*/ 	.byte	0x06
	.zero		1


	//   ....[35]....
        /*0d28*/ 	.word	0x00006270
        /*0d2c*/ 	.word	0x000000ff
        /*0d30*/ 	.word	0x00016850
        /*0d34*/ 	.short	0x010a
        /*0d36*/ 	.byte	0x06
	.zero		1


	//   ....[36]....
        /*0d38*/ 	.word	0x00006690
        /*0d3c*/ 	.word	0x000000ff
        /*0d40*/ 	.word	0x00000000
        /*0d44*/ 	.short	0x0101
        /*0d46*/ 	.byte	0x06
	.zero		1


	//   ....[37]....
        /*0d48*/ 	.word	0x00007840
        /*0d4c*/ 	.word	0x000000ff
        /*0d50*/ 	.word	0x00000000
        /*0d54*/ 	.short	0x0101
        /*0d56*/ 	.byte	0x06
	.zero		1


	//   ....[38]....
        /*0d58*/ 	.word	0x00007c50
        /*0d5c*/ 	.word	0x000000ff
        /*0d60*/ 	.word	0x00016850
        /*0d64*/ 	.short	0x010a
        /*0d66*/ 	.byte	0x05
	.zero		1


	//   ....[39]....
        /*0d68*/ 	.word	0x00007c90
        /*0d6c*/ 	.word	0x000000ff
        /*0d70*/ 	.word	0x00016850
        /*0d74*/ 	.short	0x010a
        /*0d76*/ 	.byte	0x05
	.zero		1


	//   ....[40]....
        /*0d78*/ 	.word	0x000081f0
        /*0d7c*/ 	.word	0x000000ff
        /*0d80*/ 	.word	0x00000000
        /*0d84*/ 	.short	0x0101
        /*0d86*/ 	.byte	0x04
	.zero		1


	//   ....[41]....
        /*0d88*/ 	.word	0x00009090
        /*0d8c*/ 	.word	0x00000000
        /*0d90*/ 	.word	0x00000000
        /*0d94*/ 	.short	0x0101
        /*0d96*/ 	.byte	0x3f
	.zero		1


	//   ....[42]....
        /*0d98*/ 	.word	0x0000b9d0
        /*0d9c*/ 	.word	0x00000003
        /*0da0*/ 	.word	0x00016840
        /*0da4*/ 	.short	0x010a
        /*0da6*/ 	.byte	0x3f
	.zero		1


	//   ....[43]....
        /*0da8*/ 	.word	0x0000c190
        /*0dac*/ 	.word	0x00000003
        /*0db0*/ 	.word	0x00016830
        /*0db4*/ 	.short	0x0107
        /*0db6*/ 	.byte	0x3f
	.zero		1


	//   ....[44]....
        /*0db8*/ 	.word	0x0000c260
        /*0dbc*/ 	.word	0x00000003
        /*0dc0*/ 	.word	0x00016830
        /*0dc4*/ 	.short	0x0101
        /*0dc6*/ 	.byte	0x3f
	.zero		1


	//   ....[45]....
        /*0dc8*/ 	.word	0x0000d0c0
        /*0dcc*/ 	.word	0x00000016
        /*0dd0*/ 	.word	0x00016800
        /*0dd4*/ 	.short	0x0107
        /*0dd6*/ 	.byte	0x3f
	.zero		1


	//   ....[46]....
        /*0dd8*/ 	.word	0x0000d1c0
        /*0ddc*/ 	.word	0x00000016
        /*0de0*/ 	.word	0x00016800
        /*0de4*/ 	.short	0x0101
        /*0de6*/ 	.byte	0x3f
	.zero		1


	//   ....[47]....
        /*0de8*/ 	.word	0x0000d1e0
        /*0dec*/ 	.word	0x00000016
        /*0df0*/ 	.word	0x00016820
        /*0df4*/ 	.short	0x010a
        /*0df6*/ 	.byte	0x3f
	.zero		1


	//   ....[48]....
        /*0df8*/ 	.word	0x0000d580
        /*0dfc*/ 	.word	0x00000005
        /*0e00*/ 	.word	0x00016840
        /*0e04*/ 	.short	0x010a
        /*0e06*/ 	.byte	0x3f
	.zero		1


	//   ....[49]....
        /*0e08*/ 	.word	0x0000da90
        /*0e0c*/ 	.word	0x00000005
        /*0e10*/ 	.word	0x00016830
        /*0e14*/ 	.short	0x0107
        /*0e16*/ 	.byte	0x3f
	.zero		1


	//   ....[50]....
        /*0e18*/ 	.word	0x0000db50
        /*0e1c*/ 	.word	0x00000005
        /*0e20*/ 	.word	0x00016830
        /*0e24*/ 	.short	0x0101
        /*0e26*/ 	.byte	0x3f
	.zero		1


	//   ....[51]....
        /*0e28*/ 	.word	0x0000dbb0
        /*0e2c*/ 	.word	0x00000005
        /*0e30*/ 	.word	0x00016860
        /*0e34*/ 	.short	0x010a
        /*0e36*/ 	.byte	0x3f
	.zero		1


	//   ....[52]....
        /*0e38*/ 	.word	0x0000e080
        /*0e3c*/ 	.word	0x00000005
        /*0e40*/ 	.word	0x00016850
        /*0e44*/ 	.short	0x0107
        /*0e46*/ 	.byte	0x3f
	.zero		1


	//   ....[53]....
        /*0e48*/ 	.word	0x0000e220
        /*0e4c*/ 	.word	0x00000005
        /*0e50*/ 	.word	0x00016850
        /*0e54*/ 	.short	0x0101
        /*0e56*/ 	.byte	0x3f
	.zero		1


	//   ....[54]....
        /*0e58*/ 	.word	0x0000e430
        /*0e5c*/ 	.word	0x00000000
        /*0e60*/ 	.word	0x00016860
        /*0e64*/ 	.short	0x010a
        /*0e66*/ 	.byte	0x3f
	.zero		1


	//   ....[55]....
        /*0e68*/ 	.word	0x0000e8b0
        /*0e6c*/ 	.word	0x00000000
        /*0e70*/ 	.word	0x00016850
        /*0e74*/ 	.short	0x0107
        /*0e76*/ 	.byte	0x3f
	.zero		1


	//   ....[56]....
        /*0e78*/ 	.word	0x0000e980
        /*0e7c*/ 	.word	0x00000000
        /*0e80*/ 	.word	0x00016850
        /*0e84*/ 	.short	0x0101
        /*0e86*/ 	.byte	0x3f
	.zero		1


	//   ....[57]....
        /*0e88*/ 	.word	0x0000f6b0
        /*0e8c*/ 	.word	0x00000005
        /*0e90*/ 	.word	0x00016820
        /*0e94*/ 	.short	0x010a
        /*0e96*/ 	.byte	0x3f
	.zero		1


	//   ....[58]....
        /*0e98*/ 	.word	0x0000f830
        /*0e9c*/ 	.word	0x00000003
        /*0ea0*/ 	.word	0x00016840
        /*0ea4*/ 	.short	0x010a
        /*0ea6*/ 	.byte	0x3f
	.zero		1


	//   ....[59]....
        /*0ea8*/ 	.word	0x0000f8d0
        /*0eac*/ 	.word	0x00000019
        /*0eb0*/ 	.word	0x00016840
        /*0eb4*/ 	.short	0x010a
        /*0eb6*/ 	.byte	0x3f
	.zero		1


	//   ....[60]....
        /*0eb8*/ 	.word	0x0000f910
        /*0ebc*/ 	.word	0x00000003
        /*0ec0*/ 	.word	0x00016860
        /*0ec4*/ 	.short	0x010a
        /*0ec6*/ 	.byte	0x3f
	.zero		1


	//   ....[61]....
        /*0ec8*/ 	.word	0x0000f950
        /*0ecc*/ 	.word	0x00000019
        /*0ed0*/ 	.word	0x00016860
        /*0ed4*/ 	.short	0x010a
        /*0ed6*/ 	.byte	0x3f
	.zero		1


	//   ....[62]....
        /*0ed8*/ 	.word	0x0000f9c0
        /*0edc*/ 	.word	0x00000003
        /*0ee0*/ 	.word	0x00016800
        /*0ee4*/ 	.short	0x010a
        /*0ee6*/ 	.byte	0x3f
	.zero		1


	//   ....[63]....
        /*0ee8*/ 	.word	0x0000fa10
        /*0eec*/ 	.word	0x00000004
        /*0ef0*/ 	.word	0x00016830
        /*0ef4*/ 	.short	0x010a
        /*0ef6*/ 	.byte	0x3f
	.zero		1


	//   ....[64]....
        /*0ef8*/ 	.word	0x0000fa70
        /*0efc*/ 	.word	0x00000003
        /*0f00*/ 	.word	0x00016830
        /*0f04*/ 	.short	0x010a
        /*0f06*/ 	.byte	0x3f
	.zero		1


	//   ....[65]....
        /*0f08*/ 	.word	0x0000fad0
        /*0f0c*/ 	.word	0x00000003
        /*0f10*/ 	.word	0x00016850
        /*0f14*/ 	.short	0x010a
        /*0f16*/ 	.byte	0x3f
	.zero		1


	//   ....[66]....
        /*0f18*/ 	.word	0x0000fb30
        /*0f1c*/ 	.word	0x00000003
        /*0f20*/ 	.word	0x00016830
        /*0f24*/ 	.short	0x010a
        /*0f26*/ 	.byte	0x3f
	.zero		1


	//   ....[67]....
        /*0f28*/ 	.word	0x0000fb90
        /*0f2c*/ 	.word	0x00000003
        /*0f30*/ 	.word	0x00016850
        /*0f34*/ 	.short	0x010a
        /*0f36*/ 	.byte	0x3f
	.zero		1


	//   ....[68]....
        /*0f38*/ 	.word	0x0000fbf0
        /*0f3c*/ 	.word	0x00000007
        /*0f40*/ 	.word	0x00016850
        /*0f44*/ 	.short	0x010a
        /*0f46*/ 	.byte	0x3f
	.zero		1


	//   ....[69]....
        /*0f48*/ 	.word	0x0000fd10
        /*0f4c*/ 	.word	0x00000003
        /*0f50*/ 	.word	0x00016840
        /*0f54*/ 	.short	0x010a
        /*0f56*/ 	.byte	0x3f
	.zero		1


	//   ....[70]....
        /*0f58*/ 	.word	0x000117b0
        /*0f5c*/ 	.word	0x00000016
        /*0f60*/ 	.word	0x00016820
        /*0f64*/ 	.short	0x010a
        /*0f66*/ 	.byte	0x3f
	.zero		1


	//   ....[71]....
        /*0f68*/ 	.word	0x00011800
        /*0f6c*/ 	.word	0x00000005
        /*0f70*/ 	.word	0x00016840
        /*0f74*/ 	.short	0x010a
        /*0f76*/ 	.byte	0x3f
	.zero		1


	//   ....[72]....
        /*0f78*/ 	.word	0x00012110
        /*0f7c*/ 	.word	0x00000005
        /*0f80*/ 	.word	0x00016860
        /*0f84*/ 	.short	0x010a
        /*0f86*/ 	.byte	0x3f
	.zero		1


	//   ....[73]....
        /*0f88*/ 	.word	0x00012a80
        /*0f8c*/ 	.word	0x00000000
        /*0f90*/ 	.word	0x00016860
        /*0f94*/ 	.short	0x010a
        /*0f96*/ 	.byte	0x3f
	.zero		1


	//   ....[74]....
        /*0f98*/ 	.word	0x00013d00
        /*0f9c*/ 	.word	0x00000005
        /*0fa0*/ 	.word	0x00016820
        /*0fa4*/ 	.short	0x010a
        /*0fa6*/ 	.byte	0x3f
	.zero		1


	//   ....[75]....
        /*0fa8*/ 	.word	0x00013ea0
        /*0fac*/ 	.word	0x00000003
        /*0fb0*/ 	.word	0x00016840
        /*0fb4*/ 	.short	0x010a
        /*0fb6*/ 	.byte	0x3f
	.zero		1


	//   ....[76]....
        /*0fb8*/ 	.word	0x00013ef0
        /*0fbc*/ 	.word	0x00000019
        /*0fc0*/ 	.word	0x00016840
        /*0fc4*/ 	.short	0x010a
        /*0fc6*/ 	.byte	0x3f
	.zero		1


	//   ....[77]....
        /*0fc8*/ 	.word	0x00013f40
        /*0fcc*/ 	.word	0x00000003
        /*0fd0*/ 	.word	0x00016860
        /*0fd4*/ 	.short	0x010a
        /*0fd6*/ 	.byte	0x3f
	.zero		1


	//----- nvinfo : EIATTR_NUM_MBARRIERS
	.align		4
.L_295:
        /*0fd8*/ 	.byte	0x03, 0x38
        /*0fda*/ 	.short	0x0016


	//----- nvinfo : EIATTR_EXIT_INSTR_OFFSETS
	.align		4
        /*0fdc*/ 	.byte	0x04, 0x1c
        /*0fde*/ 	.short	(.L_297 - .L_296)


	//   ....[0]....
.L_296:
        /*0fe0*/ 	.word	0x000009b0


	//   ....[1]....
        /*0fe4*/ 	.word	0x00009cb0


	//   ....[2]....
        /*0fe8*/ 	.word	0x0000f9a0


	//----- nvinfo : EIATTR_MAX_THREADS
	.align		4
.L_297:
        /*0fec*/ 	.byte	0x04, 0x05
        /*0fee*/ 	.short	(.L_299 - .L_298)
.L_298:
        /*0ff0*/ 	.word	0x00000200
        /*0ff4*/ 	.word	0x00000001
        /*0ff8*/ 	.word	0x00000001


	//----- nvinfo : EIATTR_CRS_STACK_SIZE
	.align		4
.L_299:
        /*0ffc*/ 	.byte	0x04, 0x1e
        /*0ffe*/ 	.short	(.L_301 - .L_300)
.L_300:
        /*1000*/ 	.word	0x00000000


	//----- nvinfo : EIATTR_CBANK_PARAM_SIZE
	.align		4
.L_301:
        /*1004*/ 	.byte	0x03, 0x19
        /*1006*/ 	.short	0x0af0


	//----- nvinfo : EIATTR_PARAM_CBANK
	.align		4
        /*1008*/ 	.byte	0x04, 0x0a
        /*100a*/ 	.short	(.L_303 - .L_302)
	.align		4
.L_302:
        /*100c*/ 	.word	index@(.nv.constant0._ZN7cutlass13device_kernelIN5flash11enable_sm90INS1_16FlashAttnFwdSm90INS1_25CollectiveMainloopFwdSm90ILi2EN4cute5tupleIJNS5_1CILi1EEES8_S8_EEENS6_IJNS7_ILi192EEENS7_ILi128EEENS7_ILi64EEEEEELi64ENS_6half_tEfNS_4arch4Sm90ELb1ELb0ELb0ELb1ELb1ELb0ELb0ELb1ELb1ELb1ELb0ELb0EEENS1_21CollectiveEpilogueFwdINS6_IJSA_SC_SB_EEES9_SE_SG_Li384ELb1ELb1ELb0ELb0EEENS1_36VarlenDynamicPersistentTileSchedulerILi192ELi128ELi384ELi128ELb0ELb1ELb1ELb1ELb1ELb1EEEEEEEEEvNT_6ParamsE)
        /*1010*/ 	.short	0x0210
        /*1012*/ 	.short	0x0af0


	//----- nvinfo : EIATTR_SW_WAR
	.align		4
.L_303:
        /*1014*/ 	.byte	0x04, 0x36
        /*1016*/ 	.short	(.L_305 - .L_304)
.L_304:
        /*1018*/ 	.word	0x00000008
.L_305:


//--------------------- .nv.info._ZN7cutlass13device_kernelIN5flash11enable_sm90INS1_16FlashAttnFwdSm90INS1_25CollectiveMainloopFwdSm90ILi2EN4cute5tupleIJNS5_1CILi1EEES8_S8_EEENS6_IJNS7_ILi192EEENS7_ILi128EEENS7_ILi64EEEEEELi64ENS_6half_tEfNS_4arch4Sm90ELb1ELb0ELb0ELb1ELb1ELb1ELb0ELb1ELb1ELb1ELb0ELb0EEENS1_21CollectiveEpilogueFwdINS6_IJSA_SC_SB_EEES9_SE_SG_Li384ELb1ELb1ELb0ELb0EEENS1_36VarlenDynamicPersistentTileSchedulerILi192ELi128ELi384ELi128ELb0ELb1ELb1ELb1ELb1ELb1EEEEEEEEEvNT_6ParamsE --------------------------
	.section	.nv.info._ZN7cutlass13device_kernelIN5flash11enable_sm90INS1_16FlashAttnFwdSm90INS1_25CollectiveMainloopFwdSm90ILi2EN4cute5tupleIJNS5_1CILi1EEES8_S8_EEENS6_IJNS7_ILi192EEENS7_ILi128EEENS7_ILi64EEEEEELi64ENS_6half_tEfNS_4arch4Sm90ELb1ELb0ELb0ELb1ELb1ELb1ELb0ELb1ELb1ELb1ELb0ELb0EEENS1_21CollectiveEpilogueFwdINS6_IJSA_SC_SB_EEES9_SE_SG_Li384ELb1ELb1ELb0ELb0EEENS1_36VarlenDynamicPersistentTileSchedulerILi192ELi128ELi384ELi128ELb0ELb1ELb1ELb1ELb1ELb1EEEEEEEEEvNT_6ParamsE,"",@"SHT_CUDA_INFO"
	.sectionflags	@""
	.align	4


	//----- nvinfo : EIATTR_CUDA_API_VERSION
	.align		4
        /*0000*/ 	.byte	0x04, 0x37
        /*0002*/ 	.short	(.L_307 - .L_306)
.L_306:
        /*0004*/ 	.word	0x00000082


	//----- nvinfo : EIATTR_KPARAM_INFO
	.align		4
.L_307:
        /*0008*/ 	.byte	0x04, 0x17
        /*000a*/ 	.short	(.L_309 - .L_308)
.L_308:
        /*000c*/ 	.word	0x00000000
        /*0010*/ 	.short	0x0000
        /*0012*/ 	.short	0x0070
        /*0014*/ 	.byte	0x00, 0xf0, 0x01, 0x2a


	//----- nvinfo : EIATTR_SPARSE_MMA_MASK
	.align		4
.L_309:
        /*0018*/ 	.byte	0x03, 0x50
        /*001a*/ 	.short	0x0000


	//----- nvinfo : EIATTR_MAXREG_COUNT
	.align		4
        /*001c*/ 	.byte	0x03, 0x1b
        /*001e*/ 	.short	0x0080


	//----- nvinfo : EIATTR_NUM_BARRIERS
	.align		4
        /*0020*/ 	.byte	0x02, 0x4c
        /*0022*/ 	.byte	0x10
	.zero		1


	//----- nvinfo : EIATTR_EXTERNS
	.align		4
        /*0024*/ 	.byte	0x04, 0x0f
        /*0026*/ 	.short	(.L_311 - .L_310)


	//   ....[0]....
	.align		4
.L_310:
        /*0028*/ 	.word	index@(__assertfail)


	//----- nvinfo : EIATTR_ANNOTATIONS
	.align		4
.L_311:
        /*002c*/ 	.byte	0x04, 0x55
        /*002e*/ 	.short	(.L_313 - .L_312)


	//   ....[0]....
.L_312:
        /* <DEDUP_REMOVED lines=85> */


	//----- nvinfo : EIATTR_MERCURY_ISA_VERSION
	.align		4
.L_313:
        /*0570*/ 	.byte	0x03, 0x5f
        /*0572*/ 	.short	0x0101


	//----- nvinfo : EIATTR_UNUSED_LOAD_BYTE_OFFSET
	.align		4
        /*0574*/ 	.byte	0x04, 0x44
        /*0576*/ 	.short	(.L_315 - .L_314)


	//   ....[0]....
.L_314:
        /*0578*/ 	.word	0x00000a70
        /*057c*/ 	.word	0x0000fff0


	//   ....[1]....
        /*0580*/ 	.word	0x000102c0
        /*0584*/ 	.word	0x0000fff0


	//----- nvinfo : EIATTR_INT_WARP_WIDE_INSTR_OFFSETS
	.align		4
.L_315:
        /*0588*/ 	.byte	0x04, 0x31
        /*058a*/ 	.short	(.L_317 - .L_316)


	//   ....[0]....
.L_316:
        /*058c*/ 	.word	0x00000120


	//   ....[1]....
        /*0590*/ 	.word	0x000001c0


	//   ....[2]....
        /*0594*/ 	.word	0x00000230


	//   ....[3]....
        /*0598*/ 	.word	0x00013e80


	//   ....[4]....
        /*059c*/ 	.word	0x00013f10


	//   ....[5]....
        /*05a0*/ 	.word	0x000171a0


	//   ....[6]....
        /*05a4*/ 	.word	0x00017230


	//----- nvinfo : EIATTR_COOP_GROUP_MASK_REGIDS
	.align		4
.L_317:
        /*05a8*/ 	.byte	0x04, 0x29
        /*05aa*/ 	.short	(.L_319 - .L_318)


	//   ....[0]....
.L_318:
        /*05ac*/ 	.word	0xffffffff


	//   ....[1]....
        /*05b0*/ 	.word	0xffffffff


	//   ....[2]....
        /*05b4*/ 	.word	0xffffffff


	//   ....[3]....
        /*05b8*/ 	.word	0xffffffff


	//   ....[4]....
        /*05bc*/ 	.word	0xffffffff


	//   ....[5]....
        /*05c0*/ 	.word	0xffffffff


	//   ....[6]....
        /*05c4*/ 	.word	0xffffffff


	//   ....[7]....
        /*05c8*/ 	.word	0xffffffff


	//   ....[8]....
        /*05cc*/ 	.word	0xffffffff


	//   ....[9]....
        /*05d0*/ 	.word	0xffffffff


	//   ....[10]....
        /*05d4*/ 	.word	0xffffffff


	//   ....[11]....
        /*05d8*/ 	.word	0xffffffff


	//   ....[12]....
        /*05dc*/ 	.word	0xffffffff


	//   ....[13]....
        /*05e0*/ 	.word	0xffffffff


	//   ....[14]....
        /*05e4*/ 	.word	0xffffffff


	//   ....[15]....
        /*05e8*/ 	.word	0xffffffff


	//   ....[16]....
        /*05ec*/ 	.word	0xffffffff


	//   ....[17]....
        /*05f0*/ 	.word	0xffffffff


	//   ....[18]....
        /*05f4*/ 	.word	0xffffffff


	//   ....[19]....
        /*05f8*/ 	.word	0xffffffff


	//   ....[20]....
        /*05fc*/ 	.word	0xffffffff


	//   ....[21]....
        /*0600*/ 	.word	0xffffffff


	//   ....[22]....
        /*0604*/ 	.word	0xffffffff


	//   ....[23]....
        /*0608*/ 	.word	0xffffffff


	//   ....[24]....
        /*060c*/ 	.word	0xffffffff


	//   ....[25]....
        /*0610*/ 	.word	0xffffffff


	//   ....[26]....
        /*0614*/ 	.word	0xffffffff


	//   ....[27]....
        /*0618*/ 	.word	0xffffffff


	//   ....[28]....
        /*061c*/ 	.word	0xffffffff


	//   ....[29]....
        /*0620*/ 	.word	0xffffffff


	//   ....[30]....
        /*0624*/ 	.word	0xffffffff


	//   ....[31]....
        /*0628*/ 	.word	0xffffffff


	//   ....[32]....
        /*062c*/ 	.word	0xffffffff


	//   ....[33]....
        /*0630*/ 	.word	0xffffffff


	//   ....[34]....
        /*0634*/ 	.word	0xffffffff


	//   ....[35]....
        /*0638*/ 	.word	0xffffffff


	//   ....[36]....
        /*063c*/ 	.word	0xffffffff


	//   ....[37]....
        /*0640*/ 	.word	0xffffffff


	//   ....[38]....
        /*0644*/ 	.word	0xffffffff


	//   ....[39]....
        /*0648*/ 	.word	0xffffffff


	//   ....[40]....
        /*064c*/ 	.word	0xffffffff


	//   ....[41]....
        /*0650*/ 	.word	0xffffffff


	//   ....[42]....
        /*0654*/ 	.word	0xffffffff


	//   ....[43]....
        /*0658*/ 	.word	0xffffffff


	//   ....[44]....
        /*065c*/ 	.word	0xffffffff


	//   ....[45]....
        /*0660*/ 	.word	0xffffffff


	//   ....[46]....
        /*0664*/ 	.word	0xffffffff


	//   ....[47]....
        /*0668*/ 	.word	0xffffffff


	//   ....[48]....
        /*066c*/ 	.word	0xffffffff


	//   ....[49]....
        /*0670*/ 	.word	0xffffffff


	//   ....[50]....
        /*0674*/ 	.word	0xffffffff


	//   ....[51]....
        /*0678*/ 	.word	0xffffffff


	//   ....[52]....
        /*067c*/ 	.word	0xffffffff


	//   ....[53]....
        /*0680*/ 	.word	0xffffffff


	//   ....[54]....
        /*0684*/ 	.word	0xffffffff


	//   ....[55]....
        /*0688*/ 	.word	0xffffffff


	//   ....[56]....
        /*068c*/ 	.word	0xffffffff


	//   ....[57]....
        /*0690*/ 	.word	0xffffffff


	//   ....[58]....
        /*0694*/ 	.word	0xffffffff


	//   ....[59]....
        /*0698*/ 	.word	0xffffffff


	//   ....[60]....
        /*069c*/ 	.word	0xffffffff


	//   ....[61]....
        /*06a0*/ 	.word	0xffffffff


	//   ....[62]....
        /*06a4*/ 	.word	0xffffffff


	//   ....[63]....
        /*06a8*/ 	.word	0xffffffff


	//   ....[64]....
        /*06ac*/ 	.word	0xffffffff


	//   ....[65]....
        /*06b0*/ 	.word	0xffffffff


	//   ....[66]....
        /*06b4*/ 	.word	0xffffffff


	//   ....[67]....
        /*06b8*/ 	.word	0xffffffff


	//   ....[68]....
        /*06bc*/ 	.word	0xffffffff


	//   ....[69]....
        /*06c0*/ 	.word	0xffffffff


	//   ....[70]....
        /*06c4*/ 	.word	0xffffffff


	//   ....[71]....
        /*06c8*/ 	.word	0xffffffff


	//   ....[72]....
        /*06cc*/ 	.word	0xffffffff


	//   ....[73]....
        /*06d0*/ 	.word	0xffffffff


	//   ....[74]....
        /*06d4*/ 	.word	0xffffffff


	//   ....[75]....
        /*06d8*/ 	.word	0xffffffff


	//   ....[76]....
        /*06dc*/ 	.word	0xffffffff


	//   ....[77]....
        /*06e0*/ 	.word	0xffffffff


	//   ....[78]....
        /*06e4*/ 	.word	0xffffffff


	//   ....[79]....
        /*06e8*/ 	.word	0xffffffff


	//   ....[80]....
        /*06ec*/ 	.word	0xffffffff


	//   ....[81]....
        /*06f0*/ 	.word	0xffffffff


	//   ....[82]....
        /*06f4*/ 	.word	0xffffffff


	//   ....[83]....
        /*06f8*/ 	.word	0xffffffff


	//   ....[84]....
        /*06fc*/ 	.word	0xffffffff


	//   ....[85]....
        /*0700*/ 	.word	0xffffffff


	//   ....[86]....
        /*0704*/ 	.word	0xffffffff


	//   ....[87]....
        /*0708*/ 	.word	0xffffffff


	//   ....[88]....
        /*070c*/ 	.word	0xffffffff


	//   ....[89]....
        /*0710*/ 	.word	0xffffffff


	//   ....[90]....
        /*0714*/ 	.word	0xffffffff


	//   ....[91]....
        /*0718*/ 	.word	0xffffffff


	//   ....[92]....
        /*071c*/ 	.word	0xffffffff


	//   ....[93]....
        /*0720*/ 	.word	0xffffffff


	//   ....[94]....
        /*0724*/ 	.word	0xffffffff


	//   ....[95]....
        /*0728*/ 	.word	0xffffffff


	//   ....[96]....
        /*072c*/ 	.word	0xffffffff


	//   ....[97]....
        /*0730*/ 	.word	0xffffffff


	//   ....[98]....
        /*0734*/ 	.word	0xffffffff


	//   ....[99]....
        /*0738*/ 	.word	0xffffffff


	//   ....[100]....
        /*073c*/ 	.word	0xffffffff


	//   ....[101]....
        /*0740*/ 	.word	0xffffffff


	//   ....[102]....
        /*0744*/ 	.word	0xffffffff


	//   ....[103]....
        /*0748*/ 	.word	0xffffffff


	//   ....[104]....
        /*074c*/ 	.word	0xffffffff


	//   ....[105]....
        /*0750*/ 	.word	0xffffffff


	//   ....[106]....
        /*0754*/ 	.word	0xffffffff


	//   ....[107]....
        /*0758*/ 	.word	0xffffffff


	//   ....[108]....
        /*075c*/ 	.word	0xffffffff


	//   ....[109]....
        /*0760*/ 	.word	0xffffffff


	//   ....[110]....
        /*0764*/ 	.word	0xffffffff


	//   ....[111]....
        /*0768*/ 	.word	0xffffffff


	//   ....[112]....
        /*076c*/ 	.word	0xffffffff


	//   ....[113]....
        /*0770*/ 	.word	0xffffffff


	//   ....[114]....
        /*0774*/ 	.word	0xffffffff


	//   ....[115]....
        /*0778*/ 	.word	0xffffffff


	//   ....[116]....
        /*077c*/ 	.word	0xffffffff


	//   ....[117]....
        /*0780*/ 	.word	0xffffffff


	//   ....[118]....
        /*0784*/ 	.word	0xffffffff


	//   ....[119]....
        /*0788*/ 	.word	0xffffffff


	//   ....[120]....
        /*078c*/ 	.word	0xffffffff


	//   ....[121]....
        /*0790*/ 	.word	0xffffffff


	//   ....[122]....
        /*0794*/ 	.word	0xffffffff


	//   ....[123]....
        /*0798*/ 	.word	0xffffffff


	//   ....[124]....
        /*079c*/ 	.word	0xffffffff


	//   ....[125]....
        /*07a0*/ 	.word	0xffffffff


	//   ....[126]....
        /*07a4*/ 	.word	0xffffffff


	//   ....[127]....
        /*07a8*/ 	.word	0xffffffff


	//   ....[128]....
        /*07ac*/ 	.word	0xffffffff


	//   ....[129]....
        /*07b0*/ 	.word	0xffffffff


	//   ....[130]....
        /*07b4*/ 	.word	0xffffffff


	//   ....[131]....
        /*07b8*/ 	.word	0xffffffff


	//   ....[132]....
        /*07bc*/ 	.word	0xffffffff


	//   ....[133]....
        /*07c0*/ 	.word	0xffffffff


	//   ....[134]....
        /*07c4*/ 	.word	0xffffffff


	//   ....[135]....
        /*07c8*/ 	.word	0xffffffff


	//   ....[136]....
        /*07cc*/ 	.word	0xffffffff


	//   ....[137]....
        /*07d0*/ 	.word	0xffffffff


	//   ....[138]....
        /*07d4*/ 	.word	0xffffffff


	//   ....[139]....
        /*07d8*/ 	.word	0xffffffff


	//   ....[140]....
        /*07dc*/ 	.word	0xffffffff


	//   ....[141]....
        /*07e0*/ 	.word	0xffffffff


	//   ....[142]....
        /*07e4*/ 	.word	0xffffffff


	//   ....[143]....
        /*07e8*/ 	.word	0xffffffff


	//   ....[144]....
        /*07ec*/ 	.word	0xffffffff


	//   ....[145]....
        /*07f0*/ 	.word	0xffffffff


	//   ....[146]....
        /*07f4*/ 	.word	0xffffffff


	//   ....[147]....
        /*07f8*/ 	.word	0xffffffff


	//   ....[148]....
        /*07fc*/ 	.word	0xffffffff


	//   ....[149]....
        /*0800*/ 	.word	0xffffffff


	//   ....[150]....
        /*0804*/ 	.word	0xffffffff


	//   ....[151]....
        /*0808*/ 	.word	0xffffffff


	//   ....[152]....
        /*080c*/ 	.word	0xffffffff


	//   ....[153]....
        /*0810*/ 	.word	0xffffffff


	//   ....[154]....
        /*0814*/ 	.word	0xffffffff


	//   ....[155]....
        /*0818*/ 	.word	0xffffffff


	//   ....[156]....
        /*081c*/ 	.word	0xffffffff


	//   ....[157]....
        /*0820*/ 	.word	0xffffffff


	//   ....[158]....
        /*0824*/ 	.word	0xffffffff


	//   ....[159]....
        /*0828*/ 	.word	0xffffffff


	//   ....[160]....
        /*082c*/ 	.word	0xffffffff


	//   ....[161]....
        /*0830*/ 	.word	0xffffffff


	//   ....[162]....
        /*0834*/ 	.word	0xffffffff


	//   ....[163]....
        /*0838*/ 	.word	0xffffffff


	//   ....[164]....
        /*083c*/ 	.word	0xffffffff


	//   ....[165]....
        /*0840*/ 	.word	0xffffffff


	//   ....[166]....
        /*0844*/ 	.word	0xffffffff


	//   ....[167]....
        /*0848*/ 	.word	0xffffffff


	//   ....[168]....
        /*084c*/ 	.word	0xffffffff


	//   ....[169]....
        /*0850*/ 	.word	0xffffffff


	//   ....[170]....
        /*0854*/ 	.word	0xffffffff


	//   ....[171]....
        /*0858*/ 	.word	0xffffffff


	//   ....[172]....
        /*085c*/ 	.word	0xffffffff


	//   ....[173]....
        /*0860*/ 	.word	0xffffffff


	//   ....[174]....
        /*0864*/ 	.word	0xffffffff


	//   ....[175]....
        /*0868*/ 	.word	0xffffffff


	//   ....[176]....
        /*086c*/ 	.word	0xffffffff


	//   ....[177]....
        /*0870*/ 	.word	0xffffffff


	//   ....[178]....
        /*0874*/ 	.word	0xffffffff


	//   ....[179]....
        /*0878*/ 	.word	0xffffffff


	//   ....[180]....
        /*087c*/ 	.word	0xffffffff


	//   ....[181]....
        /*0880*/ 	.word	0xffffffff


	//   ....[182]....
        /*0884*/ 	.word	0xffffffff


	//   ....[183]....
        /*0888*/ 	.word	0xffffffff


	//   ....[184]....
        /*088c*/ 	.word	0xffffffff


	//   ....[185]....
        /*0890*/ 	.word	0xffffffff


	//   ....[186]....
        /*0894*/ 	.word	0xffffffff


	//   ....[187]....
        /*0898*/ 	.word	0xffffffff


	//   ....[188]....
        /*089c*/ 	.word	0xffffffff


	//   ....[189]....
        /*08a0*/ 	.word	0xffffffff


	//   ....[190]....
        /*08a4*/ 	.word	0xffffffff


	//   ....[191]....
        /*08a8*/ 	.word	0xffffffff


	//   ....[192]....
        /*08ac*/ 	.word	0xffffffff


	//   ....[193]....
        /*08b0*/ 	.word	0xffffffff


	//   ....[194]....
        /*08b4*/ 	.word	0xffffffff


	//   ....[195]....
        /*08b8*/ 	.word	0xffffffff


	//   ....[196]....
        /*08bc*/ 	.word	0xffffffff


	//   ....[197]....
        /*08c0*/ 	.word	0xffffffff


	//   ....[198]....
        /*08c4*/ 	.word	0xffffffff


	//   ....[199]....
        /*08c8*/ 	.word	0xffffffff


	//   ....[200]....
        /*08cc*/ 	.word	0xffffffff


	//   ....[201]....
        /*08d0*/ 	.word	0xffffffff


	//   ....[202]....
        /*08d4*/ 	.word	0xffffffff


	//   ....[203]....
        /*08d8*/ 	.word	0x0500000f


	//   ....[204]....
        /*08dc*/ 	.word	0x0500000f


	//   ....[205]....
        /*08e0*/ 	.word	0x0500000f


	//   ....[206]....
        /*08e4*/ 	.word	0x0500000f


	//   ....[207]....
        /*08e8*/ 	.word	0x0500000f


	//   ....[208]....
        /*08ec*/ 	.word	0x0500000f


	//   ....[209]....
        /*08f0*/ 	.word	0x0500000f


	//   ....[210]....
        /*08f4*/ 	.word	0x0500000f


	//   ....[211]....
        /*08f8*/ 	.word	0x0500000f


	//   ....[212]....
        /*08fc*/ 	.word	0x0500000f


	//   ....[213]....
        /*0900*/ 	.word	0x0500000f


	//   ....[214]....
        /*0904*/ 	.word	0x0500000f


	//   ....[215]....
        /*0908*/ 	.word	0x0500000f


	//   ....[216]....
        /*090c*/ 	.word	0x0500000f


	//   ....[217]....
        /*0910*/ 	.word	0x0500000f


	//   ....[218]....
        /*0914*/ 	.word	0x0500000f


	//   ....[219]....
        /*0918*/ 	.word	0x0500000f


	//   ....[220]....
        /*091c*/ 	.word	0x0500000f


	//   ....[221]....
        /*0920*/ 	.word	0x0500000f


	//   ....[222]....
        /*0924*/ 	.word	0x0500000f


	//   ....[223]....
        /*0928*/ 	.word	0x0500000f


	//   ....[224]....
        /*092c*/ 	.word	0x0500000f


	//   ....[225]....
        /*0930*/ 	.word	0x0500000f


	//   ....[226]....
        /*0934*/ 	.word	0x0500000f


	//   ....[227]....
        /*0938*/ 	.word	0x0500000f


	//   ....[228]....
        /*093c*/ 	.word	0x0500000f


	//   ....[229]....
        /*0940*/ 	.word	0x0500000f


	//   ....[230]....
        /*0944*/ 	.word	0x0500000f


	//   ....[231]....
        /*0948*/ 	.word	0x0500000f


	//   ....[232]....
        /*094c*/ 	.word	0x0500000f


	//   ....[233]....
        /*0950*/ 	.word	0x0500000f


	//   ....[234]....
        /*0954*/ 	.word	0x0500000f


	//   ....[235]....
        /*0958*/ 	.word	0x0500000f


	//   ....[236]....
        /*095c*/ 	.word	0x0500000f


	//   ....[237]....
        /*0960*/ 	.word	0x0500000f


	//   ....[238]....
        /*0964*/ 	.word	0x0500000f


	//   ....[239]....
        /*0968*/ 	.word	0x0500000f


	//   ....[240]....
        /*096c*/ 	.word	0x0500000f


	//   ....[241]....
        /*0970*/ 	.word	0x0500000f


	//   ....[242]....
        /*0974*/ 	.word	0x0500000f


	//   ....[243]....
        /*0978*/ 	.word	0x0500000f


	//   ....[244]....
        /*097c*/ 	.word	0x0500000f


	//   ....[245]....
        /*0980*/ 	.word	0x0500000f


	//   ....[246]....
        /*0984*/ 	.word	0x0500000f


	//   ....[247]....
        /*0988*/ 	.word	0x0500000f


	//   ....[248]....
        /*098c*/ 	.word	0x0500000f


	//   ....[249]....
        /*0990*/ 	.word	0x0500000f


	//   ....[250]....
        /*0994*/ 	.word	0x0500000f


	//   ....[251]....
        /*0998*/ 	.word	0x0500000f


	//   ....[252]....
        /*099c*/ 	.word	0x0500000f


	//   ....[253]....
        /*09a0*/ 	.word	0x0500000f


	//   ....[254]....
        /*09a4*/ 	.word	0x0500000f


	//   ....[255]....
        /*09a8*/ 	.word	0x0500000f


	//   ....[0]....
        /*09ac*/ 	.word	0x0500000f


	//   ....[1]....
        /*09b0*/ 	.word	0x0500000f


	//   ....[2]....
        /*09b4*/ 	.word	0x0500000f


	//   ....[3]....
        /*09b8*/ 	.word	0x0500000f


	//   ....[4]....
        /*09bc*/ 	.word	0x0500000f


	//   ....[5]....
        /*09c0*/ 	.word	0x0500000f


	//   ....[6]....
        /*09c4*/ 	.word	0x0500000f


	//   ....[7]....
        /*09c8*/ 	.word	0x0500000f


	//   ....[8]....
        /*09cc*/ 	.word	0x0500000f


	//   ....[9]....
        /*09d0*/ 	.word	0x0500000f


	//   ....[10]....
        /*09d4*/ 	.word	0x0500000f


	//   ....[11]....
        /*09d8*/ 	.word	0x0500000f


	//   ....[12]....
        /*09dc*/ 	.word	0x0500000f


	//   ....[13]....
        /*09e0*/ 	.word	0x0500000f


	//   ....[14]....
        /*09e4*/ 	.word	0x0500000f


	//   ....[15]....
        /*09e8*/ 	.word	0x0500000f


	//   ....[16]....
        /*09ec*/ 	.word	0x0500000f


	//   ....[17]....
        /*09f0*/ 	.word	0x0500000f


	//   ....[18]....
        /*09f4*/ 	.word	0x0500000f


	//   ....[19]....
        /*09f8*/ 	.word	0x0500000f


	//   ....[20]....
        /*09fc*/ 	.word	0x0500000f


	//   ....[21]....
        /*0a00*/ 	.word	0x0500000f


	//   ....[22]....
        /*0a04*/ 	.word	0x0500000f


	//   ....[23]....
        /*0a08*/ 	.word	0x0500000f


	//   ....[24]....
        /*0a0c*/ 	.word	0x0500000f


	//   ....[25]....
        /*0a10*/ 	.word	0x0500000f


	//   ....[26]....
        /*0a14*/ 	.word	0x0500000f


	//   ....[27]....
        /*0a18*/ 	.word	0x0500000f


	//   ....[28]....
        /*0a1c*/ 	.word	0x0500000f


	//   ....[29]....
        /*0a20*/ 	.word	0x0500000f


	//   ....[30]....
        /*0a24*/ 	.word	0x0500000f


	//   ....[31]....
        /*0a28*/ 	.word	0x0500000f


	//   ....[32]....
        /*0a2c*/ 	.word	0x0500000f


	//   ....[33]....
        /*0a30*/ 	.word	0x0500000f


	//   ....[34]....
        /*0a34*/ 	.word	0x0500000f


	//   ....[35]....
        /*0a38*/ 	.word	0x0500000f


	//   ....[36]....
        /*0a3c*/ 	.word	0x0500000f


	//   ....[37]....
        /*0a40*/ 	.word	0x0500000f


	//   ....[38]....
        /*0a44*/ 	.word	0x0500000f


	//   ....[39]....
        /*0a48*/ 	.word	0x0500000f


	//   ....[40]....
        /*0a4c*/ 	.word	0x0500000f


	//   ....[41]....
        /*0a50*/ 	.word	0x0500000f


	//   ....[42]....
        /*0a54*/ 	.word	0x0500000f


	//   ....[43]....
        /*0a58*/ 	.word	0x0500000f


	//   ....[44]....
        /*0a5c*/ 	.word	0x0500000f


	//   ....[45]....
        /*0a60*/ 	.word	0x0500000f


	//   ....[46]....
        /*0a64*/ 	.word	0x0500000f


	//   ....[47]....
        /*0a68*/ 	.word	0x0500000f


	//   ....[48]....
        /*0a6c*/ 	.word	0x0500000f


	//   ....[49]....
        /*0a70*/ 	.word	0x0500000f


	//   ....[50]....
        /*0a74*/ 	.word	0x0500000f


	//   ....[51]....
        /*0a78*/ 	.word	0x0500000f


	//   ....[52]....
        /*0a7c*/ 	.word	0x0500000f


	//   ....[53]....
        /*0a80*/ 	.word	0x0500000f


	//   ....[54]....
        /*0a84*/ 	.word	0x0500000f


	//   ....[55]....
        /*0a88*/ 	.word	0x0500000f


	//   ....[56]....
        /*0a8c*/ 	.word	0x0500000f


	//   ....[57]....
        /*0a90*/ 	.word	0x0500000f


	//   ....[58]....
        /*0a94*/ 	.word	0x0500000f


	//   ....[59]....
        /*0a98*/ 	.word	0x0500000f


	//   ....[60]....
        /*0a9c*/ 	.word	0x0500000f


	//   ....[61]....
        /*0aa0*/ 	.word	0x0500000f


	//   ....[62]....
        /*0aa4*/ 	.word	0x0500000f


	//   ....[63]....
        /*0aa8*/ 	.word	0x0500000f


	//   ....[64]....
        /*0aac*/ 	.word	0x0500000f


	//   ....[65]....
        /*0ab0*/ 	.word	0x0500000f


	//   ....[66]....
        /*0ab4*/ 	.word	0x0500000f


	//   ....[67]....
        /*0ab8*/ 	.word	0x0500000f


	//   ....[68]....
        /*0abc*/ 	.word	0x0500000f


	//   ....[69]....
        /*0ac0*/ 	.word	0x0500000f


	//   ....[70]....
        /*0ac4*/ 	.word	0x0500000f


	//   ....[71]....
        /*0ac8*/ 	.word	0x0500000f


	//   ....[72]....
        /*0acc*/ 	.word	0x0500000f


	//   ....[73]....
        /*0ad0*/ 	.word	0x0500000f


	//   ....[74]....
        /*0ad4*/ 	.word	0x0500000f


	//   ....[75]....
        /*0ad8*/ 	.word	0x0500000f


	//   ....[76]....
        /*0adc*/ 	.word	0x0500000f


	//   ....[77]....
        /*0ae0*/ 	.word	0x0500000f


	//   ....[78]....
        /*0ae4*/ 	.word	0x0500000f


	//   ....[79]....
        /*0ae8*/ 	.word	0x0500000f


	//   ....[80]....
        /*0aec*/ 	.word	0x0500000f


	//   ....[81]....
        /*0af0*/ 	.word	0x0500000f


	//   ....[82]....
        /*0af4*/ 	.word	0x0500000f


	//   ....[83]....
        /*0af8*/ 	.word	0x0500000f


	//   ....[84]....
        /*0afc*/ 	.word	0x0500000f


	//   ....[85]....
        /*0b00*/ 	.word	0x0500000f


	//   ....[86]....
        /*0b04*/ 	.word	0x0500000f


	//   ....[87]....
        /*0b08*/ 	.word	0x0500000f


	//   ....[88]....
        /*0b0c*/ 	.word	0x0500000f


	//   ....[89]....
        /*0b10*/ 	.word	0x0500000f


	//   ....[90]....
        /*0b14*/ 	.word	0x0500000f


	//   ....[91]....
        /*0b18*/ 	.word	0x0500000f


	//----- nvinfo : EIATTR_COOP_GROUP_INSTR_OFFSETS
	.align		4
.L_319:
        /*0b1c*/ 	.byte	0x04, 0x28
        /*0b1e*/ 	.short	(.L_321 - .L_320)


	//   ....[0]....
.L_320:
        /*0b20*/ 	.word	0x00000060


	//   ....[1]....
        /*0b24*/ 	.word	0x00000130


	//   ....[2]....
        /*0b28*/ 	.word	0x000001e0


	//   ....[3]....
        /*0b2c*/ 	.word	0x000003a0


	//   ....[4]....
        /*0b30*/ 	.word	0x00000500


	//   ....[5]....
        /*0b34*/ 	.word	0x00000620


	//   ....[6]....
        /*0b38*/ 	.word	0x00000780


	//   ....[7]....
        /*0b3c*/ 	.word	0x00002b20


	//   ....[8]....
        /*0b40*/ 	.word	0x00002b30


	//   ....[9]....
        /*0b44*/ 	.word	0x00003200


	//   ....[10]....
        /*0b48*/ 	.word	0x00003210


	//   ....[11]....
        /*0b4c*/ 	.word	0x00003e80


	//   ....[12]....
        /*0b50*/ 	.word	0x00003e90


	//   ....[13]....
        /*0b54*/ 	.word	0x00004600


	//   ....[14]....
        /*0b58*/ 	.word	0x00004610


	//   ....[15]....
        /*0b5c*/ 	.word	0x00005030


	//   ....[16]....
        /*0b60*/ 	.word	0x00005040


	//   ....[17]....
        /*0b64*/ 	.word	0x00005150


	//   ....[18]....
        /*0b68*/ 	.word	0x00005160


	//   ....[19]....
        /*0b6c*/ 	.word	0x000054f0


	//   ....[20]....
        /*0b70*/ 	.word	0x00005510


	//   ....[21]....
        /*0b74*/ 	.word	0x000055f0


	//   ....[22]....
        /*0b78*/ 	.word	0x00005610


	//   ....[23]....
        /*0b7c*/ 	.word	0x00005b50


	//   ....[24]....
        /*0b80*/ 	.word	0x00006300


	//   ....[25]....
        /*0b84*/ 	.word	0x00006310


	//   ....[26]....
        /*0b88*/ 	.word	0x00006320


	//   ....[27]....
        /*0b8c*/ 	.word	0x00006330


	//   ....[28]....
        /*0b90*/ 	.word	0x00006670


	//   ....[29]....
        /*0b94*/ 	.word	0x00006680


	//   ....[30]....
        /*0b98*/ 	.word	0x00006690


	//   ....[31]....
        /*0b9c*/ 	.word	0x000066a0


	//   ....[32]....
        /*0ba0*/ 	.word	0x000079c0


	//   ....[33]....
        /*0ba4*/ 	.word	0x000079d0


	//   ....[34]....
        /*0ba8*/ 	.word	0x000079e0


	//   ....[35]....
        /*0bac*/ 	.word	0x000079f0


	//   ....[36]....
        /*0bb0*/ 	.word	0x00007af0


	//   ....[37]....
        /*0bb4*/ 	.word	0x00007b10


	//   ....[38]....
        /*0bb8*/ 	.word	0x00007bb0


	//   ....[39]....
        /*0bbc*/ 	.word	0x00007be0


	//   ....[40]....
        /*0bc0*/ 	.word	0x000091e0


	//   ....[41]....
        /*0bc4*/ 	.word	0x00009850


	//   ....[42]....
        /*0bc8*/ 	.word	0x00009860


	//   ....[43]....
        /*0bcc*/ 	.word	0x00009880


	//   ....[44]....
        /*0bd0*/ 	.word	0x0000a000


	//   ....[45]....
        /*0bd4*/ 	.word	0x0000a020


	//   ....[46]....
        /*0bd8*/ 	.word	0x0000ba20


	//   ....[47]....
        /*0bdc*/ 	.word	0x0000ba40


	//   ....[48]....
        /*0be0*/ 	.word	0x0000c260


	//   ....[49]....
        /*0be4*/ 	.word	0x0000c360


	//   ....[50]....
        /*0be8*/ 	.word	0x0000caa0


	//   ....[51]....
        /*0bec*/ 	.word	0x0000caf0


	//   ....[52]....
        /*0bf0*/ 	.word	0x0000e510


	//   ....[53]....
        /*0bf4*/ 	.word	0x0000e540


	//   ....[54]....
        /*0bf8*/ 	.word	0x0000e760


	//   ....[55]....
        /*0bfc*/ 	.word	0x0000e780


	//   ....[56]....
        /*0c00*/ 	.word	0x0000fa50


	//   ....[57]....
        /*0c04*/ 	.word	0x0000fa80


	//   ....[58]....
        /*0c08*/ 	.word	0x0000fd90


	//   ....[59]....
        /*0c0c*/ 	.word	0x0000fdb0


	//   ....[60]....
        /*0c10*/ 	.word	0x00010a90


	//   ....[61]....
        /*0c14*/ 	.word	0x00010ac0


	//   ....[62]....
        /*0c18*/ 	.word	0x00010ae0


	//   ....[63]....
        /*0c1c*/ 	.word	0x00010af0


	//   ....[64]....
        /*0c20*/ 	.word	0x00010fa0


	//   ....[65]....
        /*0c24*/ 	.word	0x00010fc0


	//   ....[66]....
        /*0c28*/ 	.word	0x00010fe0


	//   ....[67]....
        /*0c2c*/ 	.word	0x00010ff0


	//   ....[68]....
        /*0c30*/ 	.word	0x00011010


	//   ....[69]....
        /*0c34*/ 	.word	0x00011040


	//   ....[70]....
        /*0c38*/ 	.word	0x00011120


	//   ....[71]....
        /*0c3c*/ 	.word	0x00011130


	//   ....[72]....
        /*0c40*/ 	.word	0x00011960


	//   ....[73]....
        /*0c44*/ 	.word	0x00011990


	//   ....[74]....
        /*0c48*/ 	.word	0x000119b0


	//   ....[75]....
        /*0c4c*/ 	.word	0x000119e0


	//   ....[76]....
        /*0c50*/ 	.word	0x00011a10


	//   ....[77]....
        /*0c54*/ 	.word	0x00011a20


	//   ....[78]....
        /*0c58*/ 	.word	0x00011a50


	//   ....[79]....
        /*0c5c*/ 	.word	0x00011a90


	//   ....[80]....
        /*0c60*/ 	.word	0x00011be0


	//   ....[81]....
        /*0c64*/ 	.word	0x00011db0


	//   ....[82]....
        /*0c68*/ 	.word	0x00011de0


	//   ....[83]....
        /*0c6c*/ 	.word	0x00011e10


	//   ....[84]....
        /*0c70*/ 	.word	0x00011e40


	//   ....[85]....
        /*0c74*/ 	.word	0x00011e70


	//   ....[86]....
        /*0c78*/ 	.word	0x00011ea0


	//   ....[87]....
        /*0c7c*/ 	.word	0x00012010


	//   ....[88]....
        /*0c80*/ 	.word	0x00012040


	//   ....[89]....
        /*0c84*/ 	.word	0x00012070


	//   ....[90]....
        /*0c88*/ 	.word	0x000120a0


	//   ....[91]....
        /*0c8c*/ 	.word	0x000120d0


	//   ....[92]....
        /*0c90*/ 	.word	0x00012100


	//   ....[93]....
        /*0c94*/ 	.word	0x000121b0


	//   ....[94]....
        /*0c98*/ 	.word	0x00012210


	//   ....[95]....
        /*0c9c*/ 	.word	0x000122b0


	//   ....[96]....
        /*0ca0*/ 	.word	0x00013090


	//   ....[97]....
        /*0ca4*/ 	.word	0x00014a50


	//   ....[98]....
        /*0ca8*/ 	.word	0x00014a70


	//   ....[99]....
        /*0cac*/ 	.word	0x00014b00


	//   ....[100]....
        /*0cb0*/ 	.word	0x00014b20


	//   ....[101]....
        /*0cb4*/ 	.word	0x00014ba0


	//   ....[102]....
        /*0cb8*/ 	.word	0x00014bc0


	//   ....[103]....
        /*0cbc*/ 	.word	0x00014c40


	//   ....[104]....
        /*0cc0*/ 	.word	0x00014c60


	//   ....[105]....
        /*0cc4*/ 	.word	0x00014ce0


	//   ....[106]....
        /*0cc8*/ 	.word	0x00014d00


	//   ....[107]....
        /*0ccc*/ 	.word	0x00014d80


	//   ....[108]....
        /*0cd0*/ 	.word	0x00014da0


	//   ....[109]....
        /*0cd4*/ 	.word	0x00014e20


	//   ....[110]....
        /*0cd8*/ 	.word	0x00014e40


	//   ....[111]....
        /*0cdc*/ 	.word	0x00014e50


	//   ....[112]....
        /*0ce0*/ 	.word	0x00014e60


	//   ....[113]....
        /*0ce4*/ 	.word	0x000157e0


	//   ....[114]....
        /*0ce8*/ 	.word	0x000157f0


	//   ....[115]....
        /*0cec*/ 	.word	0x00015810


	//   ....[116]....
        /*0cf0*/ 	.word	0x000158a0


	//   ....[117]....
        /*0cf4*/ 	.word	0x000158c0


	//   ....[118]....
        /*0cf8*/ 	.word	0x00015940


	//   ....[119]....
        /*0cfc*/ 	.word	0x00015960


	//   ....[120]....
        /*0d00*/ 	.word	0x000159e0


	//   ....[121]....
        /*0d04*/ 	.word	0x00015a00


	//   ....[122]....
        /*0d08*/ 	.word	0x00015a80


	//   ....[123]....
        /*0d0c*/ 	.word	0x00015aa0


	//   ....[124]....
        /*0d10*/ 	.word	0x00015b20


	//   ....[125]....
        /*0d14*/ 	.word	0x00015b40


	//   ....[126]....
        /*0d18*/ 	.word	0x00015bc0


	//   ....[127]....
        /*0d1c*/ 	.word	0x00015be0


	//   ....[128]....
        /*0d20*/ 	.word	0x00015bf0


	//   ....[129]....
        /*0d24*/ 	.word	0x00015c80


	//   ....[130]....
        /*0d28*/ 	.word	0x00015cb0


	//   ....[131]....
        /*0d2c*/ 	.word	0x00015d10


	//   ....[132]....
        /*0d30*/ 	.word	0x00015d90


	//   ....[133]....
        /*0d34*/ 	.word	0x00015da0


	//   ....[134]....
        /*0d38*/ 	.word	0x00015e10


	//   ....[135]....
        /*0d3c*/ 	.word	0x00015e20


	//   ....[136]....
        /*0d40*/ 	.word	0x00015e30


	//   ....[137]....
        /*0d44*/ 	.word	0x00016620


	//   ....[138]....
        /*0d48*/ 	.word	0x00016640


	//   ....[139]....
        /*0d4c*/ 	.word	0x000166b0


	//   ....[140]....
        /*0d50*/ 	.word	0x000166c0


	//   ....[141]....
        /*0d54*/ 	.word	0x00016700


	//   ....[142]....
        /*0d58*/ 	.word	0x00016710


	//   ....[143]....
        /*0d5c*/ 	.word	0x00016750


	//   ....[144]....
        /*0d60*/ 	.word	0x00016760


	//   ....[145]....
        /*0d64*/ 	.word	0x000167a0


	//   ....[146]....
        /*0d68*/ 	.word	0x000167b0


	//   ....[147]....
        /*0d6c*/ 	.word	0x000167f0


	//   ....[148]....
        /*0d70*/ 	.word	0x00016800


	//   ....[149]....
        /*0d74*/ 	.word	0x00016840


	//   ....[150]....
        /*0d78*/ 	.word	0x00016850


	//   ....[151]....
        /*0d7c*/ 	.word	0x00016860


	//   ....[152]....
        /*0d80*/ 	.word	0x000168a0


	//   ....[153]....
        /*0d84*/ 	.word	0x00016b60


	//   ....[154]....
        /*0d88*/ 	.word	0x00016b90


	//   ....[155]....
        /*0d8c*/ 	.word	0x00016bf0


	//   ....[156]....
        /*0d90*/ 	.word	0x00016c00


	//   ....[157]....
        /*0d94*/ 	.word	0x00016c50


	//   ....[158]....
        /*0d98*/ 	.word	0x00016c60


	//   ....[159]....
        /*0d9c*/ 	.word	0x00016cb0


	//   ....[160]....
        /*0da0*/ 	.word	0x00016cc0


	//   ....[161]....
        /*0da4*/ 	.word	0x00016d10


	//   ....[162]....
        /*0da8*/ 	.word	0x00016d20


	//   ....[163]....
        /*0dac*/ 	.word	0x00016d70


	//   ....[164]....
        /*0db0*/ 	.word	0x00016d80


	//   ....[165]....
        /*0db4*/ 	.word	0x00016dd0


	//   ....[166]....
        /*0db8*/ 	.word	0x00016de0


	//   ....[167]....
        /*0dbc*/ 	.word	0x00016df0


	//   ....[168]....
        /*0dc0*/ 	.word	0x00016e30


	//   ....[169]....
        /*0dc4*/ 	.word	0x00017420


	//   ....[170]....
        /*0dc8*/ 	.word	0x00017460


	//   ....[171]....
        /*0dcc*/ 	.word	0x00017480


	//   ....[172]....
        /*0dd0*/ 	.word	0x000174c0


	//   ....[173]....
        /*0dd4*/ 	.word	0x000174e0


	//   ....[174]....
        /*0dd8*/ 	.word	0x00017520


	//   ....[175]....
        /*0ddc*/ 	.word	0x00017540


	//   ....[176]....
        /*0de0*/ 	.word	0x00017580


	//   ....[177]....
        /*0de4*/ 	.word	0x000175a0


	//   ....[178]....
        /*0de8*/ 	.word	0x000175e0


	//   ....[179]....
        /*0dec*/ 	.word	0x00017600


	//   ....[180]....
        /*0df0*/ 	.word	0x00017640


	//   ....[181]....
        /*0df4*/ 	.word	0x00017660


	//   ....[182]....
        /*0df8*/ 	.word	0x000176a0


	//   ....[183]....
        /*0dfc*/ 	.word	0x000176c0


	//   ....[184]....
        /*0e00*/ 	.word	0x000176d0


	//   ....[185]....
        /*0e04*/ 	.word	0x00017a30


	//   ....[186]....
        /*0e08*/ 	.word	0x00017a60


	//   ....[187]....
        /*0e0c*/ 	.word	0x00017aa0


	//   ....[188]....
        /*0e10*/ 	.word	0x00017ad0


	//   ....[189]....
        /*0e14*/ 	.word	0x00017b00


	//   ....[190]....
        /*0e18*/ 	.word	0x00017b30


	//   ....[191]....
        /*0e1c*/ 	.word	0x00017b60


	//   ....[192]....
        /*0e20*/ 	.word	0x00017b90


	//   ....[193]....
        /*0e24*/ 	.word	0x00017d10


	//   ....[194]....
        /*0e28*/ 	.word	0x00017d40


	//   ....[195]....
        /*0e2c*/ 	.word	0x00017d70


	//   ....[196]....
        /*0e30*/ 	.word	0x00017da0


	//   ....[197]....
        /*0e34*/ 	.word	0x00017dd0


	//   ....[198]....
        /*0e38*/ 	.word	0x00017e00


	//   ....[199]....
        /*0e3c*/ 	.word	0x00017ec0


	//   ....[200]....
        /*0e40*/ 	.word	0x00017ee0


	//   ....[201]....
        /*0e44*/ 	.word	0x00017f50


	//   ....[202]....
        /*0e48*/ 	.word	0x000185f0


	//   ....[203]....
        /*0e4c*/ 	.word	0x00018910


	//   ....[204]....
        /*0e50*/ 	.word	0x000189a0


	//   ....[205]....
        /*0e54*/ 	.word	0x00018a30


	//   ....[206]....
        /*0e58*/ 	.word	0x00018ac0


	//   ....[207]....
        /*0e5c*/ 	.word	0x00018ba0


	//   ....[208]....
        /*0e60*/ 	.word	0x00018c30


	//   ....[209]....
        /*0e64*/ 	.word	0x00018cd0


	//   ....[210]....
        /*0e68*/ 	.word	0x00018d60


	//   ....[211]....
        /*0e6c*/ 	.word	0x00018e50


	//   ....[212]....
        /*0e70*/ 	.word	0x00018ee0


	//   ....[213]....
        /*0e74*/ 	.word	0x00018f80


	//   ....[214]....
        /*0e78*/ 	.word	0x00019010


	//   ....[215]....
        /*0e7c*/ 	.word	0x00019150


	//   ....[216]....
        /*0e80*/ 	.word	0x00019200


	//   ....[217]....
        /*0e84*/ 	.word	0x00019290


	//   ....[218]....
        /*0e88*/ 	.word	0x000192e0


	//   ....[219]....
        /*0e8c*/ 	.word	0x00019330


	//   ....[220]....
        /*0e90*/ 	.word	0x000193c0


	//   ....[221]....
        /*0e94*/ 	.word	0x00019450


	//   ....[222]....
        /*0e98*/ 	.word	0x000194a0


	//   ....[223]....
        /*0e9c*/ 	.word	0x000194f0


	//   ....[224]....
        /*0ea0*/ 	.word	0x000195e0


	//   ....[225]....
        /*0ea4*/ 	.word	0x00019690


	//   ....[226]....
        /*0ea8*/ 	.word	0x000196e0


	//   ....[227]....
        /*0eac*/ 	.word	0x00019730


	//   ....[228]....
        /*0eb0*/ 	.word	0x000198d0


	//   ....[229]....
        /*0eb4*/ 	.word	0x00019a30


	//   ....[230]....
        /*0eb8*/ 	.word	0x00019aa0


	//   ....[231]....
        /*0ebc*/ 	.word	0x00019af0


	//   ....[232]....
        /*0ec0*/ 	.word	0x00019dc0


	//   ....[233]....
        /*0ec4*/ 	.word	0x00019e60


	//   ....[234]....
        /*0ec8*/ 	.word	0x00019ec0


	//   ....[235]....
        /*0ecc*/ 	.word	0x00019f30


	//   ....[236]....
        /*0ed0*/ 	.word	0x00019f90


	//   ....[237]....
        /*0ed4*/ 	.word	0x0001a000


	//   ....[238]....
        /*0ed8*/ 	.word	0x0001a0d0


	//   ....[239]....
        /*0edc*/ 	.word	0x0001a120


	//   ....[240]....
        /*0ee0*/ 	.word	0x0001a1e0


	//   ....[241]....
        /*0ee4*/ 	.word	0x0001a4c0


	//   ....[242]....
        /*0ee8*/ 	.word	0x0001a5b0


	//   ....[243]....
        /*0eec*/ 	.word	0x0001a650


	//   ....[244]....
        /*0ef0*/ 	.word	0x0001a6b0


	//   ....[245]....
        /*0ef4*/ 	.word	0x0001a7a0


	//   ....[246]....
        /*0ef8*/ 	.word	0x0001a810


	//   ....[247]....
        /*0efc*/ 	.word	0x0001a900


	//   ....[248]....
        /*0f00*/ 	.word	0x0001a970


	//   ....[249]....
        /*0f04*/ 	.word	0x0001aa60


	//   ....[250]....
        /*0f08*/ 	.word	0x0001aad0


	//   ....[251]....
        /*0f0c*/ 	.word	0x0001abc0


	//   ....[252]....
        /*0f10*/ 	.word	0x0001ac30


	//   ....[253]....
        /*0f14*/ 	.word	0x0001ad20


	//   ....[254]....
        /*0f18*/ 	.word	0x0001ad90


	//   ....[255]....
        /*0f1c*/ 	.word	0x0001ae80


	//   ....[0]....
        /*0f20*/ 	.word	0x0001aef0


	//   ....[1]....
        /*0f24*/ 	.word	0x0001af90


	//   ....[2]....
        /*0f28*/ 	.word	0x0001b0b0


	//   ....[3]....
        /*0f2c*/ 	.word	0x0001b100


	//   ....[4]....
        /*0f30*/ 	.word	0x0001b160


	//   ....[5]....
        /*0f34*/ 	.word	0x0001b250


	//   ....[6]....
        /*0f38*/ 	.word	0x0001b2b0


	//   ....[7]....
        /*0f3c*/ 	.word	0x0001b3b0


	//   ....[8]....
        /*0f40*/ 	.word	0x0001b410


	//   ....[9]....
        /*0f44*/ 	.word	0x0001b510


	//   ....[10]....
        /*0f48*/ 	.word	0x0001b570


	//   ....[11]....
        /*0f4c*/ 	.word	0x0001b670


	//   ....[12]....
        /*0f50*/ 	.word	0x0001b6d0


	//   ....[13]....
        /*0f54*/ 	.word	0x0001b7d0


	//   ....[14]....
        /*0f58*/ 	.word	0x0001b830


	//   ....[15]....
        /*0f5c*/ 	.word	0x0001b930


	//   ....[16]....
        /*0f60*/ 	.word	0x0001b9a0


	//   ....[17]....
        /*0f64*/ 	.word	0x0001baa0


	//   ....[18]....
        /*0f68*/ 	.word	0x0001bb00


	//   ....[19]....
        /*0f6c*/ 	.word	0x0001bbf0


	//   ....[20]....
        /*0f70*/ 	.word	0x0001bc50


	//   ....[21]....
        /*0f74*/ 	.word	0x0001bd40


	//   ....[22]....
        /*0f78*/ 	.word	0x0001bda0


	//   ....[23]....
        /*0f7c*/ 	.word	0x0001be70


	//   ....[24]....
        /*0f80*/ 	.word	0x0001bed0


	//   ....[25]....
        /*0f84*/ 	.word	0x0001bf90


	//   ....[26]....
        /*0f88*/ 	.word	0x0001c0d0


	//   ....[27]....
        /*0f8c*/ 	.word	0x0001c180


	//   ....[28]....
        /*0f90*/ 	.word	0x0001c200


	//   ....[29]....
        /*0f94*/ 	.word	0x0001c2c0


	//   ....[30]....
        /*0f98*/ 	.word	0x0001c320


	//   ....[31]....
        /*0f9c*/ 	.word	0x0001c3d0


	//   ....[32]....
        /*0fa0*/ 	.word	0x0001c430


	//   ....[33]....
        /*0fa4*/ 	.word	0x0001c4e0


	//   ....[34]....
        /*0fa8*/ 	.word	0x0001c540


	//   ....[35]....
        /*0fac*/ 	.word	0x0001c5f0


	//   ....[36]....
        /*0fb0*/ 	.word	0x0001c650


	//   ....[37]....
        /*0fb4*/ 	.word	0x0001c700


	//   ....[38]....
        /*0fb8*/ 	.word	0x0001c760


	//   ....[39]....
        /*0fbc*/ 	.word	0x0001c810


	//   ....[40]....
        /*0fc0*/ 	.word	0x0001c870


	//   ....[41]....
        /*0fc4*/ 	.word	0x0001c920


	//   ....[42]....
        /*0fc8*/ 	.word	0x0001ca10


	//   ....[43]....
        /*0fcc*/ 	.word	0x0001cac0


	//   ....[44]....
        /*0fd0*/ 	.word	0x0001cb20


	//   ....[45]....
        /*0fd4*/ 	.word	0x0001cbe0


	//   ....[46]....
        /*0fd8*/ 	.word	0x0001cc40


	//   ....[47]....
        /*0fdc*/ 	.word	0x0001cd00


	//   ....[48]....
        /*0fe0*/ 	.word	0x0001cd60


	//   ....[49]....
        /*0fe4*/ 	.word	0x0001ce20


	//   ....[50]....
        /*0fe8*/ 	.word	0x0001ce80


	//   ....[51]....
        /*0fec*/ 	.word	0x0001cf40


	//   ....[52]....
        /*0ff0*/ 	.word	0x0001cfa0


	//   ....[53]....
        /*0ff4*/ 	.word	0x0001d060


	//   ....[54]....
        /*0ff8*/ 	.word	0x0001d0c0


	//   ....[55]....
        /*0ffc*/ 	.word	0x0001d180


	//   ....[56]....
        /*1000*/ 	.word	0x0001d1e0


	//   ....[57]....
        /*1004*/ 	.word	0x0001d290


	//   ....[58]....
        /*1008*/ 	.word	0x0001d380


	//   ....[59]....
        /*100c*/ 	.word	0x0001d430


	//   ....[60]....
        /*1010*/ 	.word	0x0001d4a0


	//   ....[61]....
        /*1014*/ 	.word	0x0001d550


	//   ....[62]....
        /*1018*/ 	.word	0x0001d5b0


	//   ....[63]....
        /*101c*/ 	.word	0x0001d660


	//   ....[64]....
        /*1020*/ 	.word	0x0001d6c0


	//   ....[65]....
        /*1024*/ 	.word	0x0001d770


	//   ....[66]....
        /*1028*/ 	.word	0x0001d7d0


	//   ....[67]....
        /*102c*/ 	.word	0x0001d880


	//   ....[68]....
        /*1030*/ 	.word	0x0001d8e0


	//   ....[69]....
        /*1034*/ 	.word	0x0001d990


	//   ....[70]....
        /*1038*/ 	.word	0x0001d9f0


	//   ....[71]....
        /*103c*/ 	.word	0x0001daa0


	//   ....[72]....
        /*1040*/ 	.word	0x0001db00


	//   ....[73]....
        /*1044*/ 	.word	0x0001dba0


	//   ....[74]....
        /*1048*/ 	.word	0x0001dc30


	//   ....[75]....
        /*104c*/ 	.word	0x0001dcd0


	//   ....[76]....
        /*1050*/ 	.word	0x0001ddf0


	//   ....[77]....
        /*1054*/ 	.word	0x0001de60


	//   ....[78]....
        /*1058*/ 	.word	0x0001ded0


	//   ....[79]....
        /*105c*/ 	.word	0x0001df40


	//   ....[80]....
        /*1060*/ 	.word	0x0001dfb0


	//   ....[81]....
        /*1064*/ 	.word	0x0001e030


	//   ....[82]....
        /*1068*/ 	.word	0x0001e0c0


	//   ....[83]....
        /*106c*/ 	.word	0x0001e150


	//   ....[84]....
        /*1070*/ 	.word	0x0001e1c0


	//   ....[85]....
        /*1074*/ 	.word	0x0001e230


	//   ....[86]....
        /*1078*/ 	.word	0x0001e2a0


	//   ....[87]....
        /*107c*/ 	.word	0x0001e320


	//   ....[88]....
        /*1080*/ 	.word	0x0001e390


	//   ....[89]....
        /*1084*/ 	.word	0x0001e430


	//   ....[90]....
        /*1088*/ 	.word	0x0001e4c0


	//   ....[91]....
        /*108c*/ 	.word	0x0001e5f0


	//----- nvinfo : EIATTR_REG_RECONFIG
	.align		4
.L_321:
        /*1090*/ 	.byte	0x01, 0x54
	.zero		2


	//----- nvinfo : EIATTR_SYSCALL_OFFSETS
	.align		4
        /*1094*/ 	.byte	0x04, 0x46
        /*1096*/ 	.short	(.L_323 - .L_322)


	//   ....[0]....
.L_322:
        /*1098*/ 	.word	0x000018b0


	//   ....[1]....
        /*109c*/ 	.word	0x00001a00


	//   ....[2]....
        /*10a0*/ 	.word	0x00005d20


	//   ....[3]....
        /*10a4*/ 	.word	0x00006040


	//   ....[4]....
        /*10a8*/ 	.word	0x00014070


	//   ....[5]....
        /*10ac*/ 	.word	0x000141c0


	//   ....[6]....
        /*10b0*/ 	.word	0x000142b0


	//   ....[7]....
        /*10b4*/ 	.word	0x000152a0


	//----- nvinfo : EIATTR_MBARRIER_INSTR_OFFSETS
	.align		4
.L_323:
        /*10b8*/ 	.byte	0x04, 0x39
        /*10ba*/ 	.short	(.L_325 - .L_324)


	//   ....[0]....
.L_324:
        /*10bc*/ 	.word	0x00000250
        /*10c0*/ 	.word	0x000000ff
        /*10c4*/ 	.word	0x00016800
        /*10c8*/ 	.short	0x0100
        /*10ca*/ 	.byte	0x08
	.zero		1


	//   ....[1]....
        /*10cc*/ 	.word	0x00000260
        /*10d0*/ 	.word	0x000000ff
        /*10d4*/ 	.word	0x00016820
        /*10d8*/ 	.short	0x0100
        /*10da*/ 	.byte	0x08
	.zero		1


	//   ....[2]....
        /*10dc*/ 	.word	0x00000350
        /*10e0*/ 	.word	0x000000ff
        /*10e4*/ 	.word	0x00016830
        /*10e8*/ 	.short	0x0100
        /*10ea*/ 	.byte	0x08
	.zero		1


	//   ....[3]....
        /*10ec*/ 	.word	0x00000360
        /*10f0*/ 	.word	0x000000ff
        /*10f4*/ 	.word	0x00016840
        /*10f8*/ 	.short	0x0100
        /*10fa*/ 	.byte	0x08
	.zero		1


	//   ....[4]....
        /*10fc*/ 	.word	0x00000370
        /*1100*/ 	.word	0x000000ff
        /*1104*/ 	.word	0x00016838
        /*1108*/ 	.short	0x0100
        /*110a*/ 	.byte	0x08
	.zero		1


	//   ....[5]....
        /*110c*/ 	.word	0x00000380
        /*1110*/ 	.word	0x000000ff
        /*1114*/ 	.word	0x00016848
        /*1118*/ 	.short	0x0100
        /*111a*/ 	.byte	0x08
	.zero		1


	//   ....[6]....
        /*111c*/ 	.word	0x000004b0
        /*1120*/ 	.word	0x000000ff
        /*1124*/ 	.word	0x00016850
        /*1128*/ 	.short	0x0100
        /*112a*/ 	.byte	0x08
	.zero		1


	//   ....[7]....
        /*112c*/ 	.word	0x000004c0
        /*1130*/ 	.word	0x000000ff
        /*1134*/ 	.word	0x00016860
        /*1138*/ 	.short	0x0100
        /*113a*/ 	.byte	0x08
	.zero		1


	//   ....[8]....
        /*113c*/ 	.word	0x000004d0
        /*1140*/ 	.word	0x000000ff
        /*1144*/ 	.word	0x00016858
        /*1148*/ 	.short	0x0100
        /*114a*/ 	.byte	0x08
	.zero		1


	//   ....[9]....
        /*114c*/ 	.word	0x000004e0
        /*1150*/ 	.word	0x000000ff
        /*1154*/ 	.word	0x00016868
        /*1158*/ 	.short	0x0100
        /*115a*/ 	.byte	0x08
	.zero		1


	//   ....[10]....
        /*115c*/ 	.word	0x000005d0
        /*1160*/ 	.word	0x000000ff
        /*1164*/ 	.word	0x00016870
        /*1168*/ 	.short	0x0100
        /*116a*/ 	.byte	0x06
	.zero		1


	//   ....[11]....
        /*116c*/ 	.word	0x000005e0
        /*1170*/ 	.word	0x000000ff
        /*1174*/ 	.word	0x00016880
        /*1178*/ 	.short	0x0100
        /*117a*/ 	.byte	0x06
	.zero		1


	//   ....[12]....
        /*117c*/ 	.word	0x000005f0
        /*1180*/ 	.word	0x000000ff
        /*1184*/ 	.word	0x00016878
        /*1188*/ 	.short	0x0100
        /*118a*/ 	.byte	0x06
	.zero		1


	//   ....[13]....
        /*118c*/ 	.word	0x00000600
        /*1190*/ 	.word	0x000000ff
        /*1194*/ 	.word	0x00016888
        /*1198*/ 	.short	0x0100
        /*119a*/ 	.byte	0x06
	.zero		1


	//   ....[14]....
        /*119c*/ 	.word	0x00000730
        /*11a0*/ 	.word	0x000000ff
        /*11a4*/ 	.word	0x00016890
        /*11a8*/ 	.short	0x0100
        /*11aa*/ 	.byte	0x08
	.zero		1


	//   ....[15]....
        /*11ac*/ 	.word	0x00000740
        /*11b0*/ 	.word	0x000000ff
        /*11b4*/ 	.word	0x000168a0
        /*11b8*/ 	.short	0x0100
        /*11ba*/ 	.byte	0x08
	.zero		1


	//   ....[16]....
        /*11bc*/ 	.word	0x00000750
        /*11c0*/ 	.word	0x000000ff
        /*11c4*/ 	.word	0x00016898
        /*11c8*/ 	.short	0x0100
        /*11ca*/ 	.byte	0x08
	.zero		1


	//   ....[17]....
        /*11cc*/ 	.word	0x00000760
        /*11d0*/ 	.word	0x000000ff
        /*11d4*/ 	.word	0x000168a8
        /*11d8*/ 	.short	0x0100
        /*11da*/ 	.byte	0x08
	.zero		1


	//   ....[18]....
        /*11dc*/ 	.word	0x00000890
        /*11e0*/ 	.word	0x000000ff
        /*11e4*/ 	.word	0x000168b0
        /*11e8*/ 	.short	0x0100
        /*11ea*/ 	.byte	0x08
	.zero		1


	//   ....[19]....
        /*11ec*/ 	.word	0x000008a0
        /*11f0*/ 	.word	0x000000ff
        /*11f4*/ 	.word	0x000168c0
        /*11f8*/ 	.short	0x0100
        /*11fa*/ 	.byte	0x08
	.zero		1


	//   ....[20]....
        /*11fc*/ 	.word	0x000008b0
        /*1200*/ 	.word	0x000000ff
        /*1204*/ 	.word	0x000168b8
        /*1208*/ 	.short	0x0100
        /*120a*/ 	.byte	0x08
	.zero		1


	//   ....[21]....
        /*120c*/ 	.word	0x000008c0
        /*1210*/ 	.word	0x000000ff
        /*1214*/ 	.word	0x000168c8
        /*1218*/ 	.short	0x0100
        /*121a*/ 	.byte	0x08
	.zero		1


	//   ....[22]....
        /*121c*/ 	.word	0x00002ad0
        /*1220*/ 	.word	0x00000045
        /*1224*/ 	.word	0x00016890
        /*1228*/ 	.short	0x010a
        /*122a*/ 	.byte	0x3f
	.zero		1


	//   ....[23]....
        /*122c*/ 	.word	0x00003e20
        /*1230*/ 	.word	0x00000045
        /*1234*/ 	.word	0x00016890
        /*1238*/ 	.short	0x010a
        /*123a*/ 	.byte	0x3f
	.zero		1


	//   ....[24]....
        /*123c*/ 	.word	0x00004e70
        /*1240*/ 	.word	0x00000045
        /*1244*/ 	.word	0x00016890
        /*1248*/ 	.short	0x010a
        /*124a*/ 	.byte	0x3f
	.zero		1


	//   ....[25]....
        /*124c*/ 	.word	0x00005320
        /*1250*/ 	.word	0x00000008
        /*1254*/ 	.word	0x00000000
        /*1258*/ 	.short	0x0101
        /*125a*/ 	.byte	0x3f
	.zero		1


	//   ....[26]....
        /*125c*/ 	.word	0x00005360
        /*1260*/ 	.word	0x00000045
        /*1264*/ 	.word	0x000168b0
        /*1268*/ 	.short	0x010a
        /*126a*/ 	.byte	0x3f
	.zero		1


	//   ....[27]....
        /*126c*/ 	.word	0x000057a0
        /*1270*/ 	.word	0x00000045
        /*1274*/ 	.word	0x00000000
        /*1278*/ 	.short	0x0101
        /*127a*/ 	.byte	0x3f
	.zero		1


	//   ....[28]....
        /*127c*/ 	.word	0x00005dc0
        /*1280*/ 	.word	0x00000002
        /*1284*/ 	.word	0x00016800
        /*1288*/ 	.short	0x010a
        /*128a*/ 	.byte	0x3f
	.zero		1


	//   ....[29]....
        /*128c*/ 	.word	0x00005e10
        /*1290*/ 	.word	0x00000002
        /*1294*/ 	.word	0x00016800
        /*1298*/ 	.short	0x010a
        /*129a*/ 	.byte	0x3f
	.zero		1


	//   ....[30]....
        /*129c*/ 	.word	0x00006930
        /*12a0*/ 	.word	0x00000002
        /*12a4*/ 	.word	0x00016800
        /*12a8*/ 	.short	0x010a
        /*12aa*/ 	.byte	0x3f
	.zero		1


	//   ....[31]....
        /*12ac*/ 	.word	0x00007e40
        /*12b0*/ 	.word	0x00000002
        /*12b4*/ 	.word	0x00016800
        /*12b8*/ 	.short	0x010a
        /*12ba*/ 	.byte	0x3f
	.zero		1


	//   ....[32]....
        /*12bc*/ 	.word	0x00008d30
        /*12c0*/ 	.word	0x00000008
        /*12c4*/ 	.word	0x00016830
        /*12c8*/ 	.short	0x010a
        /*12ca*/ 	.byte	0x3f
	.zero		1


	//   ....[33]....
        /*12cc*/ 	.word	0x00008de0
        /*12d0*/ 	.word	0x00000008
        /*12d4*/ 	.word	0x00016830
        /*12d8*/ 	.short	0x010a
        /*12da*/ 	.byte	0x3f
	.zero		1


	//   ....[34]....
        /*12dc*/ 	.word	0x0000a1a0
        /*12e0*/ 	.word	0x00000008
        /*12e4*/ 	.word	0x00000000
        /*12e8*/ 	.short	0x0101
        /*12ea*/ 	.byte	0x3f
	.zero		1


	//   ....[35]....
        /*12ec*/ 	.word	0x0000b0a0
        /*12f0*/ 	.word	0x00000003
        /*12f4*/ 	.word	0x00016830
        /*12f8*/ 	.short	0x010a
        /*12fa*/ 	.byte	0x3f
	.zero		1


	//   ....[36]....
        /*12fc*/ 	.word	0x0000b0f0
        /*1300*/ 	.word	0x00000003
        /*1304*/ 	.word	0x00016830
        /*1308*/ 	.short	0x010a
        /*130a*/ 	.byte	0x3f
	.zero		1


	//   ....[37]....
        /*130c*/ 	.word	0x0000b470
        /*1310*/ 	.word	0x00000003
        /*1314*/ 	.word	0x00016850
        /*1318*/ 	.short	0x010a
        /*131a*/ 	.byte	0x3f
	.zero		1


	//   ....[38]....
        /*131c*/ 	.word	0x0000b4b0
        /*1320*/ 	.word	0x00000003
        /*1324*/ 	.word	0x00016850
        /*1328*/ 	.short	0x010a
        /*132a*/ 	.byte	0x3f
	.zero		1


	//   ....[39]....
        /*132c*/ 	.word	0x0000ccb0
        /*1330*/ 	.word	0x0000000a
        /*1334*/ 	.word	0x00000000
        /*1338*/ 	.short	0x0101
        /*133a*/ 	.byte	0x3f
	.zero		1


	//   ....[40]....
        /*133c*/ 	.word	0x0000d4f0
        /*1340*/ 	.word	0x0000000a
        /*1344*/ 	.word	0x00000000
        /*1348*/ 	.short	0x0101
        /*134a*/ 	.byte	0x3f
	.zero		1


	//   ....[41]....
        /*134c*/ 	.word	0x0000da80
        /*1350*/ 	.word	0x00000000
        /*1354*/ 	.word	0x00016830
        /*1358*/ 	.short	0x010a
        /*135a*/ 	.byte	0x3f
	.zero		1


	//   ....[42]....
        /*135c*/ 	.word	0x0000dad0
        /*1360*/ 	.word	0x00000000
        /*1364*/ 	.word	0x00016830
        /*1368*/ 	.short	0x010a
        /*136a*/ 	.byte	0x3f
	.zero		1


	//   ....[43]....
        /*136c*/ 	.word	0x0000de20
        /*1370*/ 	.word	0x00000003
        /*1374*/ 	.word	0x00016850
        /*1378*/ 	.short	0x010a
        /*137a*/ 	.byte	0x3f
	.zero		1


	//   ....[44]....
        /*137c*/ 	.word	0x0000de60
        /*1380*/ 	.word	0x00000003
        /*1384*/ 	.word	0x00016850
        /*1388*/ 	.short	0x010a
        /*138a*/ 	.byte	0x3f
	.zero		1


	//   ....[45]....
        /*138c*/ 	.word	0x0000e300
        /*1390*/ 	.word	0x00000000
        /*1394*/ 	.word	0x00000000
        /*1398*/ 	.short	0x0101
        /*139a*/ 	.byte	0x3f
	.zero		1


	//   ....[46]....
        /*139c*/ 	.word	0x0000f510
        /*13a0*/ 	.word	0x0000000a
        /*13a4*/ 	.word	0x00000000
        /*13a8*/ 	.short	0x0101
        /*13aa*/ 	.byte	0x3f
	.zero		1


	//   ....[47]....
        /*13ac*/ 	.word	0x0000f950
        /*13b0*/ 	.word	0x0000000a
        /*13b4*/ 	.word	0x00016850
        /*13b8*/ 	.short	0x010a
        /*13ba*/ 	.byte	0x3f
	.zero		1


	//   ....[48]....
        /*13bc*/ 	.word	0x0000f9c0
        /*13c0*/ 	.word	0x0000000a
        /*13c4*/ 	.word	0x00016850
        /*13c8*/ 	.short	0x010a
        /*13ca*/ 	.byte	0x3f
	.zero		1


	//   ....[49]....
        /*13cc*/ 	.word	0x000100a0
        /*13d0*/ 	.word	0x00000000
        /*13d4*/ 	.word	0x00000000
        /*13d8*/ 	.short	0x0101
        /*13da*/ 	.byte	0x3f
	.zero		1


	//   ....[50]....
        /*13dc*/ 	.word	0x000110f0
        /*13e0*/ 	.word	0x00000000
        /*13e4*/ 	.word	0x00000000
        /*13e8*/ 	.short	0x0101
        /*13ea*/ 	.byte	0x3f
	.zero		1


	//   ....[51]....
        /*13ec*/ 	.word	0x00013170
        /*13f0*/ 	.word	0x00000016
        /*13f4*/ 	.word	0x00016820
        /*13f8*/ 	.short	0x010a
        /*13fa*/ 	.byte	0x3f
	.zero		1


	//   ....[52]....
        /*13fc*/ 	.word	0x00013230
        /*1400*/ 	.word	0x00000005
        /*1404*/ 	.word	0x000168a0
        /*1408*/ 	.short	0x010a
        /*140a*/ 	.byte	0x3f
	.zero		1


	//   ....[53]....
        /*140c*/ 	.word	0x00013470
        /*1410*/ 	.word	0x00000005
        /*1414*/ 	.word	0x000168c0
        /*1418*/ 	.short	0x010a
        /*141a*/ 	.byte	0x3f
	.zero		1


	//   ....[54]....
        /*141c*/ 	.word	0x00013800
        /*1420*/ 	.word	0x00000005
        /*1424*/ 	.word	0x000168a0
        /*1428*/ 	.short	0x010a
        /*142a*/ 	.byte	0x3f
	.zero		1


	//   ....[55]....
        /*142c*/ 	.word	0x00013a20
        /*1430*/ 	.word	0x00000005
        /*1434*/ 	.word	0x000168c0
        /*1438*/ 	.short	0x010a
        /*143a*/ 	.byte	0x3f
	.zero		1


	//   ....[56]....
        /*143c*/ 	.word	0x000147a0
        /*1440*/ 	.word	0x00000003
        /*1444*/ 	.word	0x00016840
        /*1448*/ 	.short	0x010a
        /*144a*/ 	.byte	0x3f
	.zero		1


	//   ....[57]....
        /*144c*/ 	.word	0x00014f60
        /*1450*/ 	.word	0x00000003
        /*1454*/ 	.word	0x00016830
        /*1458*/ 	.short	0x0107
        /*145a*/ 	.byte	0x3f
	.zero		1


	//   ....[58]....
        /*145c*/ 	.word	0x00015030
        /*1460*/ 	.word	0x00000003
        /*1464*/ 	.word	0x00016830
        /*1468*/ 	.short	0x0101
        /*146a*/ 	.byte	0x3f
	.zero		1


	//   ....[59]....
        /*146c*/ 	.word	0x00015f10
        /*1470*/ 	.word	0x00000016
        /*1474*/ 	.word	0x00016800
        /*1478*/ 	.short	0x0107
        /*147a*/ 	.byte	0x3f
	.zero		1


	//   ....[60]....
        /*147c*/ 	.word	0x00016000
        /*1480*/ 	.word	0x00000016
        /*1484*/ 	.word	0x00016800
        /*1488*/ 	.short	0x0101
        /*148a*/ 	.byte	0x3f
	.zero		1


	//   ....[61]....
        /*148c*/ 	.word	0x00016020
        /*1490*/ 	.word	0x00000016
        /*1494*/ 	.word	0x00016820
        /*1498*/ 	.short	0x010a
        /*149a*/ 	.byte	0x3f
	.zero		1


	//   ....[62]....
        /*149c*/ 	.word	0x000163e0
        /*14a0*/ 	.word	0x00000005
        /*14a4*/ 	.word	0x00016840
        /*14a8*/ 	.short	0x010a
        /*14aa*/ 	.byte	0x3f
	.zero		1


	//   ....[63]....
        /*14ac*/ 	.word	0x00016920
        /*14b0*/ 	.word	0x00000005
        /*14b4*/ 	.word	0x00016830
        /*14b8*/ 	.short	0x0107
        /*14ba*/ 	.byte	0x3f
	.zero		1


	//   ....[64]....
        /*14bc*/ 	.word	0x000169e0
        /*14c0*/ 	.word	0x00000005
        /*14c4*/ 	.word	0x00016830
        /*14c8*/ 	.short	0x0101
        /*14ca*/ 	.byte	0x3f
	.zero		1


	//   ....[65]....
        /*14cc*/ 	.word	0x00016a40
        /*14d0*/ 	.word	0x00000005
        /*14d4*/ 	.word	0x00016860
        /*14d8*/ 	.short	0x010a
        /*14da*/ 	.byte	0x3f
	.zero		1


	//   ....[66]....
        /*14dc*/ 	.word	0x00016f20
        /*14e0*/ 	.word	0x00000005
        /*14e4*/ 	.word	0x00016850
        /*14e8*/ 	.short	0x0107
        /*14ea*/ 	.byte	0x3f
	.zero		1


	//   ....[67]....
        /*14ec*/ 	.word	0x000170e0
        /*14f0*/ 	.word	0x00000005
        /*14f4*/ 	.word	0x00016850
        /*14f8*/ 	.short	0x0101
        /*14fa*/ 	.byte	0x3f
	.zero		1


	//   ....[68]....
        /*14fc*/ 	.word	0x000172e0
        /*1500*/ 	.word	0x00000000
        /*1504*/ 	.word	0x00016860
        /*1508*/ 	.short	0x010a
        /*150a*/ 	.byte	0x3f
	.zero		1


	//   ....[69]....
        /*150c*/ 	.word	0x00017780
        /*1510*/ 	.word	0x00000000
        /*1514*/ 	.word	0x00016850
        /*1518*/ 	.short	0x0107
        /*151a*/ 	.byte	0x3f
	.zero		1


	//   ....[70]....
        /*151c*/ 	.word	0x00017850
        /*1520*/ 	.word	0x00000000
        /*1524*/ 	.word	0x00016850
        /*1528*/ 	.short	0x0101
        /*152a*/ 	.byte	0x3f
	.zero		1


	//   ....[71]....
        /*152c*/ 	.word	0x00018570
        /*1530*/ 	.word	0x00000005
        /*1534*/ 	.word	0x00016820
        /*1538*/ 	.short	0x010a
        /*153a*/ 	.byte	0x3f
	.zero		1


	//   ....[72]....
        /*153c*/ 	.word	0x000186e0
        /*1540*/ 	.word	0x00000003
        /*1544*/ 	.word	0x00016840
        /*1548*/ 	.short	0x010a
        /*154a*/ 	.byte	0x3f
	.zero		1


	//   ....[73]....
        /*154c*/ 	.word	0x00018780
        /*1550*/ 	.word	0x00000005
        /*1554*/ 	.word	0x00016840
        /*1558*/ 	.short	0x010a
        /*155a*/ 	.byte	0x3f
	.zero		1


	//   ....[74]....
        /*155c*/ 	.word	0x000187c0
        /*1560*/ 	.word	0x00000003
        /*1564*/ 	.word	0x00016860
        /*1568*/ 	.short	0x010a
        /*156a*/ 	.byte	0x3f
	.zero		1


	//   ....[75]....
        /*156c*/ 	.word	0x00018800
        /*1570*/ 	.word	0x00000005
        /*1574*/ 	.word	0x00016860
        /*1578*/ 	.short	0x010a
        /*157a*/ 	.byte	0x3f
	.zero		1


	//   ....[76]....
        /*157c*/ 	.word	0x00018860
        /*1580*/ 	.word	0x00000045
        /*1584*/ 	.word	0x00016890
        /*1588*/ 	.short	0x010a
        /*158a*/ 	.byte	0x3f
	.zero		1


	//   ....[77]....
        /*158c*/ 	.word	0x00018af0
        /*1590*/ 	.word	0x00000045
        /*1594*/ 	.word	0x00016890
        /*1598*/ 	.short	0x010a
        /*159a*/ 	.byte	0x3f
	.zero		1


	//   ....[78]....
        /*159c*/ 	.word	0x00018da0
        /*15a0*/ 	.word	0x00000045
        /*15a4*/ 	.word	0x00016890
        /*15a8*/ 	.short	0x010a
        /*15aa*/ 	.byte	0x3f
	.zero		1


	//   ....[79]....
        /*15ac*/ 	.word	0x00019050
        /*15b0*/ 	.word	0x00000045
        /*15b4*/ 	.word	0x000168b0
        /*15b8*/ 	.short	0x010a
        /*15ba*/ 	.byte	0x3f
	.zero		1


	//   ....[80]....
        /*15bc*/ 	.word	0x00019520
        /*15c0*/ 	.word	0x00000002
        /*15c4*/ 	.word	0x00016800
        /*15c8*/ 	.short	0x010a
        /*15ca*/ 	.byte	0x3f
	.zero		1


	//   ....[81]....
        /*15cc*/ 	.word	0x00019b20
        /*15d0*/ 	.word	0x00000002
        /*15d4*/ 	.word	0x00016800
        /*15d8*/ 	.short	0x010a
        /*15da*/ 	.byte	0x3f
	.zero		1


	//   ....[82]....
        /*15dc*/ 	.word	0x00019b70
        /*15e0*/ 	.word	0x00000008
        /*15e4*/ 	.word	0x00016830
        /*15e8*/ 	.short	0x010a
        /*15ea*/ 	.byte	0x3f
	.zero		1


	//   ....[83]....
        /*15ec*/ 	.word	0x00019bc0
        /*15f0*/ 	.word	0x00000003
        /*15f4*/ 	.word	0x00016830
        /*15f8*/ 	.short	0x010a
        /*15fa*/ 	.byte	0x3f
	.zero		1


	//   ....[84]....
        /*15fc*/ 	.word	0x00019c10
        /*1600*/ 	.word	0x00000003
        /*1604*/ 	.word	0x00016850
        /*1608*/ 	.short	0x010a
        /*160a*/ 	.byte	0x3f
	.zero		1


	//   ....[85]....
        /*160c*/ 	.word	0x00019c60
        /*1610*/ 	.word	0x00000000
        /*1614*/ 	.word	0x00016830
        /*1618*/ 	.short	0x010a
        /*161a*/ 	.byte	0x3f
	.zero		1


	//   ....[86]....
        /*161c*/ 	.word	0x00019cb0
        /*1620*/ 	.word	0x00000003
        /*1624*/ 	.word	0x00016850
        /*1628*/ 	.short	0x010a
        /*162a*/ 	.byte	0x3f
	.zero		1


	//   ....[87]....
        /*162c*/ 	.word	0x00019d00
        /*1630*/ 	.word	0x0000000a
        /*1634*/ 	.word	0x00016850
        /*1638*/ 	.short	0x010a
        /*163a*/ 	.byte	0x3f
	.zero		1


	//   ....[88]....
        /*163c*/ 	.word	0x0001a2a0
        /*1640*/ 	.word	0x00000016
        /*1644*/ 	.word	0x00016820
        /*1648*/ 	.short	0x010a
        /*164a*/ 	.byte	0x3f
	.zero		1


	//   ....[89]....
        /*164c*/ 	.word	0x0001a2f0
        /*1650*/ 	.word	0x00000005
        /*1654*/ 	.word	0x000168a0
        /*1658*/ 	.short	0x010a
        /*165a*/ 	.byte	0x3f
	.zero		1


	//   ....[90]....
        /*165c*/ 	.word	0x0001a340
        /*1660*/ 	.word	0x00000005
        /*1664*/ 	.word	0x000168c0
        /*1668*/ 	.short	0x010a
        /*166a*/ 	.byte	0x3f
	.zero		1


	//   ....[91]....
        /*166c*/ 	.word	0x0001a390
        /*1670*/ 	.word	0x00000005
        /*1674*/ 	.word	0x000168a0
        /*1678*/ 	.short	0x010a
        /*167a*/ 	.byte	0x3f
	.zero		1


	//   ....[92]....
        /*167c*/ 	.word	0x0001a3e0
        /*1680*/ 	.word	0x00000005
        /*1684*/ 	.word	0x000168c0
        /*1688*/ 	.short	0x010a
        /*168a*/ 	.byte	0x3f
	.zero		1


	//   ....[93]....
        /*168c*/ 	.word	0x0001a500
        /*1690*/ 	.word	0x00000003
        /*1694*/ 	.word	0x00016840
        /*1698*/ 	.short	0x010a
        /*169a*/ 	.byte	0x3f
	.zero		1


	//   ....[94]....
        /*169c*/ 	.word	0x0001bfd0
        /*16a0*/ 	.word	0x00000016
        /*16a4*/ 	.word	0x00016820
        /*16a8*/ 	.short	0x010a
        /*16aa*/ 	.byte	0x3f
	.zero		1


	//   ....[95]....
        /*16ac*/ 	.word	0x0001c020
        /*16b0*/ 	.word	0x00000005
        /*16b4*/ 	.word	0x00016840
        /*16b8*/ 	.short	0x010a
        /*16ba*/ 	.byte	0x3f
	.zero		1


	//   ....[96]....
        /*16bc*/ 	.word	0x0001c960
        /*16c0*/ 	.word	0x00000005
        /*16c4*/ 	.word	0x00016860
        /*16c8*/ 	.short	0x010a
        /*16ca*/ 	.byte	0x3f
	.zero		1


	//   ....[97]....
        /*16cc*/ 	.word	0x0001d2d0
        /*16d0*/ 	.word	0x00000000
        /*16d4*/ 	.word	0x00016860
        /*16d8*/ 	.short	0x010a
        /*16da*/ 	.byte	0x3f
	.zero		1


	//   ....[98]....
        /*16dc*/ 	.word	0x0001e510
        /*16e0*/ 	.word	0x00000005
        /*16e4*/ 	.word	0x00016820
        /*16e8*/ 	.short	0x010a
        /*16ea*/ 	.byte	0x3f
	.zero		1


	//   ....[99]....
        /*16ec*/ 	.word	0x0001e6b0
        /*16f0*/ 	.word	0x00000003
        /*16f4*/ 	.word	0x00016840
        /*16f8*/ 	.short	0x010a
        /*16fa*/ 	.byte	0x3f
	.zero		1


	//   ....[100]....
        /*16fc*/ 	.word	0x0001e700
        /*1700*/ 	.word	0x00000005
        /*1704*/ 	.word	0x00016840
        /*1708*/ 	.short	0x010a
        /*170a*/ 	.byte	0x3f
	.zero		1


	//   ....[101]....
        /*170c*/ 	.word	0x0001e750
        /*1710*/ 	.word	0x00000003
        /*1714*/ 	.word	0x00016860
        /*1718*/ 	.short	0x010a
        /*171a*/ 	.byte	0x3f
	.zero		1


	//----- nvinfo : EIATTR_NUM_MBARRIERS
	.align		4
.L_325:
        /*171c*/ 	.byte	0x03, 0x38
        /*171e*/ 	.short	0x0016


	//----- nvinfo : EIATTR_EXIT_INSTR_OFFSETS
	.align		4
        /*1720*/ 	.byte	0x04, 0x1c
        /*1722*/ 	.short	(.L_327 - .L_326)


	//   ....[0]....
.L_326:
        /*1724*/ 	.word	0x00018850


	//----- nvinfo : EIATTR_MAX_THREADS
	.align		4
.L_327:
        /*1728*/ 	.byte	0x04, 0x05
        /*172a*/ 	.short	(.L_329 - .L_328)
.L_328:
        /*172c*/ 	.word	0x00000200
        /*1730*/ 	.word	0x00000001
        /*1734*/ 	.word	0x00000001


	//----- nvinfo : EIATTR_CRS_STACK_SIZE
	.align		4
.L_329:
        /*1738*/ 	.byte	0x04, 0x1e
        /*173a*/ 	.short	(.L_331 - .L_330)
.L_330:
        /*173c*/ 	.word	0x00000000


	//----- nvinfo : EIATTR_CBANK_PARAM_SIZE
	.align		4
.L_331:
        /*1740*/ 	.byte	0x03, 0x19
        /*1742*/ 	.short	0x0af0


	//----- nvinfo : EIATTR_PARAM_CBANK
	.align		4
        /*1744*/ 	.byte	0x04, 0x0a
        /*1746*/ 	.short	(.L_333 - .L_332)
	.align		4
.L_332:
        /*1748*/ 	.word	index@(.nv.constant0._ZN7cutlass13device_kernelIN5flash11enable_sm90INS1_16FlashAttnFwdSm90INS1_25CollectiveMainloopFwdSm90ILi2EN4cute5tupleIJNS5_1CILi1EEES8_S8_EEENS6_IJNS7_ILi192EEENS7_ILi128EEENS7_ILi64EEEEEELi64ENS_6half_tEfNS_4arch4Sm90ELb1ELb0ELb0ELb1ELb1ELb1ELb0ELb1ELb1ELb1ELb0ELb0EEENS1_21CollectiveEpilogueFwdINS6_IJSA_SC_SB_EEES9_SE_SG_Li384ELb1ELb1ELb0ELb0EEENS1_36VarlenDynamicPersistentTileSchedulerILi192ELi128ELi384ELi128ELb0ELb1ELb1ELb1ELb1ELb1EEEEEEEEEvNT_6ParamsE)
        /*174c*/ 	.short	0x0210
        /*174e*/ 	.short	0x0af0


	//----- nvinfo : EIATTR_SW_WAR
	.align		4
.L_333:
        /*1750*/ 	.byte	0x04, 0x36
        /*1752*/ 	.short	(.L_335 - .L_334)
.L_334:
        /*1754*/ 	.word	0x00000008
.L_335:


//--------------------- .nv.callgraph             --------------------------
	.section	.nv.callgraph,"",@"SHT_CUDA_CALLGRAPH"
	.align	4
	.sectionentsize	8
	.align		4
        /*0000*/ 	.word	0x00000000
	.align		4
        /*0004*/ 	.word	0xffffffff
	.align		4
        /*0008*/ 	.word	index@(_ZN7cutlass13device_kernelIN5flash11enable_sm90INS1_16FlashAttnFwdSm90INS1_25CollectiveMainloopFwdSm90ILi2EN4cute5tupleIJNS5_1CILi1EEES8_S8_EEENS6_IJNS7_ILi192EEENS7_ILi128EEENS7_ILi64EEEEEELi64ENS_6half_tEfNS_4arch4Sm90ELb0ELb0ELb0ELb0ELb1ELb0ELb0ELb1ELb1ELb1ELb0ELb0EEENS1_21CollectiveEpilogueFwdINS6_IJSA_SC_SB_EEES9_SE_SG_Li384ELb0ELb1ELb0ELb0EEENS1_29StaticPersistentTileSchedulerILb0EEEEEEEEEvNT_6ParamsE)
	.align		4
        /*000c*/ 	.word	index@(__assertfail)
	.align		4
        /*0010*/ 	.word	index@(_ZN7cutlass13device_kernelIN5flash11enable_sm90INS1_16FlashAttnFwdSm90INS1_25CollectiveMainloopFwdSm90ILi2EN4cute5tupleIJNS5_1CILi1EEES8_S8_EEENS6_IJNS7_ILi192EEENS7_ILi128EEENS7_ILi64EEEEEELi64ENS_6half_tEfNS_4arch4Sm90ELb0ELb0ELb0ELb1ELb1ELb0ELb0ELb1ELb1ELb1ELb0ELb0EEENS1_21CollectiveEpilogueFwdINS6_IJSA_SC_SB_EEES9_SE_SG_Li384ELb1ELb1ELb0ELb0EEENS1_36VarlenDynamicPersistentTileSchedulerILi192ELi128ELi384ELi128ELb0ELb1ELb1ELb0ELb1ELb1EEEEEEEEEvNT_6ParamsE)
	.align		4
        /*0014*/ 	.word	index@(__assertfail)
	.align		4
        /*0018*/ 	.word	index@(_ZN7cutlass13device_kernelIN5flash11enable_sm90INS1_16FlashAttnFwdSm90INS1_25CollectiveMainloopFwdSm90ILi2EN4cute5tupleIJNS5_1CILi1EEES8_S8_EEENS6_IJNS7_ILi192EEENS7_ILi128EEENS7_ILi64EEEEEELi64ENS_6half_tEfNS_4arch4Sm90ELb0ELb0ELb0ELb1ELb1ELb1ELb0ELb1ELb1ELb1ELb0ELb0EEENS1_21CollectiveEpilogueFwdINS6_IJSA_SC_SB_EEES9_SE_SG_Li384ELb1ELb1ELb0ELb0EEENS1_36VarlenDynamicPersistentTileSchedulerILi192ELi128ELi384ELi128ELb0ELb1ELb1ELb0ELb1ELb1EEEEEEEEEvNT_6ParamsE)
	.align		4
        /*001c*/ 	.word	index@(__assertfail)
	.align		4
        /*0020*/ 	.word	index@(_ZN7cutlass13device_kernelIN5flash11enable_sm90INS1_16FlashAttnFwdSm90INS1_25CollectiveMainloopFwdSm90ILi2EN4cute5tupleIJNS5_1CILi1EEES8_S8_EEENS6_IJNS7_ILi192EEENS7_ILi128EEENS7_ILi64EEEEEELi64ENS_6half_tEfNS_4arch4Sm90ELb0ELb1ELb0ELb0ELb1ELb0ELb0ELb1ELb1ELb1ELb0ELb0EEENS1_21CollectiveEpilogueFwdINS6_IJSA_SC_SB_EEES9_SE_SG_Li384ELb0ELb1ELb0ELb0EEENS1_30DynamicPersistentTileSchedulerILi384ELi128ELb0ELb1ELb1EEEEEEEEEvNT_6ParamsE)
	.align		4
        /*0024*/ 	.word	index@(__assertfail)
	.align		4
        /*0028*/ 	.word	index@(_ZN7cutlass13device_kernelIN5flash11enable_sm90INS1_16FlashAttnFwdSm90INS1_25CollectiveMainloopFwdSm90ILi2EN4cute5tupleIJNS5_1CILi1EEES8_S8_EEENS6_IJNS7_ILi192EEENS7_ILi128EEENS7_ILi64EEEEEELi64ENS_6half_tEfNS_4arch4Sm90ELb0ELb1ELb0ELb1ELb1ELb0ELb0ELb1ELb1ELb1ELb0ELb0EEENS1_21CollectiveEpilogueFwdINS6_IJSA_SC_SB_EEES9_SE_SG_Li384ELb1ELb1ELb0ELb0EEENS1_36VarlenDynamicPersistentTileSchedulerILi192ELi128ELi384ELi128ELb0ELb1ELb1ELb1ELb0ELb1EEEEEEEEEvNT_6ParamsE)
	.align		4
        /*002c*/ 	.word	index@(__assertfail)
	.align		4
        /*0030*/ 	.word	index@(_ZN7cutlass13device_kernelIN5flash11enable_sm90INS1_16FlashAttnFwdSm90INS1_25CollectiveMainloopFwdSm90ILi2EN4cute5tupleIJNS5_1CILi1EEES8_S8_EEENS6_IJNS7_ILi192EEENS7_ILi128EEENS7_ILi64EEEEEELi64ENS_6half_tEfNS_4arch4Sm90ELb0ELb1ELb0ELb1ELb1ELb1ELb0ELb1ELb1ELb1ELb0ELb0EEENS1_21CollectiveEpilogueFwdINS6_IJSA_SC_SB_EEES9_SE_SG_Li384ELb1ELb1ELb0ELb0EEENS1_36VarlenDynamicPersistentTileSchedulerILi192ELi128ELi384ELi128ELb0ELb1ELb1ELb1ELb0ELb1EEEEEEEEEvNT_6ParamsE)
	.align		4
        /*0034*/ 	.word	index@(__assertfail)
	.align		4
        /*0038*/ 	.word	index@(_ZN7cutlass13device_kernelIN5flash11enable_sm90INS1_16FlashAttnFwdSm90INS1_25CollectiveMainloopFwdSm90ILi2EN4cute5tupleIJNS5_1CILi1EEES8_S8_EEENS6_IJNS7_ILi192EEENS7_ILi128EEENS7_ILi64EEEEEELi64ENS_6half_tEfNS_4arch4Sm90ELb1ELb0ELb0ELb0ELb1ELb0ELb0ELb1ELb1ELb1ELb0ELb0EEENS1_21CollectiveEpilogueFwdINS6_IJSA_SC_SB_EEES9_SE_SG_Li384ELb0ELb1ELb0ELb0EEENS1_30DynamicPersistentTileSchedulerILi384ELi128ELb0ELb1ELb1EEEEEEEEEvNT_6ParamsE)
	.align		4
        /*003c*/ 	.word	index@(__assertfail)
	.align		4
        /*0040*/ 	.word	index@(_ZN7cutlass13device_kernelIN5flash11enable_sm90INS1_16FlashAttnFwdSm90INS1_25CollectiveMainloopFwdSm90ILi2EN4cute5tupleIJNS5_1CILi1EEES8_S8_EEENS6_IJNS7_ILi192EEENS7_ILi128EEENS7_ILi64EEEEEELi64ENS_6half_tEfNS_4arch4Sm90ELb1ELb0ELb0ELb1ELb1ELb0ELb0ELb1ELb1ELb1ELb0ELb0EEENS1_21CollectiveEpilogueFwdINS6_IJSA_SC_SB_EEES9_SE_SG_Li384ELb1ELb1ELb0ELb0EEENS1_36VarlenDynamicPersistentTileSchedulerILi192ELi128ELi384ELi128ELb0ELb1ELb1ELb1ELb1ELb1EEEEEEEEEvNT_6ParamsE)
	.align		4
        /*0044*/ 	.word	index@(__assertfail)
	.align		4
        /*0048*/ 	.word	index@(_ZN7cutlass13device_kernelIN5flash11enable_sm90INS1_16FlashAttnFwdSm90INS1_25CollectiveMainloopFwdSm90ILi2EN4cute5tupleIJNS5_1CILi1EEES8_S8_EEENS6_IJNS7_ILi192EEENS7_ILi128EEENS7_ILi64EEEEEELi64ENS_6half_tEfNS_4arch4Sm90ELb1ELb0ELb0ELb1ELb1ELb1ELb0ELb1ELb1ELb1ELb0ELb0EEENS1_21CollectiveEpilogueFwdINS6_IJSA_SC_SB_EEES9_SE_SG_Li384ELb1ELb1ELb0ELb0EEENS1_36VarlenDynamicPersistentTileSchedulerILi192ELi128ELi384ELi128ELb0ELb1ELb1ELb1ELb1ELb1EEEEEEEEEvNT_6ParamsE)
	.align		4
        /*004c*/ 	.word	index@(__assertfail)
	.align		4
        /*0050*/ 	.word	0x00000000
	.align		4
        /*0054*/ 	.word	0xfffffffe
	.align		4
        /*0058*/ 	.word	0x00000000
	.align		4
        /*005c*/ 	.word	0xfffffffd
	.align		4
        /*0060*/ 	.word	0x00000000
	.align		4
        /*0064*/ 	.word	0xfffffffc


//--------------------- .nv.constant4             --------------------------
	.section	.nv.constant4,"a",@progbits
	.align	8
	.align		8
.nv.constant4:
        /*0000*/ 	.dword	__assertfail
	.align		8
        /*0008*/ 	.dword	__unnamed_1
	.align		8
        /*0010*/ 	.dword	__unnamed_2
	.align		8
        /*0018*/ 	.dword	__unnamed_3
	.align		8
        /*0020*/ 	.dword	__unnamed_4
	.align		8
        /*0028*/ 	.dword	__unnamed_5
	.align		8
        /*0030*/ 	.dword	_ZN71_INTERNAL_5862e68d_35_flash_fwd_hdim64_fp16_paged_sm90_cu_1f2e7571_34664cuda3std3__45__cpo5beginE
	.align		8
        /*0038*/ 	.dword	_ZN71_INTERNAL_5862e68d_35_flash_fwd_hdim64_fp16_paged_sm90_cu_1f2e7571_34664cuda3std3__45__cpo3endE
	.align		8
        /*0040*/ 	.dword	_ZN71_INTERNAL_5862e68d_35_flash_fwd_hdim64_fp16_paged_sm90_cu_1f2e7571_34664cuda3std3__45__cpo6cbeginE
	.align		8
        /*0048*/ 	.dword	_ZN71_INTERNAL_5862e68d_35_flash_fwd_hdim64_fp16_paged_sm90_cu_1f2e7571_34664cuda3std3__45__cpo4cendE
	.align		8
        /*0050*/ 	.dword	_ZN71_INTERNAL_5862e68d_35_flash_fwd_hdim64_fp16_paged_sm90_cu_1f2e7571_34664cuda3std3__473_GLOBAL__N__5862e68d_35_flash_fwd_hdim64_fp16_paged_sm90_cu_1f2e7571_34666ignoreE
	.align		8
        /*0058*/ 	.dword	_ZN71_INTERNAL_5862e68d_35_flash_fwd_hdim64_fp16_paged_sm90_cu_1f2e7571_34664cuda3std3__419piecewise_constructE
	.align		8
        /*0060*/ 	.dword	_ZN71_INTERNAL_5862e68d_35_flash_fwd_hdim64_fp16_paged_sm90_cu_1f2e7571_34664cuda3std3__48in_placeE
	.align		8
        /*0068*/ 	.dword	_ZN71_INTERNAL_5862e68d_35_flash_fwd_hdim64_fp16_paged_sm90_cu_1f2e7571_34664cuda3std6ranges3__45__cpo4swapE
	.align		8
        /*0070*/ 	.dword	_ZN71_INTERNAL_5862e68d_35_flash_fwd_hdim64_fp16_paged_sm90_cu_1f2e7571_34664cuda3std6ranges3__45__cpo9iter_moveE
	.align		8
        /*0078*/ 	.dword	_ZN71_INTERNAL_5862e68d_35_flash_fwd_hdim64_fp16_paged_sm90_cu_1f2e7571_34664cute7productE
	.align		8
        /*0080*/ 	.dword	_ZN71_INTERNAL_5862e68d_35_flash_fwd_hdim64_fp16_paged_sm90_cu_1f2e7571_34664cute1_E
	.align		8
        /*0088*/ 	.dword	$str$23
	.align		8
        /*0090*/ 	.dword	$str$24


//--------------------- .text._ZN7cutlass13device_kernelIN5flash11enable_sm90INS1_16FlashAttnFwdSm90INS1_25CollectiveMainloopFwdSm90ILi2EN4cute5tupleIJNS5_1CILi1EEES8_S8_EEENS6_IJNS7_ILi192EEENS7_ILi128EEENS7_ILi64EEEEEELi64ENS_6half_tEfNS_4arch4Sm90ELb0ELb0ELb0ELb0ELb1ELb0ELb0ELb1ELb1ELb1ELb0ELb0EEENS1_21CollectiveEpilogueFwdINS6_IJSA_SC_SB_EEES9_SE_SG_Li384ELb0ELb1ELb0ELb0EEENS1_29StaticPersistentTileSchedulerILb0EEEEEEEEEvNT_6ParamsE --------------------------
	.section	.text._ZN7cutlass13device_kernelIN5flash11enable_sm90INS1_16FlashAttnFwdSm90INS1_25CollectiveMainloopFwdSm90ILi2EN4cute5tupleIJNS5_1CILi1EEES8_S8_EEENS6_IJNS7_ILi192EEENS7_ILi128EEENS7_ILi64EEEEEELi64ENS_6half_tEfNS_4arch4Sm90ELb0ELb0ELb0ELb0ELb1ELb0ELb0ELb1ELb1ELb1ELb0ELb0EEENS1_21CollectiveEpilogueFwdINS6_IJSA_SC_SB_EEES9_SE_SG_Li384ELb0ELb1ELb0ELb0EEENS1_29StaticPersistentTileSchedulerILb0EEEEEEEEEvNT_6ParamsE,"ax",@progbits
	.align	128
.text._ZN7cutlass13device_kernelIN5flash11enable_sm90INS1_16FlashAttnFwdSm90INS1_25CollectiveMainloopFwdSm90ILi2EN4cute5tupleIJNS5_1CILi1EEES8_S8_EEENS6_IJNS7_ILi192EEENS7_ILi128EEENS7_ILi64EEEEEELi64ENS_6half_tEfNS_4arch4Sm90ELb0ELb0ELb0ELb0ELb1ELb0ELb0ELb1ELb1ELb1ELb0ELb0EEENS1_21CollectiveEpilogueFwdINS6_IJSA_SC_SB_EEES9_SE_SG_Li384ELb0ELb1ELb0ELb0EEENS1_29StaticPersistentTileSchedulerILb0EEEEEEEEEvNT_6ParamsE:
        .type           _ZN7cutlass13device_kernelIN5flash11enable_sm90INS1_16FlashAttnFwdSm90INS1_25CollectiveMainloopFwdSm90ILi2EN4cute5tupleIJNS5_1CILi1EEES8_S8_EEENS6_IJNS7_ILi192EEENS7_ILi128EEENS7_ILi64EEEEEELi64ENS_6half_tEfNS_4arch4Sm90ELb0ELb0ELb0ELb0ELb1ELb0ELb0ELb1ELb1ELb1ELb0ELb0EEENS1_21CollectiveEpilogueFwdINS6_IJSA_SC_SB_EEES9_SE_SG_Li384ELb0ELb1ELb0ELb0EEENS1_29StaticPersistentTileSchedulerILb0EEEEEEEEEvNT_6ParamsE,@function
        .size           _ZN7cutlass13device_kernelIN5flash11enable_sm90INS1_16FlashAttnFwdSm90INS1_25CollectiveMainloopFwdSm90ILi2EN4cute5tupleIJNS5_1CILi1EEES8_S8_EEENS6_IJNS7_ILi192EEENS7_ILi128EEENS7_ILi64EEEEEELi64ENS_6half_tEfNS_4arch4Sm90ELb0ELb0ELb0ELb0ELb1ELb0ELb0ELb1ELb1ELb1ELb0ELb0EEENS1_21CollectiveEpilogueFwdINS6_IJSA_SC_SB_EEES9_SE_SG_Li384ELb0ELb1ELb0ELb0EEENS1_29StaticPersistentTileSchedulerILb0EEEEEEEEEvNT_6ParamsE,(.L_x_3105 - _ZN7cutlass13device_kernelIN5flash11enable_sm90INS1_16FlashAttnFwdSm90INS1_25CollectiveMainloopFwdSm90ILi2EN4cute5tupleIJNS5_1CILi1EEES8_S8_EEENS6_IJNS7_ILi192EEENS7_ILi128EEENS7_ILi64EEEEEELi64ENS_6half_tEfNS_4arch4Sm90ELb0ELb0ELb0ELb0ELb1ELb0ELb0ELb1ELb1ELb1ELb0ELb0EEENS1_21CollectiveEpilogueFwdINS6_IJSA_SC_SB_EEES9_SE_SG_Li384ELb0ELb1ELb0ELb0EEENS1_29StaticPersistentTileSchedulerILb0EEEEEEEEEvNT_6ParamsE)
        .other          _ZN7cutlass13device_kernelIN5flash11enable_sm90INS1_16FlashAttnFwdSm90INS1_25CollectiveMainloopFwdSm90ILi2EN4cute5tupleIJNS5_1CILi1EEES8_S8_EEENS6_IJNS7_ILi192EEENS7_ILi128EEENS7_ILi64EEEEEELi64ENS_6half_tEfNS_4arch4Sm90ELb0ELb0ELb0ELb0ELb1ELb0ELb0ELb1ELb1ELb1ELb0ELb0EEENS1_21CollectiveEpilogueFwdINS6_IJSA_SC_SB_EEES9_SE_SG_Li384ELb0ELb1ELb0ELb0EEENS1_29StaticPersistentTileSchedulerILb0EEEEEEEEEvNT_6ParamsE,@"STO_CUDA_ENTRY STV_DEFAULT"
_ZN7cutlass13device_kernelIN5flash11enable_sm90INS1_16FlashAttnFwdSm90INS1_25CollectiveMainloopFwdSm90ILi2EN4cute5tupleIJNS5_1CILi1EEES8_S8_EEENS6_IJNS7_ILi192EEENS7_ILi128EEENS7_ILi64EEEEEELi64ENS_6half_tEfNS_4arch4Sm90ELb0ELb0ELb0ELb0ELb1ELb0ELb0ELb1ELb1ELb1ELb0ELb0EEENS1_21CollectiveEpilogueFwdINS6_IJSA_SC_SB_EEES9_SE_SG_Li384ELb0ELb1ELb0ELb0EEENS1_29StaticPersistentTileSchedulerILb0EEEEEEEEEvNT_6ParamsE:
[----:B------:R-:W0:Y:S02]  /*0000*/  LDC R1, c[0x0][0x28] ;  /* 0x00000a00ff017b82 */ /* 0x000e240000000800 */
[----:B0-----:R-:W-:Y:S01]  /*0010*/  VIADD R1, R1, 0xfffffff0 ;  /* 0xfffffff001017836 */ /* 0x001fe20000000000 */
[----:B------:R-:W0:Y:S01]  /*0020*/  S2R R3, SR_TID.X ;  /* 0x0000000000037919 */ /* 0x000e220000002100 */
[----:B------:R-:W-:Y:S01]  /*0030*/  ELECT P0, URZ, PT ;  /* 0x00000000003f782f */ /* 0x000fe20003800000 */
[----:B------:R-:W-:Y:S01]  /*0040*/  UMOV UR4, 0x80 ;  /* 0x0000008000047882 */ /* 0x000fe20000000000 */
[----:B------:R-:W-:Y:S01]  /*0050*/  UMOV UR7, 0x180 ;  /* 0x0000018000077882 */ /* 0x000fe20000000000 */
[--C-:B0-----:R-:W-:Y:S02]  /*0060*/  SHF.R.U32.HI R0, RZ, 0x5, R3.reuse ;  /* 0x00000005ff007819 */ /* 0x101fe40000011603 */
[----:B------:R-:W-:-:S03]  /*0070*/  SHF.R.U32.HI R18, RZ, 0x7, R3 ;  /* 0x00000007ff127819 */ /* 0x000fc60000011603 */
[----:B------:R-:W0:Y:S04]  /*0080*/  SHFL.IDX PT, R2, R0, RZ, 0x1f ;  /* 0x00001fff00027589 */ /* 0x000e2800000e0000 */
[----:B------:R1:W2:Y:S01]  /*0090*/  SHFL.IDX PT, R3, R18, RZ, 0x1f ;  /* 0x00001fff12037589 */ /* 0x0002a200000e0000 */
[C---:B0-----:R-:W-:Y:S02]  /*00a0*/  ISETP.NE.OR P0, PT, R2.reuse, RZ, !P0 ;  /* 0x000000ff0200720c */ /* 0x041fe40004705670 */
[----:B------:R-:W-:-:S11]  /*00b0*/  ISETP.NE.AND P1, PT, R2, RZ, PT ;  /* 0x000000ff0200720c */ /* 0x000fd60003f25270 */
[----:B------:R-:W-:Y:S01]  /*00c0*/  VOTEU.ALL UP0, P0 ;  /* 0x00000000003f7886 */ /* 0x000fe20000000000 */
[----:B------:R-:W-:-:S04]  /*00d0*/  VOTEU.ALL UP1, P0 ;  /* 0x00000000003f7886 */ /* 0x000fc80000020000 */
[----:B------:R-:W0:Y:S01]  /*00e0*/  @!UP0 S2UR UR8, SR_CgaCtaId ;  /* 0x00000000000889c3 */ /* 0x000e220000008800 */
[----:B------:R-:W-:Y:S01]  /*00f0*/  @!UP0 UMOV UR6, 0x400 ;  /* 0x0000040000068882 */ /* 0x000fe20000000000 */
[----:B------:R-:W-:-:S04]  /*0100*/  @!UP0 UIADD3 UR4, -UR4, 0x100000, URZ ;  /* 0x0010000004048890 */ /* 0x000fc8000fffe13f */
[----:B------:R-:W-:Y:S02]  /*0110*/  @!UP0 USHF.L.U32 UR5, UR4, 0xb, URZ ;  /* 0x0000000b04058899 */ /* 0x000fe4000800063f */
[----:B------:R-:W-:Y:S02]  /*0120*/  @!UP0 USHF.L.U32 UR4, UR4, 0x1, URZ ;  /* 0x0000000104048899 */ /* 0x000fe4000800063f */
[----:B0-----:R-:W-:Y:S02]  /*0130*/  @!UP0 ULEA UR8, UR8, UR6, 0x18 ;  /* 0x0000000608088291 */ /* 0x001fe4000f8ec03f */
[----:B------:R-:W-:-:S04]  /*0140*/  @!UP0 UIADD3 UR6, -UR7, 0x100000, URZ ;  /* 0x0010000007068890 */ /* 0x000fc8000fffe13f */
[----:B------:R-:W-:Y:S02]  /*0150*/  @!UP0 USHF.L.U32 UR7, UR6, 0xb, URZ ;  /* 0x0000000b06078899 */ /* 0x000fe4000800063f */
[----:B------:R-:W-:Y:S01]  /*0160*/  @!UP0 USHF.L.U32 UR6, UR6, 0x1, URZ ;  /* 0x0000000106068899 */ /* 0x000fe2000800063f */
[----:B------:R-:W-:-:S05]  /*0170*/  VOTEU.ALL UP0, P0 ;  /* 0x00000000003f7886 */ /* 0x000fca0000000000 */
[----:B------:R1:W0:Y:S06]  /*0180*/  @!UP0 SYNCS.EXCH.64 URZ, [UR8+0x16800], UR4 ;  /* 0x01680004083f85b2 */ /* 0x00022c0008000100 */
[----:B------:R1:W3:Y:S02]  /*0190*/  @!UP1 SYNCS.EXCH.64 URZ, [UR8+0x16820], UR6 ;  /* 0x01682006083f95b2 */ /* 0x0002e40008000100 */
[----:B-12---:R-:W-:Y:S05]  /*01a0*/  @P1 BRA `(.L_x_0) ;  /* 0x0000000000481947 */ /* 0x006fea0003800000 */
[----:B------:R-:W1:Y:S01]  /*01b0*/  S2UR UR5, SR_CgaCtaId ;  /* 0x00000000000579c3 */ /* 0x000e620000008800 */
[----:B------:R-:W-:Y:S01]  /*01c0*/  UMOV UR4, 0x400 ;  /* 0x0000040000047882 */ /* 0x000fe20000000000 */
[----:B------:R-:W-:Y:S01]  /*01d0*/  UMOV UR6, 0x80 ;  /* 0x0000008000067882 */ /* 0x000fe20000000000 */
[----:B------:R-:W-:Y:S01]  /*01e0*/  UMOV UR7, 0x180 ;  /* 0x0000018000077882 */ /* 0x000fe20000000000 */
[----:B------:R-:W-:Y:S01]  /*01f0*/  ELECT P0, URZ, PT ;  /* 0x00000000003f782f */ /* 0x000fe20003800000 */
[----:B-1----:R-:W-:Y:S02]  /*0200*/  ULEA UR8, UR5, UR4, 0x18 ;  /* 0x0000000405087291 */ /* 0x002fe4000f8ec03f */
[----:B------:R-:W-:-:S04]  /*0210*/  UIADD3 UR4, -UR6, 0x100000, URZ ;  /* 0x0010000006047890 */ /* 0x000fc8000fffe13f */
[----:B------:R-:W-:Y:S02]  /*0220*/  USHF.L.U32 UR5, UR4, 0xb, URZ ;  /* 0x0000000b04057899 */ /* 0x000fe4000800063f */
[----:B------:R-:W-:Y:S02]  /*0230*/  USHF.L.U32 UR4, UR4, 0x1, URZ ;  /* 0x0000000104047899 */ /* 0x000fe4000800063f */
[----:B------:R-:W-:-:S04]  /*0240*/  UIADD3 UR6, -UR7, 0x100000, URZ ;  /* 0x0010000007067890 */ /* 0x000fc8000fffe13f */
[----:B------:R-:W-:Y:S02]  /*0250*/  USHF.L.U32 UR7, UR6, 0xb, URZ ;  /* 0x0000000b06077899 */ /* 0x000fe4000800063f */
[----:B------:R-:W-:Y:S01]  /*0260*/  USHF.L.U32 UR6, UR6, 0x1, URZ ;  /* 0x0000000106067899 */ /* 0x000fe2000800063f */
[----:B------:R-:W1:Y:S03]  /*0270*/  FENCE.VIEW.ASYNC.S ;  /* 0x00000000000073c6 */ /* 0x000e660000000000 */
[----:B-1----:R1:W2:Y:S08]  /*0280*/  SYNCS.EXCH.64 URZ, [UR8+0x16830], UR4 ;  /* 0x01683004083f75b2 */ /* 0x0022b00008000100 */
[----:B------:R1:W4:Y:S01]  /*0290*/  SYNCS.EXCH.64 URZ, [UR8+0x16840], UR6 ;  /* 0x01684006083f75b2 */ /* 0x0003220008000100 */
[----:B------:R1:W0:Y:S01]  /*02a0*/  SYNCS.EXCH.64 URZ, [UR8+0x16838], UR4 ;  /* 0x01683804083f75b2 */ /* 0x0002220008000100 */
[----:B------:R1:W0:Y:S01]  /*02b0*/  SYNCS.EXCH.64 URZ, [UR8+0x16848], UR6 ;  /* 0x01684806083f75b2 */ /* 0x0002220008000100 */
[----:B------:R-:W-:Y:S01]  /*02c0*/  NOP ;  /* 0x0000000000007918 */ /* 0x000fe20000000000 */
.L_x_0:
[----:B------:R-:W5:Y:S01]  /*02d0*/  SHFL.IDX PT, R2, R0, RZ, 0x1f ;  /* 0x00001fff00027589 */ /* 0x000f6200000e0000 */
[----:B------:R-:W-:Y:S01]  /*02e0*/  NOP ;  /* 0x0000000000007918 */ /* 0x000fe20000000000 */
[----:B-----5:R-:W-:-:S13]  /*02f0*/  ISETP.NE.AND P0, PT, R2, RZ, PT ;  /* 0x000000ff0200720c */ /* 0x020fda0003f05270 */
[----:B------:R-:W-:Y:S05]  /*0300*/  @P0 BRA `(.L_x_1) ;  /* 0x0000000000480947 */ /* 0x000fea0003800000 */
[----:B-1----:R-:W1:Y:S01]  /*0310*/  S2UR UR5, SR_CgaCtaId ;  /* 0x00000000000579c3 */ /* 0x002e620000008800 */
        /* <DEDUP_REMOVED lines=12> */
[----:B-1----:R1:W0:Y:S08]  /*03e0*/  SYNCS.EXCH.64 URZ, [UR8+0x16850], UR4 ;  /* 0x01685004083f75b2 */ /* 0x0022300008000100 */
[----:B------:R1:W0:Y:S01]  /*03f0*/  SYNCS.EXCH.64 URZ, [UR8+0x16860], UR6 ;  /* 0x01686006083f75b2 */ /* 0x0002220008000100 */
[----:B------:R1:W0:Y:S01]  /*0400*/  SYNCS.EXCH.64 URZ, [UR8+0x16858], UR4 ;  /* 0x01685804083f75b2 */ /* 0x0002220008000100 */
[----:B------:R1:W0:Y:S01]  /*0410*/  SYNCS.EXCH.64 URZ, [UR8+0x16868], UR6 ;  /* 0x01686806083f75b2 */ /* 0x0002220008000100 */
[----:B------:R-:W-:Y:S01]  /*0420*/  NOP ;  /* 0x0000000000007918 */ /* 0x000fe20000000000 */
.L_x_1:
[----:B------:R-:W5:Y:S01]  /*0430*/  SHFL.IDX PT, R2, R0, RZ, 0x1f ;  /* 0x00001fff00027589 */ /* 0x000f6200000e0000 */
[----:B------:R-:W-:Y:S01]  /*0440*/  NOP ;  /* 0x0000000000007918 */ /* 0x000fe20000000000 */
[----:B-----5:R-:W-:-:S13]  /*0450*/  ISETP.NE.AND P0, PT, R2, RZ, PT ;  /* 0x000000ff0200720c */ /* 0x020fda0003f05270 */
[----:B------:R-:W-:Y:S05]  /*0460*/  @P0 BRA `(.L_x_2) ;  /* 0x0000000000380947 */ /* 0x000fea0003800000 */
[----:B-1----:R-:W1:Y:S01]  /*0470*/  S2UR UR5, SR_CgaCtaId ;  /* 0x00000000000579c3 */ /* 0x002e620000008800 */
[----:B------:R-:W-:Y:S01]  /*0480*/  UMOV UR4, 0x400 ;  /* 0x0000040000047882 */ /* 0x000fe20000000000 */
[----:B------:R-:W-:Y:S01]  /*0490*/  UMOV UR7, 0x80 ;  /* 0x0000008000077882 */ /* 0x000fe20000000000 */
[----:B------:R-:W-:Y:S01]  /*04a0*/  ELECT P0, URZ, PT ;  /* 0x00000000003f782f */ /* 0x000fe20003800000 */
[----:B-1----:R-:W-:Y:S02]  /*04b0*/  ULEA UR6, UR5, UR4, 0x18 ;  /* 0x0000000405067291 */ /* 0x002fe4000f8ec03f */
[----:B------:R-:W-:-:S04]  /*04c0*/  UIADD3 UR4, -UR7, 0x100000, URZ ;  /* 0x0010000007047890 */ /* 0x000fc8000fffe13f */
[----:B------:R-:W-:Y:S02]  /*04d0*/  USHF.L.U32 UR5, UR4, 0xb, URZ ;  /* 0x0000000b04057899 */ /* 0x000fe4000800063f */
[----:B------:R-:W-:Y:S01]  /*04e0*/  USHF.L.U32 UR4, UR4, 0x1, URZ ;  /* 0x0000000104047899 */ /* 0x000fe2000800063f */
[----:B------:R-:W1:Y:S11]  /*04f0*/  FENCE.VIEW.ASYNC.S ;  /* 0x00000000000073c6 */ /* 0x000e760000000000 */
[----:B-1----:R1:W0:Y:S01]  /*0500*/  SYNCS.EXCH.64 URZ, [UR6+0x16870], UR4 ;  /* 0x01687004063f75b2 */ /* 0x0022220008000100 */
[----:B------:R1:W0:Y:S01]  /*0510*/  SYNCS.EXCH.64 URZ, [UR6+0x16880], UR4 ;  /* 0x01688004063f75b2 */ /* 0x0002220008000100 */
[----:B------:R1:W0:Y:S01]  /*0520*/  SYNCS.EXCH.64 URZ, [UR6+0x16878], UR4 ;  /* 0x01687804063f75b2 */ /* 0x0002220008000100 */
[----:B------:R1:W0:Y:S01]  /*0530*/  SYNCS.EXCH.64 URZ, [UR6+0x16888], UR4 ;  /* 0x01688804063f75b2 */ /* 0x0002220008000100 */
[----:B------:R-:W-:Y:S01]  /*0540*/  NOP ;  /* 0x0000000000007918 */ /* 0x000fe20000000000 */
.L_x_2:
        /* <DEDUP_REMOVED lines=22> */
.L_x_3:
[----:B------:R-:W5:Y:S01]  /*06b0*/  SHFL.IDX PT, R2, R0, RZ, 0x1f ;  /* 0x00001fff00027589 */ /* 0x000f6200000e0000 */
[----:B------:R-:W-:Y:S01]  /*06c0*/  R2UR UR9, R3 ;  /* 0x00000000030972ca */ /* 0x000fe200000e0000 */
        /* <DEDUP_REMOVED lines=21> */
.L_x_4:
[----:B------:R-:W-:Y:S01]  /*0820*/  UISETP.NE.AND UP0, UPT, UR9, URZ, UPT ;  /* 0x0000003f0900728c */ /* 0x000fe2000bf05270 */
[----:B------:R-:W-:Y:S01]  /*0830*/  NOP ;  /* 0x0000000000007918 */ /* 0x000fe20000000000 */
[----:B------:R-:W-:Y:S01]  /*0840*/  UMOV UR39, 0x1 ;  /* 0x0000000100277882 */ /* 0x000fe20000000000 */
[----:B------:R-:W-:Y:S01]  /*0850*/  ULDC.64 UR50, c[0x0][0x208] ;  /* 0x0000820000327ab9 */ /* 0x000fe20000000a00 */
[----:B------:R-:W-:Y:S01]  /*0860*/  USEL UR39, UR39, 0x2, !UP0 ;  /* 0x0000000227277887 */ /* 0x000fe2000c000000 */
[----:B0-234-:R-:W-:Y:S01]  /*0870*/  BAR.SYNC.DEFER_BLOCKING 0x0 ;  /* 0x0000000000007b1d */ /* 0x01dfe20000010000 */
[----:B------:R-:W-:-:S13]  /*0880*/  PLOP3.LUT P0, PT, PT, PT, UP0, 0x80, 0x0 ;  /* 0x000000000000781c */ /* 0x000fda0003f0f008 */
[----:B------:R-:W-:Y:S05]  /*0890*/  @!P0 BRA `(.L_x_5) ;  /* 0x0000005800808947 */ /* 0x000fea0003800000 */
.L_x_6:
[----:B------:R-:W-:-:S08]  /*08a0*/  NOP ;  /* 0x0000000000007918 */ /* 0x000fd00000000000 */
[----:B------:R-:W0:Y:S02]  /*08b0*/  USETMAXREG.TRY_ALLOC.CTAPOOL UP0, 0xa0 ;  /* 0x000000a0000079c8 */ /* 0x000e240008000600 */
[----:B0-----:R-:W-:-:S13]  /*08c0*/  PLOP3.LUT P0, PT, PT, PT, UP0, 0x80, 0x0 ;  /* 0x000000000000781c */ /* 0x001fda0003f0f008 */
[----:B------:R-:W-:Y:S05]  /*08d0*/  @!P0 BRA `(.L_x_6) ;  /* 0xfffffffc00f08947 */ /* 0x000fea000383ffff */
[----:B------:R-:W0:Y:S01]  /*08e0*/  S2R R2, SR_TID.X ;  /* 0x0000000000027919 */ /* 0x000e220000002100 */
[----:B------:R-:W2:Y:S08]  /*08f0*/  S2UR UR46, SR_CTAID.X ;  /* 0x00000000002e79c3 */ /* 0x000eb00000002500 */
[----:B------:R-:W-:Y:S06]  /*0900*/  BAR.ARV 0x8, 0x200 ;  /* 0x0208000000007b1d */ /* 0x000fec0000002000 */
[----:B0-----:R-:W-:-:S04]  /*0910*/  LOP3.LUT R0, R2, 0xffffff80, RZ, 0xc0, !PT ;  /* 0xffffff8002007812 */ /* 0x001fc800078ec0ff */
[----:B------:R-:W-:Y:S02]  /*0920*/  ISETP.NE.AND P0, PT, R0, 0x80, PT ;  /* 0x000000800000780c */ /* 0x000fe40003f05270 */
[----:B------:R-:W2:Y:S11]  /*0930*/  LDC R0, c[0x0][0xc34] ;  /* 0x00030d00ff007b82 */ /* 0x000eb60000000800 */
[----:B------:R-:W-:Y:S06]  /*0940*/  @!P0 BAR.ARV 0x9, 0x100 ;  /* 0x0244000000008b1d */ /* 0x000fec0000002000 */
[----:B--2---:R-:W-:-:S13]  /*0950*/  ISETP.LE.AND P0, PT, R0, UR46, PT ;  /* 0x0000002e00007c0c */ /* 0x004fda000bf03270 */
[----:B-1----:R-:W-:Y:S05]  /*0960*/  @P0 EXIT ;  /* 0x000000000000094d */ /* 0x002fea0003800000 */
[----:B------:R-:W-:Y:S01]  /*0970*/  VIADD R2, R2, 0xffffff80 ;  /* 0xffffff8002027836 */ /* 0x000fe20000000000 */
[----:B------:R-:W-:Y:S01]  /*0980*/  ULOP3.LUT UR40, UR39, 0x1, URZ, 0xfc, !UPT ;  /* 0x0000000127287892 */ /* 0x000fe2000f8efc3f */
[----:B------:R-:W-:Y:S01]  /*0990*/  IMAD.MOV.U32 R153, RZ, RZ, -0x2 ;  /* 0xfffffffeff997424 */ /* 0x000fe200078e00ff */
[----:B------:R-:W-:Y:S01]  /*09a0*/  UMOV UR36, URZ ;  /* 0x0000003f00247c82 */ /* 0x000fe20008000000 */
[----:B------:R-:W-:Y:S01]  /*09b0*/  UMOV UR37, URZ ;  /* 0x0000003f00257c82 */ /* 0x000fe20008000000 */
[----:B------:R-:W-:Y:S01]  /*09c0*/  SHF.R.S32.HI R3, RZ, 0x1f, R2 ;  /* 0x0000001fff037819 */ /* 0x000fe20000011402 */
[----:B------:R-:W-:-:S03]  /*09d0*/  UMOV UR38, URZ ;  /* 0x0000003f00267c82 */ /* 0x000fc60008000000 */
[CC--:B------:R-:W-:Y:S02]  /*09e0*/  LEA.HI R19, R3.reuse, R2.reuse, RZ, 0x7 ;  /* 0x0000000203137211 */ /* 0x0c0fe400078f38ff */
[-C--:B------:R-:W-:Y:S02]  /*09f0*/  LEA.HI R7, R3, R2.reuse, RZ, 0x2 ;  /* 0x0000000203077211 */ /* 0x080fe400078f10ff */
[----:B------:R-:W-:Y:S02]  /*0a00*/  LOP3.LUT R17, R19, 0xffffff80, RZ, 0xc0, !PT ;  /* 0xffffff8013117812 */ /* 0x000fe400078ec0ff */
[CC--:B------:R-:W-:Y:S02]  /*0a10*/  LEA.HI R0, R3.reuse, R2.reuse, RZ, 0x4 ;  /* 0x0000000203007211 */ /* 0x0c0fe400078f20ff */
[----:B------:R-:W-:Y:S01]  /*0a20*/  LEA.HI R5, R3, R2, RZ, 0x5 ;  /* 0x0000000203057211 */ /* 0x000fe200078f28ff */
[----:B------:R-:W-:Y:S01]  /*0a30*/  IMAD.IADD R17, R2, 0x1, -R17 ;  /* 0x0000000102117824 */ /* 0x000fe200078e0a11 */
[----:B------:R-:W-:-:S02]  /*0a40*/  LOP3.LUT R11, R7, 0xfffffffc, RZ, 0xc0, !PT ;  /* 0xfffffffc070b7812 */ /* 0x000fc400078ec0ff */
[----:B------:R-:W-:Y:S01]  /*0a50*/  SHF.R.S32.HI R7, RZ, 0x4, R0 ;  /* 0x00000004ff077819 */ /* 0x000fe20000011400 */
[----:B------:R-:W-:Y:S01]  /*0a60*/  IMAD.SHL.U32 R6, R5, 0x20, RZ ;  /* 0x0000002005067824 */ /* 0x000fe200078e00ff */
[----:B------:R-:W-:Y:S01]  /*0a70*/  SHF.R.S32.HI R4, RZ, 0x1f, R17 ;  /* 0x0000001fff047819 */ /* 0x000fe20000011411 */
[----:B------:R-:W-:Y:S01]  /*0a80*/  IMAD.IADD R11, R2, 0x1, -R11 ;  /* 0x00000001020b7824 */ /* 0x000fe200078e0a0b */
[----:B------:R-:W-:Y:S02]  /*0a90*/  LEA.HI R16, R3, R2, RZ, 0x3 ;  /* 0x0000000203107211 */ /* 0x000fe400078f18ff */
[----:B------:R-:W-:Y:S02]  /*0aa0*/  LEA.HI R3, R4, R17, RZ, 0x2 ;  /* 0x0000001104037211 */ /* 0x000fe400078f10ff */
[C---:B------:R-:W-:Y:S02]  /*0ab0*/  LOP3.LUT R5, R0.reuse, 0x3fffff0, RZ, 0xc0, !PT ;  /* 0x03fffff000057812 */ /* 0x040fe400078ec0ff */
[----:B------:R-:W-:-:S02]  /*0ac0*/  LEA.HI R0, R0, R7, RZ, 0x1 ;  /* 0x0000000700007211 */ /* 0x000fc400078f08ff */
[----:B------:R-:W-:Y:S01]  /*0ad0*/  SHF.R.S32.HI R8, RZ, 0x2, R3 ;  /* 0x00000002ff087819 */ /* 0x000fe20000011403 */
[----:B------:R-:W-:Y:S01]  /*0ae0*/  IMAD.IADD R5, R2, 0x1, -R5 ;  /* 0x0000000102057824 */ /* 0x000fe200078e0a05 */
[----:B------:R-:W-:Y:S02]  /*0af0*/  SHF.R.S32.HI R9, RZ, 0x1f, R3 ;  /* 0x0000001fff097819 */ /* 0x000fe40000011403 */
[----:B------:R-:W-:Y:S02]  /*0b00*/  LOP3.LUT R0, R0, 0x1ffffffe, RZ, 0xc0, !PT ;  /* 0x1ffffffe00007812 */ /* 0x000fe400078ec0ff */
[----:B------:R-:W-:Y:S02]  /*0b10*/  SHF.R.S32.HI R19, RZ, 0x7, R19 ;  /* 0x00000007ff137819 */ /* 0x000fe40000011413 */
[----:B------:R-:W-:Y:S01]  /*0b20*/  LOP3.LUT R6, R6, 0xfffffc00, RZ, 0xc0, !PT ;  /* 0xfffffc0006067812 */ /* 0x000fe200078ec0ff */
[----:B------:R-:W-:Y:S01]  /*0b30*/  IMAD.IADD R152, R7, 0x1, -R0 ;  /* 0x0000000107987824 */ /* 0x000fe200078e0a00 */
[----:B------:R-:W-:Y:S01]  /*0b40*/  LEA.HI R9, R9, R8, RZ, 0x3 ;  /* 0x0000000809097211 */ /* 0x000fe200078f18ff */
[----:B------:R-:W-:Y:S01]  /*0b50*/  IMAD.HI R0, R19, 0x55555556, RZ ;  /* 0x5555555613007827 */ /* 0x000fe200078e02ff */
[----:B------:R-:W-:-:S02]  /*0b60*/  LEA R5, R5, R6, 0x6 ;  /* 0x0000000605057211 */ /* 0x000fc400078e30ff */
[----:B------:R-:W-:Y:S02]  /*0b70*/  LOP3.LUT R9, R9, 0xfffffff8, RZ, 0xc0, !PT ;  /* 0xfffffff809097812 */ /* 0x000fe400078ec0ff */
[----:B------:R-:W-:Y:S01]  /*0b80*/  LEA.HI R6, R4, R17, RZ, 0x5 ;  /* 0x0000001104067211 */ /* 0x000fe200078f28ff */
[----:B------:R-:W-:Y:S01]  /*0b90*/  IMAD R152, R152, 0x8, R5 ;  /* 0x0000000898987824 */ /* 0x000fe200078e0205 */
[----:B------:R-:W-:Y:S01]  /*0ba0*/  LEA.HI R0, R0, R0, RZ, 0x1 ;  /* 0x0000000000007211 */ /* 0x000fe200078f08ff */
[----:B------:R-:W-:Y:S01]  /*0bb0*/  IMAD.IADD R9, R8, 0x1, -R9 ;  /* 0x0000000108097824 */ /* 0x000fe200078e0a09 */
[----:B------:R-:W-:Y:S02]  /*0bc0*/  SHF.R.S32.HI R6, RZ, 0x5, R6 ;  /* 0x00000005ff067819 */ /* 0x000fe40000011406 */
[----:B------:R-:W-:Y:S01]  /*0bd0*/  LEA.HI R7, R11, R11, RZ, 0x1 ;  /* 0x0000000b0b077211 */ /* 0x000fe200078f08ff */
[----:B------:R-:W-:Y:S01]  /*0be0*/  IMAD R0, R0, -0x3, R19 ;  /* 0xfffffffd00007824 */ /* 0x000fe200078e0213 */
[----:B------:R-:W-:Y:S01]  /*0bf0*/  LOP3.LUT R4, R3, 0x7ffffffc, RZ, 0xc0, !PT ;  /* 0x7ffffffc03047812 */ /* 0x000fe200078ec0ff */
[----:B------:R-:W-:Y:S01]  /*0c00*/  IMAD R9, R6, 0x10, R9 ;  /* 0x0000001006097824 */ /* 0x000fe200078e0209 */
[----:B------:R-:W-:-:S02]  /*0c10*/  LOP3.LUT R8, R7, 0x1ffffffe, RZ, 0xc0, !PT ;  /* 0x1ffffffe07087812 */ /* 0x000fc400078ec0ff */
[----:B------:R-:W-:Y:S01]  /*0c20*/  LOP3.LUT R13, R16, 0xfffffff8, RZ, 0xc0, !PT ;  /* 0xfffffff8100d7812 */ /* 0x000fe200078ec0ff */
[----:B------:R-:W-:Y:S01]  /*0c30*/  IMAD.IADD R4, R17, 0x1, -R4 ;  /* 0x0000000111047824 */ /* 0x000fe200078e0a04 */
[----:B------:R-:W-:Y:S01]  /*0c40*/  LEA R22, R0, R9, 0x6 ;  /* 0x0000000900167211 */ /* 0x000fe200078e30ff */
[----:B------:R-:W-:Y:S01]  /*0c50*/  IMAD.IADD R23, R11, 0x1, -R8 ;  /* 0x000000010b177824 */ /* 0x000fe200078e0a08 */
[----:B------:R-:W-:Y:S01]  /*0c60*/  SHF.R.S32.HI R16, RZ, 0x3, R16 ;  /* 0x00000003ff107819 */ /* 0x000fe20000011410 */
[----:B------:R-:W-:Y:S02]  /*0c70*/  IMAD.IADD R2, R2, 0x1, -R13 ;  /* 0x0000000102027824 */ /* 0x000fe400078e0a0d */
[----:B------:R-:W-:Y:S02]  /*0c80*/  IMAD R153, R4, R153, 0x80 ;  /* 0x0000008004997424 */ /* 0x000fe400078e0299 */
[----:B------:R-:W-:-:S07]  /*0c90*/  IMAD R23, R23, 0x8, R22 ;  /* 0x0000000817177824 */ /* 0x000fce00078e0216 */
.L_x_31:
[----:B0-----:R-:W0:Y:S01]  /*0ca0*/  SHFL.IDX PT, R0, R19, RZ, 0x1f ;  /* 0x00001fff13007589 */ /* 0x001e2200000e0000 */
[----:B------:R-:W1:Y:S01]  /*0cb0*/  S2UR UR41, SR_CgaCtaId ;  /* 0x00000000002979c3 */ /* 0x000e620000008800 */
[----:B------:R-:W-:Y:S01]  /*0cc0*/  ULDC UR4, c[0x0][0xc38] ;  /* 0x00030e0000047ab9 */ /* 0x000fe20000000800 */
[----:B------:R-:W-:Y:S01]  /*0cd0*/  ULDC.64 UR6, c[0x0][0x418] ;  /* 0x0001060000067ab9 */ /* 0x000fe20000000a00 */
[----:B------:R-:W-:Y:S02]  /*0ce0*/  UISETP.NE.AND UP2, UPT, UR4, 0x1, UPT ;  /* 0x000000010400788c */ /* 0x000fe4000bf45270 */
[----:B------:R-:W-:Y:S01]  /*0cf0*/  UISETP.NE.U32.AND UP0, UPT, UR6, URZ, UPT ;  /* 0x0000003f0600728c */ /* 0x000fe2000bf05070 */
[----:B------:R-:W-:Y:S01]  /*0d00*/  ULDC UR4, c[0x0][0xc44] ;  /* 0x0003110000047ab9 */ /* 0x000fe20000000800 */
[----:B------:R-:W-:Y:S01]  /*0d10*/  UMOV UR43, UR46 ;  /* 0x0000002e002b7c82 */ /* 0x000fe20008000000 */
[----:B------:R-:W-:Y:S01]  /*0d20*/  UISETP.NE.AND UP1, UPT, UR4, 0x1, UPT ;  /* 0x000000010400788c */ /* 0x000fe2000bf25270 */
[----:B------:R-:W-:Y:S01]  /*0d30*/  UMOV UR44, 0x400 ;  /* 0x00000400002c7882 */ /* 0x000fe20000000000 */
[----:B------:R-:W-:-:S04]  /*0d40*/  UISETP.NE.AND.EX UP0, UPT, UR7, URZ, UPT, UP0 ;  /* 0x0000003f0700728c */ /* 0x000fc8000bf05300 */
[----:B------:R-:W-:Y:S01]  /*0d50*/  @UP2 ULDC UR4, c[0x0][0xc3c] ;  /* 0x00030f0000042ab9 */ /* 0x000fe20000000800 */
[----:B------:R-:W-:Y:S01]  /*0d60*/  @UP2 ULDC UR6, c[0x0][0xc40] ;  /* 0x0003100000062ab9 */ /* 0x000fe20000000800 */
[----:B------:R-:W-:Y:S01]  /*0d70*/  UIMAD.WIDE.U32 UR4, UR46, UR4, URZ ;  /* 0x000000042e0472a5 */ /* 0x000fe2000f8e003f */
[----:B------:R-:W-:-:S03]  /*0d80*/  ULDC UR48, c[0x0][0x424] ;  /* 0x0001090000307ab9 */ /* 0x000fc60000000800 */
[----:B------:R-:W-:Y:S01]  /*0d90*/  @UP2 USHF.R.U32.HI UR43, URZ, UR6, UR5 ;  /* 0x000000063f2b2299 */ /* 0x000fe20008011605 */
[----:B------:R-:W-:Y:S01]  /*0da0*/  @UP1 ULDC.64 UR8, c[0x0][0xc48] ;  /* 0x0003120000081ab9 */ /* 0x000fe20000000a00 */
[----:B0-----:R-:W-:Y:S01]  /*0db0*/  R2UR UR42, R0 ;  /* 0x00000000002a72ca */ /* 0x001fe200000e0000 */
[----:B-1----:R-:W-:Y:S02]  /*0dc0*/  ULEA UR44, UR41, UR44, 0x18 ;  /* 0x0000002c292c7291 */ /* 0x002fe4000f8ec03f */
[----:B------:R-:W-:Y:S02]  /*0dd0*/  UIMAD.WIDE.U32 UR4, UR43, UR8, URZ ;  /* 0x000000082b0472a5 */ /* 0x000fe4000f8e003f */
[----:B------:R-:W-:Y:S02]  /*0de0*/  UIADD3 UR8, UR44, 0x8400, URZ ;  /* 0x000084002c087890 */ /* 0x000fe4000fffe03f */
[----:B------:R-:W-:Y:S02]  /*0df0*/  USEL UR48, UR48, 0x1, UP0 ;  /* 0x0000000130307887 */ /* 0x000fe40008000000 */
[----:B------:R-:W-:Y:S01]  /*0e00*/  ULOP3.LUT UP0, URZ, UR8, 0x3ff, URZ, 0xc0, !UPT ;  /* 0x000003ff083f7892 */ /* 0x000fe2000f80c03f */
[----:B------:R-:W-:Y:S01]  /*0e10*/  ULDC UR4, c[0x0][0x2f0] ;  /* 0x0000bc0000047ab9 */ /* 0x000fe20000000800 */
[----:B------:R-:W-:-:S02]  /*0e20*/  UMOV UR45, UR43 ;  /* 0x0000002b002d7c82 */ /* 0x000fc40008000000 */
[----:B------:R-:W-:Y:S02]  /*0e30*/  UIMAD.WIDE UR6, UR42, 0x55555556, URZ ;  /* 0x555555562a0678a5 */ /* 0x000fe4000f8e023f */
[----:B------:R-:W-:Y:S01]  /*0e40*/  UIMAD UR48, UR48, UR4, URZ ;  /* 0x00000004303072a4 */ /* 0x000fe2000f8e023f */
[----:B------:R-:W-:Y:S01]  /*0e50*/  PLOP3.LUT P0, PT, PT, PT, UP0, 0x80, 0x0 ;  /* 0x000000000000781c */ /* 0x000fe20003f0f008 */
[----:B------:R-:W-:Y:S02]  /*0e60*/  ULEA.HI UR7, UR7, UR7, URZ, 0x1 ;  /* 0x0000000707077291 */ /* 0x000fe4000f8f083f */
[----:B------:R-:W-:Y:S02]  /*0e70*/  UIADD3 UR4, UR48, 0x7f, URZ ;  /* 0x0000007f30047890 */ /* 0x000fe4000fffe03f */
[----:B------:R-:W-:Y:S02]  /*0e80*/  UIMAD UR7, UR7, -0x3, UR42 ;  /* 0xfffffffd070778a4 */ /* 0x000fe4000f8e022a */
[----:B------:R-:W-:-:S02]  /*0e90*/  @UP1 USHF.R.U32.HI UR45, URZ, UR9, UR5 ;  /* 0x000000093f2d1299 */ /* 0x000fc40008011605 */
[----:B------:R-:W-:Y:S02]  /*0ea0*/  USHF.R.S32.HI UR5, URZ, 0x1f, UR4 ;  /* 0x0000001f3f057899 */ /* 0x000fe40008011404 */
[----:B------:R-:W-:Y:S02]  /*0eb0*/  ULEA UR7, UR7, UR8, 0xd ;  /* 0x0000000807077291 */ /* 0x000fe4000f8e683f */
[----:B------:R-:W-:Y:S02]  /*0ec0*/  ULEA.HI UR5, UR5, UR4, URZ, 0x7 ;  /* 0x0000000405057291 */ /* 0x000fe4000f8f383f */
[----:B------:R-:W-:Y:S02]  /*0ed0*/  USHF.R.U32.HI UR7, URZ, 0x4, UR7 ;  /* 0x000000043f077899 */ /* 0x000fe40008011607 */
[----:B------:R-:W-:Y:S02]  /*0ee0*/  USHF.R.S32.HI UR47, URZ, 0x7, UR5 ;  /* 0x000000073f2f7899 */ /* 0x000fe40008011405 */
[----:B------:R-:W-:Y:S01]  /*0ef0*/  ULOP3.LUT UR49, UR7, 0x3fff, URZ, 0xc0, !UPT ;  /* 0x00003fff07317892 */ /* 0x000fe2000f8ec03f */
[----:B------:R-:W-:Y:S11]  /*0f00*/  @!P0 BRA `(.L_x_7) ;  /* 0x0000000000408947 */ /* 0x000ff60003800000 */
[----:B------:R-:W-:Y:S01]  /*0f10*/  MOV R0, 0x0 ;  /* 0x0000000000007802 */ /* 0x000fe20000000f00 */
[----:B------:R-:W-:Y:S01]  /*0f20*/  ULDC.64 UR4, c[0x4][0x88] ;  /* 0x0100220000047ab9 */ /* 0x000fe20000000a00 */
[----:B------:R-:W-:Y:S01]  /*0f30*/  ULDC.64 UR6, c[0x4][0x28] ;  /* 0x01000a0000067ab9 */ /* 0x000fe20000000a00 */
[----:B------:R-:W-:Y:S01]  /*0f40*/  IMAD.U32 R4, RZ, RZ, UR4 ;  /* 0x00000004ff047e24 */ /* 0x000fe2000f8e00ff */
[----:B------:R0:W1:Y:S01]  /*0f50*/  LDC.64 R14, c[0x4][R0] ;  /* 0x01000000000e7b82 */ /* 0x0000620000000a00 */
[----:B------:R-:W-:Y:S01]  /*0f60*/  IMAD.U32 R5, RZ, RZ, UR5 ;  /* 0x00000005ff057e24 */ /* 0x000fe2000f8e00ff */
[----:B------:R-:W-:Y:S01]  /*0f70*/  ULDC.64 UR4, c[0x4][0x90] ;  /* 0x0100240000047ab9 */ /* 0x000fe20000000a00 */
[----:B------:R-:W-:Y:S01]  /*0f80*/  IMAD.U32 R10, RZ, RZ, UR6 ;  /* 0x00000006ff0a7e24 */ /* 0x000fe2000f8e00ff */
[----:B------:R-:W-:Y:S01]  /*0f90*/  MOV R8, 0x70 ;  /* 0x0000007000087802 */ /* 0x000fe20000000f00 */
[----:B------:R-:W-:Y:S02]  /*0fa0*/  IMAD.U32 R6, RZ, RZ, UR4 ;  /* 0x00000004ff067e24 */ /* 0x000fe4000f8e00ff */
[----:B------:R-:W-:-:S02]  /*0fb0*/  IMAD.U32 R7, RZ, RZ, UR5 ;  /* 0x00000005ff077e24 */ /* 0x000fc4000f8e00ff */
[----:B------:R-:W-:Y:S02]  /*0fc0*/  IMAD.U32 R11, RZ, RZ, UR7 ;  /* 0x00000007ff0b7e24 */ /* 0x000fe4000f8e00ff */
[----:B------:R-:W-:Y:S02]  /*0fd0*/  IMAD.MOV.U32 R12, RZ, RZ, 0x1 ;  /* 0x00000001ff0c7424 */ /* 0x000fe400078e00ff */
[----:B0-----:R-:W-:-:S07]  /*0fe0*/  IMAD.MOV.U32 R13, RZ, RZ, RZ ;  /* 0x000000ffff0d7224 */ /* 0x001fce00078e00ff */
[----:B------:R-:W-:-:S07]  /*0ff0*/  LEPC R20, `(.L_x_7) ;  /* 0x000000001014794e */ /* 0x000fce0000000000 */
[----:B-1----:R-:W-:Y:S05]  /*1000*/  CALL.ABS.NOINC R14 ;  /* 0x000000000e007343 */ /* 0x002fea0003c00000 */
.L_x_7:
[----:B------:R-:W-:Y:S01]  /*1010*/  ULOP3.LUT UR4, UR36, 0x1, URZ, 0xc0, !UPT ;  /* 0x0000000124047892 */ /* 0x000fe2000f8ec03f */
[----:B------:R-:W-:-:S05]  /*1020*/  IMAD.U32 R3, RZ, RZ, UR40 ;  /* 0x00000028ff037e24 */ /* 0x000fca000f8e00ff */
[----:B------:R-:W-:Y:S01]  /*1030*/  IMAD.U32 R0, RZ, RZ, UR4 ;  /* 0x00000004ff007e24 */ /* 0x000fe2000f8e00ff */
[----:B------:R-:W-:-:S04]  /*1040*/  ISETP.NE.AND P0, PT, R3, 0x3, PT ;  /* 0x000000030300780c */ /* 0x000fc80003f05270 */
[----:B------:R-:W-:-:S04]  /*1050*/  SHF.L.U32 R0, R0, 0x1f, RZ ;  /* 0x0000001f00007819 */ /* 0x000fc800000006ff */
[----:B------:R-:W0:Y:S02]  /*1060*/  SYNCS.PHASECHK.TRANS64.TRYWAIT P1, [UR44+0x16800], R0 ;  /* 0x01680000ff0075a7 */ /* 0x000e24000802016c */
[----:B0-----:R-:W-:Y:S05]  /*1070*/  @!P1 BRA `(.L_x_8) ;  /* 0x0000008c00c09947 */ /* 0x001fea0003800000 */
.L_x_81:
[----:B------:R-:W-:Y:S05]  /*1080*/  @!P0 BRA `(.L_x_9) ;  /* 0x0000000000048947 */ /* 0x000fea0003800000 */
[----:B------:R-:W-:Y:S01]  /*1090*/  BPT.TRAP 0x1 ;  /* 0x000000040000795c */ /* 0x000fe20000300000 */
.L_x_9:
[----:B------:R-:W-:Y:S02]  /*10a0*/  IMAD.U32 R4, RZ, RZ, UR38 ;  /* 0x00000026ff047e24 */ /* 0x000fe4000f8e00ff */
[----:B0-----:R-:W-:-:S03]  /*10b0*/  IMAD.U32 R3, RZ, RZ, UR37 ;  /* 0x00000025ff037e24 */ /* 0x001fc6000f8e00ff */
[----:B------:R-:W-:Y:S02]  /*10c0*/  LEA R4, R4, UR44, 0x3 ;  /* 0x0000002c04047c11 */ /* 0x000fe4000f8e18ff */
[----:B------:R-:W-:-:S04]  /*10d0*/  SHF.L.U32 R3, R3, 0x1f, RZ ;  /* 0x0000001f03037819 */ /* 0x000fc800000006ff */
[----:B------:R0:W1:Y:S01]  /*10e0*/  SYNCS.PHASECHK.TRANS64.TRYWAIT P1, [R4+URZ+0x16830], R3 ;  /* 0x01683003040075a7 */ /* 0x000062000802017f */
[----:B------:R-:W-:Y:S05]  /*10f0*/  @!P0 BRA `(.L_x_10) ;  /* 0x0000000000048947 */ /* 0x000fea0003800000 */
[----:B------:R-:W-:Y:S01]  /*1100*/  BPT.TRAP 0x1 ;  /* 0x000000040000795c */ /* 0x000fe20000300000 */
.L_x_10:
[----:B------:R-:W-:Y:S01]  /*1110*/  IMAD.MOV.U32 R119, RZ, RZ, RZ ;  /* 0x000000ffff777224 */ /* 0x000fe200078e00ff */
[----:B-1----:R-:W-:Y:S06]  /*1120*/  @P1 BRA `(.L_x_11) ;  /* 0x0000000000081947 */ /* 0x002fec0003800000 */
[----:B------:R-:W1:Y:S02]  /*1130*/  SYNCS.PHASECHK.TRANS64.TRYWAIT P1, [R4+URZ+0x16830], R3 ;  /* 0x01683003040075a7 */ /* 0x000e64000802017f */
[----:B-1----:R-:W-:Y:S05]  /*1140*/  @!P1 BRA `(.L_x_12) ;  /* 0x0000008c00a49947 */ /* 0x002fea0003800000 */
.L_x_11:
[----:B------:R-:W-:Y:S05]  /*1150*/  WARPSYNC.ALL ;  /* 0x0000000000007948 */ /* 0x000fea0003800000 */
[----:B------:R-:W-:Y:S01]  /*1160*/  UIADD3 UR4, UR44, 0xe400, URZ ;  /* 0x0000e4002c047890 */ /* 0x000fe2000fffe03f */
[----:B------:R-:W-:Y:S01]  /*1170*/  WARPGROUP.ARRIVE ;  /* 0x00000000000079c5 */ /* 0x000fe20000000000 */
[----:B------:R-:W-:Y:S02]  /*1180*/  ULOP3.LUT UR16, UR49, 0x10000, URZ, 0xfc, !UPT ;  /* 0x0001000031107892 */ /* 0x000fe4000f8efc3f */
[----:B------:R-:W-:Y:S01]  /*1190*/  USHF.R.U32.HI UR4, URZ, 0x4, UR4 ;  /* 0x000000043f047899 */ /* 0x000fe20008011604 */
[----:B------:R-:W-:Y:S01]  /*11a0*/  UMOV UR17, 0x40000040 ;  /* 0x4000004000117882 */ /* 0x000fe20000000000 */
[----:B------:R-:W-:-:S02]  /*11b0*/  UMOV UR19, 0x40000040 ;  /* 0x4000004000137882 */ /* 0x000fc40000000000 */
[----:B------:R-:W-:Y:S01]  /*11c0*/  ULOP3.LUT UR4, UR4, 0x3fff, URZ, 0xc0, !UPT ;  /* 0x00003fff04047892 */ /* 0x000fe2000f8ec03f */
[----:B------:R-:W-:Y:S01]  /*11d0*/  UMOV UR5, 0x40000040 ;  /* 0x4000004000057882 */ /* 0x000fe20000000000 */
[----:B------:R-:W-:Y:S02]  /*11e0*/  UMOV UR7, 0x40000040 ;  /* 0x4000004000077882 */ /* 0x000fe40000000000 */
[----:B------:R-:W-:Y:S02]  /*11f0*/  ULOP3.LUT UR20, UR4, 0x10000, URZ, 0xfc, !UPT ;  /* 0x0001000004147892 */ /* 0x000fe4000f8efc3f */
[----:B------:R-:W-:Y:S02]  /*1200*/  UIADD3 UR4, UR16, 0x2, URZ ;  /* 0x0000000210047890 */ /* 0x000fe4000fffe03f */
[----:B------:R-:W-:Y:S02]  /*1210*/  ULEA UR18, UR38, UR20, 0xa ;  /* 0x0000001426127291 */ /* 0x000fe4000f8e503f */
[----:B------:R-:W-:-:S02]  /*1220*/  UIADD3 UR8, UR16, 0x4, URZ ;  /* 0x0000000410087890 */ /* 0x000fc4000fffe03f */
[----:B------:R-:W-:Y:S02]  /*1230*/  UIADD3 UR6, UR18, 0x2, URZ ;  /* 0x0000000212067890 */ /* 0x000fe4000fffe03f */
[----:B------:R-:W-:Y:S01]  /*1240*/  UIADD3 UR10, UR18, 0x4, URZ ;  /* 0x00000004120a7890 */ /* 0x000fe2000fffe03f */
[----:B------:R-:W-:Y:S02]  /*1250*/  UMOV UR9, 0x40000040 ;  /* 0x4000004000097882 */ /* 0x000fe40000000000 */
[----:B------:R-:W-:Y:S01]  /*1260*/  HGMMA.64x128x16.F32 R24, gdesc[UR16], RZ, !UPT, gsb0 ;  /* 0x01e00000101879f0 */ /* 0x000fe2000c0008ff */
[----:B------:R-:W-:Y:S01]  /*1270*/  UMOV UR11, 0x40000040 ;  /* 0x40000040000b7882 */ /* 0x000fe20000000000 */
[----:B------:R-:W-:Y:S02]  /*1280*/  UIADD3 UR12, UR16, 0x6, URZ ;  /* 0x00000006100c7890 */ /* 0x000fe4000fffe03f */
[----:B------:R-:W-:Y:S01]  /*1290*/  UIADD3 UR14, UR18, 0x6, URZ ;  /* 0x00000006120e7890 */ /* 0x000fe2000fffe03f */
[----:B------:R-:W-:Y:S01]  /*12a0*/  UMOV UR13, 0x40000040 ;  /* 0x40000040000d7882 */ /* 0x000fe20000000000 */
[----:B------:R-:W-:Y:S01]  /*12b0*/  UMOV UR15, 0x40000040 ;  /* 0x40000040000f7882 */ /* 0x000fe20000000000 */
[----:B------:R-:W-:-:S02]  /*12c0*/  WARPGROUP.DEPBAR.LE gsb0, 0x0 ;  /* 0x00008000000079c5 */ /* 0x000fc40000010000 */
[----:B------:R-:W-:-:S06]  /*12d0*/  WARPGROUP.ARRIVE ;  /* 0x00000000000079c5 */ /* 0x000fcc0000000000 */
[----:B------:R-:W-:Y:S03]  /*12e0*/  HGMMA.64x128x16.F32 R24, gdesc[UR4], R24, gsb0 ;  /* 0x01e00000041879f0 */ /* 0x000fe60008000818 */
[----:B------:R-:W-:Y:S02]  /*12f0*/  WARPGROUP.DEPBAR.LE gsb0, 0x0 ;  /* 0x00008000000079c5 */ /* 0x000fe40000010000 */
[----:B------:R-:W-:-:S07]  /*1300*/  WARPGROUP.ARRIVE ;  /* 0x00000000000079c5 */ /* 0x000fce0000000000 */
[----:B------:R-:W-:Y:S03]  /*1310*/  HGMMA.64x128x16.F32 R24, gdesc[UR8], R24, gsb0 ;  /* 0x01e00000081879f0 */ /* 0x000fe60008000818 */
[----:B------:R-:W-:Y:S02]  /*1320*/  WARPGROUP.DEPBAR.LE gsb0, 0x0 ;  /* 0x00008000000079c5 */ /* 0x000fe40000010000 */
[----:B------:R-:W-:-:S07]  /*1330*/  WARPGROUP.ARRIVE ;  /* 0x00000000000079c5 */ /* 0x000fce0000000000 */
[----:B------:R-:W-:Y:S03]  /*1340*/  HGMMA.64x128x16.F32 R24, gdesc[UR12], R24, gsb0 ;  /* 0x01e000000c1879f0 */ /* 0x000fe60008000818 */
[----:B------:R-:W-:Y:S02]  /*1350*/  WARPGROUP.DEPBAR.LE gsb0, 0x0 ;  /* 0x00008000000079c5 */ /* 0x000fe40000010000 */
[----:B------:R-:W-:Y:S05]  /*1360*/  @!P0 BRA `(.L_x_13) ;  /* 0x0000000000048947 */ /* 0x000fea0003800000 */
[----:B------:R-:W-:Y:S01]  /*1370*/  BPT.TRAP 0x1 ;  /* 0x000000040000795c */ /* 0x000fe20000300000 */
.L_x_13:
[----:B------:R-:W-:Y:S01]  /*1380*/  IADD3 R8, R153, UR48, RZ ;  /* 0x0000003099087c10 */ /* 0x000fe2000fffe0ff */
[----:B01----:R-:W-:Y:S01]  /*1390*/  IMAD.U32 R3, RZ, RZ, UR47 ;  /* 0x0000002fff037e24 */ /* 0x003fe2000f8e00ff */
[----:B------:R-:W-:Y:S01]  /*13a0*/  P2R R10, PR, RZ, 0x1 ;  /* 0x00000001ff0a7803 */ /* 0x000fe20000000000 */
[----:B------:R-:W-:Y:S01]  /*13b0*/  ULDC UR6, c[0x0][0x988] ;  /* 0x0002620000067ab9 */ /* 0x000fe20000000800 */
[----:B------:R-:W-:Y:S01]  /*13c0*/  UISETP.GE.AND UP0, UPT, UR48, 0x81, UPT ;  /* 0x000000813000788c */ /* 0x000fe2000bf06270 */
[----:B------:R-:W-:Y:S02]  /*13d0*/  IMAD R8, R3, -0x80, R8 ;  /* 0xffffff8003087824 */ /* 0x000fe400078e0208 */
[--C-:B------:R-:W-:Y:S02]  /*13e0*/  IMAD.MOV.U32 R118, RZ, RZ, R119.reuse ;  /* 0x000000ffff767224 */ /* 0x100fe400078e0077 */
[--C-:B------:R-:W-:Y:S01]  /*13f0*/  IMAD.MOV.U32 R116, RZ, RZ, R119.reuse ;  /* 0x000000ffff747224 */ /* 0x100fe200078e0077 */
[C---:B------:R-:W-:Y:S01]  /*1400*/  ISETP.GT.AND P4, PT, R8.reuse, RZ, PT ;  /* 0x000000ff0800720c */ /* 0x040fe20003f84270 */
[--C-:B------:R-:W-:Y:S01]  /*1410*/  IMAD.MOV.U32 R114, RZ, RZ, R119.reuse ;  /* 0x000000ffff727224 */ /* 0x100fe200078e0077 */
[C---:B------:R-:W-:Y:S01]  /*1420*/  ISETP.GT.AND P3, PT, R8.reuse, 0x1, PT ;  /* 0x000000010800780c */ /* 0x040fe20003f64270 */
[--C-:B------:R-:W-:Y:S01]  /*1430*/  IMAD.MOV.U32 R112, RZ, RZ, R119.reuse ;  /* 0x000000ffff707224 */ /* 0x100fe200078e0077 */
[----:B------:R-:W-:Y:S01]  /*1440*/  ISETP.GT.AND P1, PT, R8, 0x8, PT ;  /* 0x000000080800780c */ /* 0x000fe20003f24270 */
[--C-:B------:R-:W-:Y:S01]  /*1450*/  IMAD.MOV.U32 R110, RZ, RZ, R119.reuse ;  /* 0x000000ffff6e7224 */ /* 0x100fe200078e0077 */
[----:B------:R-:W-:Y:S01]  /*1460*/  FSEL R105, R24, -INF , P4 ;  /* 0xff80000018697808 */ /* 0x000fe20002000000 */
[--C-:B------:R-:W-:Y:S01]  /*1470*/  IMAD.MOV.U32 R108, RZ, RZ, R119.reuse ;  /* 0x000000ffff6c7224 */ /* 0x100fe200078e0077 */
[----:B------:R-:W-:Y:S01]  /*1480*/  FSEL R6, R25, -INF , P3 ;  /* 0xff80000019067808 */ /* 0x000fe20001800000 */
[--C-:B------:R-:W-:Y:S01]  /*1490*/  IMAD.MOV.U32 R106, RZ, RZ, R119.reuse ;  /* 0x000000ffff6a7224 */ /* 0x100fe200078e0077 */
[----:B------:R-:W-:Y:S01]  /*14a0*/  ISETP.GT.AND P2, PT, R8, 0x9, PT ;  /* 0x000000090800780c */ /* 0x000fe20003f44270 */
[--C-:B------:R-:W-:Y:S01]  /*14b0*/  IMAD.MOV.U32 R104, RZ, RZ, R119.reuse ;  /* 0x000000ffff687224 */ /* 0x100fe200078e0077 */
[----:B------:R-:W-:Y:S01]  /*14c0*/  FSEL R109, R28, -INF , P1 ;  /* 0xff8000001c6d7808 */ /* 0x000fe20000800000 */
[--C-:B------:R-:W-:Y:S01]  /*14d0*/  IMAD.MOV.U32 R102, RZ, RZ, R119.reuse ;  /* 0x000000ffff667224 */ /* 0x100fe200078e0077 */
[----:B------:R-:W-:Y:S01]  /*14e0*/  FMNMX.FTZ R0, R105, R6, !PT ;  /* 0x0000000669007209 */ /* 0x000fe20007810000 */
[--C-:B------:R-:W-:Y:S01]  /*14f0*/  IMAD.MOV.U32 R100, RZ, RZ, R119.reuse ;  /* 0x000000ffff647224 */ /* 0x100fe200078e0077 */
[C---:B------:R-:W-:Y:S01]  /*1500*/  ISETP.GT.AND P6, PT, R8.reuse, 0x10, PT ;  /* 0x000000100800780c */ /* 0x040fe20003fc4270 */
[--C-:B------:R-:W-:Y:S01]  /*1510*/  IMAD.MOV.U32 R98, RZ, RZ, R119.reuse ;  /* 0x000000ffff627224 */ /* 0x100fe200078e0077 */
[----:B------:R-:W-:Y:S01]  /*1520*/  FSEL R111, R29, -INF , P2 ;  /* 0xff8000001d6f7808 */ /* 0x000fe20001000000 */
[--C-:B------:R-:W-:Y:S01]  /*1530*/  IMAD.MOV.U32 R96, RZ, RZ, R119.reuse ;  /* 0x000000ffff607224 */ /* 0x100fe200078e0077 */
[----:B------:R-:W-:Y:S01]  /*1540*/  FMNMX.FTZ R0, R109, R0, !PT ;  /* 0x000000006d007209 */ /* 0x000fe20007810000 */
[--C-:B------:R-:W-:Y:S01]  /*1550*/  IMAD.MOV.U32 R94, RZ, RZ, R119.reuse ;  /* 0x000000ffff5e7224 */ /* 0x100fe200078e0077 */
[----:B------:R-:W-:Y:S01]  /*1560*/  ISETP.GT.AND P5, PT, R8, 0x11, PT ;  /* 0x000000110800780c */ /* 0x000fe20003fa4270 */
[--C-:B------:R-:W-:Y:S01]  /*1570*/  IMAD.MOV.U32 R92, RZ, RZ, R119.reuse ;  /* 0x000000ffff5c7224 */ /* 0x100fe200078e0077 */
[----:B------:R-:W-:Y:S01]  /*1580*/  FSEL R103, R32, -INF , P6 ;  /* 0xff80000020677808 */ /* 0x000fe20003000000 */
[--C-:B------:R-:W-:Y:S01]  /*1590*/  IMAD.MOV.U32 R90, RZ, RZ, R119.reuse ;  /* 0x000000ffff5a7224 */ /* 0x100fe200078e0077 */
[----:B------:R-:W-:Y:S01]  /*15a0*/  FMNMX.FTZ R0, R111, R0, !PT ;  /* 0x000000006f007209 */ /* 0x000fe20007810000 */
[----:B------:R-:W-:Y:S01]  /*15b0*/  IMAD.MOV.U32 R88, RZ, RZ, R119 ;  /* 0x000000ffff587224 */ /* 0x000fe200078e0077 */
[----:B------:R-:W-:-:S02]  /*15c0*/  FSEL R7, R26, -INF , P4 ;  /* 0xff8000001a077808 */ /* 0x000fc40002000000 */
[C---:B------:R-:W-:Y:S02]  /*15d0*/  ISETP.GT.AND P4, PT, R8.reuse, 0x18, PT ;  /* 0x000000180800780c */ /* 0x040fe40003f84270 */
[----:B------:R-:W-:Y:S02]  /*15e0*/  FSEL R89, R33, -INF , P5 ;  /* 0xff80000021597808 */ /* 0x000fe40002800000 */
[----:B------:R-:W-:Y:S02]  /*15f0*/  FMNMX.FTZ R0, R103, R0, !PT ;  /* 0x0000000067007209 */ /* 0x000fe40007810000 */
[----:B------:R-:W-:Y:S02]  /*1600*/  FSEL R27, R27, -INF , P3 ;  /* 0xff8000001b1b7808 */ /* 0x000fe40001800000 */
[----:B------:R-:W-:Y:S02]  /*1610*/  ISETP.GT.AND P3, PT, R8, 0x19, PT ;  /* 0x000000190800780c */ /* 0x000fe40003f64270 */
[----:B------:R-:W-:-:S02]  /*1620*/  FSEL R101, R36, -INF , P4 ;  /* 0xff80000024657808 */ /* 0x000fc40002000000 */
[----:B------:R-:W-:Y:S02]  /*1630*/  FMNMX.FTZ R0, R89, R0, !PT ;  /* 0x0000000059007209 */ /* 0x000fe40007810000 */
[----:B------:R-:W-:Y:S02]  /*1640*/  FSEL R9, R30, -INF , P1 ;  /* 0xff8000001e097808 */ /* 0x000fe40000800000 */
[----:B------:R-:W-:Y:S02]  /*1650*/  ISETP.GT.AND P1, PT, R8, 0x20, PT ;  /* 0x000000200800780c */ /* 0x000fe40003f24270 */
[----:B------:R-:W-:Y:S02]  /*1660*/  FSEL R93, R37, -INF , P3 ;  /* 0xff800000255d7808 */ /* 0x000fe40001800000 */
[----:B------:R-:W-:Y:S02]  /*1670*/  FMNMX.FTZ R0, R101, R0, !PT ;  /* 0x0000000065007209 */ /* 0x000fe40007810000 */
[----:B------:R-:W-:-:S02]  /*1680*/  FSEL R31, R31, -INF , P2 ;  /* 0xff8000001f1f7808 */ /* 0x000fc40001000000 */
[----:B------:R-:W-:Y:S02]  /*1690*/  ISETP.GT.AND P2, PT, R8, 0x21, PT ;  /* 0x000000210800780c */ /* 0x000fe40003f44270 */
        /* <DEDUP_REMOVED lines=54> */
[----:B------:R-:W-:Y:S02]  /*1a00*/  ISETP.GT.AND P0, PT, R8, 0x59, PT ;  /* 0x000000590800780c */ /* 0x000fe40003f04270 */
[----:B------:R-:W-:Y:S02]  /*1a10*/  FSEL R129, R68, -INF , P6 ;  /* 0xff80000044817808 */ /* 0x000fe40003000000 */
[----:B------:R-:W-:Y:S02]  /*1a20*/  FMNMX.FTZ R0, R127, R0, !PT ;  /* 0x000000007f007209 */ /* 0x000fe40007810000 */
[----:B------:R-:W-:Y:S02]  /*1a30*/  FSEL R59, R59, -INF , P5 ;  /* 0xff8000003b3b7808 */ /* 0x000fe40002800000 */
[----:B------:R-:W-:-:S02]  /*1a40*/  ISETP.GT.AND P5, PT, R8, 0x60, PT ;  /* 0x000000600800780c */ /* 0x000fc40003fa4270 */
[----:B------:R-:W-:Y:S02]  /*1a50*/  FSEL R69, R69, -INF , P0 ;  /* 0xff80000045457808 */ /* 0x000fe40000000000 */
[----:B------:R-:W-:Y:S02]  /*1a60*/  FMNMX.FTZ R0, R129, R0, !PT ;  /* 0x0000000081007209 */ /* 0x000fe40007810000 */
        /* <DEDUP_REMOVED lines=12> */
[----:B------:R-:W-:Y:S02]  /*1b30*/  FSEL R135, R77, -INF , P2 ;  /* 0xff8000004d877808 */ /* 0x000fe40001000000 */
[----:B------:R-:W-:Y:S02]  /*1b40*/  FMNMX.FTZ R0, R133, R0, !PT ;  /* 0x0000000085007209 */ /* 0x000fe40007810000 */
[----:B------:R-:W-:Y:S02]  /*1b50*/  ISETP.GT.AND P3, PT, R8, 0x70, PT ;  /* 0x000000700800780c */ /* 0x000fe40003f64270 */
[----:B------:R-:W-:-:S02]  /*1b60*/  FSEL R37, R62, -INF , P4 ;  /* 0xff8000003e257808 */ /* 0x000fc40002000000 */
[----:B------:R-:W-:Y:S02]  /*1b70*/  FSEL R137, R80, -INF , P3 ;  /* 0xff80000050897808 */ /* 0x000fe40001800000 */
[----:B------:R-:W-:Y:S02]  /*1b80*/  FMNMX.FTZ R0, R135, R0, !PT ;  /* 0x0000000087007209 */ /* 0x000fe40007810000 */
[C---:B------:R-:W-:Y:S02]  /*1b90*/  ISETP.GT.AND P4, PT, R8.reuse, 0x71, PT ;  /* 0x000000710800780c */ /* 0x040fe40003f84270 */
[----:B------:R-:W-:Y:S02]  /*1ba0*/  FMNMX.FTZ R0, R137, R0, !PT ;  /* 0x0000000089007209 */ /* 0x000fe40007810000 */
[----:B------:R-:W-:Y:S02]  /*1bb0*/  FSEL R139, R81, -INF , P4 ;  /* 0xff800000518b7808 */ /* 0x000fe40002000000 */
[----:B------:R-:W-:-:S02]  /*1bc0*/  ISETP.GT.AND P5, PT, R8, 0x78, PT ;  /* 0x000000780800780c */ /* 0x000fc40003fa4270 */
[----:B------:R-:W-:Y:S02]  /*1bd0*/  FMNMX.FTZ R0, R139, R0, !PT ;  /* 0x000000008b007209 */ /* 0x000fe40007810000 */
[----:B------:R-:W-:Y:S02]  /*1be0*/  FSEL R81, R84, -INF , P5 ;  /* 0xff80000054517808 */ /* 0x000fe40002800000 */
[----:B------:R-:W-:Y:S02]  /*1bf0*/  ISETP.GT.AND P6, PT, R8, 0x79, PT ;  /* 0x000000790800780c */ /* 0x000fe40003fc4270 */
[----:B------:R-:W-:Y:S02]  /*1c00*/  FMNMX.FTZ R0, R81, R0, !PT ;  /* 0x0000000051007209 */ /* 0x000fe40007810000 */
[----:B------:R-:W-:Y:S02]  /*1c10*/  FSEL R85, R85, -INF , P6 ;  /* 0xff80000055557808 */ /* 0x000fe40003000000 */
[----:B------:R-:W-:-:S02]  /*1c20*/  P2R R24, PR, RZ, 0x8 ;  /* 0x00000008ff187803 */ /* 0x000fc40000000000 */
[----:B------:R-:W-:Y:S01]  /*1c30*/  FMNMX.FTZ R12, R85, R0, !PT ;  /* 0x00000000550c7209 */ /* 0x000fe20007810000 */
[----:B------:R-:W-:Y:S01]  /*1c40*/  IMAD.U32 R0, RZ, RZ, UR6 ;  /* 0x00000006ff007e24 */ /* 0x000fe2000f8e00ff */
[----:B------:R-:W-:Y:S02]  /*1c50*/  P2R R30, PR, RZ, 0x1 ;  /* 0x00000001ff1e7803 */ /* 0x000fe40000000000 */
[----:B------:R-:W-:Y:S01]  /*1c60*/  P2R R28, PR, RZ, 0x2 ;  /* 0x00000002ff1c7803 */ /* 0x000fe20000000000 */
[----:B------:R-:W0:Y:S01]  /*1c70*/  SHFL.BFLY PT, R3, R12, 0x2, 0x1f ;  /* 0x0c401f000c037f89 */ /* 0x000e2200000e0000 */
[----:B------:R-:W-:Y:S02]  /*1c80*/  P2R R26, PR, RZ, 0x4 ;  /* 0x00000004ff1a7803 */ /* 0x000fe40000000000 */
[C---:B------:R-:W-:Y:S02]  /*1c90*/  ISETP.GT.AND P2, PT, R8.reuse, 0x58, PT ;  /* 0x000000580800780c */ /* 0x040fe40003f44270 */
[----:B------:R-:W-:-:S02]  /*1ca0*/  ISETP.GT.AND P1, PT, R8, 0x59, PT ;  /* 0x000000590800780c */ /* 0x000fc40003f24270 */
[----:B------:R-:W-:Y:S02]  /*1cb0*/  ISETP.GT.AND P0, PT, R8, 0x60, PT ;  /* 0x000000600800780c */ /* 0x000fe40003f04270 */
[----:B------:R-:W-:Y:S02]  /*1cc0*/  FSEL R45, R70, -INF , P2 ;  /* 0xff800000462d7808 */ /* 0x000fe40001000000 */
[----:B------:R-:W-:Y:S02]  /*1cd0*/  FSEL R71, R71, -INF , P1 ;  /* 0xff80000047477808 */ /* 0x000fe40000800000 */
[----:B------:R-:W-:Y:S02]  /*1ce0*/  FSEL R49, R74, -INF , P0 ;  /* 0xff8000004a317808 */ /* 0x000fe40000000000 */
[----:B------:R-:W-:Y:S02]  /*1cf0*/  ISETP.NE.AND P0, PT, R30, RZ, PT ;  /* 0x000000ff1e00720c */ /* 0x000fe40003f05270 */
[----:B------:R-:W-:-:S02]  /*1d00*/  ISETP.NE.AND P1, PT, R28, RZ, PT ;  /* 0x000000ff1c00720c */ /* 0x000fc40003f25270 */
[----:B------:R-:W-:Y:S02]  /*1d10*/  FSEL R75, R75, -INF , P0 ;  /* 0xff8000004b4b7808 */ /* 0x000fe40000000000 */
[----:B------:R-:W-:Y:S02]  /*1d20*/  ISETP.NE.AND P2, PT, R26, RZ, PT ;  /* 0x000000ff1a00720c */ /* 0x000fe40003f45270 */
[----:B------:R-:W-:Y:S02]  /*1d30*/  FSEL R87, R87, -INF , P6 ;  /* 0xff80000057577808 */ /* 0x000fe40003000000 */
[----:B0-----:R-:W-:Y:S02]  /*1d40*/  FMNMX.FTZ R14, R12, R3, !PT ;  /* 0x000000030c0e7209 */ /* 0x001fe40007810000 */
[----:B------:R-:W-:Y:S02]  /*1d50*/  ISETP.NE.AND P0, PT, R10, RZ, PT ;  /* 0x000000ff0a00720c */ /* 0x000fe40003f05270 */
[----:B------:R-:W-:Y:S01]  /*1d60*/  R2UR UR6, R4 ;  /* 0x00000000040672ca */ /* 0x000fe200000e0000 */
[----:B------:R-:W0:-:S12]  /*1d70*/  SHFL.BFLY PT, R3, R14, 0x1, 0x1f ;  /* 0x0c201f000e037f89 */ /* 0x000e1800000e0000 */
[----:B------:R-:W-:-:S04]  /*1d80*/  UIADD3 UR6, UR6, 0x16840, URZ ;  /* 0x0001684006067890 */ /* 0x000fc8000fffe03f */
[----:B------:R-:W-:Y:S01]  /*1d90*/  UPRMT UR6, UR41, 0x654, UR6 ;  /* 0x0000065429067896 */ /* 0x000fe20008000006 */
[----:B0-----:R-:W-:-:S08]  /*1da0*/  FMNMX.FTZ R3, R14, R3, !PT ;  /* 0x000000030e037209 */ /* 0x001fd00007810000 */
[----:B------:R-:W-:Y:S01]  /*1db0*/  SYNCS.ARRIVE.TRANS64.RED.A1T0 RZ, [UR6], RZ ;  /* 0x000000ffffff79a7 */ /* 0x000fe20008100406 */
[C---:B------:R-:W-:Y:S01]  /*1dc0*/  FSETP.NEU.FTZ.AND P3, PT, R3.reuse, -INF , PT ;  /* 0xff8000000300780b */ /* 0x040fe20003f7d000 */
[----:B------:R-:W-:-:S05]  /*1dd0*/  FMUL.FTZ R20, R3, R0 ;  /* 0x0000000003147220 */ /* 0x000fca0000410000 */
[----:B------:R-:W-:Y:S02]  /*1de0*/  FSEL R8, R20, RZ, P3 ;  /* 0x000000ff14087208 */ /* 0x000fe40001800000 */
[----:B------:R-:W-:-:S03]  /*1df0*/  ISETP.NE.AND P3, PT, R24, RZ, PT ;  /* 0x000000ff1800720c */ /* 0x000fc60003f65270 */
[-CC-:B------:R-:W-:Y:S01]  /*1e00*/  FFMA.FTZ R53, R6, R0.reuse, -R8.reuse ;  /* 0x0000000006357223 */ /* 0x180fe20000010808 */
[----:B------:R-:W-:Y:S01]  /*1e10*/  FMNMX.FTZ R6, R7, R27, !PT ;  /* 0x0000001b07067209 */ /* 0x000fe20007810000 */
[-CC-:B------:R-:W-:Y:S01]  /*1e20*/  FFMA.FTZ R132, R95, R0.reuse, -R8.reuse ;  /* 0x000000005f847223 */ /* 0x180fe20000010808 */
[----:B------:R-:W-:Y:S01]  /*1e30*/  FSEL R95, R78, -INF , P1 ;  /* 0xff8000004e5f7808 */ /* 0x000fe20000800000 */
[--C-:B------:R-:W-:Y:S01]  /*1e40*/  FFMA.FTZ R130, R97, R0, -R8.reuse ;  /* 0x0000000061827223 */ /* 0x100fe20000010808 */
        /* <DEDUP_REMOVED lines=13> */
[--C-:B------:R-:W-:Y:S01]  /*1f20*/  FFMA.FTZ R122, R109, R0, -R8.reuse ;  /* 0x000000006d7a7223 */ /* 0x100fe20000010808 */
[----:B------:R-:W-:Y:S01]  /*1f30*/  FSEL R103, R86, -INF , P5 ;  /* 0xff80000056677808 */ /* 0x000fe20002800000 */
[----:B------:R-:W-:Y:S01]  /*1f40*/  MUFU.EX2 R53, R53 ;  /* 0x0000003500357308 */ /* 0x000fe20000000800 */
[----:B------:R-:W-:Y:S01]  /*1f50*/  FMNMX.FTZ R6, R13, R6, !PT ;  /* 0x000000060d067209 */ /* 0x000fe20007810000 */
[-CC-:B------:R-:W-:Y:S01]  /*1f60*/  FFMA.FTZ R57, R111, R0.reuse, -R8.reuse ;  /* 0x000000006f397223 */ /* 0x180fe20000010808 */
[-CC-:B------:R-:W-:Y:S01]  /*1f70*/  FFMA.FTZ R121, R121, R0.reuse, -R8.reuse ;  /* 0x0000000079797223 */ /* 0x180fe20000010808 */
[--C-:B------:R-:W-:Y:S01]  /*1f80*/  FFMA.FTZ R138, R123, R0, -R8.reuse ;  /* 0x000000007b8a7223 */ /* 0x100fe20000010808 */
[----:B------:R-:W-:Y:S01]  /*1f90*/  FMNMX.FTZ R6, R39, R6, !PT ;  /* 0x0000000627067209 */ /* 0x000fe20007810000 */
[-CC-:B------:R-:W-:Y:S01]  /*1fa0*/  FFMA.FTZ R77, R93, R0.reuse, -R8.reuse ;  /* 0x000000005d4d7223 */ /* 0x180fe20000010808 */
[--C-:B------:R-:W-:Y:S01]  /*1fb0*/  FFMA.FTZ R93, R107, R0, -R8.reuse ;  /* 0x000000006b5d7223 */ /* 0x100fe20000010808 */
[----:B------:R-:W0:Y:S01]  /*1fc0*/  MUFU.EX2 R120, R120 ;  /* 0x0000007800787308 */ /* 0x000e220000000800 */
[----:B------:R-:W-:Y:S01]  /*1fd0*/  FMNMX.FTZ R6, R15, R6, !PT ;  /* 0x000000060f067209 */ /* 0x000fe20007810000 */
[-CC-:B------:R-:W-:Y:S01]  /*1fe0*/  FFMA.FTZ R150, R81, R0.reuse, -R8.reuse ;  /* 0x0000000051967223 */ /* 0x180fe20000010808 */
[-CC-:B------:R-:W-:Y:S01]  /*1ff0*/  FFMA.FTZ R91, R91, R0.reuse, -R8.reuse ;  /* 0x000000005b5b7223 */ /* 0x180fe20000010808 */
[--C-:B------:R-:W-:Y:S01]  /*2000*/  FFMA.FTZ R134, R113, R0, -R8.reuse ;  /* 0x0000000071867223 */ /* 0x100fe20000010808 */
[----:B------:R-:W-:Y:S01]  /*2010*/  FMNMX.FTZ R6, R43, R6, !PT ;  /* 0x000000062b067209 */ /* 0x000fe20007810000 */
[-CC-:B------:R-:W-:Y:S01]  /*2020*/  FFMA.FTZ R136, R117, R0.reuse, -R8.reuse ;  /* 0x0000000075887223 */ /* 0x180fe20000010808 */
[--C-:B------:R-:W-:Y:S01]  /*2030*/  FFMA.FTZ R83, R115, R0, -R8.reuse ;  /* 0x0000000073537223 */ /* 0x100fe20000010808 */
[----:B------:R-:W1:Y:S01]  /*2040*/  MUFU.EX2 R122, R122 ;  /* 0x0000007a007a7308 */ /* 0x000e620000000800 */
[----:B------:R-:W-:Y:S01]  /*2050*/  FMNMX.FTZ R6, R21, R6, !PT ;  /* 0x0000000615067209 */ /* 0x000fe20007810000 */
[-CC-:B------:R-:W-:Y:S01]  /*2060*/  FFMA.FTZ R61, R61, R0.reuse, -R8.reuse ;  /* 0x000000003d3d7223 */ /* 0x180fe20000010808 */
[-CC-:B------:R-:W-:Y:S01]  /*2070*/  FFMA.FTZ R140, R125, R0.reuse, -R8.reuse ;  /* 0x000000007d8c7223 */ /* 0x180fe20000010808 */
[--C-:B------:R-:W-:Y:S01]  /*2080*/  FFMA.FTZ R105, R127, R0, -R8.reuse ;  /* 0x000000007f697223 */ /* 0x100fe20000010808 */
[----:B------:R-:W-:Y:S01]  /*2090*/  FMNMX.FTZ R6, R47, R6, !PT ;  /* 0x000000062f067209 */ /* 0x000fe20007810000 */
[-CC-:B------:R-:W-:Y:S01]  /*20a0*/  FFMA.FTZ R142, R129, R0.reuse, -R8.reuse ;  /* 0x00000000818e7223 */ /* 0x180fe20000010808 */
[--C-:B------:R-:W-:Y:S01]  /*20b0*/  FFMA.FTZ R69, R69, R0, -R8.reuse ;  /* 0x0000000045457223 */ /* 0x100fe20000010808 */
[----:B------:R-:W2:Y:S01]  /*20c0*/  MUFU.EX2 R57, R57 ;  /* 0x0000003900397308 */ /* 0x000ea20000000800 */
[----:B------:R-:W-:Y:S01]  /*20d0*/  FMNMX.FTZ R6, R25, R6, !PT ;  /* 0x0000000619067209 */ /* 0x000fe20007810000 */
[-CC-:B------:R-:W-:Y:S01]  /*20e0*/  FFMA.FTZ R144, R131, R0.reuse, -R8.reuse ;  /* 0x0000000083907223 */ /* 0x180fe20000010808 */
[-CC-:B------:R-:W-:Y:S01]  /*20f0*/  FFMA.FTZ R73, R73, R0.reuse, -R8.reuse ;  /* 0x0000000049497223 */ /* 0x180fe20000010808 */
[--C-:B------:R-:W-:Y:S01]  /*2100*/  FFMA.FTZ R146, R133, R0, -R8.reuse ;  /* 0x0000000085927223 */ /* 0x100fe20000010808 */
[----:B------:R-:W-:Y:S01]  /*2110*/  FMNMX.FTZ R6, R51, R6, !PT ;  /* 0x0000000633067209 */ /* 0x000fe20007810000 */
[-CC-:B------:R-:W-:Y:S01]  /*2120*/  FFMA.FTZ R107, R135, R0.reuse, -R8.reuse ;  /* 0x00000000876b7223 */ /* 0x180fe20000010808 */
[--C-:B------:R-:W-:Y:S01]  /*2130*/  FFMA.FTZ R148, R137, R0, -R8.reuse ;  /* 0x0000000089947223 */ /* 0x100fe20000010808 */
[----:B------:R3:W-:Y:S01]  /*2140*/  MUFU.EX2 R79, R121 ;  /* 0x00000079004f7308 */ /* 0x0007e20000000800 */
[----:B------:R-:W-:Y:S01]  /*2150*/  FMNMX.FTZ R6, R29, R6, !PT ;  /* 0x000000061d067209 */ /* 0x000fe20007810000 */
[-CC-:B------:R-:W-:Y:S01]  /*2160*/  FFMA.FTZ R109, R139, R0.reuse, -R8.reuse ;  /* 0x000000008b6d7223 */ /* 0x180fe20000010808 */
[----:B------:R-:W-:Y:S01]  /*2170*/  FFMA.FTZ R81, R85, R0, -R8 ;  /* 0x0000000055517223 */ /* 0x000fe20000010808 */
[--C-:B------:R-:W-:Y:S01]  /*2180*/  IMAD.MOV.U32 R117, RZ, RZ, R119.reuse ;  /* 0x000000ffff757224 */ /* 0x100fe200078e0077 */
[----:B------:R-:W-:Y:S01]  /*2190*/  FMNMX.FTZ R6, R55, R6, !PT ;  /* 0x0000000637067209 */ /* 0x000fe20007810000 */
[--C-:B------:R-:W-:Y:S01]  /*21a0*/  IMAD.MOV.U32 R115, RZ, RZ, R119.reuse ;  /* 0x000000ffff737224 */ /* 0x100fe200078e0077 */
[----:B------:R-:W-:Y:S01]  /*21b0*/  MOV R113, R119 ;  /* 0x0000007700717202 */ /* 0x000fe20000000f00 */
[----:B------:R-:W4:Y:S01]  /*21c0*/  MUFU.EX2 R124, R124 ;  /* 0x0000007c007c7308 */ /* 0x000f220000000800 */
[----:B------:R-:W-:Y:S01]  /*21d0*/  FMNMX.FTZ R6, R33, R6, !PT ;  /* 0x0000000621067209 */ /* 0x000fe20007810000 */
[----:B------:R-:W-:-:S03]  /*21e0*/  IMAD.MOV.U32 R111, RZ, RZ, R119 ;  /* 0x000000ffff6f7224 */ /* 0x000fc600078e0077 */
[----:B------:R-:W-:-:S03]  /*21f0*/  FMNMX.FTZ R6, R59, R6, !PT ;  /* 0x000000063b067209 */ /* 0x000fc60007810000 */
[----:B------:R-:W5:Y:S01]  /*2200*/  MUFU.EX2 R65, R65 ;  /* 0x0000004100417308 */ /* 0x000f620000000800 */
[----:B------:R-:W-:-:S04]  /*2210*/  FMNMX.FTZ R6, R37, R6, !PT ;  /* 0x0000000625067209 */ /* 0x000fc80007810000 */
[----:B------:R-:W-:-:S03]  /*2220*/  FMNMX.FTZ R6, R63, R6, !PT ;  /* 0x000000063f067209 */ /* 0x000fc60007810000 */
[----:B------:R-:W5:Y:S01]  /*2230*/  MUFU.EX2 R126, R126 ;  /* 0x0000007e007e7308 */ /* 0x000f620000000800 */
[----:B------:R-:W-:-:S04]  /*2240*/  FMNMX.FTZ R6, R41, R6, !PT ;  /* 0x0000000629067209 */ /* 0x000fc80007810000 */
[----:B------:R-:W-:-:S03]  /*2250*/  FMNMX.FTZ R6, R67, R6, !PT ;  /* 0x0000000643067209 */ /* 0x000fc60007810000 */
[----:B------:R-:W5:Y:S01]  /*2260*/  MUFU.EX2 R77, R77 ;  /* 0x0000004d004d7308 */ /* 0x000f620000000800 */
[----:B------:R-:W-:-:S04]  /*2270*/  FMNMX.FTZ R6, R45, R6, !PT ;  /* 0x000000062d067209 */ /* 0x000fc80007810000 */
[----:B------:R-:W-:-:S03]  /*2280*/  FMNMX.FTZ R6, R71, R6, !PT ;  /* 0x0000000647067209 */ /* 0x000fc60007810000 */
[----:B------:R-:W-:Y:S01]  /*2290*/  MUFU.EX2 R128, R128 ;  /* 0x0000008000807308 */ /* 0x000fe20000000800 */
        /* <DEDUP_REMOVED lines=11> */
[----:B------:R-:W-:Y:S02]  /*2350*/  MUFU.EX2 R132, R132 ;  /* 0x0000008400847308 */ /* 0x000fe40000000800 */
[----:B------:R-:W0:Y:S06]  /*2360*/  SHFL.BFLY PT, R5, R6, 0x2, 0x1f ;  /* 0x0c401f0006057f89 */ /* 0x000e2c00000e0000 */
[----:B------:R-:W-:Y:S08]  /*2370*/  MUFU.EX2 R93, R93 ;  /* 0x0000005d005d7308 */ /* 0x000ff00000000800 */
[----:B------:R-:W-:Y:S08]  /*2380*/  MUFU.EX2 R134, R134 ;  /* 0x0000008600867308 */ /* 0x000ff00000000800 */
[----:B------:R-:W-:Y:S01]  /*2390*/  MUFU.EX2 R136, R136 ;  /* 0x0000008800887308 */ /* 0x000fe20000000800 */
[----:B0-----:R-:W-:-:S05]  /*23a0*/  FMNMX.FTZ R10, R6, R5, !PT ;  /* 0x00000005060a7209 */ /* 0x001fca0007810000 */
[----:B------:R-:W0:Y:S02]  /*23b0*/  SHFL.BFLY PT, R5, R10, 0x1, 0x1f ;  /* 0x0c201f000a057f89 */ /* 0x000e2400000e0000 */
[----:B------:R-:W-:Y:S08]  /*23c0*/  MUFU.EX2 R83, R83 ;  /* 0x0000005300537308 */ /* 0x000ff00000000800 */
[----:B------:R-:W-:Y:S08]  /*23d0*/  MUFU.EX2 R138, R138 ;  /* 0x0000008a008a7308 */ /* 0x000ff00000000800 */
[----:B------:R-:W-:Y:S01]  /*23e0*/  MUFU.EX2 R61, R61 ;  /* 0x0000003d003d7308 */ /* 0x000fe20000000800 */
[----:B0-----:R-:W-:-:S07]  /*23f0*/  FMNMX.FTZ R5, R10, R5, !PT ;  /* 0x000000050a057209 */ /* 0x001fce0007810000 */
[----:B------:R-:W-:Y:S01]  /*2400*/  MUFU.EX2 R140, R140 ;  /* 0x0000008c008c7308 */ /* 0x000fe20000000800 */
[C---:B------:R-:W-:Y:S01]  /*2410*/  FSETP.NEU.FTZ.AND P1, PT, R5.reuse, -INF , PT ;  /* 0xff8000000500780b */ /* 0x040fe20003f3d000 */
[----:B------:R-:W-:-:S06]  /*2420*/  FMUL.FTZ R26, R5, R0 ;  /* 0x00000000051a7220 */ /* 0x000fcc0000410000 */
[----:B------:R-:W-:Y:S01]  /*2430*/  MUFU.EX2 R105, R105 ;  /* 0x0000006900697308 */ /* 0x000fe20000000800 */
[----:B------:R-:W-:Y:S02]  /*2440*/  FSEL R26, R26, RZ, P1 ;  /* 0x000000ff1a1a7208 */ /* 0x000fe40000800000 */
[----:B------:R-:W-:-:S03]  /*2450*/  PLOP3.LUT P1, PT, PT, PT, UP0, 0x80, 0x0 ;  /* 0x000000000000781c */ /* 0x000fc60003f2f008 */
[-CC-:B---3--:R-:W-:Y:S01]  /*2460*/  FFMA.FTZ R121, R7, R0.reuse, -R26.reuse ;  /* 0x0000000007797223 */ /* 0x188fe2000001081a */
[-CC-:B------:R-:W-:Y:S01]  /*2470*/  FFMA.FTZ R6, R27, R0.reuse, -R26.reuse ;  /* 0x000000001b067223 */ /* 0x180fe2000001081a */
[-CC-:B------:R-:W-:Y:S01]  /*2480*/  FFMA.FTZ R123, R9, R0.reuse, -R26.reuse ;  /* 0x00000000097b7223 */ /* 0x180fe2000001081a */
[----:B------:R-:W-:Y:S01]  /*2490*/  FADD.FTZ R7, R120, R53 ;  /* 0x0000003578077221 */ /* 0x000fe20000010000 */
[-CC-:B------:R-:W-:Y:S01]  /*24a0*/  FFMA.FTZ R8, R31, R0.reuse, -R26.reuse ;  /* 0x000000001f087223 */ /* 0x180fe2000001081a */
[-CC-:B------:R-:W-:Y:S01]  /*24b0*/  FFMA.FTZ R125, R11, R0.reuse, -R26.reuse ;  /* 0x000000000b7d7223 */ /* 0x180fe2000001081a */
[----:B------:R-:W-:Y:S01]  /*24c0*/  MUFU.EX2 R121, R121 ;  /* 0x0000007900797308 */ /* 0x000fe20000000800 */
[----:B-1----:R-:W-:Y:S01]  /*24d0*/  FADD.FTZ R30, R122, R7 ;  /* 0x000000077a1e7221 */ /* 0x002fe20000010000 */
[-CC-:B------:R-:W-:Y:S01]  /*24e0*/  FFMA.FTZ R10, R35, R0.reuse, -R26.reuse ;  /* 0x00000000230a7223 */ /* 0x180fe2000001081a */
[-CC-:B------:R-:W-:Y:S01]  /*24f0*/  FFMA.FTZ R127, R13, R0.reuse, -R26.reuse ;  /* 0x000000000d7f7223 */ /* 0x180fe2000001081a */
[-C--:B------:R-:W-:Y:S01]  /*2500*/  FFMA.FTZ R12, R39, R0.reuse, -R26 ;  /* 0x00000000270c7223 */ /* 0x080fe2000001081a */
[----:B--2---:R-:W-:Y:S01]  /*2510*/  FADD.FTZ R7, R57, R30 ;  /* 0x0000001e39077221 */ /* 0x004fe20000010000 */
[-CC-:B------:R-:W-:Y:S01]  /*2520*/  FFMA.FTZ R129, R15, R0.reuse, -R26.reuse ;  /* 0x000000000f817223 */ /* 0x180fe2000001081a */
[-CC-:B------:R-:W-:Y:S01]  /*2530*/  FFMA.FTZ R14, R43, R0.reuse, -R26.reuse ;  /* 0x000000002b0e7223 */ /* 0x180fe2000001081a */
[----:B------:R-:W0:Y:S01]  /*2540*/  MUFU.EX2 R6, R6 ;  /* 0x0000000600067308 */ /* 0x000e220000000800 */
[----:B----4-:R-:W-:Y:S01]  /*2550*/  FADD.FTZ R32, R124, R7 ;  /* 0x000000077c207221 */ /* 0x010fe20000010000 */
[-CC-:B------:R-:W-:Y:S01]  /*2560*/  FFMA.FTZ R131, R21, R0.reuse, -R26.reuse ;  /* 0x0000000015837223 */ /* 0x180fe2000001081a */
[-CC-:B------:R-:W-:Y:S01]  /*2570*/  FFMA.FTZ R20, R47, R0.reuse, -R26.reuse ;  /* 0x000000002f147223 */ /* 0x180fe2000001081a */
[-C--:B------:R-:W-:Y:S01]  /*2580*/  FFMA.FTZ R133, R25, R0.reuse, -R26 ;  /* 0x0000000019857223 */ /* 0x080fe2000001081a */
[----:B-----5:R-:W-:Y:S01]  /*2590*/  FADD.FTZ R7, R65, R32 ;  /* 0x0000002041077221 */ /* 0x020fe20000010000 */
[-CC-:B------:R-:W-:Y:S01]  /*25a0*/  FFMA.FTZ R24, R51, R0.reuse, -R26.reuse ;  /* 0x0000000033187223 */ /* 0x180fe2000001081a */
[-CC-:B------:R-:W-:Y:S01]  /*25b0*/  FFMA.FTZ R135, R29, R0.reuse, -R26.reuse ;  /* 0x000000001d877223 */ /* 0x180fe2000001081a */
[----:B------:R-:W1:Y:S01]  /*25c0*/  MUFU.EX2 R123, R123 ;  /* 0x0000007b007b7308 */ /* 0x000e620000000800 */
[----:B------:R-:W-:Y:S01]  /*25d0*/  FADD.FTZ R32, R126, R7 ;  /* 0x000000077e207221 */ /* 0x000fe20000010000 */
[-CC-:B------:R-:W-:Y:S01]  /*25e0*/  FFMA.FTZ R28, R55, R0.reuse, -R26.reuse ;  /* 0x00000000371c7223 */ /* 0x180fe2000001081a */
[-CC-:B------:R-:W-:Y:S01]  /*25f0*/  FFMA.FTZ R137, R33, R0.reuse, -R26.reuse ;  /* 0x0000000021897223 */ /* 0x180fe2000001081a */
[-C--:B------:R-:W-:Y:S01]  /*2600*/  FFMA.FTZ R30, R59, R0.reuse, -R26 ;  /* 0x000000003b1e7223 */ /* 0x080fe2000001081a */
[----:B------:R-:W-:Y:S01]  /*2610*/  FADD.FTZ R9, R77, R32 ;  /* 0x000000204d097221 */ /* 0x000fe20000010000 */
[-CC-:B------:R-:W-:Y:S01]  /*2620*/  FFMA.FTZ R139, R37, R0.reuse, -R26.reuse ;  /* 0x00000000258b7223 */ /* 0x180fe2000001081a */
[-C--:B------:R-:W-:Y:S01]  /*2630*/  FFMA.FTZ R32, R63, R0.reuse, -R26 ;  /* 0x000000003f207223 */ /* 0x080fe2000001081a */
[----:B------:R-:W2:Y:S01]  /*2640*/  MUFU.EX2 R8, R8 ;  /* 0x0000000800087308 */ /* 0x000ea20000000800 */
[----:B0-----:R-:W-:Y:S01]  /*2650*/  FADD.FTZ R34, R121, R6 ;  /* 0x0000000679227221 */ /* 0x001fe20000010000 */
[----:B------:R-:W-:Y:S01]  /*2660*/  FADD.FTZ R36, R128, R9 ;  /* 0x0000000980247221 */ /* 0x000fe20000010000 */
[-CC-:B------:R-:W-:Y:S01]  /*2670*/  FFMA.FTZ R141, R41, R0.reuse, -R26.reuse ;  /* 0x00000000298d7223 */ /* 0x180fe2000001081a */
[-CC-:B------:R-:W-:Y:S01]  /*2680*/  FFMA.FTZ R143, R45, R0.reuse, -R26.reuse ;  /* 0x000000002d8f7223 */ /* 0x180fe2000001081a */
[-C--:B------:R-:W-:Y:S01]  /*2690*/  FFMA.FTZ R71, R71, R0.reuse, -R26 ;  /* 0x0000000047477223 */ /* 0x080fe2000001081a */
[----:B------:R-:W-:Y:S01]  /*26a0*/  FADD.FTZ R9, R89, R36 ;  /* 0x0000002459097221 */ /* 0x000fe20000010000 */
[-C--:B------:R-:W-:Y:S01]  /*26b0*/  FFMA.FTZ R49, R49, R0.reuse, -R26 ;  /* 0x0000000031317223 */ /* 0x080fe2000001081a */
[----:B------:R-:W0:Y:S01]  /*26c0*/  MUFU.EX2 R125, R125 ;  /* 0x0000007d007d7308 */ /* 0x000e220000000800 */
[----:B-1----:R-:W-:Y:S01]  /*26d0*/  FADD.FTZ R7, R123, R34 ;  /* 0x000000227b077221 */ /* 0x002fe20000010000 */
[-CC-:B------:R-:W-:Y:S01]  /*26e0*/  FFMA.FTZ R75, R75, R0.reuse, -R26.reuse ;  /* 0x000000004b4b7223 */ /* 0x180fe2000001081a */
[-CC-:B------:R-:W-:Y:S01]  /*26f0*/  FFMA.FTZ R95, R95, R0.reuse, -R26.reuse ;  /* 0x000000005f5f7223 */ /* 0x180fe2000001081a */
[-CC-:B------:R-:W-:Y:S01]  /*2700*/  FFMA.FTZ R97, R97, R0.reuse, -R26.reuse ;  /* 0x0000000061617223 */ /* 0x180fe2000001081a */
[-CC-:B------:R-:W-:Y:S01]  /*2710*/  FFMA.FTZ R99, R99, R0.reuse, -R26.reuse ;  /* 0x0000000063637223 */ /* 0x180fe2000001081a */
[-CC-:B------:R-:W-:Y:S01]  /*2720*/  FFMA.FTZ R101, R101, R0.reuse, -R26.reuse ;  /* 0x0000000065657223 */ /* 0x180fe2000001081a */
[-CC-:B------:R-:W-:Y:S01]  /*2730*/  FFMA.FTZ R103, R103, R0.reuse, -R26.reuse ;  /* 0x0000000067677223 */ /* 0x180fe2000001081a */
[----:B------:R-:W1:Y:S01]  /*2740*/  MUFU.EX2 R10, R10 ;  /* 0x0000000a000a7308 */ /* 0x000e620000000800 */
[----:B--2---:R-:W-:Y:S01]  /*2750*/  FADD.FTZ R34, R8, R7 ;  /* 0x0000000708227221 */ /* 0x004fe20000010000 */
[----:B------:R-:W-:Y:S01]  /*2760*/  FFMA.FTZ R87, R87, R0, -R26 ;  /* 0x0000000057577223 */ /* 0x000fe2000001081a */
[----:B------:R-:W-:-:S02]  /*2770*/  F2FP.F16.F32.PACK_AB R121, R6, R121 ;  /* 0x000000790679723e */ /* 0x000fc400000000ff */
[----:B------:R-:W-:Y:S02]  /*2780*/  F2FP.F16.F32.PACK_AB R123, R8, R123 ;  /* 0x0000007b087b723e */ /* 0x000fe400000000ff */
[----:B------:R-:W-:Y:S01]  /*2790*/  F2FP.F16.F32.PACK_AB R128, R89, R128 ;  /* 0x000000805980723e */ /* 0x000fe200000000ff */
[----:B------:R-:W2:Y:S01]  /*27a0*/  MUFU.EX2 R127, R127 ;  /* 0x0000007f007f7308 */ /* 0x000ea20000000800 */
[----:B0-----:R-:W-:Y:S01]  /*27b0*/  FADD.FTZ R7, R125, R34 ;  /* 0x000000227d077221 */ /* 0x001fe20000010000 */
[----:B------:R-:W-:Y:S01]  /*27c0*/  FADD.FTZ R34, R130, R9 ;  /* 0x0000000982227221 */ /* 0x000fe20000010000 */
[----:B------:R-:W-:Y:S02]  /*27d0*/  F2FP.F16.F32.PACK_AB R130, R91, R130 ;  /* 0x000000825b82723e */ /* 0x000fe400000000ff */
[----:B------:R-:W-:Y:S01]  /*27e0*/  F2FP.F16.F32.PACK_AB R120, R53, R120 ;  /* 0x000000783578723e */ /* 0x000fe200000000ff */
[----:B------:R-:W-:Y:S01]  /*27f0*/  FADD.FTZ R9, R91, R34 ;  /* 0x000000225b097221 */ /* 0x000fe20000010000 */
[----:B------:R-:W-:Y:S01]  /*2800*/  FFMA.FTZ R34, R67, R0, -R26 ;  /* 0x0000000043227223 */ /* 0x000fe2000001081a */
[----:B------:R-:W0:Y:S01]  /*2810*/  MUFU.EX2 R12, R12 ;  /* 0x0000000c000c7308 */ /* 0x000e220000000800 */
[----:B-1----:R-:W-:Y:S01]  /*2820*/  FADD.FTZ R36, R10, R7 ;  /* 0x000000070a247221 */ /* 0x002fe20000010000 */
[----:B------:R-:W-:Y:S01]  /*2830*/  FADD.FTZ R38, R132, R9 ;  /* 0x0000000984267221 */ /* 0x000fe20000010000 */
[----:B------:R-:W-:Y:S01]  /*2840*/  F2FP.F16.F32.PACK_AB R132, R93, R132 ;  /* 0x000000845d84723e */ /* 0x000fe200000000ff */
[--C-:B------:R-:W-:Y:S01]  /*2850*/  IMAD.MOV.U32 R91, RZ, RZ, R119.reuse ;  /* 0x000000ffff5b7224 */ /* 0x100fe200078e0077 */
[----:B------:R-:W-:Y:S01]  /*2860*/  F2FP.F16.F32.PACK_AB R122, R57, R122 ;  /* 0x0000007a397a723e */ /* 0x000fe200000000ff */
[----:B------:R-:W-:Y:S01]  /*2870*/  FADD.FTZ R9, R93, R38 ;  /* 0x000000265d097221 */ /* 0x000fe20000010000 */
[----:B------:R-:W-:Y:S01]  /*2880*/  F2FP.F16.F32.PACK_AB R124, R65, R124 ;  /* 0x0000007c417c723e */ /* 0x000fe200000000ff */
[----:B------:R-:W1:Y:S01]  /*2890*/  MUFU.EX2 R129, R129 ;  /* 0x0000008100817308 */ /* 0x000e620000000800 */
[----:B--2---:R-:W-:Y:S01]  /*28a0*/  FADD.FTZ R7, R127, R36 ;  /* 0x000000247f077221 */ /* 0x004fe20000010000 */
[----:B------:R-:W-:Y:S01]  /*28b0*/  F2FP.F16.F32.PACK_AB R126, R77, R126 ;  /* 0x0000007e4d7e723e */ /* 0x000fe200000000ff */
[----:B------:R-:W-:Y:S01]  /*28c0*/  IMAD.MOV.U32 R93, RZ, RZ, R119 ;  /* 0x000000ffff5d7224 */ /* 0x000fe200078e0077 */
[----:B------:R-:W-:-:S02]  /*28d0*/  F2FP.F16.F32.PACK_AB R125, R10, R125 ;  /* 0x0000007d0a7d723e */ /* 0x000fc400000000ff */
[----:B------:R-:W-:Y:S02]  /*28e0*/  MOV R89, R119 ;  /* 0x0000007700597202 */ /* 0x000fe40000000f00 */
[----:B------:R-:W2:Y:S01]  /*28f0*/  MUFU.EX2 R14, R14 ;  /* 0x0000000e000e7308 */ /* 0x000ea20000000800 */
[C---:B0-----:R-:W-:Y:S01]  /*2900*/  FADD.FTZ R36, R12.reuse, R7 ;  /* 0x000000070c247221 */ /* 0x041fe20000010000 */
[----:B------:R-:W-:-:S06]  /*2910*/  F2FP.F16.F32.PACK_AB R127, R12, R127 ;  /* 0x0000007f0c7f723e */ /* 0x000fcc00000000ff */
[----:B------:R-:W0:Y:S01]  /*2920*/  MUFU.EX2 R131, R131 ;  /* 0x0000008300837308 */ /* 0x000e220000000800 */
[----:B-1----:R-:W-:Y:S01]  /*2930*/  FADD.FTZ R7, R129, R36 ;  /* 0x0000002481077221 */ /* 0x002fe20000010000 */
[----:B------:R-:W-:Y:S01]  /*2940*/  FADD.FTZ R36, R134, R9 ;  /* 0x0000000986247221 */ /* 0x000fe20000010000 */
[----:B------:R-:W-:-:S03]  /*2950*/  F2FP.F16.F32.PACK_AB R134, R79, R134 ;  /* 0x000000864f86723e */ /* 0x000fc600000000ff */
[----:B------:R-:W-:Y:S02]  /*2960*/  FADD.FTZ R9, R79, R36 ;  /* 0x000000244f097221 */ /* 0x000fe40000010000 */
[----:B------:R-:W1:Y:S01]  /*2970*/  MUFU.EX2 R20, R20 ;  /* 0x0000001400147308 */ /* 0x000e620000000800 */
[----:B--2---:R-:W-:Y:S01]  /*2980*/  FADD.FTZ R4, R14, R7 ;  /* 0x000000070e047221 */ /* 0x004fe20000010000 */
[----:B------:R-:W-:Y:S01]  /*2990*/  FADD.FTZ R38, R136, R9 ;  /* 0x0000000988267221 */ /* 0x000fe20000010000 */
[C---:B------:R-:W-:Y:S02]  /*29a0*/  F2FP.F16.F32.PACK_AB R136, R83.reuse, R136 ;  /* 0x000000885388723e */ /* 0x040fe400000000ff */
[----:B------:R-:W-:Y:S01]  /*29b0*/  F2FP.F16.F32.PACK_AB R129, R14, R129 ;  /* 0x000000810e81723e */ /* 0x000fe200000000ff */
[----:B------:R-:W-:Y:S02]  /*29c0*/  FADD.FTZ R9, R83, R38 ;  /* 0x0000002653097221 */ /* 0x000fe40000010000 */
[----:B------:R-:W2:Y:S01]  /*29d0*/  MUFU.EX2 R133, R133 ;  /* 0x0000008500857308 */ /* 0x000ea20000000800 */
[----:B0-----:R-:W-:Y:S01]  /*29e0*/  FADD.FTZ R7, R131, R4 ;  /* 0x0000000483077221 */ /* 0x001fe20000010000 */
[----:B------:R-:W-:Y:S01]  /*29f0*/  FADD.FTZ R38, R138, R9 ;  /* 0x000000098a267221 */ /* 0x000fe20000010000 */
[----:B------:R-:W-:-:S03]  /*2a00*/  F2FP.F16.F32.PACK_AB R138, R61, R138 ;  /* 0x0000008a3d8a723e */ /* 0x000fc600000000ff */
[----:B------:R-:W-:Y:S02]  /*2a10*/  FADD.FTZ R9, R61, R38 ;  /* 0x000000263d097221 */ /* 0x000fe40000010000 */
[----:B------:R-:W0:Y:S01]  /*2a20*/  MUFU.EX2 R24, R24 ;  /* 0x0000001800187308 */ /* 0x000e220000000800 */
[----:B-1----:R-:W-:Y:S01]  /*2a30*/  FADD.FTZ R36, R20, R7 ;  /* 0x0000000714247221 */ /* 0x002fe20000010000 */
[----:B------:R-:W-:Y:S01]  /*2a40*/  FADD.FTZ R38, R140, R9 ;  /* 0x000000098c267221 */ /* 0x000fe20000010000 */
[C---:B------:R-:W-:Y:S02]  /*2a50*/  F2FP.F16.F32.PACK_AB R140, R105.reuse, R140 ;  /* 0x0000008c698c723e */ /* 0x040fe400000000ff */
[----:B------:R-:W-:Y:S01]  /*2a60*/  F2FP.F16.F32.PACK_AB R131, R20, R131 ;  /* 0x000000831483723e */ /* 0x000fe200000000ff */
[----:B------:R-:W-:Y:S01]  /*2a70*/  FADD.FTZ R9, R105, R38 ;  /* 0x0000002669097221 */ /* 0x000fe20000010000 */
[----:B------:R-:W-:Y:S01]  /*2a80*/  MOV R105, R119 ;  /* 0x0000007700697202 */ /* 0x000fe20000000f00 */
[----:B------:R-:W1:Y:S01]  /*2a90*/  MUFU.EX2 R135, R135 ;  /* 0x0000008700877308 */ /* 0x000e620000000800 */
[----:B--2---:R-:W-:-:S07]  /*2aa0*/  FADD.FTZ R7, R133, R36 ;  /* 0x0000002485077221 */ /* 0x004fce0000010000 */
[----:B------:R-:W2:Y:S01]  /*2ab0*/  MUFU.EX2 R28, R28 ;  /* 0x0000001c001c7308 */ /* 0x000ea20000000800 */
[C---:B0-----:R-:W-:Y:S01]  /*2ac0*/  FADD.FTZ R36, R24.reuse, R7 ;  /* 0x0000000718247221 */ /* 0x041fe20000010000 */
[----:B------:R-:W-:-:S06]  /*2ad0*/  F2FP.F16.F32.PACK_AB R133, R24, R133 ;  /* 0x000000851885723e */ /* 0x000fcc00000000ff */
[----:B------:R-:W0:Y:S01]  /*2ae0*/  MUFU.EX2 R137, R137 ;  /* 0x0000008900897308 */ /* 0x000e220000000800 */
[----:B-1----:R-:W-:-:S07]  /*2af0*/  FADD.FTZ R7, R135, R36 ;  /* 0x0000002487077221 */ /* 0x002fce0000010000 */
[----:B------:R-:W1:Y:S01]  /*2b00*/  MUFU.EX2 R30, R30 ;  /* 0x0000001e001e7308 */ /* 0x000e620000000800 */
[C---:B--2---:R-:W-:Y:S01]  /*2b10*/  FADD.FTZ R36, R28.reuse, R7 ;  /* 0x000000071c247221 */ /* 0x044fe20000010000 */
[----:B------:R-:W-:-:S06]  /*2b20*/  F2FP.F16.F32.PACK_AB R135, R28, R135 ;  /* 0x000000871c87723e */ /* 0x000fcc00000000ff */
[----:B------:R-:W2:Y:S01]  /*2b30*/  MUFU.EX2 R142, R142 ;  /* 0x0000008e008e7308 */ /* 0x000ea20000000800 */
[----:B0-----:R-:W-:-:S07]  /*2b40*/  FADD.FTZ R7, R137, R36 ;  /* 0x0000002489077221 */ /* 0x001fce0000010000 */
[----:B------:R-:W0:Y:S01]  /*2b50*/  MUFU.EX2 R139, R139 ;  /* 0x0000008b008b7308 */ /* 0x000e220000000800 */
[C---:B-1----:R-:W-:Y:S01]  /*2b60*/  FADD.FTZ R36, R30.reuse, R7 ;  /* 0x000000071e247221 */ /* 0x042fe20000010000 */
[----:B------:R-:W-:-:S06]  /*2b70*/  F2FP.F16.F32.PACK_AB R137, R30, R137 ;  /* 0x000000891e89723e */ /* 0x000fcc00000000ff */
[----:B------:R-:W1:Y:S01]  /*2b80*/  MUFU.EX2 R69, R69 ;  /* 0x0000004500457308 */ /* 0x000e620000000800 */
[----:B--2---:R-:W-:-:S07]  /*2b90*/  FADD.FTZ R38, R142, R9 ;  /* 0x000000098e267221 */ /* 0x004fce0000010000 */
[----:B------:R-:W2:Y:S01]  /*2ba0*/  MUFU.EX2 R32, R32 ;  /* 0x0000002000207308 */ /* 0x000ea20000000800 */
[----:B0-----:R-:W-:-:S07]  /*2bb0*/  FADD.FTZ R7, R139, R36 ;  /* 0x000000248b077221 */ /* 0x001fce0000010000 */
[----:B------:R-:W0:Y:S01]  /*2bc0*/  MUFU.EX2 R144, R144 ;  /* 0x0000009000907308 */ /* 0x000e220000000800 */
[C---:B-1----:R-:W-:Y:S01]  /*2bd0*/  FADD.FTZ R9, R69.reuse, R38 ;  /* 0x0000002645097221 */ /* 0x042fe20000010000 */
[----:B------:R-:W-:-:S06]  /*2be0*/  F2FP.F16.F32.PACK_AB R142, R69, R142 ;  /* 0x0000008e458e723e */ /* 0x000fcc00000000ff */
[----:B------:R-:W1:Y:S01]  /*2bf0*/  MUFU.EX2 R141, R141 ;  /* 0x0000008d008d7308 */ /* 0x000e620000000800 */
[C---:B--2---:R-:W-:Y:S01]  /*2c00*/  FADD.FTZ R38, R32.reuse, R7 ;  /* 0x0000000720267221 */ /* 0x044fe20000010000 */
[----:B------:R-:W-:-:S06]  /*2c10*/  F2FP.F16.F32.PACK_AB R139, R32, R139 ;  /* 0x0000008b208b723e */ /* 0x000fcc00000000ff */
[----:B------:R-:W2:Y:S01]  /*2c20*/  MUFU.EX2 R73, R73 ;  /* 0x0000004900497308 */ /* 0x000ea20000000800 */
[----:B0-----:R-:W-:-:S07]  /*2c30*/  FADD.FTZ R40, R144, R9 ;  /* 0x0000000990287221 */ /* 0x001fce0000010000 */
[----:B------:R-:W0:Y:S01]  /*2c40*/  MUFU.EX2 R34, R34 ;  /* 0x0000002200227308 */ /* 0x000e220000000800 */
[----:B-1----:R-:W-:-:S07]  /*2c50*/  FADD.FTZ R7, R141, R38 ;  /* 0x000000268d077221 */ /* 0x002fce0000010000 */
[----:B------:R-:W1:Y:S01]  /*2c60*/  MUFU.EX2 R146, R146 ;  /* 0x0000009200927308 */ /* 0x000e620000000800 */
[C---:B--2---:R-:W-:Y:S01]  /*2c70*/  FADD.FTZ R9, R73.reuse, R40 ;  /* 0x0000002849097221 */ /* 0x044fe20000010000 */
[----:B------:R-:W-:-:S06]  /*2c80*/  F2FP.F16.F32.PACK_AB R144, R73, R144 ;  /* 0x000000904990723e */ /* 0x000fcc00000000ff */
[----:B------:R-:W2:Y:S01]  /*2c90*/  MUFU.EX2 R143, R143 ;  /* 0x0000008f008f7308 */ /* 0x000ea20000000800 */
[C---:B0-----:R-:W-:Y:S01]  /*2ca0*/  FADD.FTZ R38, R34.reuse, R7 ;  /* 0x0000000722267221 */ /* 0x041fe20000010000 */
[----:B------:R-:W-:-:S06]  /*2cb0*/  F2FP.F16.F32.PACK_AB R141, R34, R141 ;  /* 0x0000008d228d723e */ /* 0x000fcc00000000ff */
[----:B------:R-:W0:Y:S01]  /*2cc0*/  MUFU.EX2 R107, R107 ;  /* 0x0000006b006b7308 */ /* 0x000e220000000800 */
[----:B-1----:R-:W-:-:S07]  /*2cd0*/  FADD.FTZ R40, R146, R9 ;  /* 0x0000000992287221 */ /* 0x002fce0000010000 */
[----:B------:R-:W1:Y:S01]  /*2ce0*/  MUFU.EX2 R4, R71 ;  /* 0x0000004700047308 */ /* 0x000e620000000800 */
[----:B--2---:R-:W-:-:S07]  /*2cf0*/  FADD.FTZ R7, R143, R38 ;  /* 0x000000268f077221 */ /* 0x004fce0000010000 */
[----:B------:R-:W2:Y:S01]  /*2d00*/  MUFU.EX2 R49, R49 ;  /* 0x0000003100317308 */ /* 0x000ea20000000800 */
[C---:B0-----:R-:W-:Y:S01]  /*2d10*/  FADD.FTZ R9, R107.reuse, R40 ;  /* 0x000000286b097221 */ /* 0x041fe20000010000 */
[----:B------:R-:W-:Y:S01]  /*2d20*/  F2FP.F16.F32.PACK_AB R146, R107, R146 ;  /* 0x000000926b92723e */ /* 0x000fe200000000ff */
[----:B------:R-:W-:-:S05]  /*2d30*/  IMAD.MOV.U32 R107, RZ, RZ, R119 ;  /* 0x000000ffff6b7224 */ /* 0x000fca00078e0077 */
[----:B------:R-:W0:Y:S01]  /*2d40*/  MUFU.EX2 R26, R75 ;  /* 0x0000004b001a7308 */ /* 0x000e220000000800 */
[C---:B-1----:R-:W-:Y:S01]  /*2d50*/  FADD.FTZ R40, R4.reuse, R7 ;  /* 0x0000000704287221 */ /* 0x042fe20000010000 */
[----:B------:R-:W-:-:S06]  /*2d60*/  F2FP.F16.F32.PACK_AB R143, R4, R143 ;  /* 0x0000008f048f723e */ /* 0x000fcc00000000ff */
[----:B------:R-:W1:Y:S01]  /*2d70*/  MUFU.EX2 R95, R95 ;  /* 0x0000005f005f7308 */ /* 0x000e620000000800 */
[----:B--2---:R-:W-:-:S07]  /*2d80*/  FADD.FTZ R7, R49, R40 ;  /* 0x0000002831077221 */ /* 0x004fce0000010000 */
[----:B------:R2:W3:Y:S01]  /*2d90*/  MUFU.EX2 R36, R97 ;  /* 0x0000006100247308 */ /* 0x0004e20000000800 */
[C---:B0-----:R-:W-:Y:S01]  /*2da0*/  FADD.FTZ R40, R26.reuse, R7 ;  /* 0x000000071a287221 */ /* 0x041fe20000010000 */
[----:B------:R-:W-:-:S06]  /*2db0*/  F2FP.F16.F32.PACK_AB R145, R26, R49 ;  /* 0x000000311a91723e */ /* 0x000fcc00000000ff */
[----:B------:R-:W0:Y:S01]  /*2dc0*/  MUFU.EX2 R148, R148 ;  /* 0x0000009400947308 */ /* 0x000e220000000800 */
[----:B-1----:R-:W-:Y:S01]  /*2dd0*/  FADD.FTZ R7, R95, R40 ;  /* 0x000000285f077221 */ /* 0x002fe20000010000 */
[----:B--2---:R-:W-:-:S06]  /*2de0*/  MOV R97, R119 ;  /* 0x0000007700617202 */ /* 0x004fcc0000000f00 */
[----:B------:R-:W1:Y:S01]  /*2df0*/  MUFU.EX2 R99, R99 ;  /* 0x0000006300637308 */ /* 0x000e620000000800 */
[C---:B---3--:R-:W-:Y:S01]  /*2e00*/  FADD.FTZ R8, R36.reuse, R7 ;  /* 0x0000000724087221 */ /* 0x048fe20000010000 */
[----:B------:R-:W-:Y:S01]  /*2e10*/  F2FP.F16.F32.PACK_AB R147, R36, R95 ;  /* 0x0000005f2493723e */ /* 0x000fe200000000ff */
[----:B------:R-:W-:-:S05]  /*2e20*/  IMAD.MOV.U32 R95, RZ, RZ, R119 ;  /* 0x000000ffff5f7224 */ /* 0x000fca00078e0077 */
[----:B------:R-:W2:Y:S01]  /*2e30*/  MUFU.EX2 R109, R109 ;  /* 0x0000006d006d7308 */ /* 0x000ea20000000800 */
[----:B0-----:R-:W-:-:S07]  /*2e40*/  FADD.FTZ R42, R148, R9 ;  /* 0x00000009942a7221 */ /* 0x001fce0000010000 */
[----:B------:R0:W3:Y:S01]  /*2e50*/  MUFU.EX2 R38, R101 ;  /* 0x0000006500267308 */ /* 0x0000e20000000800 */
[----:B-1----:R-:W-:-:S07]  /*2e60*/  FADD.FTZ R7, R99, R8 ;  /* 0x0000000863077221 */ /* 0x002fce0000010000 */
[----:B------:R-:W1:Y:S01]  /*2e70*/  MUFU.EX2 R150, R150 ;  /* 0x0000009600967308 */ /* 0x000e620000000800 */
[C---:B--2---:R-:W-:Y:S01]  /*2e80*/  FADD.FTZ R9, R109.reuse, R42 ;  /* 0x0000002a6d097221 */ /* 0x044fe20000010000 */
[----:B------:R-:W-:Y:S01]  /*2e90*/  F2FP.F16.F32.PACK_AB R148, R109, R148 ;  /* 0x000000946d94723e */ /* 0x000fe200000000ff */
[--C-:B------:R-:W-:Y:S02]  /*2ea0*/  IMAD.MOV.U32 R109, RZ, RZ, R119.reuse ;  /* 0x000000ffff6d7224 */ /* 0x100fe400078e0077 */
[----:B0-----:R-:W-:-:S03]  /*2eb0*/  IMAD.MOV.U32 R101, RZ, RZ, R119 ;  /* 0x000000ffff657224 */ /* 0x001fc600078e0077 */
[----:B------:R-:W0:Y:S01]  /*2ec0*/  MUFU.EX2 R103, R103 ;  /* 0x0000006700677308 */ /* 0x000e220000000800 */
[C---:B---3--:R-:W-:Y:S01]  /*2ed0*/  FADD.FTZ R8, R38.reuse, R7 ;  /* 0x0000000726087221 */ /* 0x048fe20000010000 */
[----:B------:R-:W-:Y:S01]  /*2ee0*/  F2FP.F16.F32.PACK_AB R149, R38, R99 ;  /* 0x000000632695723e */ /* 0x000fe200000000ff */
[----:B------:R-:W-:-:S05]  /*2ef0*/  IMAD.MOV.U32 R99, RZ, RZ, R119 ;  /* 0x000000ffff637224 */ /* 0x000fca00078e0077 */
[----:B------:R-:W2:Y:S01]  /*2f00*/  MUFU.EX2 R6, R87 ;  /* 0x0000005700067308 */ /* 0x000ea20000000800 */
[----:B-1----:R-:W-:-:S07]  /*2f10*/  FADD.FTZ R42, R150, R9 ;  /* 0x00000009962a7221 */ /* 0x002fce0000010000 */
[----:B------:R-:W1:Y:S01]  /*2f20*/  MUFU.EX2 R81, R81 ;  /* 0x0000005100517308 */ /* 0x000e620000000800 */
[----:B0-----:R-:W-:Y:S01]  /*2f30*/  FADD.FTZ R7, R103, R8 ;  /* 0x0000000867077221 */ /* 0x001fe20000010000 */
[----:B--2---:R-:W-:-:S03]  /*2f40*/  F2FP.F16.F32.PACK_AB R151, R6, R103 ;  /* 0x000000670697723e */ /* 0x004fc600000000ff */
[----:B------:R-:W-:Y:S01]  /*2f50*/  FADD.FTZ R7, R6, R7 ;  /* 0x0000000706077221 */ /* 0x000fe20000010000 */
[----:B------:R-:W-:Y:S02]  /*2f60*/  IMAD.MOV.U32 R103, RZ, RZ, R119 ;  /* 0x000000ffff677224 */ /* 0x000fe400078e0077 */
[C---:B-1----:R-:W-:Y:S01]  /*2f70*/  FADD.FTZ R9, R81.reuse, R42 ;  /* 0x0000002a51097221 */ /* 0x042fe20000010000 */
[----:B------:R-:W-:Y:S01]  /*2f80*/  F2FP.F16.F32.PACK_AB R150, R81, R150 ;  /* 0x000000965196723e */ /* 0x000fe200000000ff */
[----:B------:R-:W-:Y:S06]  /*2f90*/  @!P1 BRA `(.L_x_14) ;  /* 0x0000001c008c9947 */ /* 0x000fec0003800000 */
[----:B------:R-:W-:Y:S01]  /*2fa0*/  IMAD.MOV.U32 R6, RZ, RZ, R5 ;  /* 0x000000ffff067224 */ /* 0x000fe200078e0005 */
[----:B------:R-:W-:Y:S01]  /*2fb0*/  CS2R R118, SRZ ;  /* 0x0000000000767805 */ /* 0x000fe2000001ff00 */
[----:B------:R-:W-:Y:S01]  /*2fc0*/  IMAD.MOV.U32 R4, RZ, RZ, R3 ;  /* 0x000000ffff047224 */ /* 0x000fe200078e0003 */
[----:B------:R-:W-:Y:S02]  /*2fd0*/  CS2R R116, SRZ ;  /* 0x0000000000747805 */ /* 0x000fe4000001ff00 */
[----:B------:R-:W-:Y:S02]  /*2fe0*/  CS2R R114, SRZ ;  /* 0x0000000000727805 */ /* 0x000fe4000001ff00 */
[----:B------:R-:W-:Y:S02]  /*2ff0*/  CS2R R112, SRZ ;  /* 0x0000000000707805 */ /* 0x000fe4000001ff00 */
[----:B------:R-:W-:Y:S02]  /*3000*/  CS2R R110, SRZ ;  /* 0x00000000006e7805 */ /* 0x000fe4000001ff00 */
[----:B------:R-:W-:-:S02]  /*3010*/  CS2R R108, SRZ ;  /* 0x00000000006c7805 */ /* 0x000fc4000001ff00 */
[----:B------:R-:W-:Y:S02]  /*3020*/  CS2R R106, SRZ ;  /* 0x00000000006a7805 */ /* 0x000fe4000001ff00 */
        /* <DEDUP_REMOVED lines=8> */
[----:B------:R-:W-:Y:S01]  /*30b0*/  CS2R R88, SRZ ;  /* 0x0000000000587805 */ /* 0x000fe2000001ff00 */
[----:B------:R-:W-:Y:S01]  /*30c0*/  UIADD3 UR47, UR47, -0x2, URZ ;  /* 0xfffffffe2f2f7890 */ /* 0x000fe2000fffe03f */
[----:B------:R-:W-:Y:S01]  /*30d0*/  UMOV UR22, UR37 ;  /* 0x0000002500167c82 */ /* 0x000fe20008000000 */
[----:B------:R-:W-:-:S10]  /*30e0*/  UMOV UR21, UR38 ;  /* 0x0000002600157c82 */ /* 0x000fd40008000000 */
.L_x_25:
[----:B------:R-:W-:Y:S01]  /*30f0*/  ISETP.NE.AND P2, PT, RZ, UR42, PT ;  /* 0x0000002aff007c0c */ /* 0x000fe2000bf45270 */
[----:B------:R-:W-:-:S04]  /*3100*/  UISETP.NE.AND UP0, UPT, UR21, 0x1, UPT ;  /* 0x000000011500788c */ /* 0x000fc8000bf05270 */
[----:B------:R-:W-:-:S04]  /*3110*/  USEL UR37, URZ, 0x1, UP0 ;  /* 0x000000013f257887 */ /* 0x000fc80008000000 */
[----:B------:R-:W-:-:S04]  /*3120*/  ULOP3.LUT UR37, UR22, UR37, URZ, 0x3c, !UPT ;  /* 0x0000002516257292 */ /* 0x000fc8000f8e3c3f */
[----:B------:R-:W-:Y:S08]  /*3130*/  @P2 BRA `(.L_x_15) ;  /* 0x0000000000382947 */ /* 0x000ff00003800000 */
[----:B------:R-:W-:Y:S05]  /*3140*/  @!P0 BRA `(.L_x_16) ;  /* 0x0000000000048947 */ /* 0x000fea0003800000 */
[----:B------:R-:W-:Y:S01]  /*3150*/  BPT.TRAP 0x1 ;  /* 0x000000040000795c */ /* 0x000fe20000300000 */
.L_x_16:
[----:B------:R-:W-:Y:S01]  /*3160*/  UIADD3 UR6, UR21, 0x1, URZ ;  /* 0x0000000115067890 */ /* 0x000fe2000fffe03f */
[----:B------:R-:W-:-:S03]  /*3170*/  IMAD.U32 R0, RZ, RZ, UR37 ;  /* 0x00000025ff007e24 */ /* 0x000fc6000f8e00ff */
[----:B------:R-:W-:Y:S02]  /*3180*/  UISETP.NE.AND UP0, UPT, UR6, 0x2, UPT ;  /* 0x000000020600788c */ /* 0x000fe4000bf05270 */
[----:B------:R-:W-:Y:S02]  /*3190*/  SHF.L.U32 R0, R0, 0x1f, RZ ;  /* 0x0000001f00007819 */ /* 0x000fe400000006ff */
[----:B------:R-:W-:-:S04]  /*31a0*/  USEL UR6, UR6, URZ, UP0 ;  /* 0x0000003f06067287 */ /* 0x000fc80008000000 */
[----:B------:R-:W-:-:S09]  /*31b0*/  ULEA UR6, UR6, UR44, 0x3 ;  /* 0x0000002c06067291 */ /* 0x000fd2000f8e183f */
[----:B------:R0:W1:Y:S01]  /*31c0*/  SYNCS.PHASECHK.TRANS64.TRYWAIT P1, [UR6+0x16830], R0 ;  /* 0x01683000ff0075a7 */ /* 0x0000620008020146 */
[----:B------:R-:W-:Y:S05]  /*31d0*/  @!P0 BRA `(.L_x_17) ;  /* 0x0000000000048947 */ /* 0x000fea0003800000 */
[----:B------:R-:W-:Y:S01]  /*31e0*/  BPT.TRAP 0x1 ;  /* 0x000000040000795c */ /* 0x000fe20000300000 */
.L_x_17:
[----:B-1----:R-:W-:Y:S05]  /*31f0*/  @P1 BRA `(.L_x_15) ;  /* 0x0000000000081947 */ /* 0x002fea0003800000 */
[----:B------:R-:W1:Y:S02]  /*3200*/  SYNCS.PHASECHK.TRANS64.TRYWAIT P1, [UR6+0x16830], R0 ;  /* 0x01683000ff0075a7 */ /* 0x000e640008020146 */
[----:B-1----:R-:W-:Y:S05]  /*3210*/  @!P1 BRA `(.L_x_18) ;  /* 0x0000006c00849947 */ /* 0x002fea0003800000 */
.L_x_15:
[----:B01----:R-:W-:Y:S01]  /*3220*/  VIADD R0, R18, 0x8 ;  /* 0x0000000812007836 */ /* 0x003fe20000000000 */
[----:B------:R-:W-:Y:S01]  /*3230*/  UIADD3 UR38, UR21, 0x1, URZ ;  /* 0x0000000115267890 */ /* 0x000fe2000fffe03f */
[----:B------:R-:W-:Y:S01]  /*3240*/  UMOV UR19, 0x40000040 ;  /* 0x4000004000137882 */ /* 0x000fe20000000000 */
[----:B------:R-:W-:Y:S02]  /*3250*/  UMOV UR7, 0x40000040 ;  /* 0x4000004000077882 */ /* 0x000fe40000000000 */
[----:B------:R0:W-:Y:S01]  /*3260*/  BAR.SYNC.DEFER_BLOCKING R0, 0x100 ;  /* 0x000400000000751d */ /* 0x0001e20000010000 */
[----:B------:R-:W-:-:S04]  /*3270*/  UISETP.NE.AND UP0, UPT, UR38, 0x2, UPT ;  /* 0x000000022600788c */ /* 0x000fc8000bf05270 */
[----:B------:R-:W-:Y:S01]  /*3280*/  USEL UR38, UR38, URZ, UP0 ;  /* 0x0000003f26267287 */ /* 0x000fe20008000000 */
[----:B------:R-:W-:Y:S01]  /*3290*/  UMOV UR11, 0x40000040 ;  /* 0x40000040000b7882 */ /* 0x000fe20000000000 */
[----:B------:R-:W-:Y:S02]  /*32a0*/  UMOV UR15, 0x40000040 ;  /* 0x40000040000f7882 */ /* 0x000fe40000000000 */
[----:B------:R-:W-:-:S04]  /*32b0*/  ULEA UR18, UR38, UR20, 0xa ;  /* 0x0000001426127291 */ /* 0x000fc8000f8e503f */
[----:B------:R-:W-:Y:S02]  /*32c0*/  UIADD3 UR6, UR18, 0x2, URZ ;  /* 0x0000000212067890 */ /* 0x000fe4000fffe03f */
[----:B------:R-:W-:Y:S02]  /*32d0*/  UIADD3 UR10, UR18, 0x4, URZ ;  /* 0x00000004120a7890 */ /* 0x000fe4000fffe03f */
[----:B------:R-:W-:Y:S01]  /*32e0*/  UIADD3 UR14, UR18, 0x6, URZ ;  /* 0x00000006120e7890 */ /* 0x000fe2000fffe03f */
[----:B------:R-:W-:-:S06]  /*32f0*/  WARPGROUP.ARRIVE ;  /* 0x00000000000079c5 */ /* 0x000fcc0000000000 */
[----:B------:R-:W-:Y:S03]  /*3300*/  HGMMA.64x128x16.F32 R24, gdesc[UR16], RZ, !UPT, gsb0 ;  /* 0x01e00000101879f0 */ /* 0x000fe6000c0008ff */
[----:B------:R-:W-:Y:S02]  /*3310*/  WARPGROUP.DEPBAR.LE gsb0, 0x0 ;  /* 0x00008000000079c5 */ /* 0x000fe40000010000 */
[----:B------:R-:W-:-:S07]  /*3320*/  WARPGROUP.ARRIVE ;  /* 0x00000000000079c5 */ /* 0x000fce0000000000 */
        /* <DEDUP_REMOVED lines=8> */
[----:B0-----:R-:W-:Y:S05]  /*33b0*/  @P2 BRA `(.L_x_19) ;  /* 0x00000000002c2947 */ /* 0x001fea0003800000 */
[----:B------:R-:W-:Y:S05]  /*33c0*/  @!P0 BRA `(.L_x_20) ;  /* 0x0000000000048947 */ /* 0x000fea0003800000 */
[----:B------:R-:W-:Y:S01]  /*33d0*/  BPT.TRAP 0x1 ;  /* 0x000000040000795c */ /* 0x000fe20000300000 */
.L_x_20:
[----:B------:R-:W-:Y:S01]  /*33e0*/  ULEA UR6, UR21, UR44, 0x3 ;  /* 0x0000002c15067291 */ /* 0x000fe2000f8e183f */
[----:B------:R-:W-:-:S05]  /*33f0*/  IMAD.U32 R0, RZ, RZ, UR22 ;  /* 0x00000016ff007e24 */ /* 0x000fca000f8e00ff */
[----:B------:R-:W-:-:S04]  /*3400*/  SHF.L.U32 R0, R0, 0x1f, RZ ;  /* 0x0000001f00007819 */ /* 0x000fc800000006ff */
[----:B------:R0:W1:Y:S01]  /*3410*/  SYNCS.PHASECHK.TRANS64.TRYWAIT P1, [UR6+0x16850], R0 ;  /* 0x01685000ff0075a7 */ /* 0x0000620008020146 */
[----:B------:R-:W-:Y:S05]  /*3420*/  @!P0 BRA `(.L_x_21) ;  /* 0x0000000000048947 */ /* 0x000fea0003800000 */
[----:B------:R-:W-:Y:S01]  /*3430*/  BPT.TRAP 0x1 ;  /* 0x000000040000795c */ /* 0x000fe20000300000 */
.L_x_21:
[----:B-1----:R-:W-:Y:S05]  /*3440*/  @P1 BRA `(.L_x_19) ;  /* 0x0000000000081947 */ /* 0x002fea0003800000 */
[----:B------:R-:W1:Y:S02]  /*3450*/  SYNCS.PHASECHK.TRANS64.TRYWAIT P1, [UR6+0x16850], R0 ;  /* 0x01685000ff0075a7 */ /* 0x000e640008020146 */
[----:B-1----:R-:W-:Y:S05]  /*3460*/  @!P1 BRA `(.L_x_22) ;  /* 0x0000006c00089947 */ /* 0x002fea0003800000 */
.L_x_19:
[----:B------:R-:W-:Y:S01]  /*3470*/  UIADD3 UR6, UR44, 0x400, URZ ;  /* 0x000004002c067890 */ /* 0x000fe2000fffe03f */
[----:B------:R-:W-:Y:S01]  /*3480*/  WARPGROUP.ARRIVE ;  /* 0x00000000000079c5 */ /* 0x000fe20000000000 */
[----:B------:R-:W-:-:S05]  /*3490*/  UMOV UR7, 0x40000040 ;  /* 0x4000004000077882 */ /* 0x000fca0000000000 */
[----:B-1----:R-:W1:Y:S01]  /*34a0*/  S2R R3, SR_TID.X ;  /* 0x0000000000037919 */ /* 0x002e620000002100 */
[----:B------:R-:W-:Y:S01]  /*34b0*/  USHF.R.U32.HI UR6, URZ, 0x4, UR6 ;  /* 0x000000043f067899 */ /* 0x000fe20008011606 */
[----:B0-----:R-:W-:-:S03]  /*34c0*/  VIADD R0, R18, 0x9 ;  /* 0x0000000912007836 */ /* 0x001fc60000000000 */
[----:B------:R-:W-:-:S04]  /*34d0*/  ULOP3.LUT UR6, UR6, 0x3fff, URZ, 0xc0, !UPT ;  /* 0x00003fff06067892 */ /* 0x000fc8000f8ec03f */
[----:B------:R-:W-:-:S07]  /*34e0*/  ULEA UR10, UR21, UR6, 0xa ;  /* 0x00000006150a7291 */ /* 0x000fce000f8e503f */
[----:B------:R-:W-:Y:S02]  /*34f0*/  UMOV UR6, UR10 ;  /* 0x0000000a00067c82 */ /* 0x000fe40008000000 */
[----:B------:R-:W-:Y:S01]  /*3500*/  HGMMA.64x64x16.F32 R88, R120, gdesc[UR4].tnspB, R88, gsb0 ;  /* 0x40e0000478587df0 */ /* 0x000fe20008000858 */
[----:B------:R-:W-:Y:S01]  /*3510*/  UIADD3 UR6, UR10, 0x80, URZ ;  /* 0x000000800a067890 */ /* 0x000fe2000fffe03f */
[----:B------:R-:W-:Y:S01]  /*3520*/  UMOV UR7, 0x40000040 ;  /* 0x4000004000077882 */ /* 0x000fe20000000000 */
[----:B-1----:R-:W-:-:S04]  /*3530*/  ISETP.GE.U32.AND P1, PT, R3, 0x180, PT ;  /* 0x000001800300780c */ /* 0x002fc80003f26070 */
[----:B------:R-:W-:Y:S01]  /*3540*/  SEL R0, R0, 0x9, !P1 ;  /* 0x0000000900007807 */ /* 0x000fe20004800000 */
[----:B------:R-:W-:Y:S02]  /*3550*/  WARPGROUP.DEPBAR.LE gsb0, 0x0 ;  /* 0x00008000000079c5 */ /* 0x000fe40000010000 */
[----:B------:R-:W-:-:S06]  /*3560*/  WARPGROUP.ARRIVE ;  /* 0x00000000000079c5 */ /* 0x000fcc0000000000 */
[----:B------:R-:W-:Y:S01]  /*3570*/  HGMMA.64x64x16.F32 R88, R124, gdesc[UR4].tnspB, R88, gsb0 ;  /* 0x40e000047c587df0 */ /* 0x000fe20008000858 */
[----:B------:R-:W-:Y:S01]  /*3580*/  UIADD3 UR6, UR10, 0x100, URZ ;  /* 0x000001000a067890 */ /* 0x000fe2000fffe03f */
[----:B------:R-:W-:Y:S01]  /*3590*/  UMOV UR7, 0x40000040 ;  /* 0x4000004000077882 */ /* 0x000fe20000000000 */
        /* <DEDUP_REMOVED lines=27> */
[----:B------:R-:W-:Y:S03]  /*3750*/  HGMMA.64x64x16.F32 R88, R148, gdesc[UR4].tnspB, R88, gsb0 ;  /* 0x40e0000494587df0 */ /* 0x000fe60008000858 */
[----:B------:R-:W-:Y:S02]  /*3760*/  WARPGROUP.DEPBAR.LE gsb0, 0x0 ;  /* 0x00008000000079c5 */ /* 0x000fe40000010000 */
[----:B------:R0:W-:Y:S06]  /*3770*/  BAR.ARV R0, 0x100 ;  /* 0x000400000000751d */ /* 0x0001ec0000002000 */
[----:B------:R-:W-:Y:S05]  /*3780*/  @!P0 BRA `(.L_x_23) ;  /* 0x0000000000048947 */ /* 0x000fea0003800000 */
[----:B------:R-:W-:Y:S01]  /*3790*/  BPT.TRAP 0x1 ;  /* 0x000000040000795c */ /* 0x000fe20000300000 */
.L_x_23:
[----:B0-----:R-:W-:Y:S01]  /*37a0*/  FMNMX.FTZ R0, R24, R4, !PT ;  /* 0x0000000418007209 */ /* 0x001fe20007810000 */
[----:B------:R-:W-:Y:S01]  /*37b0*/  ULEA UR6, UR38, UR44, 0x3 ;  /* 0x0000002c26067291 */ /* 0x000fe2000f8e183f */
[----:B------:R-:W-:Y:S02]  /*37c0*/  FMNMX.FTZ R8, R26, R6, !PT ;  /* 0x000000061a087209 */ /* 0x000fe40007810000 */
[----:B------:R-:W-:Y:S01]  /*37d0*/  FMNMX.FTZ R3, R25, R0, !PT ;  /* 0x0000000019037209 */ /* 0x000fe20007810000 */
[----:B------:R-:W-:Y:S01]  /*37e0*/  UIADD3 UR6, UR6, 0x16840, URZ ;  /* 0x0001684006067890 */ /* 0x000fe2000fffe03f */
[----:B------:R-:W-:Y:S02]  /*37f0*/  FMNMX.FTZ R5, R27, R8, !PT ;  /* 0x000000081b057209 */ /* 0x000fe40007810000 */
[----:B------:R-:W-:Y:S01]  /*3800*/  FMNMX.FTZ R0, R28, R3, !PT ;  /* 0x000000031c007209 */ /* 0x000fe20007810000 */
[----:B------:R-:W-:Y:S01]  /*3810*/  UPRMT UR6, UR41, 0x654, UR6 ;  /* 0x0000065429067896 */ /* 0x000fe20008000006 */
[----:B------:R-:W-:-:S02]  /*3820*/  FMNMX.FTZ R8, R30, R5, !PT ;  /* 0x000000051e087209 */ /* 0x000fc40007810000 */
[----:B------:R-:W-:Y:S02]  /*3830*/  FMNMX.FTZ R3, R29, R0, !PT ;  /* 0x000000001d037209 */ /* 0x000fe40007810000 */
[----:B------:R-:W-:Y:S02]  /*3840*/  FMNMX.FTZ R5, R31, R8, !PT ;  /* 0x000000081f057209 */ /* 0x000fe40007810000 */
[----:B------:R-:W-:Y:S02]  /*3850*/  FMNMX.FTZ R0, R32, R3, !PT ;  /* 0x0000000320007209 */ /* 0x000fe40007810000 */
[----:B------:R-:W-:Y:S01]  /*3860*/  FMNMX.FTZ R8, R34, R5, !PT ;  /* 0x0000000522087209 */ /* 0x000fe20007810000 */
[----:B------:R-:W-:Y:S01]  /*3870*/  SYNCS.ARRIVE.TRANS64.RED.A1T0 RZ, [UR6], RZ ;  /* 0x000000ffffff79a7 */ /* 0x000fe20008100406 */
[----:B------:R-:W-:Y:S02]  /*3880*/  FMNMX.FTZ R3, R33, R0, !PT ;  /* 0x0000000021037209 */ /* 0x000fe40007810000 */
[----:B------:R-:W-:-:S02]  /*3890*/  FMNMX.FTZ R5, R35, R8, !PT ;  /* 0x0000000823057209 */ /* 0x000fc40007810000 */
[----:B------:R-:W-:Y:S02]  /*38a0*/  FMNMX.FTZ R0, R36, R3, !PT ;  /* 0x0000000324007209 */ /* 0x000fe40007810000 */
[----:B------:R-:W-:Y:S02]  /*38b0*/  FMNMX.FTZ R8, R38, R5, !PT ;  /* 0x0000000526087209 */ /* 0x000fe40007810000 */
[----:B------:R-:W-:Y:S02]  /*38c0*/  FMNMX.FTZ R3, R37, R0, !PT ;  /* 0x0000000025037209 */ /* 0x000fe40007810000 */
[----:B------:R-:W-:Y:S02]  /*38d0*/  FMNMX.FTZ R5, R39, R8, !PT ;  /* 0x0000000827057209 */ /* 0x000fe40007810000 */
        /* <DEDUP_REMOVED lines=47> */
[----:B------:R-:W-:Y:S01]  /*3bd0*/  FMNMX.FTZ R8, R87, R8, !PT ;  /* 0x0000000857087209 */ /* 0x000fe20007810000 */
[----:B------:R-:W0:Y:S02]  /*3be0*/  LDC R0, c[0x0][0x988] ;  /* 0x00026200ff007b82 */ /* 0x000e240000000800 */
[----:B------:R-:W1:Y:S04]  /*3bf0*/  SHFL.BFLY PT, R3, R10, 0x2, 0x1f ;  /* 0x0c401f000a037f89 */ /* 0x000e6800000e0000 */
[----:B------:R-:W2:Y:S01]  /*3c00*/  SHFL.BFLY PT, R5, R8, 0x2, 0x1f ;  /* 0x0c401f0008057f89 */ /* 0x000ea200000e0000 */
[----:B-1----:R-:W-:-:S02]  /*3c10*/  FMNMX.FTZ R11, R10, R3, !PT ;  /* 0x000000030a0b7209 */ /* 0x002fc40007810000 */
[----:B--2---:R-:W-:-:S03]  /*3c20*/  FMNMX.FTZ R13, R8, R5, !PT ;  /* 0x00000005080d7209 */ /* 0x004fc60007810000 */
[----:B------:R-:W1:Y:S04]  /*3c30*/  SHFL.BFLY PT, R12, R11, 0x1, 0x1f ;  /* 0x0c201f000b0c7f89 */ /* 0x000e6800000e0000 */
[----:B------:R-:W2:Y:S01]  /*3c40*/  SHFL.BFLY PT, R14, R13, 0x1, 0x1f ;  /* 0x0c201f000d0e7f89 */ /* 0x000ea200000e0000 */
[----:B-1----:R-:W-:Y:S02]  /*3c50*/  FMNMX.FTZ R3, R11, R12, !PT ;  /* 0x0000000c0b037209 */ /* 0x002fe40007810000 */
[----:B--2---:R-:W-:-:S03]  /*3c60*/  FMNMX.FTZ R5, R13, R14, !PT ;  /* 0x0000000e0d057209 */ /* 0x004fc60007810000 */
[C---:B------:R-:W-:Y:S01]  /*3c70*/  FADD.FTZ R15, -R3.reuse, R4 ;  /* 0x00000004030f7221 */ /* 0x040fe20000010100 */
[----:B0-----:R-:W-:-:S03]  /*3c80*/  FMUL.FTZ R121, R3, R0 ;  /* 0x0000000003797220 */ /* 0x001fc60000410000 */
[-C--:B------:R-:W-:Y:S01]  /*3c90*/  FMUL.FTZ R15, R15, R0.reuse ;  /* 0x000000000f0f7220 */ /* 0x080fe20000410000 */
[----:B------:R-:W-:Y:S01]  /*3ca0*/  FADD.FTZ R21, -R5, R6 ;  /* 0x0000000605157221 */ /* 0x000fe20000010100 */
[-CC-:B------:R-:W-:Y:S01]  /*3cb0*/  FFMA.FTZ R129, R41, R0.reuse, -R121.reuse ;  /* 0x0000000029817223 */ /* 0x180fe20000010879 */
[-CC-:B------:R-:W-:Y:S01]  /*3cc0*/  FFMA.FTZ R41, R53, R0.reuse, -R121.reuse ;  /* 0x0000000035297223 */ /* 0x180fe20000010879 */
[-C--:B------:R-:W-:Y:S01]  /*3cd0*/  FMUL.FTZ R53, R5, R0.reuse ;  /* 0x0000000005357220 */ /* 0x080fe20000410000 */
[-CC-:B------:R-:W-:Y:S01]  /*3ce0*/  FFMA.FTZ R131, R45, R0.reuse, -R121.reuse ;  /* 0x000000002d837223 */ /* 0x180fe20000010879 */
[----:B------:R0:W-:Y:S01]  /*3cf0*/  MUFU.EX2 R6, R15 ;  /* 0x0000000f00067308 */ /* 0x0001e20000000800 */
[-C--:B------:R-:W-:Y:S01]  /*3d00*/  FMUL.FTZ R4, R21, R0.reuse ;  /* 0x0000000015047220 */ /* 0x080fe20000410000 */
[-CC-:B------:R-:W-:Y:S01]  /*3d10*/  FFMA.FTZ R120, R25, R0.reuse, -R121.reuse ;  /* 0x0000000019787223 */ /* 0x180fe20000010879 */
        /* <DEDUP_REMOVED lines=23> */
[-CC-:B0-----:R-:W-:Y:S01]  /*3e90*/  FFMA.FTZ R15, R77, R0.reuse, -R121.reuse ;  /* 0x000000004d0f7223 */ /* 0x181fe20000010879 */
[-CC-:B------:R-:W-:Y:S01]  /*3ea0*/  FFMA.FTZ R148, R80, R0.reuse, -R121.reuse ;  /* 0x0000000050947223 */ /* 0x180fe20000010879 */
[-CC-:B------:R-:W-:Y:S01]  /*3eb0*/  FFMA.FTZ R13, R81, R0.reuse, -R121.reuse ;  /* 0x00000000510d7223 */ /* 0x180fe20000010879 */
[-CC-:B------:R-:W-:Y:S01]  /*3ec0*/  FFMA.FTZ R150, R84, R0.reuse, -R121.reuse ;  /* 0x0000000054967223 */ /* 0x180fe20000010879 */
[-C--:B------:R-:W-:Y:S01]  /*3ed0*/  FFMA.FTZ R49, R85, R0.reuse, -R121 ;  /* 0x0000000055317223 */ /* 0x080fe20000010879 */
[-CC-:B------:R-:W-:Y:S01]  /*3ee0*/  FFMA.FTZ R121, R26, R0.reuse, -R53.reuse ;  /* 0x000000001a797223 */ /* 0x180fe20000010835 */
[-CC-:B------:R-:W-:Y:S01]  /*3ef0*/  FFMA.FTZ R8, R27, R0.reuse, -R53.reuse ;  /* 0x000000001b087223 */ /* 0x180fe20000010835 */
[----:B------:R-:W0:Y:S01]  /*3f00*/  MUFU.EX2 R11, R11 ;  /* 0x0000000b000b7308 */ /* 0x000e220000000800 */
[-CC-:B------:R-:W-:Y:S01]  /*3f10*/  FFMA.FTZ R10, R30, R0.reuse, -R53.reuse ;  /* 0x000000001e0a7223 */ /* 0x180fe20000010835 */
[-CC-:B------:R-:W-:Y:S01]  /*3f20*/  FFMA.FTZ R27, R31, R0.reuse, -R53.reuse ;  /* 0x000000001f1b7223 */ /* 0x180fe20000010835 */
[-CC-:B------:R-:W-:Y:S01]  /*3f30*/  FFMA.FTZ R12, R34, R0.reuse, -R53.reuse ;  /* 0x00000000220c7223 */ /* 0x180fe20000010835 */
[-CC-:B------:R-:W-:Y:S01]  /*3f40*/  FFMA.FTZ R31, R35, R0.reuse, -R53.reuse ;  /* 0x00000000231f7223 */ /* 0x180fe20000010835 */
[-CC-:B------:R-:W-:Y:S01]  /*3f50*/  FFMA.FTZ R14, R38, R0.reuse, -R53.reuse ;  /* 0x00000000260e7223 */ /* 0x180fe20000010835 */
[-CC-:B------:R-:W-:Y:S01]  /*3f60*/  FFMA.FTZ R35, R39, R0.reuse, -R53.reuse ;  /* 0x0000000027237223 */ /* 0x180fe20000010835 */
[-CC-:B------:R-:W-:Y:S01]  /*3f70*/  FFMA.FTZ R20, R42, R0.reuse, -R53.reuse ;  /* 0x000000002a147223 */ /* 0x180fe20000010835 */
[----:B------:R-:W-:Y:S01]  /*3f80*/  MUFU.EX2 R4, R4 ;  /* 0x0000000400047308 */ /* 0x000fe20000000800 */
[-CC-:B------:R-:W-:Y:S01]  /*3f90*/  FFMA.FTZ R39, R43, R0.reuse, -R53.reuse ;  /* 0x000000002b277223 */ /* 0x180fe20000010835 */
[-CC-:B------:R-:W-:Y:S01]  /*3fa0*/  FFMA.FTZ R24, R46, R0.reuse, -R53.reuse ;  /* 0x000000002e187223 */ /* 0x180fe20000010835 */
[-CC-:B------:R-:W-:Y:S01]  /*3fb0*/  FFMA.FTZ R43, R47, R0.reuse, -R53.reuse ;  /* 0x000000002f2b7223 */ /* 0x180fe20000010835 */
[-CC-:B------:R-:W-:Y:S01]  /*3fc0*/  FFMA.FTZ R133, R50, R0.reuse, -R53.reuse ;  /* 0x0000000032857223 */ /* 0x180fe20000010835 */
[-CC-:B------:R-:W-:Y:S01]  /*3fd0*/  FFMA.FTZ R26, R51, R0.reuse, -R53.reuse ;  /* 0x00000000331a7223 */ /* 0x180fe20000010835 */
[-CC-:B------:R-:W-:Y:S01]  /*3fe0*/  FFMA.FTZ R135, R54, R0.reuse, -R53.reuse ;  /* 0x0000000036877223 */ /* 0x180fe20000010835 */
[-C--:B------:R-:W-:Y:S01]  /*3ff0*/  FFMA.FTZ R28, R55, R0.reuse, -R53 ;  /* 0x00000000371c7223 */ /* 0x080fe20000010835 */
[----:B------:R-:W1:Y:S01]  /*4000*/  MUFU.EX2 R121, R121 ;  /* 0x0000007900797308 */ /* 0x000e620000000800 */
[----:B0-----:R-:W-:Y:S01]  /*4010*/  FFMA.FTZ R9, R6, R9, R11 ;  /* 0x0000000906097223 */ /* 0x001fe2000001000b */
[-CC-:B------:R-:W-:Y:S01]  /*4020*/  FFMA.FTZ R137, R58, R0.reuse, -R53.reuse ;  /* 0x000000003a897223 */ /* 0x180fe20000010835 */
[-CC-:B------:R-:W-:Y:S01]  /*4030*/  FFMA.FTZ R30, R59, R0.reuse, -R53.reuse ;  /* 0x000000003b1e7223 */ /* 0x180fe20000010835 */
[-CC-:B------:R-:W-:Y:S01]  /*4040*/  FFMA.FTZ R139, R62, R0.reuse, -R53.reuse ;  /* 0x000000003e8b7223 */ /* 0x180fe20000010835 */
[-CC-:B------:R-:W-:Y:S01]  /*4050*/  FFMA.FTZ R32, R63, R0.reuse, -R53.reuse ;  /* 0x000000003f207223 */ /* 0x180fe20000010835 */
[-CC-:B------:R-:W-:Y:S01]  /*4060*/  FFMA.FTZ R141, R66, R0.reuse, -R53.reuse ;  /* 0x00000000428d7223 */ /* 0x180fe20000010835 */
[-CC-:B------:R-:W-:Y:S01]  /*4070*/  FFMA.FTZ R143, R70, R0.reuse, -R53.reuse ;  /* 0x00000000468f7223 */ /* 0x180fe20000010835 */
[----:B------:R-:W0:Y:S01]  /*4080*/  MUFU.EX2 R120, R120 ;  /* 0x0000007800787308 */ /* 0x000e220000000800 */
[-CC-:B------:R-:W-:Y:S01]  /*4090*/  FFMA.FTZ R145, R74, R0.reuse, -R53.reuse ;  /* 0x000000004a917223 */ /* 0x180fe20000010835 */
[-CC-:B------:R-:W-:Y:S01]  /*40a0*/  FFMA.FTZ R147, R78, R0.reuse, -R53.reuse ;  /* 0x000000004e937223 */ /* 0x180fe20000010835 */
[-CC-:B------:R-:W-:Y:S01]  /*40b0*/  FFMA.FTZ R149, R82, R0.reuse, -R53.reuse ;  /* 0x0000000052957223 */ /* 0x180fe20000010835 */
[----:B------:R-:W-:-:S04]  /*40c0*/  FFMA.FTZ R151, R86, R0, -R53 ;  /* 0x0000000056977223 */ /* 0x000fc80000010835 */
[----:B------:R-:W2:Y:S01]  /*40d0*/  MUFU.EX2 R8, R8 ;  /* 0x0000000800087308 */ /* 0x000ea20000000800 */
[----:B-1----:R-:W-:-:S07]  /*40e0*/  FFMA.FTZ R7, R4, R7, R121 ;  /* 0x0000000704077223 */ /* 0x002fce0000010079 */
[----:B------:R-:W1:Y:S01]  /*40f0*/  MUFU.EX2 R122, R122 ;  /* 0x0000007a007a7308 */ /* 0x000e620000000800 */
[----:B0-----:R-:W-:-:S07]  /*4100*/  FADD.FTZ R9, R120, R9 ;  /* 0x0000000978097221 */ /* 0x001fce0000010000 */
[----:B------:R-:W0:Y:S01]  /*4110*/  MUFU.EX2 R10, R10 ;  /* 0x0000000a000a7308 */ /* 0x000e220000000800 */
[----:B--2---:R-:W-:-:S07]  /*4120*/  FADD.FTZ R7, R8, R7 ;  /* 0x0000000708077221 */ /* 0x004fce0000010000 */
[----:B------:R-:W2:Y:S01]  /*4130*/  MUFU.EX2 R123, R123 ;  /* 0x0000007b007b7308 */ /* 0x000ea20000000800 */
[----:B-1----:R-:W-:-:S07]  /*4140*/  FADD.FTZ R34, R122, R9 ;  /* 0x000000097a227221 */ /* 0x002fce0000010000 */
        /* <DEDUP_REMOVED lines=11> */
[----:B-1----:R-:W-:Y:S01]  /*4200*/  FADD.FTZ R7, R125, R34 ;  /* 0x000000227d077221 */ /* 0x002fe20000010000 */
[----:B------:R-:W-:-:S06]  /*4210*/  FFMA.FTZ R34, R67, R0, -R53 ;  /* 0x0000000043227223 */ /* 0x000fcc0000010835 */
        /* <DEDUP_REMOVED lines=15> */
[----:B--2---:R-:W-:Y:S01]  /*4310*/  FADD.FTZ R7, R129, R36 ;  /* 0x0000002481077221 */ /* 0x004fe20000010000 */
[----:B------:R-:W-:-:S06]  /*4320*/  FFMA.FTZ R36, R71, R0, -R53 ;  /* 0x0000000047247223 */ /* 0x000fcc0000010835 */
        /* <DEDUP_REMOVED lines=15> */
[----:B0-----:R-:W-:Y:S01]  /*4420*/  FADD.FTZ R9, R45, R38 ;  /* 0x000000262d097221 */ /* 0x001fe20000010000 */
[----:B------:R-:W-:-:S06]  /*4430*/  FFMA.FTZ R38, R75, R0, -R53 ;  /* 0x000000004b267223 */ /* 0x000fcc0000010835 */
        /* <DEDUP_REMOVED lines=31> */
[-CC-:B------:R-:W-:Y:S01]  /*4630*/  FFMA.FTZ R42, R83, R0.reuse, -R53.reuse ;  /* 0x00000000532a7223 */ /* 0x180fe20000010835 */
[----:B------:R-:W-:-:S05]  /*4640*/  FFMA.FTZ R53, R87, R0, -R53 ;  /* 0x0000000057357223 */ /* 0x000fca0000010835 */
        /* <DEDUP_REMOVED lines=40> */
[----:B0-----:R-:W-:-:S03]  /*48d0*/  FADD.FTZ R9, R49, R46 ;  /* 0x0000002e31097221 */ /* 0x001fc60000010000 */
[----:B--2---:R-:W-:Y:S01]  /*48e0*/  FADD.FTZ R7, R53, R44 ;  /* 0x0000002c35077221 */ /* 0x004fe20000010000 */
[----:B------:R-:W-:Y:S06]  /*48f0*/  @!P0 BRA `(.L_x_24) ;  /* 0x0000000000048947 */ /* 0x000fec0003800000 */
[----:B------:R-:W-:Y:S01]  /*4900*/  BPT.TRAP 0x1 ;  /* 0x000000040000795c */ /* 0x000fe20000300000 */
.L_x_24:
[----:B------:R-:W-:Y:S01]  /*4910*/  ULEA UR6, UR21, UR44, 0x3 ;  /* 0x0000002c15067291 */ /* 0x000fe2000f8e183f */
[----:B------:R-:W-:Y:S01]  /*4920*/  ISETP.LT.AND P1, PT, RZ, UR47, PT ;  /* 0x0000002fff007c0c */ /* 0x000fe2000bf21270 */
[----:B------:R-:W-:Y:S01]  /*4930*/  UIADD3 UR7, UR47, -0x1, URZ ;  /* 0xffffffff2f077890 */ /* 0x000fe2000fffe03f */
[----:B------:R-:W-:Y:S01]  /*4940*/  F2FP.F16.F32.PACK_AB R122, R123, R122 ;  /* 0x0000007a7b7a723e */ /* 0x000fe200000000ff */
[----:B------:R-:W-:Y:S01]  /*4950*/  UIADD3 UR6, UR6, 0x16860, URZ ;  /* 0x0001686006067890 */ /* 0x000fe2000fffe03f */
[----:B------:R-:W-:Y:S01]  /*4960*/  F2FP.F16.F32.PACK_AB R124, R125, R124 ;  /* 0x0000007c7d7c723e */ /* 0x000fe200000000ff */
[----:B------:R-:W-:Y:S01]  /*4970*/  UMOV UR22, UR37 ;  /* 0x0000002500167c82 */ /* 0x000fe20008000000 */
[----:B------:R-:W-:Y:S01]  /*4980*/  UMOV UR21, UR38 ;  /* 0x0000002600157c82 */ /* 0x000fe20008000000 */
[----:B------:R-:W-:Y:S01]  /*4990*/  UPRMT UR6, UR41, 0x654, UR6 ;  /* 0x0000065429067896 */ /* 0x000fe20008000006 */
[----:B------:R-:W-:Y:S01]  /*49a0*/  F2FP.F16.F32.PACK_AB R126, R127, R126 ;  /* 0x0000007e7f7e723e */ /* 0x000fe200000000ff */
[----:B------:R-:W-:Y:S01]  /*49b0*/  UMOV UR47, UR7 ;  /* 0x00000007002f7c82 */ /* 0x000fe20008000000 */
[----:B------:R-:W-:Y:S01]  /*49c0*/  F2FP.F16.F32.PACK_AB R128, R129, R128 ;  /* 0x000000808180723e */ /* 0x000fe200000000ff */
[----:B------:R-:W-:Y:S01]  /*49d0*/  FMUL.FTZ R88, R88, R6 ;  /* 0x0000000658587220 */ /* 0x000fe20000410000 */
[----:B------:R-:W-:Y:S01]  /*49e0*/  F2FP.F16.F32.PACK_AB R130, R131, R130 ;  /* 0x000000828382723e */ /* 0x000fe200000000ff */
[-C--:B------:R-:W-:Y:S01]  /*49f0*/  FMUL.FTZ R89, R89, R6.reuse ;  /* 0x0000000659597220 */ /* 0x080fe20000410000 */
[-C--:B------:R-:W-:Y:S01]  /*4a00*/  FMUL.FTZ R92, R92, R6.reuse ;  /* 0x000000065c5c7220 */ /* 0x080fe20000410000 */
[-C--:B------:R-:W-:Y:S01]  /*4a10*/  FMUL.FTZ R93, R93, R6.reuse ;  /* 0x000000065d5d7220 */ /* 0x080fe20000410000 */
[----:B------:R-:W-:Y:S01]  /*4a20*/  SYNCS.ARRIVE.TRANS64.RED.A1T0 RZ, [UR6], RZ ;  /* 0x000000ffffff79a7 */ /* 0x000fe20008100406 */
[-C--:B------:R-:W-:Y:S01]  /*4a30*/  FMUL.FTZ R96, R96, R6.reuse ;  /* 0x0000000660607220 */ /* 0x080fe20000410000 */
        /* <DEDUP_REMOVED lines=10> */
[----:B------:R-:W-:Y:S01]  /*4ae0*/  FMUL.FTZ R117, R117, R6 ;  /* 0x0000000675757220 */ /* 0x000fe20000410000 */
        /* <DEDUP_REMOVED lines=16> */
[----:B------:R-:W-:Y:S01]  /*4bf0*/  F2FP.F16.F32.PACK_AB R120, R120, R11 ;  /* 0x0000000b7878723e */ /* 0x000fe200000000ff */
[----:B------:R-:W-:Y:S01]  /*4c00*/  IMAD.MOV.U32 R4, RZ, RZ, R3 ;  /* 0x000000ffff047224 */ /* 0x000fe200078e0003 */
[----:B------:R-:W-:-:S02]  /*4c10*/  F2FP.F16.F32.PACK_AB R121, R8, R121 ;  /* 0x000000790879723e */ /* 0x000fc400000000ff */
[----:B------:R-:W-:Y:S02]  /*4c20*/  F2FP.F16.F32.PACK_AB R123, R27, R10 ;  /* 0x0000000a1b7b723e */ /* 0x000fe400000000ff */
[----:B------:R-:W-:Y:S02]  /*4c30*/  F2FP.F16.F32.PACK_AB R125, R31, R12 ;  /* 0x0000000c1f7d723e */ /* 0x000fe400000000ff */
[----:B------:R-:W-:Y:S02]  /*4c40*/  F2FP.F16.F32.PACK_AB R127, R35, R14 ;  /* 0x0000000e237f723e */ /* 0x000fe400000000ff */
[----:B------:R-:W-:Y:S02]  /*4c50*/  F2FP.F16.F32.PACK_AB R129, R39, R20 ;  /* 0x000000142781723e */ /* 0x000fe400000000ff */
[----:B------:R-:W-:Y:S02]  /*4c60*/  F2FP.F16.F32.PACK_AB R131, R43, R24 ;  /* 0x000000182b83723e */ /* 0x000fe400000000ff */
        /* <DEDUP_REMOVED lines=20> */
[----:B------:R-:W-:Y:S01]  /*4db0*/  MOV R6, R5 ;  /* 0x0000000500067202 */ /* 0x000fe20000000f00 */
[----:B------:R-:W-:Y:S06]  /*4dc0*/  @P1 BRA `(.L_x_25) ;  /* 0xffffffe000c81947 */ /* 0x000fec000383ffff */
.L_x_14:
[----:B------:R-:W-:Y:S06]  /*4dd0*/  BAR.ARV 0x8, 0x200 ;  /* 0x0208000000007b1d */ /* 0x000fec0000002000 */
[----:B------:R-:W-:Y:S05]  /*4de0*/  @!P0 BRA `(.L_x_26) ;  /* 0x0000000000048947 */ /* 0x000fea0003800000 */
[----:B------:R-:W-:Y:S01]  /*4df0*/  BPT.TRAP 0x1 ;  /* 0x000000040000795c */ /* 0x000fe20000300000 */
.L_x_26:
[----:B------:R-:W-:Y:S01]  /*4e00*/  ULEA UR4, UR38, UR44, 0x3 ;  /* 0x0000002c26047291 */ /* 0x000fe2000f8e183f */
[----:B------:R-:W-:-:S05]  /*4e10*/  IMAD.U32 R4, RZ, RZ, UR37 ;  /* 0x00000025ff047e24 */ /* 0x000fca000f8e00ff */
[----:B------:R-:W-:-:S04]  /*4e20*/  SHF.L.U32 R4, R4, 0x1f, RZ ;  /* 0x0000001f04047819 */ /* 0x000fc800000006ff */
[----:B------:R0:W1:Y:S01]  /*4e30*/  SYNCS.PHASECHK.TRANS64.TRYWAIT P1, [UR4+0x16850], R4 ;  /* 0x01685004ff0075a7 */ /* 0x0000620008020144 */
[----:B------:R-:W-:Y:S05]  /*4e40*/  @!P0 BRA `(.L_x_27) ;  /* 0x0000000000048947 */ /* 0x000fea0003800000 */
[----:B------:R-:W-:Y:S01]  /*4e50*/  BPT.TRAP 0x1 ;  /* 0x000000040000795c */ /* 0x000fe20000300000 */
.L_x_27:
[----:B-1----:R-:W-:Y:S05]  /*4e60*/  @P1 BRA `(.L_x_28) ;  /* 0x0000000000081947 */ /* 0x002fea0003800000 */
[----:B------:R-:W1:Y:S02]  /*4e70*/  SYNCS.PHASECHK.TRANS64.TRYWAIT P1, [UR4+0x16850], R4 ;  /* 0x01685004ff0075a7 */ /* 0x000e640008020144 */
[----:B-1----:R-:W-:Y:S05]  /*4e80*/  @!P1 BRA `(.L_x_29) ;  /* 0x0000005000989947 */ /* 0x002fea0003800000 */
.L_x_28:
[----:B------:R-:W-:Y:S01]  /*4e90*/  UIADD3 UR5, UR44, 0x400, URZ ;  /* 0x000004002c057890 */ /* 0x000fe2000fffe03f */
[----:B------:R-:W-:Y:S01]  /*4ea0*/  WARPGROUP.ARRIVE ;  /* 0x00000000000079c5 */ /* 0x000fe20000000000 */
[----:B------:R-:W-:Y:S01]  /*4eb0*/  UMOV UR7, 0x40000040 ;  /* 0x4000004000077882 */ /* 0x000fe20000000000 */
[----:B------:R-:W-:Y:S01]  /*4ec0*/  UMOV UR11, 0x40000040 ;  /* 0x40000040000b7882 */ /* 0x000fe20000000000 */
[----:B------:R-:W-:Y:S01]  /*4ed0*/  USHF.R.U32.HI UR5, URZ, 0x4, UR5 ;  /* 0x000000043f057899 */ /* 0x000fe20008011605 */
[----:B01----:R-:W0:Y:S01]  /*4ee0*/  SHFL.BFLY PT, R4, R9, 0x2, 0x1f ;  /* 0x0c401f0009047f89 */ /* 0x003e2200000e0000 */
[----:B------:R-:W-:Y:S02]  /*4ef0*/  IMAD.MOV.U32 R37, RZ, RZ, RZ ;  /* 0x000000ffff257224 */ /* 0x000fe400078e00ff */
[----:B------:R-:W-:Y:S01]  /*4f00*/  ULOP3.LUT UR5, UR5, 0x3fff, URZ, 0xc0, !UPT ;  /* 0x00003fff05057892 */ /* 0x000fe2000f8ec03f */
[----:B------:R-:W1:Y:S01]  /*4f10*/  SHFL.BFLY PT, R6, R7, 0x2, 0x1f ;  /* 0x0c401f0007067f89 */ /* 0x000e6200000e0000 */
[----:B------:R-:W-:-:S02]  /*4f20*/  IMAD.MOV.U32 R45, RZ, RZ, -0x800000 ;  /* 0xff800000ff2d7424 */ /* 0x000fc400078e00ff */
[----:B------:R-:W-:Y:S01]  /*4f30*/  ULEA UR6, UR38, UR5, 0xa ;  /* 0x0000000526067291 */ /* 0x000fe2000f8e503f */
[----:B------:R-:W-:-:S03]  /*4f40*/  IMAD.MOV.U32 R44, RZ, RZ, -0x800000 ;  /* 0xff800000ff2c7424 */ /* 0x000fc600078e00ff */
[----:B------:R-:W-:-:S05]  /*4f50*/  UIADD3 UR8, UR6, 0x80, URZ ;  /* 0x0000008006087890 */ /* 0x000fca000fffe03f */
[----:B------:R-:W-:Y:S01]  /*4f60*/  HGMMA.64x64x16.F32 R88, R120, gdesc[UR4].tnspB, R88, gsb0 ;  /* 0x40e0000478587df0 */ /* 0x000fe20008000858 */
[----:B------:R-:W-:Y:S01]  /*4f70*/  UMOV UR7, 0x40000040 ;  /* 0x4000004000077882 */ /* 0x000fe20000000000 */
[----:B------:R-:W-:Y:S01]  /*4f80*/  UMOV UR10, UR8 ;  /* 0x00000008000a7c82 */ /* 0x000fe20008000000 */
[----:B------:R-:W-:Y:S01]  /*4f90*/  UIADD3 UR8, UR6, 0x100, URZ ;  /* 0x0000010006087890 */ /* 0x000fe2000fffe03f */
[----:B0-----:R-:W-:Y:S01]  /*4fa0*/  FADD.FTZ R4, R4, R9 ;  /* 0x0000000904047221 */ /* 0x001fe20000010000 */
[----:B-1----:R-:W-:-:S04]  /*4fb0*/  FADD.FTZ R6, R6, R7 ;  /* 0x0000000706067221 */ /* 0x002fc80000010000 */
[----:B------:R-:W0:Y:S04]  /*4fc0*/  SHFL.BFLY PT, R11, R4, 0x1, 0x1f ;  /* 0x0c201f00040b7f89 */ /* 0x000e2800000e0000 */
[----:B------:R-:W1:Y:S01]  /*4fd0*/  SHFL.BFLY PT, R13, R6, 0x1, 0x1f ;  /* 0x0c201f00060d7f89 */ /* 0x000e6200000e0000 */
[----:B0-----:R-:W-:Y:S01]  /*4fe0*/  FADD.FTZ R11, R4, R11 ;  /* 0x0000000b040b7221 */ /* 0x001fe20000010000 */
[----:B-1----:R-:W-:-:S04]  /*4ff0*/  FADD.FTZ R13, R6, R13 ;  /* 0x0000000d060d7221 */ /* 0x002fc80000010000 */
[----:B------:R-:W-:Y:S01]  /*5000*/  FSETP.NE.FTZ.AND P1, PT, R11, RZ, PT ;  /* 0x000000ff0b00720b */ /* 0x000fe20003f35000 */
[----:B------:R-:W-:Y:S01]  /*5010*/  IMAD.MOV.U32 R6, RZ, RZ, RZ ;  /* 0x000000ffff067224 */ /* 0x000fe200078e00ff */
[----:B------:R-:W-:-:S11]  /*5020*/  FSETP.NE.FTZ.AND P2, PT, R13, RZ, PT ;  /* 0x000000ff0d00720b */ /* 0x000fd60003f55000 */
[----:B------:R-:W0:Y:S01]  /*5030*/  @P1 MUFU.LG2 R7, R11 ;  /* 0x0000000b00071308 */ /* 0x000e220000000c00 */
[C---:B------:R-:W-:Y:S01]  /*5040*/  @P1 FMUL.FTZ R4, R0.reuse, 0.69314718246459960938 ;  /* 0x3f31721800041820 */ /* 0x040fe20000410000 */
[----:B------:R-:W-:-:S06]  /*5050*/  @P2 FMUL.FTZ R9, R0, 0.69314718246459960938 ;  /* 0x3f31721800092820 */ /* 0x000fcc0000410000 */
[----:B------:R-:W1:Y:S08]  /*5060*/  @P2 MUFU.LG2 R8, R13 ;  /* 0x0000000d00082308 */ /* 0x000e700000000c00 */
[----:B------:R2:W3:Y:S01]  /*5070*/  @P1 MUFU.RCP R37, R11 ;  /* 0x0000000b00251308 */ /* 0x0004e20000001000 */
[----:B0-----:R-:W-:-:S04]  /*5080*/  @P1 FMUL.FTZ R7, R7, 0.69314718246459960938 ;  /* 0x3f31721807071820 */ /* 0x001fc80000410000 */
[----:B------:R-:W-:Y:S01]  /*5090*/  @P1 FFMA.FTZ R45, R4, R3, R7 ;  /* 0x00000003042d1223 */ /* 0x000fe20000010007 */
[----:B------:R-:W-:Y:S02]  /*50a0*/  WARPGROUP.DEPBAR.LE gsb0, 0x0 ;  /* 0x00008000000079c5 */ /* 0x000fe40000010000 */
[----:B------:R-:W-:Y:S01]  /*50b0*/  WARPGROUP.ARRIVE ;  /* 0x00000000000079c5 */ /* 0x000fe20000000000 */
[----:B------:R2:W0:Y:S01]  /*50c0*/  @P2 MUFU.RCP R6, R13 ;  /* 0x0000000d00062308 */ /* 0x0004220000001000 */
[----:B-1----:R-:W-:-:S04]  /*50d0*/  @P2 FMUL.FTZ R8, R8, 0.69314718246459960938 ;  /* 0x3f31721808082820 */ /* 0x002fc80000410000 */
[----:B------:R-:W-:Y:S01]  /*50e0*/  HGMMA.64x64x16.F32 R88, R124, gdesc[UR8].tnspB, R88, gsb0 ;  /* 0x40e000087c587df0 */ /* 0x000fe20008000858 */
[----:B------:R-:W-:Y:S01]  /*50f0*/  UMOV UR10, UR8 ;  /* 0x00000008000a7c82 */ /* 0x000fe20008000000 */
[----:B------:R-:W-:Y:S01]  /*5100*/  UMOV UR11, 0x40000040 ;  /* 0x40000040000b7882 */ /* 0x000fe20000000000 */
[----:B------:R-:W-:Y:S01]  /*5110*/  UIADD3 UR8, UR6, 0x180, URZ ;  /* 0x0000018006087890 */ /* 0x000fe2000fffe03f */
[----:B------:R-:W-:Y:S01]  /*5120*/  @P2 FFMA.FTZ R44, R9, R5, R8 ;  /* 0x00000005092c2223 */ /* 0x000fe20000010008 */
[----:B------:R-:W-:Y:S02]  /*5130*/  WARPGROUP.DEPBAR.LE gsb0, 0x0 ;  /* 0x00008000000079c5 */ /* 0x000fe40000010000 */
[----:B------:R-:W-:-:S06]  /*5140*/  WARPGROUP.ARRIVE ;  /* 0x00000000000079c5 */ /* 0x000fcc0000000000 */
[----:B------:R-:W-:Y:S01]  /*5150*/  HGMMA.64x64x16.F32 R88, R128, gdesc[UR8].tnspB, R88, gsb0 ;  /* 0x40e0000880587df0 */ /* 0x000fe20008000858 */
[----:B------:R-:W-:Y:S01]  /*5160*/  UMOV UR10, UR8 ;  /* 0x00000008000a7c82 */ /* 0x000fe20008000000 */
[----:B------:R-:W-:Y:S01]  /*5170*/  UMOV UR11, 0x40000040 ;  /* 0x40000040000b7882 */ /* 0x000fe20000000000 */
[----:B------:R-:W-:Y:S01]  /*5180*/  UIADD3 UR8, UR6, 0x200, URZ ;  /* 0x0000020006087890 */ /* 0x000fe2000fffe03f */
        /* <DEDUP_REMOVED lines=11> */
[----:B------:R-:W-:Y:S02]  /*5240*/  UIADD3 UR8, UR6, 0x300, URZ ;  /* 0x0000030006087890 */ /* 0x000fe4000fffe03f */
[----:B------:R-:W-:Y:S01]  /*5250*/  UIADD3 UR6, UR6, 0x380, URZ ;  /* 0x0000038006067890 */ /* 0x000fe2000fffe03f */
[----:B------:R-:W-:Y:S02]  /*5260*/  WARPGROUP.DEPBAR.LE gsb0, 0x0 ;  /* 0x00008000000079c5 */ /* 0x000fe40000010000 */
[----:B------:R-:W-:-:S06]  /*5270*/  WARPGROUP.ARRIVE ;  /* 0x00000000000079c5 */ /* 0x000fcc0000000000 */
[----:B------:R-:W-:Y:S01]  /*5280*/  HGMMA.64x64x16.F32 R88, R140, gdesc[UR8].tnspB, R88, gsb0 ;  /* 0x40e000088c587df0 */ /* 0x000fe20008000858 */
[----:B------:R-:W-:Y:S01]  /*5290*/  UMOV UR10, UR8 ;  /* 0x00000008000a7c82 */ /* 0x000fe20008000000 */
[----:B------:R-:W-:Y:S01]  /*52a0*/  UMOV UR11, 0x40000040 ;  /* 0x40000040000b7882 */ /* 0x000fe20000000000 */
[----:B------:R-:W-:Y:S02]  /*52b0*/  WARPGROUP.DEPBAR.LE gsb0, 0x0 ;  /* 0x00008000000079c5 */ /* 0x000fe40000010000 */
[----:B------:R-:W-:-:S06]  /*52c0*/  WARPGROUP.ARRIVE ;  /* 0x00000000000079c5 */ /* 0x000fcc0000000000 */
[----:B------:R-:W-:Y:S03]  /*52d0*/  HGMMA.64x64x16.F32 R88, R144, gdesc[UR8].tnspB, R88, gsb0 ;  /* 0x40e0000890587df0 */ /* 0x000fe60008000858 */
[----:B------:R-:W-:Y:S02]  /*52e0*/  WARPGROUP.DEPBAR.LE gsb0, 0x0 ;  /* 0x00008000000079c5 */ /* 0x000fe40000010000 */
[----:B------:R-:W-:-:S06]  /*52f0*/  WARPGROUP.ARRIVE ;  /* 0x00000000000079c5 */ /* 0x000fcc0000000000 */
[----:B------:R-:W-:Y:S03]  /*5300*/  HGMMA.64x64x16.F32 R88, R148, gdesc[UR4].tnspB, R88, gsb0 ;  /* 0x40e0000494587df0 */ /* 0x000fe60008000858 */
[----:B------:R-:W-:Y:S02]  /*5310*/  WARPGROUP.DEPBAR.LE gsb0, 0x0 ;  /* 0x00008000000079c5 */ /* 0x000fe40000010000 */
[----:B0-23--:R-:W-:Y:S05]  /*5320*/  @!P0 BRA `(.L_x_30) ;  /* 0x0000000000048947 */ /* 0x00dfea0003800000 */
[----:B------:R-:W-:Y:S01]  /*5330*/  BPT.TRAP 0x1 ;  /* 0x000000040000795c */ /* 0x000fe20000300000 */
.L_x_30:
[----:B------:R-:W0:Y:S01]  /*5340*/  LDC R0, c[0x0][0xbe8] ;  /* 0x0002fa00ff007b82 */ /* 0x000e220000000800 */
[----:B------:R-:W-:Y:S01]  /*5350*/  ULDC UR10, c[0x0][0xc44] ;  /* 0x00031100000a7ab9 */ /* 0x000fe20000000800 */
[----:B------:R-:W-:Y:S01]  /*5360*/  IMAD R47, RZ, RZ, -UR43 ;  /* 0x8000002bff2f7e24 */ /* 0x000fe2000f8e02ff */
[----:B------:R-:W-:Y:S01]  /*5370*/  ULDC.64 UR8, c[0x0][0xb90] ;  /* 0x0002e40000087ab9 */ /* 0x000fe20000000a00 */
[----:B------:R-:W-:Y:S02]  /*5380*/  IMAD.SHL.U32 R3, R2, 0x8, RZ ;  /* 0x0000000802037824 */ /* 0x000fe400078e00ff */
[-C--:B------:R-:W-:Y:S01]  /*5390*/  FMUL.FTZ R46, R91, R6.reuse ;  /* 0x000000065b2e7220 */ /* 0x080fe20000410000 */
[-C--:B------:R-:W-:Y:S01]  /*53a0*/  FMUL.FTZ R51, R90, R6.reuse ;  /* 0x000000065a337220 */ /* 0x080fe20000410000 */
[-C--:B------:R-:W-:Y:S01]  /*53b0*/  FMUL.FTZ R50, R95, R6.reuse ;  /* 0x000000065f327220 */ /* 0x080fe20000410000 */
[----:B------:R-:W1:Y:S01]  /*53c0*/  S2UR UR5, SR_SWINHI ;  /* 0x00000000000579c3 */ /* 0x000e620000002f00 */
[-C--:B------:R-:W-:Y:S01]  /*53d0*/  FMUL.FTZ R53, R94, R6.reuse ;  /* 0x000000065e357220 */ /* 0x080fe20000410000 */
[-C--:B------:R-:W-:Y:S01]  /*53e0*/  FMUL.FTZ R52, R99, R6.reuse ;  /* 0x0000000663347220 */ /* 0x080fe20000410000 */
[-C--:B------:R-:W-:Y:S01]  /*53f0*/  FMUL.FTZ R55, R98, R6.reuse ;  /* 0x0000000662377220 */ /* 0x080fe20000410000 */
[-C--:B------:R-:W-:Y:S01]  /*5400*/  FMUL.FTZ R54, R103, R6.reuse ;  /* 0x0000000667367220 */ /* 0x080fe20000410000 */
[-C--:B------:R-:W-:Y:S01]  /*5410*/  FMUL.FTZ R57, R102, R6.reuse ;  /* 0x0000000666397220 */ /* 0x080fe20000410000 */
[-C--:B------:R-:W-:Y:S01]  /*5420*/  FMUL.FTZ R56, R107, R6.reuse ;  /* 0x000000066b387220 */ /* 0x080fe20000410000 */
[-C--:B------:R-:W-:Y:S01]  /*5430*/  FMUL.FTZ R59, R106, R6.reuse ;  /* 0x000000066a3b7220 */ /* 0x080fe20000410000 */
[----:B------:R-:W2:Y:S01]  /*5440*/  LDC R24, c[0x0][0xc38] ;  /* 0x00030e00ff187b82 */ /* 0x000ea20000000800 */
[-C--:B------:R-:W-:Y:S01]  /*5450*/  FMUL.FTZ R58, R111, R6.reuse ;  /* 0x000000066f3a7220 */ /* 0x080fe20000410000 */
[-C--:B------:R-:W-:Y:S01]  /*5460*/  FMUL.FTZ R61, R110, R6.reuse ;  /* 0x000000066e3d7220 */ /* 0x080fe20000410000 */
[-C--:B------:R-:W-:Y:S01]  /*5470*/  FMUL.FTZ R60, R115, R6.reuse ;  /* 0x00000006733c7220 */ /* 0x080fe20000410000 */
[-C--:B------:R-:W-:Y:S01]  /*5480*/  FMUL.FTZ R63, R114, R6.reuse ;  /* 0x00000006723f7220 */ /* 0x080fe20000410000 */
[-C--:B------:R-:W-:Y:S01]  /*5490*/  FMUL.FTZ R62, R119, R6.reuse ;  /* 0x00000006773e7220 */ /* 0x080fe20000410000 */
[----:B------:R-:W-:Y:S01]  /*54a0*/  FMUL.FTZ R65, R118, R6 ;  /* 0x0000000676417220 */ /* 0x000fe20000410000 */
[----:B------:R-:W-:Y:S01]  /*54b0*/  IMAD R5, R16, 0x40, R3 ;  /* 0x0000004010057824 */ /* 0x000fe200078e0203 */
[----:B0-----:R-:W-:Y:S01]  /*54c0*/  ISETP.NE.AND P1, PT, R0, 0x1, PT ;  /* 0x000000010000780c */ /* 0x001fe20003f25270 */
[----:B------:R-:W0:Y:S01]  /*54d0*/  LDC.64 R38, c[0x0][0xb98] ;  /* 0x0002e600ff267b82 */ /* 0x000e220000000a00 */
[----:B------:R-:W-:Y:S01]  /*54e0*/  UIADD3 UR4, UR4, 0x16860, URZ ;  /* 0x0001686004047890 */ /* 0x000fe2000fffe03f */
[-C--:B------:R-:W-:Y:S01]  /*54f0*/  FMUL.FTZ R40, R89, R37.reuse ;  /* 0x0000002559287220 */ /* 0x080fe20000410000 */
[-C--:B------:R-:W-:Y:S01]  /*5500*/  FMUL.FTZ R43, R88, R37.reuse ;  /* 0x00000025582b7220 */ /* 0x080fe20000410000 */
[-C--:B------:R-:W-:Y:S01]  /*5510*/  FMUL.FTZ R41, R93, R37.reuse ;  /* 0x000000255d297220 */ /* 0x080fe20000410000 */
[----:B------:R-:W-:Y:S01]  /*5520*/  UPRMT UR4, UR41, 0x654, UR4 ;  /* 0x0000065429047896 */ /* 0x000fe20008000004 */
[----:B------:R-:W-:Y:S01]  /*5530*/  FMUL.FTZ R42, R92, R37 ;  /* 0x000000255c2a7220 */ /* 0x000fe20000410000 */
[----:B------:R-:W-:Y:S01]  /*5540*/  UMOV UR6, UR44 ;  /* 0x0000002c00067c82 */ /* 0x000fe20008000000 */
[----:B-1----:R-:W-:Y:S01]  /*5550*/  UMOV UR7, UR5 ;  /* 0x0000000500077c82 */ /* 0x002fe20008000000 */
[----:B------:R-:W-:Y:S01]  /*5560*/  UIADD3 UR5, -UR45, URZ, URZ ;  /* 0x0000003f2d057290 */ /* 0x000fe2000fffe13f */
[----:B------:R-:W-:Y:S01]  /*5570*/  MOV R28, UR6 ;  /* 0x00000006001c7c02 */ /* 0x000fe20008000f00 */
[----:B------:R-:W-:-:S02]  /*5580*/  IMAD.U32 R29, RZ, RZ, UR7 ;  /* 0x00000007ff1d7e24 */ /* 0x000fc4000f8e00ff */
[----:B------:R-:W-:Y:S01]  /*5590*/  FMUL.FTZ R12, R101, R37 ;  /* 0x00000025650c7220 */ /* 0x000fe20000410000 */
[----:B------:R-:W1:Y:S01]  /*55a0*/  @P1 LDC R20, c[0x0][0xbec] ;  /* 0x0002fb00ff141b82 */ /* 0x000e620000000800 */
[----:B------:R-:W-:Y:S01]  /*55b0*/  UIMAD UR10, UR10, UR5, UR43 ;  /* 0x000000050a0a72a4 */ /* 0x000fe2000f8e022b */
[----:B------:R-:W-:-:S04]  /*55c0*/  IMAD.WIDE R10, R152, 0x2, R28 ;  /* 0x00000002980a7825 */ /* 0x000fc800078e021c */
[-C--:B------:R-:W-:Y:S01]  /*55d0*/  FMUL.FTZ R35, R100, R37.reuse ;  /* 0x0000002564237220 */ /* 0x080fe20000410000 */
[----:B------:R-:W-:Y:S01]  /*55e0*/  FMUL.FTZ R15, R97, R37 ;  /* 0x00000025610f7220 */ /* 0x000fe20000410000 */
[----:B------:R-:W-:Y:S01]  /*55f0*/  USHF.R.S32.HI UR11, URZ, 0x1f, UR10 ;  /* 0x0000001f3f0b7899 */ /* 0x000fe2000801140a */
[----:B--2---:R-:W-:Y:S01]  /*5600*/  IMAD R47, R24, R47, UR46 ;  /* 0x0000002e182f7e24 */ /* 0x004fe2000f8e022f */
[C---:B------:R-:W-:Y:S01]  /*5610*/  IADD3 R27, P0, R10.reuse, 0x60, RZ ;  /* 0x000000600a1b7810 */ /* 0x040fe20007f1e0ff */
[----:B------:R-:W2:Y:S01]  /*5620*/  @P1 LDC R69, c[0x0][0xbf0] ;  /* 0x0002fc00ff451b82 */ /* 0x000ea20000000800 */
[----:B------:R-:W-:Y:S01]  /*5630*/  UIMAD UR5, UR11, UR8, URZ ;  /* 0x000000080b0572a4 */ /* 0x000fe2000f8e023f */
[----:B------:R-:W-:Y:S01]  /*5640*/  IMAD R73, R47, 0xc0, R23 ;  /* 0x000000c02f497824 */ /* 0x000fe200078e0217 */
[----:B------:R-:W-:Y:S01]  /*5650*/  LOP3.LUT R6, R27, 0x380, RZ, 0xc0, !PT ;  /* 0x000003801b067812 */ /* 0x000fe200078ec0ff */
[----:B------:R-:W-:Y:S01]  /*5660*/  IMAD.WIDE R28, R5, 0x2, R28 ;  /* 0x00000002051c7825 */ /* 0x000fe200078e021c */
[----:B------:R-:W-:Y:S01]  /*5670*/  UIMAD.WIDE.U32 UR6, UR10, UR8, URZ ;  /* 0x000000080a0672a5 */ /* 0x000fe2000f8e003f */
[----:B------:R-:W-:Y:S01]  /*5680*/  IADD3 R25, P2, R10, 0x40, RZ ;  /* 0x000000400a197810 */ /* 0x000fe20007f5e0ff */
[----:B------:R-:W-:Y:S01]  /*5690*/  UIMAD UR5, UR10, UR9, UR5 ;  /* 0x000000090a0572a4 */ /* 0x000fe2000f8e0205 */
[----:B------:R-:W-:Y:S01]  /*56a0*/  SHF.R.U64 R6, R6, 0x3, RZ ;  /* 0x0000000306067819 */ /* 0x000fe200000012ff */
[----:B------:R-:W-:Y:S01]  /*56b0*/  IMAD.X R9, RZ, RZ, R11, P0 ;  /* 0x000000ffff097224 */ /* 0x000fe200000e060b */
[----:B------:R-:W-:Y:S01]  /*56c0*/  LOP3.LUT R4, R25, 0x380, RZ, 0xc0, !PT ;  /* 0x0000038019047812 */ /* 0x000fe200078ec0ff */
[----:B------:R-:W-:Y:S01]  /*56d0*/  UIADD3 UR5, UR7, UR5, URZ ;  /* 0x0000000507057290 */ /* 0x000fe2000fffe03f */
[----:B------:R-:W-:Y:S01]  /*56e0*/  LOP3.LUT R8, R6, R27, RZ, 0x3c, !PT ;  /* 0x0000001b06087212 */ /* 0x000fe200078e3cff */
[----:B------:R-:W-:Y:S01]  /*56f0*/  IMAD.MOV.U32 R67, RZ, RZ, R73 ;  /* 0x000000ffff437224 */ /* 0x000fe200078e0049 */
[----:B------:R-:W-:Y:S01]  /*5700*/  IADD3 R27, P0, R28, 0x1800, RZ ;  /* 0x000018001c1b7810 */ /* 0x000fe20007f1e0ff */
[----:B------:R-:W-:Y:S01]  /*5710*/  IMAD.U32 R48, RZ, RZ, UR6 ;  /* 0x00000006ff307e24 */ /* 0x000fe2000f8e00ff */
[----:B------:R-:W-:Y:S01]  /*5720*/  MOV R49, UR7 ;  /* 0x0000000700317c02 */ /* 0x000fe20008000f00 */
[----:B-1----:R-:W-:Y:S01]  /*5730*/  @P1 IMAD.HI.U32 R20, R73, R20, RZ ;  /* 0x0000001449141227 */ /* 0x002fe200078e00ff */
[----:B------:R-:W-:Y:S01]  /*5740*/  LOP3.LUT R26, R27, 0x380, RZ, 0xc0, !PT ;  /* 0x000003801b1a7812 */ /* 0x000fe200078ec0ff */
[----:B------:R-:W-:Y:S01]  /*5750*/  USHF.R.S32.HI UR7, URZ, 0x1f, UR45 ;  /* 0x0000001f3f077899 */ /* 0x000fe2000801142d */
[----:B------:R-:W-:Y:S01]  /*5760*/  SHF.R.U64 R4, R4, 0x3, RZ ;  /* 0x0000000304047819 */ /* 0x000fe200000012ff */
[----:B------:R-:W-:Y:S01]  /*5770*/  IMAD.U32 R49, RZ, RZ, UR5 ;  /* 0x00000005ff317e24 */ /* 0x000fe2000f8e00ff */
[----:B------:R-:W-:Y:S01]  /*5780*/  IADD3 R21, P3, R10, 0x20, RZ ;  /* 0x000000200a157810 */ /* 0x000fe20007f7e0ff */
[----:B------:R-:W-:Y:S01]  /*5790*/  SYNCS.ARRIVE.TRANS64.RED.A1T0 RZ, [UR4], RZ ;  /* 0x000000ffffff79a7 */ /* 0x000fe20008100404 */
[----:B--2---:R-:W-:Y:S01]  /*57a0*/  @P1 SHF.R.U32.HI R67, RZ, R69, R20 ;  /* 0x00000045ff431219 */ /* 0x004fe20000011614 */
[----:B0-----:R-:W-:Y:S01]  /*57b0*/  IMAD.WIDE.U32 R48, R38, UR45, R48 ;  /* 0x0000002d26307c25 */ /* 0x001fe2000f8e0030 */
[----:B------:R-:W-:Y:S01]  /*57c0*/  SHF.R.U64 R26, R26, 0x3, RZ ;  /* 0x000000031a1a7819 */ /* 0x000fe200000012ff */
[----:B------:R-:W-:Y:S01]  /*57d0*/  ULDC.64 UR8, c[0x0][0xb88] ;  /* 0x0002e20000087ab9 */ /* 0x000fe20000000a00 */
[----:B------:R-:W-:Y:S01]  /*57e0*/  LOP3.LUT R6, R4, R25, RZ, 0x3c, !PT ;  /* 0x0000001904067212 */ /* 0x000fe200078e3cff */
[----:B------:R-:W-:Y:S01]  /*57f0*/  IMAD.MOV R69, RZ, RZ, -R67 ;  /* 0x000000ffff457224 */ /* 0x000fe200078e0a43 */
[----:B------:R-:W-:Y:S01]  /*5800*/  LOP3.LUT R4, R21, 0x380, RZ, 0xc0, !PT ;  /* 0x0000038015047812 */ /* 0x000fe200078ec0ff */
[----:B------:R-:W-:Y:S01]  /*5810*/  IMAD R64, R38, UR7, RZ ;  /* 0x0000000726407c24 */ /* 0x000fe2000f8e02ff */
[----:B------:R-:W-:Y:S01]  /*5820*/  LOP3.LUT R5, R10, 0x380, RZ, 0xc0, !PT ;  /* 0x000003800a057812 */ /* 0x000fe200078ec0ff */
[----:B------:R-:W-:Y:S01]  /*5830*/  IMAD R69, R0, R69, R73 ;  /* 0x0000004500457224 */ /* 0x000fe200078e0249 */
[----:B------:R-:W-:Y:S01]  /*5840*/  LOP3.LUT R26, R26, R27, RZ, 0x3c, !PT ;  /* 0x0000001b1a1a7212 */ /* 0x000fe200078e3cff */
[----:B------:R-:W-:Y:S01]  /*5850*/  IMAD.X R27, RZ, RZ, R29, P0 ;  /* 0x000000ffff1b7224 */ /* 0x000fe200000e061d */
[----:B------:R-:W-:Y:S01]  /*5860*/  SHF.R.U64 R4, R4, 0x3, RZ ;  /* 0x0000000304047819 */ /* 0x000fe200000012ff */
[----:B------:R-:W-:Y:S01]  /*5870*/  IMAD R64, R39, UR45, R64 ;  /* 0x0000002d27407c24 */ /* 0x000fe2000f8e0240 */
[----:B------:R-:W-:Y:S01]  /*5880*/  IADD3 R38, P0, R67, R48, RZ ;  /* 0x0000003043267210 */ /* 0x000fe20007f1e0ff */
[----:B------:R-:W-:Y:S01]  /*5890*/  IMAD.X R7, RZ, RZ, R11, P2 ;  /* 0x000000ffff077224 */ /* 0x000fe200010e060b */
[----:B------:R-:W-:Y:S01]  /*58a0*/  SHF.R.U64 R5, R5, 0x3, RZ ;  /* 0x0000000305057819 */ /* 0x000fe200000012ff */
[----:B------:R-:W-:Y:S01]  /*58b0*/  ULDC UR5, c[0x0][0xa88] ;  /* 0x0002a20000057ab9 */ /* 0x000fe20000000800 */
[----:B------:R-:W-:Y:S01]  /*58c0*/  SHF.R.S32.HI R39, RZ, 0x1f, R67 ;  /* 0x0000001fff277819 */ /* 0x000fe20000011443 */
[-C--:B------:R-:W-:Y:S01]  /*58d0*/  FMUL.FTZ R36, R96, R37.reuse ;  /* 0x0000002560247220 */ /* 0x080fe20000410000 */
[----:B------:R-:W-:Y:S01]  /*58e0*/  SHF.R.S32.HI R48, RZ, 0x1f, R69 ;  /* 0x0000001fff307819 */ /* 0x000fe20000011445 */
[-C--:B------:R-:W-:Y:S01]  /*58f0*/  FMUL.FTZ R13, R105, R37.reuse ;  /* 0x00000025690d7220 */ /* 0x080fe20000410000 */
[----:B------:R-:W-:Y:S01]  /*5900*/  IADD3 R25, P2, R28, 0x3000, RZ ;  /* 0x000030001c197810 */ /* 0x000fe20007f5e0ff */
[----:B------:R-:W-:Y:S01]  /*5910*/  FMUL.FTZ R34, R104, R37 ;  /* 0x0000002568227220 */ /* 0x000fe20000410000 */
[----:B------:R-:W-:Y:S01]  /*5920*/  LOP3.LUT R4, R4, R21, RZ, 0x3c, !PT ;  /* 0x0000001504047212 */ /* 0x000fe200078e3cff */
[----:B------:R-:W-:Y:S01]  /*5930*/  IMAD R48, R48, UR8, RZ ;  /* 0x0000000830307c24 */ /* 0x000fe2000f8e02ff */
[----:B------:R-:W-:Y:S01]  /*5940*/  LOP3.LUT R10, R5, R10, RZ, 0x3c, !PT ;  /* 0x0000000a050a7212 */ /* 0x000fe200078e3cff */
[----:B------:R-:W-:Y:S01]  /*5950*/  IMAD.X R5, RZ, RZ, R11, P3 ;  /* 0x000000ffff057224 */ /* 0x000fe200018e060b */
[----:B------:R-:W-:Y:S01]  /*5960*/  LOP3.LUT R21, R28, 0x380, RZ, 0xc0, !PT ;  /* 0x000003801c157812 */ /* 0x000fe200078ec0ff */
[----:B------:R-:W-:Y:S01]  /*5970*/  FMUL.FTZ R14, R109, R37 ;  /* 0x000000256d0e7220 */ /* 0x000fe20000410000 */
[----:B------:R-:W-:Y:S01]  /*5980*/  IADD3.X R39, R39, R49, R64, P0, !PT ;  /* 0x0000003127277210 */ /* 0x000fe200007fe440 */
[----:B------:R-:W-:Y:S01]  /*5990*/  IMAD R64, R0, UR5, RZ ;  /* 0x0000000500407c24 */ /* 0x000fe2000f8e02ff */
[----:B------:R-:W-:Y:S01]  /*59a0*/  LOP3.LUT R24, R25, 0x380, RZ, 0xc0, !PT ;  /* 0x0000038019187812 */ /* 0x000fe200078ec0ff */
[-C--:B------:R-:W-:Y:S01]  /*59b0*/  FMUL.FTZ R33, R108, R37.reuse ;  /* 0x000000256c217220 */ /* 0x080fe20000410000 */
[----:B------:R-:W-:Y:S01]  /*59c0*/  SHF.R.U64 R21, R21, 0x3, RZ ;  /* 0x0000000315157819 */ /* 0x000fe200000012ff */
[-C--:B------:R-:W-:Y:S01]  /*59d0*/  FMUL.FTZ R31, R113, R37.reuse ;  /* 0x00000025711f7220 */ /* 0x080fe20000410000 */
[----:B------:R-:W-:Y:S01]  /*59e0*/  IADD3 R71, P3, R28, 0x4800, RZ ;  /* 0x000048001c477810 */ /* 0x000fe20007f7e0ff */
[----:B------:R-:W-:Y:S01]  /*59f0*/  FMUL.FTZ R32, R112, R37 ;  /* 0x0000002570207220 */ /* 0x000fe20000410000 */
[----:B------:R-:W-:Y:S01]  /*5a00*/  MOV R70, R10 ;  /* 0x0000000a00467202 */ /* 0x000fe20000000f00 */
[C---:B------:R-:W-:Y:S01]  /*5a10*/  IMAD R11, R69.reuse, UR9, R48 ;  /* 0x00000009450b7c24 */ /* 0x040fe2000f8e0230 */
[----:B------:R-:W-:Y:S01]  /*5a20*/  MOV R67, R6 ;  /* 0x0000000600437202 */ /* 0x000fe20000000f00 */
[----:B------:R-:W-:Y:S01]  /*5a30*/  IMAD.WIDE.U32 R6, R69, UR8, R38 ;  /* 0x0000000845067c25 */ /* 0x000fe2000f8e0026 */
[----:B------:R-:W-:Y:S01]  /*5a40*/  SHF.R.U64 R24, R24, 0x3, RZ ;  /* 0x0000000318187819 */ /* 0x000fe200000012ff */
[----:B------:R-:W-:Y:S01]  /*5a50*/  ULDC.64 UR8, c[0x0][0xb50] ;  /* 0x0002d40000087ab9 */ /* 0x000fe20000000a00 */
[----:B------:R-:W-:Y:S01]  /*5a60*/  LOP3.LUT R28, R21, R28, RZ, 0x3c, !PT ;  /* 0x0000001c151c7212 */ /* 0x000fe200078e3cff */
[----:B------:R-:W-:Y:S01]  /*5a70*/  IMAD R39, R47, 0xc0, R22 ;  /* 0x000000c02f277824 */ /* 0x000fe200078e0216 */
[----:B------:R-:W-:Y:S01]  /*5a80*/  MOV R66, R8 ;  /* 0x0000000800427202 */ /* 0x000fe20000000f00 */
[--C-:B------:R-:W-:Y:S01]  /*5a90*/  IMAD.X R21, RZ, RZ, R29.reuse, P3 ;  /* 0x000000ffff157224 */ /* 0x100fe200018e061d */
[----:B------:R-:W-:Y:S01]  /*5aa0*/  LOP3.LUT P0, RZ, R17, 0x3, RZ, 0xc0, !PT ;  /* 0x0000000311ff7812 */ /* 0x000fe2000780c0ff */
[----:B------:R-:W-:Y:S01]  /*5ab0*/  VIADD R9, R39, 0x8 ;  /* 0x0000000827097836 */ /* 0x000fe20000000000 */
[----:B------:R-:W-:Y:S01]  /*5ac0*/  IADD3 R7, R7, R11, RZ ;  /* 0x0000000b07077210 */ /* 0x000fe20007ffe0ff */
[-C--:B------:R-:W-:Y:S01]  /*5ad0*/  FMUL.FTZ R30, R117, R37.reuse ;  /* 0x00000025751e7220 */ /* 0x080fe20000410000 */
[----:B------:R-:W-:Y:S01]  /*5ae0*/  LEA R38, P3, R6, UR8, 0x2 ;  /* 0x0000000806267c11 */ /* 0x000fe2000f8610ff */
[----:B------:R-:W-:Y:S01]  /*5af0*/  FMUL.FTZ R37, R116, R37 ;  /* 0x0000002574257220 */ /* 0x000fe20000410000 */
[----:B------:R-:W-:Y:S01]  /*5b00*/  LOP3.LUT R24, R24, R25, RZ, 0x3c, !PT ;  /* 0x0000001918187212 */ /* 0x000fe200078e3cff */
[----:B------:R-:W-:Y:S01]  /*5b10*/  IMAD.X R25, RZ, RZ, R29, P2 ;  /* 0x000000ffff197224 */ /* 0x000fe200010e061d */
[----:B------:R-:W-:Y:S01]  /*5b20*/  ISETP.GE.OR P2, PT, R39, R64, P0 ;  /* 0x000000402700720c */ /* 0x000fe20000746670 */
[----:B------:R-:W-:Y:S01]  /*5b30*/  SHFL.IDX PT, R48, R38, RZ, 0x1c1f ;  /* 0x001c1fff26307589 */ /* 0x000fe200000e0000 */
[----:B------:R-:W-:-:S02]  /*5b40*/  MOV R68, R4 ;  /* 0x0000000400447202 */ /* 0x000fc40000000f00 */
[----:B------:R-:W-:Y:S01]  /*5b50*/  LEA.HI.X R39, R6, UR9, R7, 0x2, P3 ;  /* 0x0000000906277c11 */ /* 0x000fe200098f1407 */
[----:B------:R-:W-:Y:S01]  /*5b60*/  ULDC.64 UR8, c[0x0][0xae8] ;  /* 0x0002ba0000087ab9 */ /* 0x000fe20000000a00 */
[----:B------:R-:W-:Y:S02]  /*5b70*/  ISETP.GE.OR P0, PT, R9, R64, P0 ;  /* 0x000000400900720c */ /* 0x000fe40000706670 */
[----:B------:R-:W-:Y:S01]  /*5b80*/  F2FP.F16.F32.PACK_AB R4, R40, R43 ;  /* 0x0000002b2804723e */ /* 0x000fe200000000ff */
[----:B------:R-:W0:Y:S01]  /*5b90*/  SHFL.IDX PT, R49, R39, RZ, 0x1c1f ;  /* 0x001c1fff27317589 */ /* 0x000e2200000e0000 */
[----:B------:R-:W-:Y:S02]  /*5ba0*/  F2FP.F16.F32.PACK_AB R5, R46, R51 ;  /* 0x000000332e05723e */ /* 0x000fe400000000ff */
[----:B------:R-:W-:Y:S01]  /*5bb0*/  F2FP.F16.F32.PACK_AB R6, R41, R42 ;  /* 0x0000002a2906723e */ /* 0x000fe200000000ff */
[----:B------:R-:W-:Y:S01]  /*5bc0*/  BAR.SYNC.DEFER_BLOCKING 0x1, 0x180 ;  /* 0x0046000000007b1d */ /* 0x000fe20000010000 */
[----:B------:R-:W-:-:S02]  /*5bd0*/  F2FP.F16.F32.PACK_AB R7, R50, R53 ;  /* 0x000000353207723e */ /* 0x000fc400000000ff */
[----:B------:R-:W-:Y:S02]  /*5be0*/  F2FP.F16.F32.PACK_AB R10, R12, R35 ;  /* 0x000000230c0a723e */ /* 0x000fe400000000ff */
[----:B------:R-:W-:Y:S02]  /*5bf0*/  F2FP.F16.F32.PACK_AB R8, R15, R36 ;  /* 0x000000240f08723e */ /* 0x000fe400000000ff */
[----:B------:R-:W-:Y:S01]  /*5c00*/  F2FP.F16.F32.PACK_AB R9, R52, R55 ;  /* 0x000000373409723e */ /* 0x000fe200000000ff */
[----:B------:R-:W-:Y:S01]  /*5c10*/  SHFL.IDX PT, R50, R38, 0x1, 0x1c1f ;  /* 0x003c1f0026327f89 */ /* 0x000fe200000e0000 */
[----:B------:R-:W-:Y:S02]  /*5c20*/  F2FP.F16.F32.PACK_AB R11, R54, R57 ;  /* 0x00000039360b723e */ /* 0x000fe400000000ff */
[----:B------:R-:W-:Y:S01]  /*5c30*/  F2FP.F16.F32.PACK_AB R12, R13, R34 ;  /* 0x000000220d0c723e */ /* 0x000fe200000000ff */
[----:B------:R-:W1:Y:S01]  /*5c40*/  SHFL.IDX PT, R51, R39, 0x1, 0x1c1f ;  /* 0x003c1f0027337f89 */ /* 0x000e6200000e0000 */
[----:B------:R-:W-:-:S02]  /*5c50*/  F2FP.F16.F32.PACK_AB R13, R56, R59 ;  /* 0x0000003b380d723e */ /* 0x000fc400000000ff */
[----:B------:R-:W-:Y:S02]  /*5c60*/  F2FP.F16.F32.PACK_AB R14, R14, R33 ;  /* 0x000000210e0e723e */ /* 0x000fe400000000ff */
[----:B------:R-:W-:Y:S02]  /*5c70*/  F2FP.F16.F32.PACK_AB R15, R58, R61 ;  /* 0x0000003d3a0f723e */ /* 0x000fe400000000ff */
[----:B------:R-:W-:Y:S02]  /*5c80*/  F2FP.F16.F32.PACK_AB R52, R31, R32 ;  /* 0x000000201f34723e */ /* 0x000fe400000000ff */
[----:B------:R-:W-:Y:S02]  /*5c90*/  F2FP.F16.F32.PACK_AB R53, R60, R63 ;  /* 0x0000003f3c35723e */ /* 0x000fe400000000ff */
[----:B------:R-:W-:Y:S01]  /*5ca0*/  F2FP.F16.F32.PACK_AB R54, R30, R37 ;  /* 0x000000251e36723e */ /* 0x000fe200000000ff */
[----:B------:R2:W-:Y:S01]  /*5cb0*/  STSM.16.M88.4 [R70], R4 ;  /* 0x0000000446007844 */ /* 0x0005e20000000200 */
[----:B------:R-:W-:-:S02]  /*5cc0*/  F2FP.F16.F32.PACK_AB R55, R62, R65 ;  /* 0x000000413e37723e */ /* 0x000fc400000000ff */
[----:B------:R-:W-:Y:S01]  /*5cd0*/  LOP3.LUT R20, R71, 0x380, RZ, 0xc0, !PT ;  /* 0x0000038047147812 */ /* 0x000fe200078ec0ff */
[----:B------:R3:W-:Y:S03]  /*5ce0*/  STSM.16.M88.4 [R68], R8 ;  /* 0x0000000844007844 */ /* 0x0007e60000000200 */
[----:B------:R-:W-:Y:S01]  /*5cf0*/  SHF.R.U64 R20, R20, 0x3, RZ ;  /* 0x0000000314147819 */ /* 0x000fe200000012ff */
[----:B------:R4:W-:Y:S03]  /*5d00*/  STSM.16.M88.4 [R67], R12 ;  /* 0x0000000c43007844 */ /* 0x0009e60000000200 */
[----:B------:R-:W-:Y:S01]  /*5d10*/  LOP3.LUT R20, R20, R71, RZ, 0x3c, !PT ;  /* 0x0000004714147212 */ /* 0x000fe200078e3cff */
[----:B------:R-:W-:Y:S01]  /*5d20*/  STSM.16.M88.4 [R66], R52 ;  /* 0x0000003442007844 */ /* 0x000fe20000000200 */
[----:B------:R-:W-:Y:S08]  /*5d30*/  BAR.SYNC.DEFER_BLOCKING 0x1, 0x180 ;  /* 0x0046000000007b1d */ /* 0x000ff00000010000 */
[----:B--2---:R-:W2:Y:S08]  /*5d40*/  @P1 LDC R5, c[0x0][0xbec] ;  /* 0x0002fb00ff051b82 */ /* 0x004eb00000000800 */
[----:B---3--:R-:W3:Y:S01]  /*5d50*/  @P1 LDC R10, c[0x0][0xbf0] ;  /* 0x0002fc00ff0a1b82 */ /* 0x008ee20000000800 */
[----:B------:R-:W-:Y:S01]  /*5d60*/  IMAD R4, R2, 0x30, R16 ;  /* 0x0000003002047824 */ /* 0x000fe200078e0210 */
[----:B------:R-:W-:-:S06]  /*5d70*/  UIMAD UR6, UR11, UR8, URZ ;  /* 0x000000080b0672a4 */ /* 0x000fcc000f8e023f */
[----:B------:R-:W5:Y:S01]  /*5d80*/  LDC.64 R8, c[0x0][0xae0] ;  /* 0x0002b800ff087b82 */ /* 0x000f620000000a00 */
[----:B0-----:R-:W-:Y:S04]  /*5d90*/  @!P2 ST.E desc[UR50][R48.64], R45 ;  /* 0x0000002d3000a985 */ /* 0x001fe8000c101932 */
[----:B-1----:R-:W-:Y:S04]  /*5da0*/  @!P0 ST.E desc[UR50][R50.64], R44 ;  /* 0x0000002c32008985 */ /* 0x002fe8000c101932 */
[----:B------:R-:W5:Y:S04]  /*5db0*/  LD.E.128 R28, desc[UR50][R28.64] ;  /* 0x000000321c1c7980 */ /* 0x000f68000c101d00 */
[----:B------:R-:W5:Y:S04]  /*5dc0*/  LD.E.128 R32, desc[UR50][R26.64] ;  /* 0x000000321a207980 */ /* 0x000f68000c101d00 */
[----:B------:R-:W5:Y:S04]  /*5dd0*/  LD.E.128 R36, desc[UR50][R24.64] ;  /* 0x0000003218247980 */ /* 0x000f68000c101d00 */
[----:B------:R0:W5:Y:S01]  /*5de0*/  LD.E.128 R40, desc[UR50][R20.64] ;  /* 0x0000003214287980 */ /* 0x000162000c101d00 */
[C---:B------:R-:W-:Y:S01]  /*5df0*/  IMAD R6, R47.reuse, 0xc0, R4 ;  /* 0x000000c02f067824 */ /* 0x040fe200078e0204 */
[----:B------:R-:W-:Y:S01]  /*5e00*/  UIMAD.WIDE.U32 UR4, UR10, UR8, URZ ;  /* 0x000000080a0472a5 */ /* 0x000fe2000f8e003f */
[----:B------:R-:W-:Y:S01]  /*5e10*/  IMAD R47, R47, 0xc0, R16 ;  /* 0x000000c02f2f7824 */ /* 0x000fe200078e0210 */
[----:B------:R-:W-:Y:S01]  /*5e20*/  UIMAD UR6, UR10, UR9, UR6 ;  /* 0x000000090a0672a4 */ /* 0x000fe2000f8e0206 */
[----:B--2---:R-:W-:Y:S01]  /*5e30*/  @P1 IMAD.HI.U32 R5, R6, R5, RZ ;  /* 0x0000000506051227 */ /* 0x004fe200078e00ff */
[----:B------:R-:W-:Y:S01]  /*5e40*/  @!PT LDS RZ, [RZ] ;  /* 0x00000000fffff984 */ /* 0x000fe20000000800 */
[----:B------:R-:W-:Y:S01]  /*5e50*/  @!PT LDS RZ, [RZ] ;  /* 0x00000000fffff984 */ /* 0x000fe20000000800 */
[----:B------:R-:W-:Y:S01]  /*5e60*/  @!PT LDS RZ, [RZ] ;  /* 0x00000000fffff984 */ /* 0x000fe20000000800 */
[----:B------:R-:W-:Y:S01]  /*5e70*/  @!PT LDS RZ, [RZ] ;  /* 0x00000000fffff984 */ /* 0x000fe20000000800 */
[----:B------:R1:W-:Y:S06]  /*5e80*/  MEMBAR.ALL.CTA ;  /* 0x0000000000007992 */ /* 0x0003ec0000008000 */
[----:B-1----:R-:W1:Y:S01]  /*5e90*/  FENCE.VIEW.ASYNC.S ;  /* 0x00000000000073c6 */ /* 0x002e620000000000 */
[----:B------:R-:W-:Y:S01]  /*5ea0*/  ULDC.64 UR8, c[0x0][0xaf0] ;  /* 0x0002bc0000087ab9 */ /* 0x000fe20000000a00 */
[----:B------:R-:W-:Y:S01]  /*5eb0*/  UIADD3 UR5, UR5, UR6, URZ ;  /* 0x0000000605057290 */ /* 0x000fe2000fffe03f */
[----:B------:R-:W-:Y:S01]  /*5ec0*/  IMAD.MOV.U32 R4, RZ, RZ, R6 ;  /* 0x000000ffff047224 */ /* 0x000fe200078e0006 */
[----:B---3--:R-:W-:Y:S01]  /*5ed0*/  @P1 SHF.R.U32.HI R4, RZ, R10, R5 ;  /* 0x0000000aff041219 */ /* 0x008fe20000011605 */
[----:B------:R-:W-:Y:S01]  /*5ee0*/  UIMAD UR6, UR7, UR8, URZ ;  /* 0x00000008070672a4 */ /* 0x000fe2000f8e023f */
[C---:B----4-:R-:W-:Y:S01]  /*5ef0*/  VIADD R13, R47.reuse, 0x30 ;  /* 0x000000302f0d7836 */ /* 0x050fe20000000000 */
[----:B------:R-:W-:Y:S01]  /*5f00*/  UIMAD.WIDE.U32 UR4, UR45, UR8, UR4 ;  /* 0x000000082d0472a5 */ /* 0x000fe2000f8e0004 */
[--C-:B------:R-:W-:Y:S01]  /*5f10*/  SHF.R.S32.HI R5, RZ, 0x1f, R4.reuse ;  /* 0x0000001fff057819 */ /* 0x100fe20000011404 */
[----:B------:R-:W-:Y:S01]  /*5f20*/  UIMAD UR6, UR45, UR9, UR6 ;  /* 0x000000092d0672a4 */ /* 0x000fe2000f8e0206 */
[----:B------:R-:W-:Y:S01]  /*5f30*/  IMAD.MOV R7, RZ, RZ, -R4 ;  /* 0x000000ffff077224 */ /* 0x000fe200078e0a04 */
[----:B------:R-:W-:Y:S01]  /*5f40*/  UIADD3 UR44, UR44, 0x16820, URZ ;  /* 0x000168202c2c7890 */ /* 0x000fe2000fffe03f */
[----:B------:R-:W-:Y:S01]  /*5f50*/  VIADD R15, R47, 0x60 ;  /* 0x000000602f0f7836 */ /* 0x000fe20000000000 */
[----:B------:R-:W-:Y:S01]  /*5f60*/  UIADD3 UR5, UR5, UR6, URZ ;  /* 0x0000000605057290 */ /* 0x000fe2000fffe03f */
[----:B------:R-:W-:Y:S01]  /*5f70*/  IMAD R7, R0, R7, R6 ;  /* 0x0000000700077224 */ /* 0x000fe200078e0206 */
[----:B------:R-:W-:Y:S01]  /*5f80*/  UPRMT UR44, URZ, 0x654, UR44 ;  /* 0x000006543f2c7896 */ /* 0x000fe2000800002c */
[-C--:B-----5:R-:W-:Y:S01]  /*5f90*/  IMAD R5, R5, R8.reuse, RZ ;  /* 0x0000000805057224 */ /* 0x0a0fe200078e02ff */
[----:B------:R-:W-:Y:S01]  /*5fa0*/  UIADD3 UR38, UR38, 0x1, URZ ;  /* 0x0000000126267890 */ /* 0x000fe2000fffe03f */
[----:B0-----:R-:W-:Y:S01]  /*5fb0*/  VIADD R21, R47, 0x90 ;  /* 0x000000902f157836 */ /* 0x001fe20000000000 */
[----:B------:R-:W-:Y:S01]  /*5fc0*/  SHF.R.S32.HI R0, RZ, 0x1f, R7 ;  /* 0x0000001fff007819 */ /* 0x000fe20000011407 */
[C---:B------:R-:W-:Y:S01]  /*5fd0*/  IMAD R9, R4.reuse, R9, R5 ;  /* 0x0000000904097224 */ /* 0x040fe200078e0205 */
[----:B------:R-:W-:Y:S01]  /*5fe0*/  UISETP.NE.AND UP0, UPT, UR38, 0x2, UPT ;  /* 0x000000022600788c */ /* 0x000fe2000bf05270 */
[----:B------:R-:W-:Y:S01]  /*5ff0*/  IMAD.WIDE.U32 R4, R4, R8, UR4 ;  /* 0x0000000404047e25 */ /* 0x000fe2000f8e0008 */
[----:B------:R-:W-:Y:S01]  /*6000*/  ULDC.64 UR4, c[0x0][0xad8] ;  /* 0x0002b60000047ab9 */ /* 0x000fe20000000a00 */
[----:B-1----:R-:W-:Y:S01]  /*6010*/  SYNCS.ARRIVE.TRANS64.RED.A1T0 RZ, [UR44], RZ ;  /* 0x000000ffffff79a7 */ /* 0x002fe2000810042c */
[----:B------:R-:W-:Y:S01]  /*6020*/  UIADD3 UR36, UR36, 0x1, URZ ;  /* 0x0000000124247890 */ /* 0x000fe2000fffe03f */
[----:B------:R-:W-:Y:S01]  /*6030*/  IMAD.IADD R5, R5, 0x1, R9 ;  /* 0x0000000105057824 */ /* 0x000fe200078e0209 */
[----:B------:R-:W-:Y:S01]  /*6040*/  USEL UR38, UR38, URZ, UP0 ;  /* 0x0000003f26267287 */ /* 0x000fe20008000000 */
[----:B------:R-:W-:-:S02]  /*6050*/  IMAD R0, R0, UR4, RZ ;  /* 0x0000000400007c24 */ /* 0x000fc4000f8e02ff */
[----:B------:R-:W-:-:S04]  /*6060*/  IMAD.WIDE.U32 R4, R7, UR4, R4 ;  /* 0x0000000407047c25 */ /* 0x000fc8000f8e0004 */
[----:B------:R-:W-:Y:S01]  /*6070*/  IMAD R9, R7, UR5, R0 ;  /* 0x0000000507097c24 */ /* 0x000fe2000f8e0200 */
[----:B------:R-:W-:Y:S02]  /*6080*/  ULDC.64 UR4, c[0x0][0xa80] ;  /* 0x0002a00000047ab9 */ /* 0x000fe40000000a00 */
[----:B------:R-:W-:Y:S01]  /*6090*/  LEA R0, P0, R4, UR4, 0x1 ;  /* 0x0000000404007c11 */ /* 0x000fe2000f8008ff */
[----:B------:R-:W-:Y:S01]  /*60a0*/  IMAD.IADD R5, R5, 0x1, R9 ;  /* 0x0000000105057824 */ /* 0x000fe200078e0209 */
[----:B------:R-:W-:-:S03]  /*60b0*/  ULDC UR4, c[0x0][0xac8] ;  /* 0x0002b20000047ab9 */ /* 0x000fc60000000800 */
[----:B------:R-:W-:Y:S01]  /*60c0*/  SHFL.IDX PT, R6, R0, 0x1, 0x181f ;  /* 0x00381f0000067f89 */ /* 0x000fe200000e0000 */
[----:B------:R-:W-:Y:S02]  /*60d0*/  LEA.HI.X R12, R4, UR5, R5, 0x1, P0 ;  /* 0x00000005040c7c11 */ /* 0x000fe400080f0c05 */
[----:B------:R-:W-:Y:S01]  /*60e0*/  ISETP.GE.AND P0, PT, R3, UR4, PT ;  /* 0x0000000403007c0c */ /* 0x000fe2000bf06270 */
[----:B------:R-:W-:Y:S01]  /*60f0*/  SHFL.IDX PT, R4, R0, RZ, 0x181f ;  /* 0x00181fff00047589 */ /* 0x000fe200000e0000 */
[----:B------:R-:W-:Y:S02]  /*6100*/  ULDC UR4, c[0x0][0xc] ;  /* 0x0000030000047ab9 */ /* 0x000fe40000000800 */
[-C--:B------:R-:W-:Y:S01]  /*6110*/  ISETP.GE.OR P1, PT, R47, R64.reuse, P0 ;  /* 0x000000402f00720c */ /* 0x080fe20000726670 */
[----:B------:R-:W0:Y:S01]  /*6120*/  SHFL.IDX PT, R5, R12, RZ, 0x181f ;  /* 0x00181fff0c057589 */ /* 0x000e2200000e0000 */
[-C--:B------:R-:W-:Y:S01]  /*6130*/  ISETP.GE.OR P2, PT, R13, R64.reuse, P0 ;  /* 0x000000400d00720c */ /* 0x080fe20000746670 */
[----:B------:R-:W-:Y:S01]  /*6140*/  UIADD3 UR46, UR4, UR46, URZ ;  /* 0x0000002e042e7290 */ /* 0x000fe2000fffe03f */
[-C--:B------:R-:W-:Y:S01]  /*6150*/  ISETP.GE.OR P3, PT, R15, R64.reuse, P0 ;  /* 0x000000400f00720c */ /* 0x080fe20000766670 */
[----:B------:R-:W1:Y:S01]  /*6160*/  SHFL.IDX PT, R7, R12, 0x1, 0x181f ;  /* 0x00381f000c077f89 */ /* 0x000e6200000e0000 */
[----:B------:R-:W-:Y:S01]  /*6170*/  ISETP.GE.OR P0, PT, R21, R64, P0 ;  /* 0x000000401500720c */ /* 0x000fe20000706670 */
[----:B------:R-:W-:-:S02]  /*6180*/  USEL UR4, URZ, 0x1, UP0 ;  /* 0x000000013f047887 */ /* 0x000fc40008000000 */
[----:B------:R-:W-:Y:S02]  /*6190*/  SHFL.IDX PT, R8, R0, 0x2, 0x181f ;  /* 0x00581f0000087f89 */ /* 0x000fe400000e0000 */
[----:B------:R-:W-:Y:S02]  /*61a0*/  ULOP3.LUT UR37, UR37, UR4, URZ, 0x3c, !UPT ;  /* 0x0000000425257292 */ /* 0x000fe4000f8e3c3f */
[----:B------:R-:W2:Y:S04]  /*61b0*/  SHFL.IDX PT, R9, R12, 0x2, 0x181f ;  /* 0x00581f000c097f89 */ /* 0x000ea800000e0000 */
[----:B------:R3:W-:Y:S04]  /*61c0*/  SHFL.IDX PT, R10, R0, 0x3, 0x181f ;  /* 0x00781f00000a7f89 */ /* 0x0007e800000e0000 */
[----:B------:R-:W4:Y:S01]  /*61d0*/  SHFL.IDX PT, R11, R12, 0x3, 0x181f ;  /* 0x00781f000c0b7f89 */ /* 0x000f2200000e0000 */
[----:B---3--:R-:W3:Y:S01]  /*61e0*/  LDC R0, c[0x0][0xc34] ;  /* 0x00030d00ff007b82 */ /* 0x008ee20000000800 */
[----:B0-----:R-:W-:-:S04]  /*61f0*/  @!P1 IMAD.WIDE R4, R3, 0x2, R4 ;  /* 0x0000000203049825 */ /* 0x001fc800078e0204 */
[----:B-1----:R-:W-:-:S04]  /*6200*/  @!P2 IMAD.WIDE R6, R3, 0x2, R6 ;  /* 0x000000020306a825 */ /* 0x002fc800078e0206 */
[----:B--2---:R-:W-:-:S04]  /*6210*/  @!P3 IMAD.WIDE R8, R3, 0x2, R8 ;  /* 0x000000020308b825 */ /* 0x004fc800078e0208 */
[----:B----4-:R-:W-:Y:S01]  /*6220*/  @!P0 IMAD.WIDE R10, R3, 0x2, R10 ;  /* 0x00000002030a8825 */ /* 0x010fe200078e020a */
[----:B------:R0:W-:Y:S04]  /*6230*/  @!P1 ST.E.128 desc[UR50][R4.64], R28 ;  /* 0x0000001c04009985 */ /* 0x0001e8000c101d32 */
[----:B------:R0:W-:Y:S04]  /*6240*/  @!P2 ST.E.128 desc[UR50][R6.64], R32 ;  /* 0x000000200600a985 */ /* 0x0001e8000c101d32 */
[----:B------:R0:W-:Y:S04]  /*6250*/  @!P3 ST.E.128 desc[UR50][R8.64], R36 ;  /* 0x000000240800b985 */ /* 0x0001e8000c101d32 */
[----:B------:R0:W-:Y:S01]  /*6260*/  @!P0 ST.E.128 desc[UR50][R10.64], R40 ;  /* 0x000000280a008985 */ /* 0x0001e2000c101d32 */
[----:B---3--:R-:W-:-:S13]  /*6270*/  ISETP.LE.AND P0, PT, R0, UR46, PT ;  /* 0x0000002e00007c0c */ /* 0x008fda000bf03270 */
[----:B------:R-:W-:Y:S05]  /*6280*/  @!P0 BRA `(.L_x_31) ;  /* 0xffffffa800848947 */ /* 0x000fea000383ffff */
[----:B------:R-:W-:Y:S05]  /*6290*/  EXIT ;  /* 0x000000000000794d */ /* 0x000fea0003800000 */
.L_x_5:
[----:B------:R-:W-:-:S08]  /*62a0*/  NOP ;  /* 0x0000000000007918 */ /* 0x000fd00000000000 */
[----:B------:R-:W0:-:S00]  /*62b0*/  USETMAXREG.DEALLOC.CTAPOOL 0x20 ;  /* 0x00000020000079c8 */ /* 0x000e0000080e0500 */
[----:B------:R-:W2:Y:S01]  /*62c0*/  S2UR UR10, SR_CTAID.X ;  /* 0x00000000000a79c3 */ /* 0x000ea20000002500 */
[----:B0-----:R-:W-:Y:S01]  /*62d0*/  MOV R0, 0x1 ;  /* 0x0000000100007802 */ /* 0x001fe20000000f00 */
[----:B------:R-:W-:Y:S02]  /*62e0*/  IMAD.MOV.U32 R22, RZ, RZ, RZ ;  /* 0x000000ffff167224 */ /* 0x000fe400078e00ff */
[----:B------:R-:W-:-:S04]  /*62f0*/  IMAD.MOV.U32 R24, RZ, RZ, 0x1 ;  /* 0x00000001ff187424 */ /* 0x000fc800078e00ff */
[----:B------:R-:W2:Y:S02]  /*6300*/  LDC R2, c[0x0][0xc34] ;  /* 0x00030d00ff027b82 */ /* 0x000ea40000000800 */
[----:B--2---:R-:W-:-:S13]  /*6310*/  ISETP.LE.AND P0, PT, R2, UR10, PT ;  /* 0x0000000a02007c0c */ /* 0x004fda000bf03270 */
[----:B------:R-:W-:Y:S05]  /*6320*/  @P0 BRA `(.L_x_32) ;  /* 0x0000003800400947 */ /* 0x000fea0003800000 */
[----:B------:R-:W0:Y:S01]  /*6330*/  S2R R3, SR_TID.X ;  /* 0x0000000000037919 */ /* 0x000e220000002100 */
[----:B-1----:R-:W-:Y:S01]  /*6340*/  ULDC.64 UR4, c[0x0][0x418] ;  /* 0x0001060000047ab9 */ /* 0x002fe20000000a00 */
[----:B------:R-:W-:Y:S01]  /*6350*/  ULDC.64 UR6, c[0x0][0x2f0] ;  /* 0x0000bc0000067ab9 */ /* 0x000fe20000000a00 */
[----:B------:R-:W-:Y:S01]  /*6360*/  UISETP.NE.U32.AND UP0, UPT, UR4, URZ, UPT ;  /* 0x0000003f0400728c */ /* 0x000fe2000bf05070 */
[----:B------:R-:W1:Y:S01]  /*6370*/  S2UR UR8, SR_CgaCtaId ;  /* 0x00000000000879c3 */ /* 0x000e620000008800 */
[----:B------:R-:W-:Y:S01]  /*6380*/  LOP3.LUT R25, R25, 0xfffffffe, RZ, 0xc0, !PT ;  /* 0xfffffffe19197812 */ /* 0x000fe200078ec0ff */
[----:B------:R-:W-:Y:S01]  /*6390*/  ULDC UR4, c[0x0][0x424] ;  /* 0x0001090000047ab9 */ /* 0x000fe20000000800 */
[----:B------:R-:W-:Y:S01]  /*63a0*/  UISETP.NE.AND.EX UP0, UPT, UR5, URZ, UPT, UP0 ;  /* 0x0000003f0500728c */ /* 0x000fe2000bf05300 */
[----:B------:R-:W-:Y:S01]  /*63b0*/  IMAD.MOV.U32 R24, RZ, RZ, 0x1 ;  /* 0x00000001ff187424 */ /* 0x000fe200078e00ff */
[----:B------:R-:W-:Y:S01]  /*63c0*/  ULDC UR9, c[0x0][0x2b8] ;  /* 0x0000ae0000097ab9 */ /* 0x000fe20000000800 */
[----:B------:R-:W-:Y:S01]  /*63d0*/  ULDC UR37, c[0x0][0x448] ;  /* 0x0001120000257ab9 */ /* 0x000fe20000000800 */
[----:B------:R-:W-:Y:S01]  /*63e0*/  USEL UR4, UR4, 0x1, UP0 ;  /* 0x0000000104047887 */ /* 0x000fe20008000000 */
[----:B------:R-:W-:Y:S01]  /*63f0*/  IMAD.MOV.U32 R22, RZ, RZ, RZ ;  /* 0x000000ffff167224 */ /* 0x000fe200078e00ff */
[----:B------:R-:W-:Y:S01]  /*6400*/  UMOV UR38, 0x400 ;  /* 0x0000040000267882 */ /* 0x000fe20000000000 */
[----:B------:R-:W-:-:S02]  /*6410*/  ULOP3.LUT UR41, UR39, 0x2, URZ, 0xfc, !UPT ;  /* 0x0000000227297892 */ /* 0x000fc4000f8efc3f */
[----:B------:R-:W-:Y:S01]  /*6420*/  UIMAD UR36, UR4, UR6, URZ ;  /* 0x00000006042472a4 */ /* 0x000fe2000f8e023f */
[----:B------:R-:W-:Y:S02]  /*6430*/  ULDC UR43, c[0x0][0xc] ;  /* 0x00000300002b7ab9 */ /* 0x000fe40000000800 */
[----:B------:R-:W-:Y:S01]  /*6440*/  ULDC UR4, c[0x0][0x288] ;  /* 0x0000a20000047ab9 */ /* 0x000fe20000000800 */
[----:B------:R-:W-:Y:S02]  /*6450*/  UIADD3 UR5, UR36, 0x7f, URZ ;  /* 0x0000007f24057890 */ /* 0x000fe4000fffe03f */
[----:B------:R-:W-:Y:S02]  /*6460*/  UIMAD UR37, UR37, UR4, URZ ;  /* 0x00000004252572a4 */ /* 0x000fe4000f8e023f */
[----:B------:R-:W-:-:S04]  /*6470*/  USHF.R.S32.HI UR6, URZ, 0x1f, UR5 ;  /* 0x0000001f3f067899 */ /* 0x000fc80008011405 */
[----:B------:R-:W-:Y:S02]  /*6480*/  ULEA.HI UR6, UR6, UR5, URZ, 0x7 ;  /* 0x0000000506067291 */ /* 0x000fe4000f8f383f */
[----:B-1----:R-:W-:Y:S01]  /*6490*/  ULEA UR38, UR8, UR38, 0x18 ;  /* 0x0000002608267291 */ /* 0x002fe2000f8ec03f */
[C---:B0-----:R-:W-:Y:S01]  /*64a0*/  IMAD.SHL.U32 R29, R3.reuse, 0x8, RZ ;  /* 0x00000008031d7824 */ /* 0x041fe200078e00ff */
[----:B------:R-:W-:Y:S01]  /*64b0*/  ULEA.HI.SX32 UR42, UR6, 0xffffffff, 0x19 ;  /* 0xffffffff062a7891 */ /* 0x000fe2000f8fca3f */
[----:B------:R-:W-:Y:S01]  /*64c0*/  IMAD.SHL.U32 R2, R3, 0x10, RZ ;  /* 0x0000001003027824 */ /* 0x000fe200078e00ff */
[----:B------:R-:W-:Y:S02]  /*64d0*/  ULEA.HI.SX32 UR40, UR6, 0xfffffffe, 0x19 ;  /* 0xfffffffe06287891 */ /* 0x000fe4000f8fca3f */
[C---:B------:R-:W-:Y:S01]  /*64e0*/  LOP3.LUT R4, R29.reuse, 0x38, RZ, 0xc0, !PT ;  /* 0x000000381d047812 */ /* 0x040fe200078ec0ff */
[----:B------:R-:W-:Y:S01]  /*64f0*/  USHF.L.U32 UR4, UR42, 0x7, URZ ;  /* 0x000000072a047899 */ /* 0x000fe2000800063f */
[----:B------:R-:W-:-:S02]  /*6500*/  LOP3.LUT R0, R29, 0x1f8, RZ, 0xc0, !PT ;  /* 0x000001f81d007812 */ /* 0x000fc400078ec0ff */
[----:B------:R-:W-:Y:S02]  /*6510*/  ISETP.GE.AND P1, PT, R4, UR7, PT ;  /* 0x0000000704007c0c */ /* 0x000fe4000bf26270 */
[----:B------:R-:W-:Y:S02]  /*6520*/  LOP3.LUT R0, R0, 0x38, R3, 0x78, !PT ;  /* 0x0000003800007812 */ /* 0x000fe400078e7803 */
[----:B------:R-:W-:Y:S02]  /*6530*/  ISETP.GE.AND P0, PT, R4, UR7, PT ;  /* 0x0000000704007c0c */ /* 0x000fe4000bf06270 */
[----:B------:R-:W-:Y:S02]  /*6540*/  LOP3.LUT R29, R0, 0x200, R29, 0xf8, !PT ;  /* 0x00000200001d7812 */ /* 0x000fe400078ef81d */
[----:B------:R-:W-:Y:S01]  /*6550*/  SHF.R.U32.HI R0, RZ, 0x3, R3 ;  /* 0x00000003ff007819 */ /* 0x000fe20000011603 */
[----:B------:R-:W-:Y:S01]  /*6560*/  IMAD.U32 R3, RZ, RZ, UR10 ;  /* 0x0000000aff037e24 */ /* 0x000fe2000f8e00ff */
[----:B------:R-:W-:-:S03]  /*6570*/  LOP3.LUT R2, R2, 0x70, RZ, 0xc0, !PT ;  /* 0x0000007002027812 */ /* 0x000fc600078ec0ff */
[----:B------:R-:W-:Y:S01]  /*6580*/  @P1 LOP3.LUT R25, R25, 0x1, RZ, 0xfc, !PT ;  /* 0x0000000119191812 */ /* 0x000fe200078efcff */
[----:B------:R0:W-:Y:S03]  /*6590*/  STL [R1+0x8], R3 ;  /* 0x0000080301007387 */ /* 0x0001e60000100800 */
[----:B------:R-:W-:Y:S01]  /*65a0*/  LOP3.LUT R25, R25, 0xfffffffd, RZ, 0xc0, !PT ;  /* 0xfffffffd19197812 */ /* 0x000fe200078ec0ff */
[----:B------:R1:W-:Y:S03]  /*65b0*/  STL [R1+0xc], RZ ;  /* 0x00000cff01007387 */ /* 0x0003e60000100800 */
[----:B------:R-:W-:Y:S02]  /*65c0*/  @P0 LOP3.LUT R25, R25, 0x2, RZ, 0xfc, !PT ;  /* 0x0000000219190812 */ /* 0x000fe400078efcff */
[----:B------:R-:W-:-:S02]  /*65d0*/  ISETP.GE.AND P0, PT, R4, UR9, PT ;  /* 0x0000000904007c0c */ /* 0x000fc4000bf06270 */
[----:B0-----:R-:W-:Y:S02]  /*65e0*/  LOP3.LUT R3, R0, 0xf, RZ, 0xc0, !PT ;  /* 0x0000000f00037812 */ /* 0x001fe400078ec0ff */
[----:B------:R-:W-:Y:S02]  /*65f0*/  MOV R0, UR4 ;  /* 0x0000000400007c02 */ /* 0x000fe40008000f00 */
[----:B------:R-:W-:Y:S02]  /*6600*/  LOP3.LUT R25, R25, 0xffffffef, RZ, 0xc0, !PT ;  /* 0xffffffef19197812 */ /* 0x000fe400078ec0ff */
[----:B------:R-:W-:Y:S02]  /*6610*/  LOP3.LUT R5, R3, R2, RZ, 0xfc, !PT ;  /* 0x0000000203057212 */ /* 0x000fe400078efcff */
[----:B------:R-:W-:Y:S02]  /*6620*/  LEA R4, R29, UR38, 0x1 ;  /* 0x000000261d047c11 */ /* 0x000fe4000f8e08ff */
[----:B------:R-:W-:-:S02]  /*6630*/  LOP3.LUT R2, R3, UR4, R2, 0xfe, !PT ;  /* 0x0000000403027c12 */ /* 0x000fc4000f8efe02 */
[----:B------:R-:W-:Y:S02]  /*6640*/  @P0 LOP3.LUT R25, R25, 0x10, RZ, 0xfc, !PT ;  /* 0x0000001019190812 */ /* 0x000fe400078efcff */
[----:B-1----:R-:W-:-:S07]  /*6650*/  IADD3 R0, -R3, UR36, -R0 ;  /* 0x0000002403007c10 */ /* 0x002fce000fffe900 */
.L_x_67:
[----:B------:R-:W2:Y:S01]  /*6660*/  LDL R6, [R1+0x8] ;  /* 0x0000080001067983 */ /* 0x000ea20000100800 */
[----:B------:R-:W0:Y:S01]  /*6670*/  LDC R0, c[0x0][0xc38] ;  /* 0x00030e00ff007b82 */ /* 0x000e220000000800 */
[----:B------:R-:W-:Y:S05]  /*6680*/  YIELD ;  /* 0x0000000000007946 */ /* 0x000fea0003800000 */
[----:B------:R-:W-:Y:S01]  /*6690*/  ULDC.64 UR4, c[0x0][0xa28] ;  /* 0x00028a0000047ab9 */ /* 0x000fe20000000a00 */
[----:B------:R-:W-:Y:S01]  /*66a0*/  IMAD.MOV.U32 R17, RZ, RZ, RZ ;  /* 0x000000ffff117224 */ /* 0x000fe200078e00ff */
[----:B------:R-:W1:Y:S01]  /*66b0*/  LDC R2, c[0x0][0xc44] ;  /* 0x00031100ff027b82 */ /* 0x000e620000000800 */
[----:B------:R-:W-:-:S04]  /*66c0*/  ISETP.NE.U32.AND P0, PT, RZ, UR4, PT ;  /* 0x00000004ff007c0c */ /* 0x000fc8000bf05070 */
[----:B------:R-:W-:Y:S02]  /*66d0*/  ISETP.NE.AND.EX P0, PT, RZ, UR5, PT, P0 ;  /* 0x00000005ff007c0c */ /* 0x000fe4000bf05300 */
[----:B0-----:R-:W-:Y:S02]  /*66e0*/  ISETP.NE.AND P1, PT, R0, 0x1, PT ;  /* 0x000000010000780c */ /* 0x001fe40003f25270 */
[----:B-1----:R-:W-:-:S09]  /*66f0*/  ISETP.NE.AND P2, PT, R2, 0x1, PT ;  /* 0x000000010200780c */ /* 0x002fd20003f45270 */
[----:B------:R-:W0:Y:S08]  /*6700*/  @P0 LDC.64 R2, c[0x0][0xa28] ;  /* 0x00028a00ff020b82 */ /* 0x000e300000000a00 */
[----:B------:R-:W2:Y:S08]  /*6710*/  @P1 LDC R0, c[0x0][0xc3c] ;  /* 0x00030f00ff001b82 */ /* 0x000eb00000000800 */
[----:B------:R-:W1:Y:S08]  /*6720*/  @P1 LDC R7, c[0x0][0xc40] ;  /* 0x00031000ff071b82 */ /* 0x000e700000000800 */
[----:B------:R-:W3:Y:S01]  /*6730*/  @P2 LDC.64 R4, c[0x0][0xc48] ;  /* 0x00031200ff042b82 */ /* 0x000ee20000000a00 */
[----:B--2---:R-:W-:-:S04]  /*6740*/  @P1 IMAD.HI.U32 R0, R6, R0, RZ ;  /* 0x0000000006001227 */ /* 0x004fc800078e00ff */
[----:B------:R-:W-:Y:S01]  /*6750*/  IMAD.MOV.U32 R23, RZ, RZ, R6 ;  /* 0x000000ffff177224 */ /* 0x000fe200078e0006 */
[----:B-1----:R-:W-:-:S05]  /*6760*/  @P1 SHF.R.U32.HI R23, RZ, R7, R0 ;  /* 0x00000007ff171219 */ /* 0x002fca0000011600 */
[----:B---3--:R-:W-:-:S04]  /*6770*/  @P2 IMAD.HI.U32 R4, R23, R4, RZ ;  /* 0x0000000417042227 */ /* 0x008fc800078e00ff */
[----:B------:R-:W-:Y:S01]  /*6780*/  IMAD.MOV.U32 R18, RZ, RZ, R23 ;  /* 0x000000ffff127224 */ /* 0x000fe200078e0017 */
[----:B------:R-:W-:-:S05]  /*6790*/  @P2 SHF.R.U32.HI R18, RZ, R5, R4 ;  /* 0x00000005ff122219 */ /* 0x000fca0000011604 */
[----:B0-----:R-:W-:-:S05]  /*67a0*/  @P0 IMAD.WIDE R2, R18, 0x4, R2 ;  /* 0x0000000412020825 */ /* 0x001fca00078e0202 */
[----:B------:R-:W2:Y:S01]  /*67b0*/  @P0 LDG.E R17, desc[UR50][R2.64] ;  /* 0x0000003202110981 */ /* 0x000ea2000c1e1900 */
[----:B------:R-:W-:-:S04]  /*67c0*/  UIADD3 UR4, UR38, 0xe400, URZ ;  /* 0x0000e40026047890 */ /* 0x000fc8000fffe03f */
[----:B------:R-:W-:-:S06]  /*67d0*/  ULOP3.LUT UP0, URZ, UR4, 0x3ff, URZ, 0xc0, !UPT ;  /* 0x000003ff043f7892 */ /* 0x000fcc000f80c03f */
[----:B------:R-:W-:Y:S01]  /*67e0*/  PLOP3.LUT P0, PT, PT, PT, UP0, 0x80, 0x0 ;  /* 0x000000000000781c */ /* 0x000fe20003f0f008 */
[----:B--2---:R0:W-:-:S12]  /*67f0*/  STL [R1+0x4], R17 ;  /* 0x0000041101007387 */ /* 0x0041d80000100800 */
[----:B------:R-:W-:Y:S05]  /*6800*/  @!P0 BRA `(.L_x_33) ;  /* 0x0000000000408947 */ /* 0x000fea0003800000 */
[----:B------:R-:W-:Y:S01]  /*6810*/  MOV R2, 0x0 ;  /* 0x0000000000027802 */ /* 0x000fe20000000f00 */
[----:B------:R-:W-:Y:S01]  /*6820*/  ULDC.64 UR6, c[0x4][0x88] ;  /* 0x0100220000067ab9 */ /* 0x000fe20000000a00 */
[----:B------:R-:W-:Y:S01]  /*6830*/  ULDC.64 UR8, c[0x4][0x90] ;  /* 0x0100240000087ab9 */ /* 0x000fe20000000a00 */
[----:B------:R-:W-:Y:S01]  /*6840*/  ULDC.64 UR4, c[0x4][0x8] ;  /* 0x0100020000047ab9 */ /* 0x000fe20000000a00 */
[----:B------:R-:W-:Y:S01]  /*6850*/  IMAD.U32 R4, RZ, RZ, UR6 ;  /* 0x00000006ff047e24 */ /* 0x000fe2000f8e00ff */
[----:B------:R-:W-:Y:S01]  /*6860*/  MOV R10, UR4 ;  /* 0x00000004000a7c02 */ /* 0x000fe20008000f00 */
[----:B------:R-:W1:Y:S01]  /*6870*/  LDC.64 R2, c[0x4][R2] ;  /* 0x0100000002027b82 */ /* 0x000e620000000a00 */
[----:B------:R-:W-:Y:S02]  /*6880*/  IMAD.U32 R5, RZ, RZ, UR7 ;  /* 0x00000007ff057e24 */ /* 0x000fe4000f8e00ff */
[----:B------:R-:W-:Y:S02]  /*6890*/  IMAD.U32 R6, RZ, RZ, UR8 ;  /* 0x00000008ff067e24 */ /* 0x000fe4000f8e00ff */
[----:B------:R-:W-:-:S02]  /*68a0*/  IMAD.U32 R7, RZ, RZ, UR9 ;  /* 0x00000009ff077e24 */ /* 0x000fc4000f8e00ff */
[----:B------:R-:W-:Y:S02]  /*68b0*/  IMAD.U32 R11, RZ, RZ, UR5 ;  /* 0x00000005ff0b7e24 */ /* 0x000fe4000f8e00ff */
[----:B------:R-:W-:Y:S02]  /*68c0*/  IMAD.MOV.U32 R8, RZ, RZ, 0x70 ;  /* 0x00000070ff087424 */ /* 0x000fe400078e00ff */
[----:B------:R-:W-:Y:S02]  /*68d0*/  IMAD.MOV.U32 R12, RZ, RZ, 0x1 ;  /* 0x00000001ff0c7424 */ /* 0x000fe400078e00ff */
[----:B------:R-:W-:-:S07]  /*68e0*/  IMAD.MOV.U32 R13, RZ, RZ, RZ ;  /* 0x000000ffff0d7224 */ /* 0x000fce00078e00ff */
[----:B------:R-:W-:-:S07]  /*68f0*/  LEPC R20, `(.L_x_33) ;  /* 0x000000001014794e */ /* 0x000fce0000000000 */
[----:B01----:R-:W-:Y:S05]  /*6900*/  CALL.ABS.NOINC R2 ;  /* 0x0000000002007343 */ /* 0x003fea0003c00000 */
.L_x_33:
[----:B------:R-:W-:-:S04]  /*6910*/  UIADD3 UR4, UR38, 0x400, URZ ;  /* 0x0000040026047890 */ /* 0x000fc8000fffe03f */
[----:B------:R-:W-:-:S06]  /*6920*/  ULOP3.LUT UP0, URZ, UR4, 0x3ff, URZ, 0xc0, !UPT ;  /* 0x000003ff043f7892 */ /* 0x000fcc000f80c03f */
[----:B------:R-:W-:-:S13]  /*6930*/  PLOP3.LUT P0, PT, PT, PT, UP0, 0x80, 0x0 ;  /* 0x000000000000781c */ /* 0x000fda0003f0f008 */
[----:B------:R-:W-:Y:S05]  /*6940*/  @!P0 BRA `(.L_x_34) ;  /* 0x00000000007c8947 */ /* 0x000fea0003800000 */
[----:B------:R-:W-:Y:S01]  /*6950*/  MOV R16, 0x0 ;  /* 0x0000000000107802 */ /* 0x000fe20000000f00 */
[----:B------:R-:W-:Y:S01]  /*6960*/  ULDC.64 UR6, c[0x4][0x88] ;  /* 0x0100220000067ab9 */ /* 0x000fe20000000a00 */
[----:B------:R-:W-:Y:S01]  /*6970*/  ULDC.64 UR8, c[0x4][0x90] ;  /* 0x0100240000087ab9 */ /* 0x000fe20000000a00 */
[----:B------:R-:W-:Y:S01]  /*6980*/  ULDC.64 UR4, c[0x4][0x10] ;  /* 0x0100040000047ab9 */ /* 0x000fe20000000a00 */
[----:B------:R1:W2:Y:S01]  /*6990*/  LDC.64 R2, c[0x4][R16] ;  /* 0x0100000010027b82 */ /* 0x0002a20000000a00 */
[----:B------:R-:W-:Y:S01]  /*69a0*/  IMAD.U32 R4, RZ, RZ, UR6 ;  /* 0x00000006ff047e24 */ /* 0x000fe2000f8e00ff */
[----:B------:R-:W-:Y:S01]  /*69b0*/  MOV R7, UR9 ;  /* 0x0000000900077c02 */ /* 0x000fe20008000f00 */
[----:B------:R-:W-:Y:S02]  /*69c0*/  IMAD.U32 R5, RZ, RZ, UR7 ;  /* 0x00000007ff057e24 */ /* 0x000fe4000f8e00ff */
[----:B------:R-:W-:Y:S02]  /*69d0*/  IMAD.U32 R6, RZ, RZ, UR8 ;  /* 0x00000008ff067e24 */ /* 0x000fe4000f8e00ff */
[----:B------:R-:W-:-:S02]  /*69e0*/  IMAD.U32 R10, RZ, RZ, UR4 ;  /* 0x00000004ff0a7e24 */ /* 0x000fc4000f8e00ff */
[----:B------:R-:W-:Y:S02]  /*69f0*/  IMAD.U32 R11, RZ, RZ, UR5 ;  /* 0x00000005ff0b7e24 */ /* 0x000fe4000f8e00ff */
[----:B------:R-:W-:Y:S02]  /*6a00*/  IMAD.MOV.U32 R8, RZ, RZ, 0x70 ;  /* 0x00000070ff087424 */ /* 0x000fe400078e00ff */
[----:B------:R-:W-:Y:S02]  /*6a10*/  IMAD.MOV.U32 R12, RZ, RZ, 0x1 ;  /* 0x00000001ff0c7424 */ /* 0x000fe400078e00ff */
[----:B-1----:R-:W-:-:S07]  /*6a20*/  IMAD.MOV.U32 R13, RZ, RZ, RZ ;  /* 0x000000ffff0d7224 */ /* 0x002fce00078e00ff */
[----:B------:R-:W-:-:S07]  /*6a30*/  LEPC R20, `(.L_x_35) ;  /* 0x000000001014794e */ /* 0x000fce0000000000 */
[----:B0-2---:R-:W-:Y:S05]  /*6a40*/  CALL.ABS.NOINC R2 ;  /* 0x0000000002007343 */ /* 0x005fea0003c00000 */
.L_x_35:
[----:B------:R0:W1:Y:S01]  /*6a50*/  LDC.64 R2, c[0x4][R16] ;  /* 0x0100000010027b82 */ /* 0x0000620000000a00 */
[----:B------:R-:W-:Y:S01]  /*6a60*/  ULDC.64 UR6, c[0x4][0x88] ;  /* 0x0100220000067ab9 */ /* 0x000fe20000000a00 */
[----:B------:R-:W-:Y:S01]  /*6a70*/  ULDC.64 UR8, c[0x4][0x90] ;  /* 0x0100240000087ab9 */ /* 0x000fe20000000a00 */
[----:B------:R-:W-:Y:S01]  /*6a80*/  ULDC.64 UR4, c[0x4][0x18] ;  /* 0x0100060000047ab9 */ /* 0x000fe20000000a00 */
        /* <DEDUP_REMOVED lines=8> */
[----:B0-----:R-:W-:-:S07]  /*6b10*/  IMAD.MOV.U32 R13, RZ, RZ, RZ ;  /* 0x000000ffff0d7224 */ /* 0x001fce00078e00ff */
[----:B------:R-:W-:-:S07]  /*6b20*/  LEPC R20, `(.L_x_34) ;  /* 0x000000001014794e */ /* 0x000fce0000000000 */
[----:B-1----:R-:W-:Y:S05]  /*6b30*/  CALL.ABS.NOINC R2 ;  /* 0x0000000002007343 */ /* 0x002fea0003c00000 */
.L_x_34:
[----:B------:R-:W-:Y:S01]  /*6b40*/  ULDC.64 UR4, c[0x0][0x9f8] ;  /* 0x00027e0000047ab9 */ /* 0x000fe20000000a00 */
[----:B------:R-:W-:Y:S01]  /*6b50*/  IMAD.MOV.U32 R28, RZ, RZ, R18 ;  /* 0x000000ffff1c7224 */ /* 0x000fe200078e0012 */
[----:B------:R-:W-:Y:S01]  /*6b60*/  ISETP.NE.U32.AND P0, PT, RZ, UR4, PT ;  /* 0x00000004ff007c0c */ /* 0x000fe2000bf05070 */
[----:B------:R-:W1:Y:S01]  /*6b70*/  LDC R9, c[0x0][0x430] ;  /* 0x00010c00ff097b82 */ /* 0x000e620000000800 */
[----:B------:R-:W2:Y:S01]  /*6b80*/  S2R R19, SR_TID.X ;  /* 0x0000000000137919 */ /* 0x000ea20000002100 */
[----:B------:R-:W-:Y:S01]  /*6b90*/  USHF.L.U32 UR44, UR42, 0x7, URZ ;  /* 0x000000072a2c7899 */ /* 0x000fe2000800063f */
[----:B------:R-:W-:Y:S01]  /*6ba0*/  ISETP.NE.AND.EX P0, PT, RZ, UR5, PT, P0 ;  /* 0x00000005ff007c0c */ /* 0x000fe2000bf05300 */
[----:B------:R-:W-:-:S12]  /*6bb0*/  ULDC UR4, c[0x0][0xc44] ;  /* 0x0003110000047ab9 */ /* 0x000fd80000000800 */
[----:B------:R-:W3:Y:S02]  /*6bc0*/  @P0 LDC.64 R2, c[0x0][0x9f8] ;  /* 0x00027e00ff020b82 */ /* 0x000ee40000000a00 */
[----:B---3--:R-:W-:-:S05]  /*6bd0*/  @P0 IMAD.WIDE R2, R18, 0x4, R2 ;  /* 0x0000000412020825 */ /* 0x008fca00078e0202 */
[----:B------:R3:W4:Y:S01]  /*6be0*/  @P0 LDG.E R28, desc[UR50][R2.64] ;  /* 0x00000032021c0981 */ /* 0x000722000c1e1900 */
[----:B-1----:R-:W-:Y:S02]  /*6bf0*/  ISETP.NE.AND P1, PT, R9, 0x1, PT ;  /* 0x000000010900780c */ /* 0x002fe40003f25270 */
[----:B--2---:R-:W-:Y:S02]  /*6c00*/  SHF.R.U32.HI R16, RZ, 0x3, R19 ;  /* 0x00000003ff107819 */ /* 0x004fe40000011613 */
[----:B------:R-:W-:Y:S02]  /*6c10*/  SHF.L.U32 R19, R19, 0x4, RZ ;  /* 0x0000000413137819 */ /* 0x000fe400000006ff */
[----:B------:R-:W-:Y:S02]  /*6c20*/  LOP3.LUT R16, R16, 0xf, RZ, 0xc0, !PT ;  /* 0x0000000f10107812 */ /* 0x000fe400078ec0ff */
[----:B------:R-:W-:Y:S02]  /*6c30*/  LOP3.LUT R19, R19, 0x70, RZ, 0xc0, !PT ;  /* 0x0000007013137812 */ /* 0x000fe400078ec0ff */
[----:B------:R-:W-:-:S02]  /*6c40*/  LOP3.LUT R25, R25, 0xfffffff7, RZ, 0xc0, !PT ;  /* 0xfffffff719197812 */ /* 0x000fc400078ec0ff */
[----:B------:R-:W-:Y:S01]  /*6c50*/  LOP3.LUT R16, R16, UR44, R19, 0xfe, !PT ;  /* 0x0000002c10107c12 */ /* 0x000fe2000f8efe13 */
[----:B------:R-:W1:Y:S01]  /*6c60*/  @P1 LDC R5, c[0x0][0x434] ;  /* 0x00010d00ff051b82 */ /* 0x000e620000000800 */
[----:B------:R-:W-:Y:S02]  /*6c70*/  @P1 LOP3.LUT R25, R25, 0x8, RZ, 0xfc, !PT ;  /* 0x0000000819191812 */ /* 0x000fe400078efcff */
[C---:B------:R-:W-:Y:S01]  /*6c80*/  ISETP.GE.AND P0, PT, R16.reuse, UR36, PT ;  /* 0x0000002410007c0c */ /* 0x040fe2000bf06270 */
[----:B------:R-:W-:-:S04]  /*6c90*/  IMAD.IADD R0, R16, 0x1, R17 ;  /* 0x0000000110007824 */ /* 0x000fc800078e0211 */
[----:B------:R-:W2:Y:S01]  /*6ca0*/  @P1 LDC R7, c[0x0][0x438] ;  /* 0x00010e00ff071b82 */ /* 0x000ea20000000800 */
[----:B------:R-:W-:Y:S02]  /*6cb0*/  IMAD.MOV.U32 R8, RZ, RZ, R0 ;  /* 0x000000ffff087224 */ /* 0x000fe400078e0000 */
[----:B-1----:R-:W-:-:S05]  /*6cc0*/  @P1 IMAD.HI.U32 R4, R0, R5, RZ ;  /* 0x0000000500041227 */ /* 0x002fca00078e00ff */
[----:B--2---:R-:W-:Y:S02]  /*6cd0*/  @P1 SHF.R.U32.HI R8, RZ, R7, R4 ;  /* 0x00000007ff081219 */ /* 0x004fe40000011604 */
[----:B------:R-:W1:Y:S02]  /*6ce0*/  @!P0 LDC.64 R4, c[0x0][0x428] ;  /* 0x00010a00ff048b82 */ /* 0x000e640000000a00 */
[--C-:B---3--:R-:W-:Y:S01]  /*6cf0*/  @!P0 SHF.R.S32.HI R3, RZ, 0x1f, R8.reuse ;  /* 0x0000001fff038819 */ /* 0x108fe20000011408 */
[----:B------:R-:W-:-:S05]  /*6d00*/  @!P0 IMAD.MOV.U32 R2, RZ, RZ, R8 ;  /* 0x000000ffff028224 */ /* 0x000fca00078e0008 */
[----:B------:R-:W2:Y:S01]  /*6d10*/  @!P0 LDC.64 R6, c[0x0][0x418] ;  /* 0x00010600ff068b82 */ /* 0x000ea20000000a00 */
[----:B----4-:R-:W-:Y:S01]  /*6d20*/  SHF.R.S32.HI R10, RZ, 0x1f, R28 ;  /* 0x0000001fff0a7819 */ /* 0x010fe2000001141c */
[----:B-1----:R-:W-:-:S04]  /*6d30*/  @!P0 IMAD.WIDE.U32 R2, R28, R4, R2 ;  /* 0x000000041c028225 */ /* 0x002fc800078e0002 */
[----:B------:R-:W-:Y:S01]  /*6d40*/  @!P0 IMAD R4, R10, R4, RZ ;  /* 0x000000040a048224 */ /* 0x000fe200078e02ff */
[----:B--2---:R-:W-:Y:S01]  /*6d50*/  @!P0 LEA R6, P1, R2, R6, 0x2 ;  /* 0x0000000602068211 */ /* 0x004fe200078210ff */
[----:B------:R1:W-:Y:S02]  /*6d60*/  STL [R1], R10 ;  /* 0x0000000a01007387 */ /* 0x0003e40000100800 */
[----:B------:R-:W-:Y:S02]  /*6d70*/  @!P0 IMAD R5, R28, R5, R4 ;  /* 0x000000051c058224 */ /* 0x000fe400078e0204 */
[----:B------:R-:W-:Y:S02]  /*6d80*/  IMAD.MOV.U32 R4, RZ, RZ, RZ ;  /* 0x000000ffff047224 */ /* 0x000fe400078e00ff */
[----:B------:R-:W-:-:S05]  /*6d90*/  @!P0 IMAD.IADD R3, R3, 0x1, R5 ;  /* 0x0000000103038824 */ /* 0x000fca00078e0205 */
[----:B------:R-:W-:-:S05]  /*6da0*/  @!P0 LEA.HI.X R7, R2, R7, R3, 0x2, P1 ;  /* 0x0000000702078211 */ /* 0x000fca00008f1403 */
[----:B------:R1:W5:Y:S01]  /*6db0*/  @!P0 LDG.E R4, desc[UR50][R6.64] ;  /* 0x0000003206048981 */ /* 0x000362000c1e1900 */
[----:B------:R-:W-:Y:S01]  /*6dc0*/  IMAD.U32 R2, RZ, RZ, UR41 ;  /* 0x00000029ff027e24 */ /* 0x000fe2000f8e00ff */
[----:B------:R-:W-:Y:S01]  /*6dd0*/  UMOV UR5, 0xffffffff ;  /* 0xffffffff00057882 */ /* 0x000fe20000000000 */
[----:B------:R-:W-:Y:S01]  /*6de0*/  IMAD.MOV R5, RZ, RZ, -R8 ;  /* 0x000000ffff057224 */ /* 0x000fe200078e0a08 */
[----:B------:R-:W-:Y:S02]  /*6df0*/  LOP3.LUT R25, R25, 0xfffffffb, RZ, 0xc0, !PT ;  /* 0xfffffffb19197812 */ /* 0x000fe400078ec0ff */
[----:B------:R-:W-:Y:S01]  /*6e00*/  ISETP.NE.AND P2, PT, R2, 0x3, PT ;  /* 0x000000030200780c */ /* 0x000fe20003f45270 */
[----:B------:R-:W-:Y:S01]  /*6e10*/  IMAD R5, R9, R5, R0 ;  /* 0x0000000509057224 */ /* 0x000fe200078e0200 */
[----:B------:R-:W-:-:S05]  /*6e20*/  IADD3 R0, -R18, RZ, RZ ;  /* 0x000000ff12007210 */ /* 0x000fca0007ffe1ff */
[----:B------:R-:W-:-:S06]  /*6e30*/  IMAD R19, R0, UR4, R23 ;  /* 0x0000000400137c24 */ /* 0x000fcc000f8e0217 */
[----:B------:R-:W-:Y:S01]  /*6e40*/  @P2 LOP3.LUT R25, R25, 0x4, RZ, 0xfc, !PT ;  /* 0x0000000419192812 */ /* 0x000fe200078efcff */
[----:B-1----:R-:W-:Y:S06]  /*6e50*/  BRA.DIV UR5, `(.L_x_36) ;  /* 0x0000003205bc7947 */ /* 0x002fec000b800000 */
.L_x_84:
[----:B------:R-:W-:Y:S01]  /*6e60*/  SHF.R.S32.HI R27, RZ, 0x1f, R19 ;  /* 0x0000001fff1b7819 */ /* 0x000fe20000011413 */
[----:B------:R-:W-:Y:S06]  /*6e70*/  @!P2 BRA `(.L_x_37) ;  /* 0x000000000004a947 */ /* 0x000fec0003800000 */
[----:B------:R-:W-:Y:S01]  /*6e80*/  BPT.TRAP 0x1 ;  /* 0x000000040000795c */ /* 0x000fe20000300000 */
.L_x_37:
[----:B------:R-:W-:Y:S01]  /*6e90*/  SHF.R.S32.HI R7, RZ, 0x1f, R5 ;  /* 0x0000001fff077819 */ /* 0x000fe20000011405 */
[----:B------:R-:W-:Y:S01]  /*6ea0*/  ULDC.64 UR4, c[0x0][0x328] ;  /* 0x0000ca0000047ab9 */ /* 0x000fe20000000a00 */
[----:B-----5:R-:W-:Y:S01]  /*6eb0*/  SHF.R.S32.HI R6, RZ, 0x1f, R4 ;  /* 0x0000001fff067819 */ /* 0x020fe20000011404 */
[----:B------:R-:W-:Y:S01]  /*6ec0*/  IMAD.WIDE.U32 R2, R5, UR4, RZ ;  /* 0x0000000405027c25 */ /* 0x000fe2000f8e00ff */
[----:B------:R-:W-:Y:S03]  /*6ed0*/  BSSY B0, `(.L_x_38) ;  /* 0x0000015000007945 */ /* 0x000fe60003800000 */
[----:B------:R-:W-:-:S04]  /*6ee0*/  IMAD R0, R7, UR4, RZ ;  /* 0x0000000407007c24 */ /* 0x000fc8000f8e02ff */
[----:B------:R-:W-:Y:S01]  /*6ef0*/  IMAD R9, R5, UR5, R0 ;  /* 0x0000000505097c24 */ /* 0x000fe2000f8e0200 */
[----:B------:R-:W-:Y:S02]  /*6f00*/  ULDC.64 UR4, c[0x0][0x338] ;  /* 0x0000ce0000047ab9 */ /* 0x000fe40000000a00 */
[----:B------:R-:W-:Y:S02]  /*6f10*/  IMAD R0, R6, UR4, RZ ;  /* 0x0000000406007c24 */ /* 0x000fe4000f8e02ff */
[----:B------:R-:W-:Y:S02]  /*6f20*/  IMAD.IADD R3, R3, 0x1, R9 ;  /* 0x0000000103037824 */ /* 0x000fe400078e0209 */
[C---:B------:R-:W-:Y:S02]  /*6f30*/  IMAD R0, R4.reuse, UR5, R0 ;  /* 0x0000000504007c24 */ /* 0x040fe4000f8e0200 */
[----:B------:R-:W-:Y:S01]  /*6f40*/  IMAD.WIDE.U32 R2, R4, UR4, R2 ;  /* 0x0000000404027c25 */ /* 0x000fe2000f8e0002 */
[----:B------:R-:W-:-:S03]  /*6f50*/  ULDC.64 UR4, c[0x0][0x330] ;  /* 0x0000cc0000047ab9 */ /* 0x000fc60000000a00 */
[----:B------:R-:W-:Y:S02]  /*6f60*/  IMAD.IADD R3, R3, 0x1, R0 ;  /* 0x0000000103037824 */ /* 0x000fe400078e0200 */
[----:B------:R-:W-:Y:S02]  /*6f70*/  IMAD R0, R27, UR4, RZ ;  /* 0x000000041b007c24 */ /* 0x000fe4000f8e02ff */
[----:B------:R-:W-:-:S04]  /*6f80*/  IMAD.WIDE.U32 R2, R19, UR4, R2 ;  /* 0x0000000413027c25 */ /* 0x000fc8000f8e0002 */
[----:B------:R-:W-:Y:S01]  /*6f90*/  IMAD R0, R19, UR5, R0 ;  /* 0x0000000513007c24 */ /* 0x000fe2000f8e0200 */
[----:B------:R-:W-:Y:S02]  /*6fa0*/  ULDC.64 UR4, c[0x0][0x318] ;  /* 0x0000c60000047ab9 */ /* 0x000fe40000000a00 */
[----:B------:R-:W-:Y:S01]  /*6fb0*/  LEA R16, P0, R2, UR4, 0x1 ;  /* 0x0000000402107c11 */ /* 0x000fe2000f8008ff */
[----:B------:R-:W-:-:S05]  /*6fc0*/  IMAD.IADD R0, R3, 0x1, R0 ;  /* 0x0000000103007824 */ /* 0x000fca00078e0200 */
[----:B0-----:R-:W-:Y:S02]  /*6fd0*/  LEA.HI.X R17, R2, UR5, R0, 0x1, P0 ;  /* 0x0000000502117c11 */ /* 0x001fe400080f0c00 */
[----:B------:R-:W-:Y:S02]  /*6fe0*/  LEA R0, R22, UR38, 0x3 ;  /* 0x0000002616007c11 */ /* 0x000fe4000f8e18ff */
[----:B------:R-:W-:-:S04]  /*6ff0*/  SHF.L.U32 R2, R24, 0x1f, RZ ;  /* 0x0000001f18027819 */ /* 0x000fc800000006ff */
[----:B------:R-:W0:Y:S02]  /*7000*/  SYNCS.PHASECHK.TRANS64.TRYWAIT P0, [R0+URZ+0x16840], R2 ;  /* 0x01684002000075a7 */ /* 0x000e24000800017f */
[----:B0-----:R-:W-:Y:S05]  /*7010*/  @!P0 BRA `(.L_x_39) ;  /* 0x0000003000808947 */ /* 0x001fea0003800000 */
.L_x_85:
[----:B------:R-:W-:Y:S05]  /*7020*/  BSYNC B0 ;  /* 0x0000000000007941 */ /* 0x000fea0003800000 */
.L_x_38:
[----:B------:R-:W1:Y:S01]  /*7030*/  S2R R9, SR_TID.X ;  /* 0x0000000000097919 */ /* 0x000e620000002100 */
[----:B------:R-:W-:Y:S01]  /*7040*/  ULDC.64 UR4, c[0x0][0x300] ;  /* 0x0000c00000047ab9 */ /* 0x000fe20000000a00 */
[----:B------:R-:W-:Y:S01]  /*7050*/  USHF.L.U32 UR6, UR42, 0x7, URZ ;  /* 0x000000072a067899 */ /* 0x000fe2000800063f */
[----:B------:R-:W-:Y:S01]  /*7060*/  IMAD R7, R7, UR4, RZ ;  /* 0x0000000407077c24 */ /* 0x000fe2000f8e02ff */
[----:B------:R-:W-:Y:S01]  /*7070*/  LOP3.LUT P2, RZ, R25, 0x1, RZ, 0xc0, !PT ;  /* 0x0000000119ff7812 */ /* 0x000fe2000784c0ff */
[----:B0-----:R-:W-:-:S04]  /*7080*/  IMAD.WIDE.U32 R2, R5, UR4, RZ ;  /* 0x0000000405027c25 */ /* 0x001fc8000f8e00ff */
        /* <DEDUP_REMOVED lines=11> */
[----:B------:R-:W-:Y:S01]  /*7140*/  ULDC.64 UR4, c[0x0][0x2e8] ;  /* 0x0000ba0000047ab9 */ /* 0x000fe20000000a00 */
[----:B-1----:R-:W-:Y:S01]  /*7150*/  SHF.R.U32.HI R10, RZ, 0x3, R9 ;  /* 0x00000003ff0a7819 */ /* 0x002fe20000011609 */
[----:B------:R-:W-:Y:S01]  /*7160*/  IMAD R6, R22, 0x2000, R29 ;  /* 0x0000200016067824 */ /* 0x000fe200078e021d */
[----:B------:R-:W-:Y:S01]  /*7170*/  SHF.L.U32 R8, R9, 0x3, RZ ;  /* 0x0000000309087819 */ /* 0x000fe200000006ff */
[----:B------:R-:W-:Y:S01]  /*7180*/  IMAD.IADD R5, R3, 0x1, R4 ;  /* 0x0000000103057824 */ /* 0x000fe200078e0204 */
[----:B------:R-:W-:Y:S01]  /*7190*/  LEA R4, P0, R2, UR4, 0x1 ;  /* 0x0000000402047c11 */ /* 0x000fe2000f8008ff */
[----:B------:R-:W-:Y:S01]  /*71a0*/  IMAD.U32 R9, RZ, RZ, UR6 ;  /* 0x00000006ff097e24 */ /* 0x000fe2000f8e00ff */
[----:B------:R-:W-:Y:S01]  /*71b0*/  UMOV UR4, 0xffffffff ;  /* 0xffffffff00047882 */ /* 0x000fe20000000000 */
[----:B------:R-:W-:Y:S02]  /*71c0*/  LOP3.LUT R10, R10, 0xf, RZ, 0xc0, !PT ;  /* 0x0000000f0a0a7812 */ /* 0x000fe400078ec0ff */
[----:B------:R-:W-:-:S02]  /*71d0*/  LEA.HI.X R5, R2, UR5, R5, 0x1, P0 ;  /* 0x0000000502057c11 */ /* 0x000fc400080f0c05 */
[----:B------:R-:W-:Y:S02]  /*71e0*/  LOP3.LUT R8, R8, 0x38, RZ, 0xc0, !PT ;  /* 0x0000003808087812 */ /* 0x000fe400078ec0ff */
[----:B------:R-:W-:Y:S01]  /*71f0*/  IADD3 R9, -R10, UR36, -R9 ;  /* 0x000000240a097c10 */ /* 0x000fe2000fffe909 */
[----:B------:R-:W-:Y:S06]  /*7200*/  BRA.DIV UR4, `(.L_x_40) ;  /* 0x0000003204187947 */ /* 0x000fec000b800000 */
[----:B------:R-:W0:Y:S01]  /*7210*/  SHFL.IDX PT, R3, R4, RZ, 0x181f ;  /* 0x00181fff04037589 */ /* 0x000e2200000e0000 */
[----:B------:R-:W-:-:S03]  /*7220*/  ISETP.GE.AND P1, PT, R9, 0x1, PT ;  /* 0x000000010900780c */ /* 0x000fc60003f26270 */
[----:B------:R-:W1:Y:S04]  /*7230*/  SHFL.IDX PT, R2, R5, RZ, 0x181f ;  /* 0x00181fff05027589 */ /* 0x000e6800000e0000 */
[----:B------:R-:W-:Y:S06]  /*7240*/  SHFL.IDX PT, R14, R4, 0x7, 0x181f ;  /* 0x00f81f00040e7f89 */ /* 0x000fec00000e0000 */
[----:B------:R-:W-:-:S02]  /*7250*/  @P1 LEA R7, R6, UR38, 0x1 ;  /* 0x0000002606071c11 */ /* 0x000fc4000f8e08ff */
[----:B0-----:R-:W-:-:S05]  /*7260*/  @P1 LEA R3, P0, R8, R3, 0x1 ;  /* 0x0000000308031211 */ /* 0x001fca00078008ff */
[----:B-1----:R-:W-:-:S05]  /*7270*/  @P1 IMAD.X R2, RZ, RZ, R2, P0 ;  /* 0x000000ffff021224 */ /* 0x002fca00000e0602 */
[----:B------:R-:W-:-:S04]  /*7280*/  @P1 LOP3.LUT R3, R3, R2, RZ, 0x3c, !PT ;  /* 0x0000000203031212 */ /* 0x000fc800078e3cff */
[----:B------:R-:W-:-:S04]  /*7290*/  @P1 LOP3.LUT R2, R3, R2, RZ, 0x3c, !PT ;  /* 0x0000000203021212 */ /* 0x000fc800078e3cff */
[----:B------:R-:W-:-:S05]  /*72a0*/  @P1 LOP3.LUT R3, R3, R2, RZ, 0x3c, !PT ;  /* 0x0000000203031212 */ /* 0x000fca00078e3cff */
[----:B------:R0:W-:Y:S01]  /*72b0*/  @P1 LDGSTS.E.BYPASS.LTC128B.128 [R7+0xe400], desc[UR50][R2.64], !P2 ;  /* 0x0e40000002071fae */ /* 0x0001e2000d101d72 */
[----:B------:R-:W-:-:S03]  /*72c0*/  ISETP.GE.AND P1, PT, R9, 0x11, PT ;  /* 0x000000110900780c */ /* 0x000fc60003f26270 */
[----:B0-----:R-:W0:Y:S10]  /*72d0*/  SHFL.IDX PT, R3, R4, 0x1, 0x181f ;  /* 0x00381f0004037f89 */ /* 0x001e3400000e0000 */
[----:B------:R-:W-:Y:S01]  /*72e0*/  @P1 LEA R7, R6, UR38, 0x1 ;  /* 0x0000002606071c11 */ /* 0x000fe2000f8e08ff */
[----:B------:R-:W1:Y:S01]  /*72f0*/  SHFL.IDX PT, R2, R5, 0x1, 0x181f ;  /* 0x00381f0005027f89 */ /* 0x000e6200000e0000 */
        /* <DEDUP_REMOVED lines=49> */
[----:B------:R-:W1:Y:S04]  /*7610*/  SHFL.IDX PT, R2, R5, 0x6, 0x181f ;  /* 0x00d81f0005027f89 */ /* 0x000e6800000e0000 */
[----:B------:R-:W2:Y:S01]  /*7620*/  SHFL.IDX PT, R5, R5, 0x7, 0x181f ;  /* 0x00f81f0005057f89 */ /* 0x000ea200000e0000 */
[----:B0-----:R-:W-:-:S04]  /*7630*/  @P1 LEA R3, P0, R8, R3, 0x1 ;  /* 0x0000000308031211 */ /* 0x001fc800078008ff */
[----:B-1----:R-:W-:-:S04]  /*7640*/  @P1 IADD3.X R2, RZ, R2, RZ, P0, !PT ;  /* 0x00000002ff021210 */ /* 0x002fc800007fe4ff */
[----:B------:R-:W-:-:S04]  /*7650*/  @P1 LOP3.LUT R3, R3, R2, RZ, 0x3c, !PT ;  /* 0x0000000203031212 */ /* 0x000fc800078e3cff */
[----:B------:R-:W-:-:S04]  /*7660*/  @P1 LOP3.LUT R2, R3, R2, RZ, 0x3c, !PT ;  /* 0x0000000203021212 */ /* 0x000fc800078e3cff */
[----:B------:R-:W-:-:S05]  /*7670*/  @P1 LOP3.LUT R3, R3, R2, RZ, 0x3c, !PT ;  /* 0x0000000203031212 */ /* 0x000fca00078e3cff */
[----:B--2---:R0:W-:Y:S02]  /*7680*/  @P1 LDGSTS.E.BYPASS.LTC128B.128 [R7+0x11400], desc[UR50][R2.64], !P2 ;  /* 0x1140000002071fae */ /* 0x0041e4000d101d72 */
.L_x_103:
[----:B------:R-:W-:-:S13]  /*7690*/  ISETP.GE.AND P0, PT, R9, 0x71, PT ;  /* 0x000000710900780c */ /* 0x000fda0003f06270 */
[----:B0-----:R-:W-:-:S05]  /*76a0*/  @P0 LEA R2, P1, R8, R14, 0x1 ;  /* 0x0000000e08020211 */ /* 0x001fca00078208ff */
[----:B------:R-:W-:Y:S01]  /*76b0*/  @P0 IMAD.X R3, RZ, RZ, R5, P1 ;  /* 0x000000ffff030224 */ /* 0x000fe200008e0605 */
[----:B------:R-:W-:-:S05]  /*76c0*/  @P0 LEA R5, R6, UR38, 0x1 ;  /* 0x0000002606050c11 */ /* 0x000fca000f8e08ff */
[----:B------:R-:W-:Y:S01]  /*76d0*/  @!PT LDS RZ, [RZ] ;  /* 0x00000000fffff984 */ /* 0x000fe20000000800 */
[----:B------:R-:W-:Y:S01]  /*76e0*/  @!PT LDS RZ, [RZ] ;  /* 0x00000000fffff984 */ /* 0x000fe20000000800 */
[----:B------:R-:W-:Y:S01]  /*76f0*/  @!PT LDS RZ, [RZ] ;  /* 0x00000000fffff984 */ /* 0x000fe20000000800 */
[----:B------:R0:W-:Y:S01]  /*7700*/  @P0 LDGSTS.E.BYPASS.LTC128B.128 [R5+0x11c00], desc[UR50][R2.64], !P2 ;  /* 0x11c0000002050fae */ /* 0x0001e2000d101d72 */
[----:B------:R-:W-:Y:S01]  /*7710*/  PLOP3.LUT P0, PT, PT, PT, PT, 0x80, 0x0 ;  /* 0x000000000000781c */ /* 0x000fe20003f0f070 */
[----:B------:R-:W-:-:S12]  /*7720*/  NOP ;  /* 0x0000000000007918 */ /* 0x000fd80000000000 */
.L_x_41:
[----:B------:R-:W-:Y:S02]  /*7730*/  PLOP3.LUT P1, PT, P1, P0, PT, 0xa2, 0x0 ;  /* 0x000000000000781c */ /* 0x000fe40000f21472 */
[----:B------:R-:W-:-:S08]  /*7740*/  @P0 R2UR P1, UR4, R0 ;  /* 0x00000000000402ca */ /* 0x000fd00000020000 */
[----:B------:R-:W-:-:S05]  /*7750*/  @P0 PLOP3.LUT P0, PT, P1, PT, PT, 0x80, 0x0 ;  /* 0x000000000000081c */ /* 0x000fca0000f0f070 */
[----:B------:R-:W-:Y:S01]  /*7760*/  @!P1 SYNCS.ARRIVE.TRANS64.RED.A0T1 RZ, [UR4+0x16830], RZ ;  /* 0x016830ffffff99a7 */ /* 0x000fe20008200404 */
[----:B------:R-:W-:Y:S07]  /*7770*/  @!P1 ARRIVES.LDGSTSBAR.64.TRANSCNT [UR4+0x16830] ;  /* 0x01683000ff0099b0 */ /* 0x000fee0008000a84 */
[----:B------:R-:W-:Y:S05]  /*7780*/  @P0 BRA.U.ANY `(.L_x_41) ;  /* 0xfffffffd00e80947 */ /* 0x000fea000393ffff */
[----:B------:R-:W-:Y:S01]  /*7790*/  NOP ;  /* 0x0000000000007918 */ /* 0x000fe20000000000 */
[----:B0-----:R-:W-:-:S05]  /*77a0*/  IMAD.U32 R2, RZ, RZ, UR41 ;  /* 0x00000029ff027e24 */ /* 0x001fca000f8e00ff */
[----:B------:R-:W-:-:S13]  /*77b0*/  ISETP.NE.AND P2, PT, R2, 0x3, PT ;  /* 0x000000030200780c */ /* 0x000fda0003f45270 */
[----:B------:R-:W-:Y:S05]  /*77c0*/  @!P2 BRA `(.L_x_42) ;  /* 0x000000000004a947 */ /* 0x000fea0003800000 */
[----:B------:R-:W-:Y:S01]  /*77d0*/  BPT.TRAP 0x1 ;  /* 0x000000040000795c */ /* 0x000fe20000300000 */
.L_x_42:
[----:B------:R0:W-:Y:S02]  /*77e0*/  SYNCS.ARRIVE.TRANS64.A1T0 RZ, [R0+URZ+0x16830], RZ ;  /* 0x016830ff00ff79a7 */ /* 0x0001e4000810003f */
[----:B------:R-:W-:Y:S05]  /*77f0*/  WARPSYNC.ALL ;  /* 0x0000000000007948 */ /* 0x000fea0003800000 */
[----:B------:R-:W-:-:S04]  /*7800*/  UIADD3 UR4, UR38, 0x8400, URZ ;  /* 0x0000840026047890 */ /* 0x000fc8000fffe03f */
[----:B------:R-:W-:Y:S01]  /*7810*/  ULOP3.LUT UP0, URZ, UR4, 0x3ff, URZ, 0xc0, !UPT ;  /* 0x000003ff043f7892 */ /* 0x000fe2000f80c03f */
[----:B------:R-:W-:Y:S05]  /*7820*/  BAR.SYNC.DEFER_BLOCKING 0x8, 0x200 ;  /* 0x0208000000007b1d */ /* 0x000fea0000010000 */
[----:B------:R-:W-:-:S13]  /*7830*/  PLOP3.LUT P0, PT, PT, PT, UP0, 0x80, 0x0 ;  /* 0x000000000000781c */ /* 0x000fda0003f0f008 */
        /* <DEDUP_REMOVED lines=17> */
.L_x_43:
[----:B------:R-:W2:Y:S01]  /*7950*/  LDL R21, [R1+0x8] ;  /* 0x0000080001157983 */ /* 0x000ea20000100800 */
[----:B------:R-:W1:Y:S01]  /*7960*/  LDC R10, c[0x0][0x448] ;  /* 0x00011200ff0a7b82 */ /* 0x000e620000000800 */
[----:B------:R-:W-:Y:S01]  /*7970*/  ULDC.64 UR4, c[0x0][0x2d8] ;  /* 0x0000b60000047ab9 */ /* 0x000fe20000000a00 */
[----:B0-----:R-:W-:Y:S01]  /*7980*/  SHF.R.S32.HI R0, RZ, 0x1f, R18 ;  /* 0x0000001fff007819 */ /* 0x001fe20000011412 */
[----:B------:R-:W0:Y:S01]  /*7990*/  S2R R26, SR_TID.X ;  /* 0x00000000001a7919 */ /* 0x000e220000002100 */
[----:B------:R-:W-:Y:S01]  /*79a0*/  IMAD R4, R27, UR4, RZ ;  /* 0x000000041b047c24 */ /* 0x000fe2000f8e02ff */
[----:B------:R-:W-:Y:S01]  /*79b0*/  ULDC.64 UR6, c[0x0][0x2c8] ;  /* 0x0000b20000067ab9 */ /* 0x000fe20000000a00 */
[----:B------:R-:W-:Y:S01]  /*79c0*/  IMAD.WIDE.U32 R2, R19, UR4, RZ ;  /* 0x0000000413027c25 */ /* 0x000fe2000f8e00ff */
[----:B------:R-:W-:Y:S01]  /*79d0*/  ULDC.64 UR8, c[0x0][0x280] ;  /* 0x0000a00000087ab9 */ /* 0x000fe20000000a00 */
[----:B------:R-:W3:Y:S01]  /*79e0*/  S2R R11, SR_TID.X ;  /* 0x00000000000b7919 */ /* 0x000ee20000002100 */
[----:B------:R-:W-:Y:S01]  /*79f0*/  LOP3.LUT P5, RZ, R25, 0x10, RZ, 0xc0, !PT ;  /* 0x0000001019ff7812 */ /* 0x000fe200078ac0ff */
[----:B------:R-:W-:Y:S01]  /*7a00*/  IMAD R4, R19, UR5, R4 ;  /* 0x0000000513047c24 */ /* 0x000fe2000f8e0204 */
[----:B------:R-:W-:Y:S01]  /*7a10*/  ULDC.64 UR4, c[0x0][0x2e0] ;  /* 0x0000b80000047ab9 */ /* 0x000fe20000000a00 */
[----:B------:R-:W-:-:S02]  /*7a20*/  IMAD.MOV R6, RZ, RZ, -R23 ;  /* 0x000000ffff067224 */ /* 0x000fc400078e0a17 */
[----:B------:R-:W-:Y:S02]  /*7a30*/  IMAD.IADD R3, R3, 0x1, R4 ;  /* 0x0000000103037824 */ /* 0x000fe400078e0204 */
[----:B------:R-:W-:Y:S02]  /*7a40*/  IMAD R0, R0, UR4, RZ ;  /* 0x0000000400007c24 */ /* 0x000fe4000f8e02ff */
[----:B------:R-:W-:Y:S01]  /*7a50*/  IMAD.WIDE.U32 R2, R18, UR4, R2 ;  /* 0x0000000412027c25 */ /* 0x000fe2000f8e0002 */
[----:B------:R-:W-:-:S03]  /*7a60*/  ULDC UR4, c[0x0][0xc38] ;  /* 0x00030e0000047ab9 */ /* 0x000fc60000000800 */
[----:B------:R-:W-:Y:S01]  /*7a70*/  IMAD R0, R18, UR5, R0 ;  /* 0x0000000512007c24 */ /* 0x000fe2000f8e0200 */
[----:B------:R-:W-:Y:S02]  /*7a80*/  LEA R18, R29, UR38, 0x1 ;  /* 0x000000261d127c11 */ /* 0x000fe4000f8e08ff */
[----:B-1----:R-:W-:Y:S01]  /*7a90*/  ISETP.NE.AND P0, PT, R10, 0x1, PT ;  /* 0x000000010a00780c */ /* 0x002fe20003f05270 */
[----:B------:R-:W-:Y:S01]  /*7aa0*/  IMAD.IADD R3, R3, 0x1, R0 ;  /* 0x0000000103037824 */ /* 0x000fe200078e0200 */
[----:B0-----:R-:W-:Y:S01]  /*7ab0*/  SHF.R.U32.HI R20, RZ, 0x3, R26 ;  /* 0x00000003ff147819 */ /* 0x001fe2000001161a */
[----:B------:R-:W-:-:S10]  /*7ac0*/  IMAD.SHL.U32 R26, R26, 0x10, RZ ;  /* 0x000000101a1a7824 */ /* 0x000fd400078e00ff */
[----:B------:R-:W0:Y:S01]  /*7ad0*/  @P0 LDC R4, c[0x0][0x44c] ;  /* 0x00011300ff040b82 */ /* 0x000e220000000800 */
[----:B------:R-:W-:Y:S02]  /*7ae0*/  LOP3.LUT R20, R20, 0xf, RZ, 0xc0, !PT ;  /* 0x0000000f14147812 */ /* 0x000fe400078ec0ff */
[----:B------:R-:W-:-:S04]  /*7af0*/  LOP3.LUT R26, R26, 0x70, RZ, 0xc0, !PT ;  /* 0x000000701a1a7812 */ /* 0x000fc800078ec0ff */
[----:B------:R-:W-:Y:S01]  /*7b00*/  LOP3.LUT R20, R20, R26, RZ, 0xfc, !PT ;  /* 0x0000001a14147212 */ /* 0x000fe200078efcff */
[----:B------:R-:W1:Y:S01]  /*7b10*/  @P0 LDC R5, c[0x0][0x450] ;  /* 0x00011400ff050b82 */ /* 0x000e620000000800 */
[----:B--2---:R-:W-:Y:S01]  /*7b20*/  IMAD R0, R6, UR4, R21 ;  /* 0x0000000406007c24 */ /* 0x004fe2000f8e0215 */
[----:B------:R-:W-:Y:S01]  /*7b30*/  ULDC.64 UR4, c[0x0][0x2d0] ;  /* 0x0000b40000047ab9 */ /* 0x000fe20000000a00 */
[----:B---3--:R-:W-:Y:S02]  /*7b40*/  SHF.R.U32.HI R21, RZ, 0x3, R11 ;  /* 0x00000003ff157819 */ /* 0x008fe4000001160b */
[----:B------:R-:W-:Y:S02]  /*7b50*/  IMAD R6, R0, 0xc0, R20 ;  /* 0x000000c000067824 */ /* 0x000fe400078e0214 */
[----:B------:R-:W-:Y:S01]  /*7b60*/  IMAD.SHL.U32 R20, R11, 0x8, RZ ;  /* 0x000000080b147824 */ /* 0x000fe200078e00ff */
[----:B------:R-:W-:Y:S01]  /*7b70*/  LOP3.LUT R21, R21, 0xf, RZ, 0xc0, !PT ;  /* 0x0000000f15157812 */ /* 0x000fe200078ec0ff */
[----:B0-----:R-:W-:Y:S01]  /*7b80*/  @P0 IMAD.HI.U32 R7, R6, R4, RZ ;  /* 0x0000000406070227 */ /* 0x001fe200078e00ff */
[----:B------:R-:W-:-:S02]  /*7b90*/  MOV R4, R6 ;  /* 0x0000000600047202 */ /* 0x000fc40000000f00 */
[----:B------:R-:W-:Y:S02]  /*7ba0*/  LOP3.LUT R20, R20, 0x38, RZ, 0xc0, !PT ;  /* 0x0000003814147812 */ /* 0x000fe400078ec0ff */
[----:B-1----:R-:W-:-:S04]  /*7bb0*/  @P0 SHF.R.U32.HI R4, RZ, R5, R7 ;  /* 0x00000005ff040219 */ /* 0x002fc80000011607 */
[--C-:B------:R-:W-:Y:S01]  /*7bc0*/  SHF.R.S32.HI R5, RZ, 0x1f, R4.reuse ;  /* 0x0000001fff057819 */ /* 0x100fe20000011404 */
[----:B------:R-:W-:-:S04]  /*7bd0*/  IMAD.MOV R7, RZ, RZ, -R4 ;  /* 0x000000ffff077224 */ /* 0x000fc800078e0a04 */
[----:B------:R-:W-:Y:S02]  /*7be0*/  IMAD R5, R5, UR4, RZ ;  /* 0x0000000405057c24 */ /* 0x000fe4000f8e02ff */
[----:B------:R-:W-:Y:S02]  /*7bf0*/  IMAD R7, R10, R7, R6 ;  /* 0x000000070a077224 */ /* 0x000fe400078e0206 */
[C---:B------:R-:W-:Y:S02]  /*7c00*/  IMAD R8, R4.reuse, UR5, R5 ;  /* 0x0000000504087c24 */ /* 0x040fe4000f8e0205 */
[----:B------:R-:W-:-:S04]  /*7c10*/  IMAD.WIDE.U32 R4, R4, UR4, R2 ;  /* 0x0000000404047c25 */ /* 0x000fc8000f8e0002 */
[----:B------:R-:W-:Y:S01]  /*7c20*/  IMAD.IADD R5, R5, 0x1, R8 ;  /* 0x0000000105057824 */ /* 0x000fe200078e0208 */
[----:B------:R-:W-:Y:S01]  /*7c30*/  SHF.R.S32.HI R8, RZ, 0x1f, R7 ;  /* 0x0000001fff087819 */ /* 0x000fe20000011407 */
[----:B------:R-:W-:Y:S02]  /*7c40*/  VIADD R6, R6, 0x80 ;  /* 0x0000008006067836 */ /* 0x000fe40000000000 */
[----:B------:R-:W-:-:S04]  /*7c50*/  IMAD.WIDE.U32 R4, R7, UR6, R4 ;  /* 0x0000000607047c25 */ /* 0x000fc8000f8e0004 */
[----:B------:R-:W-:-:S04]  /*7c60*/  IMAD R8, R8, UR6, RZ ;  /* 0x0000000608087c24 */ /* 0x000fc8000f8e02ff */
[----:B------:R-:W-:Y:S02]  /*7c70*/  IMAD R7, R7, UR7, R8 ;  /* 0x0000000707077c24 */ /* 0x000fe4000f8e0208 */
[----:B------:R-:W0:Y:S02]  /*7c80*/  @P0 LDC R8, c[0x0][0x450] ;  /* 0x00011400ff080b82 */ /* 0x000e240000000800 */
[----:B------:R-:W-:Y:S01]  /*7c90*/  IMAD.IADD R7, R5, 0x1, R7 ;  /* 0x0000000105077824 */ /* 0x000fe200078e0207 */
[----:B------:R-:W-:-:S04]  /*7ca0*/  LEA R5, P1, R4, UR8, 0x1 ;  /* 0x0000000804057c11 */ /* 0x000fc8000f8208ff */
[----:B------:R-:W-:Y:S02]  /*7cb0*/  LEA.HI.X R4, R4, UR9, R7, 0x1, P1 ;  /* 0x0000000904047c11 */ /* 0x000fe400088f0c07 */
[----:B------:R-:W1:Y:S02]  /*7cc0*/  @P0 LDC R7, c[0x0][0x44c] ;  /* 0x00011300ff070b82 */ /* 0x000e640000000800 */
[----:B-1----:R-:W-:-:S04]  /*7cd0*/  @P0 IMAD.HI.U32 R9, R6, R7, RZ ;  /* 0x0000000706090227 */ /* 0x002fc800078e00ff */
[----:B------:R-:W-:Y:S01]  /*7ce0*/  IMAD.MOV.U32 R7, RZ, RZ, R6 ;  /* 0x000000ffff077224 */ /* 0x000fe200078e0006 */
[----:B0-----:R-:W-:-:S05]  /*7cf0*/  @P0 SHF.R.U32.HI R7, RZ, R8, R9 ;  /* 0x00000008ff070219 */ /* 0x001fca0000011609 */
[----:B------:R-:W-:Y:S02]  /*7d00*/  IMAD.MOV R8, RZ, RZ, -R7 ;  /* 0x000000ffff087224 */ /* 0x000fe400078e0a07 */
[----:B------:R-:W-:-:S04]  /*7d10*/  IMAD.WIDE.U32 R2, R7, UR4, R2 ;  /* 0x0000000407027c25 */ /* 0x000fc8000f8e0002 */
[----:B------:R-:W-:Y:S01]  /*7d20*/  IMAD R6, R10, R8, R6 ;  /* 0x000000080a067224 */ /* 0x000fe200078e0206 */
[----:B------:R-:W-:-:S05]  /*7d30*/  SHF.R.S32.HI R8, RZ, 0x1f, R7 ;  /* 0x0000001fff087819 */ /* 0x000fca0000011407 */
[----:B------:R-:W-:Y:S01]  /*7d40*/  IMAD R8, R8, UR4, RZ ;  /* 0x0000000408087c24 */ /* 0x000fe2000f8e02ff */
[----:B------:R-:W-:-:S03]  /*7d50*/  UMOV UR4, 0xffffffff ;  /* 0xffffffff00047882 */ /* 0x000fc60000000000 */
[----:B------:R-:W-:Y:S01]  /*7d60*/  IMAD R8, R7, UR5, R8 ;  /* 0x0000000507087c24 */ /* 0x000fe2000f8e0208 */
[----:B------:R-:W-:-:S03]  /*7d70*/  SHF.R.S32.HI R7, RZ, 0x1f, R6 ;  /* 0x0000001fff077819 */ /* 0x000fc60000011406 */
[----:B------:R-:W-:Y:S02]  /*7d80*/  IMAD.IADD R3, R3, 0x1, R8 ;  /* 0x0000000103037824 */ /* 0x000fe400078e0208 */
[----:B------:R-:W-:Y:S02]  /*7d90*/  IMAD R7, R7, UR6, RZ ;  /* 0x0000000607077c24 */ /* 0x000fe4000f8e02ff */
[----:B------:R-:W-:-:S04]  /*7da0*/  IMAD.WIDE.U32 R2, R6, UR6, R2 ;  /* 0x0000000606027c25 */ /* 0x000fc8000f8e0002 */
[----:B------:R-:W-:Y:S01]  /*7db0*/  IMAD R7, R6, UR7, R7 ;  /* 0x0000000706077c24 */ /* 0x000fe2000f8e0207 */
[----:B------:R-:W-:-:S04]  /*7dc0*/  LEA R6, P0, R2, UR8, 0x1 ;  /* 0x0000000802067c11 */ /* 0x000fc8000f8008ff */
[----:B------:R-:W-:-:S04]  /*7dd0*/  IADD3 R7, R3, R7, RZ ;  /* 0x0000000703077210 */ /* 0x000fc80007ffe0ff */
[----:B------:R-:W-:Y:S01]  /*7de0*/  LEA.HI.X R7, R2, UR9, R7, 0x1, P0 ;  /* 0x0000000902077c11 */ /* 0x000fe200080f0c07 */
[----:B------:R-:W-:Y:S06]  /*7df0*/  BRA.DIV UR4, `(.L_x_44) ;  /* 0x0000002e04cc7947 */ /* 0x000fec000b800000 */
[----:B------:R-:W0:Y:S01]  /*7e00*/  SHFL.IDX PT, R3, R5, RZ, 0x181f ;  /* 0x00181fff05037589 */ /* 0x000e2200000e0000 */
[----:B------:R-:W-:-:S03]  /*7e10*/  IMAD R0, R0, 0xc0, R21 ;  /* 0x000000c000007824 */ /* 0x000fc600078e0215 */
[----:B------:R-:W1:Y:S01]  /*7e20*/  SHFL.IDX PT, R2, R4, RZ, 0x181f ;  /* 0x00181fff04027589 */ /* 0x000e6200000e0000 */
[C---:B------:R-:W-:Y:S01]  /*7e30*/  VIADD R8, R0.reuse, 0x10 ;  /* 0x0000001000087836 */ /* 0x040fe20000000000 */
[----:B------:R-:W-:Y:S02]  /*7e40*/  ISETP.GE.AND P1, PT, R0, UR37, PT ;  /* 0x0000002500007c0c */ /* 0x000fe4000bf26270 */
[----:B------:R-:W-:Y:S11]  /*7e50*/  SHFL.IDX PT, R14, R5, 0x7, 0x181f ;  /* 0x00f81f00050e7f89 */ /* 0x000ff600000e0000 */
[----:B0-----:R-:W-:-:S05]  /*7e60*/  @!P1 LEA R3, P0, R20, R3, 0x1 ;  /* 0x0000000314039211 */ /* 0x001fca00078008ff */
[----:B-1----:R-:W-:Y:S01]  /*7e70*/  @!P1 IMAD.X R2, RZ, RZ, R2, P0 ;  /* 0x000000ffff029224 */ /* 0x002fe200000e0602 */
[----:B------:R-:W-:Y:S01]  /*7e80*/  ISETP.GE.AND P0, PT, R8, UR37, PT ;  /* 0x0000002508007c0c */ /* 0x000fe2000bf06270 */
[----:B------:R-:W-:-:S03]  /*7e90*/  VIADD R8, R0, 0x20 ;  /* 0x0000002000087836 */ /* 0x000fc60000000000 */
[----:B------:R-:W-:-:S04]  /*7ea0*/  @!P1 LOP3.LUT R3, R3, R2, RZ, 0x3c, !PT ;  /* 0x0000000203039212 */ /* 0x000fc800078e3cff */
[----:B------:R-:W-:-:S04]  /*7eb0*/  @!P1 LOP3.LUT R2, R3, R2, RZ, 0x3c, !PT ;  /* 0x0000000203029212 */ /* 0x000fc800078e3cff */
[----:B------:R-:W-:-:S05]  /*7ec0*/  @!P1 LOP3.LUT R3, R3, R2, RZ, 0x3c, !PT ;  /* 0x0000000203039212 */ /* 0x000fca00078e3cff */
[----:B------:R0:W-:Y:S04]  /*7ed0*/  @!P1 LDGSTS.E.BYPASS.LTC128B.128 [R18+0x8400], desc[UR50][R2.64], !P5 ;  /* 0x0840000002129fae */ /* 0x0001e8000e901d72 */
[----:B0-----:R-:W0:Y:S04]  /*7ee0*/  SHFL.IDX PT, R3, R5, 0x1, 0x181f ;  /* 0x00381f0005037f89 */ /* 0x001e2800000e0000 */
[----:B------:R-:W1:Y:S01]  /*7ef0*/  SHFL.IDX PT, R2, R4, 0x1, 0x181f ;  /* 0x00381f0004027f89 */ /* 0x000e6200000e0000 */
[----:B0-----:R-:W-:-:S05]  /*7f00*/  @!P0 LEA R3, P1, R20, R3, 0x1 ;  /* 0x0000000314038211 */ /* 0x001fca00078208ff */
[----:B-1----:R-:W-:-:S05]  /*7f10*/  @!P0 IMAD.X R2, RZ, RZ, R2, P1 ;  /* 0x000000ffff028224 */ /* 0x002fca00008e0602 */
[----:B------:R-:W-:-:S04]  /*7f20*/  @!P0 LOP3.LUT R3, R3, R2, RZ, 0x3c, !PT ;  /* 0x0000000203038212 */ /* 0x000fc800078e3cff */
[----:B------:R-:W-:-:S04]  /*7f30*/  @!P0 LOP3.LUT R2, R3, R2, RZ, 0x3c, !PT ;  /* 0x0000000203028212 */ /* 0x000fc800078e3cff */
[----:B------:R-:W-:-:S05]  /*7f40*/  @!P0 LOP3.LUT R3, R3, R2, RZ, 0x3c, !PT ;  /* 0x0000000203038212 */ /* 0x000fca00078e3cff */
[----:B------:R0:W-:Y:S01]  /*7f50*/  @!P0 LDGSTS.E.BYPASS.LTC128B.128 [R18+0x8c00], desc[UR50][R2.64], !P5 ;  /* 0x08c0000002128fae */ /* 0x0001e2000e901d72 */
[----:B------:R-:W-:Y:S01]  /*7f60*/  ISETP.GE.AND P0, PT, R8, UR37, PT ;  /* 0x0000002508007c0c */ /* 0x000fe2000bf06270 */
[----:B------:R-:W-:Y:S02]  /*7f70*/  VIADD R8, R0, 0x30 ;  /* 0x0000003000087836 */ /* 0x000fe40000000000 */
[----:B0-----:R-:W0:Y:S04]  /*7f80*/  SHFL.IDX PT, R3, R5, 0x2, 0x181f ;  /* 0x00581f0005037f89 */ /* 0x001e2800000e0000 */
[----:B------:R-:W1:Y:S06]  /*7f90*/  SHFL.IDX PT, R2, R4, 0x2, 0x181f ;  /* 0x00581f0004027f89 */ /* 0x000e6c00000e0000 */
        /* <DEDUP_REMOVED lines=10> */
[----:B0-----:R-:W-:-:S04]  /*8040*/  @!P0 LEA R3, P1, R20, R3, 0x1 ;  /* 0x0000000314038211 */ /* 0x001fc800078208ff */
[----:B-1----:R-:W-:-:S04]  /*8050*/  @!P0 IADD3.X R2, RZ, R2, RZ, P1, !PT ;  /* 0x00000002ff028210 */ /* 0x002fc80000ffe4ff */
        /* <DEDUP_REMOVED lines=27> */
[----:B------:R-:W1:Y:S04]  /*8210*/  SHFL.IDX PT, R2, R4, 0x6, 0x181f ;  /* 0x00d81f0004027f89 */ /* 0x000e6800000e0000 */
[----:B------:R-:W2:Y:S02]  /*8220*/  SHFL.IDX PT, R4, R4, 0x7, 0x181f ;  /* 0x00f81f0004047f89 */ /* 0x000ea400000e0000 */
[----:B0-----:R-:W-:-:S05]  /*8230*/  @!P0 LEA R3, P1, R20, R3, 0x1 ;  /* 0x0000000314038211 */ /* 0x001fca00078208ff */
[----:B-1----:R-:W-:-:S05]  /*8240*/  @!P0 IMAD.X R2, RZ, RZ, R2, P1 ;  /* 0x000000ffff028224 */ /* 0x002fca00008e0602 */
[----:B------:R-:W-:-:S04]  /*8250*/  @!P0 LOP3.LUT R3, R3, R2, RZ, 0x3c, !PT ;  /* 0x0000000203038212 */ /* 0x000fc800078e3cff */
[----:B------:R-:W-:-:S04]  /*8260*/  @!P0 LOP3.LUT R2, R3, R2, RZ, 0x3c, !PT ;  /* 0x0000000203028212 */ /* 0x000fc800078e3cff */
[----:B------:R-:W-:-:S05]  /*8270*/  @!P0 LOP3.LUT R3, R3, R2, RZ, 0x3c, !PT ;  /* 0x0000000203038212 */ /* 0x000fca00078e3cff */
[----:B------:R0:W-:Y:S01]  /*8280*/  @!P0 LDGSTS.E.BYPASS.LTC128B.128 [R18+0xb400], desc[UR50][R2.64], !P5 ;  /* 0x0b40000002128fae */ /* 0x0001e2000e901d72 */
[----:B------:R-:W-:Y:S02]  /*8290*/  ISETP.GE.AND P0, PT, R8, UR37, PT ;  /* 0x0000002508007c0c */ /* 0x000fe4000bf06270 */
[----:B0-----:R-:W-:-:S11]  /*82a0*/  IADD3 R2, R0, 0x80, RZ ;  /* 0x0000008000027810 */ /* 0x001fd60007ffe0ff */
[----:B------:R-:W-:Y:S02]  /*82b0*/  @!P0 LEA R3, P1, R20, R14, 0x1 ;  /* 0x0000000e14038211 */ /* 0x000fe400078208ff */
[----:B------:R-:W-:Y:S03]  /*82c0*/  SHFL.IDX PT, R14, R6, 0x1, 0x181f ;  /* 0x00381f00060e7f89 */ /* 0x000fe600000e0000 */
[----:B--2---:R-:W-:Y:S01]  /*82d0*/  @!P0 IMAD.X R8, RZ, RZ, R4, P1 ;  /* 0x000000ffff088224 */ /* 0x004fe200008e0604 */
[----:B------:R-:W-:Y:S01]  /*82e0*/  ISETP.GE.AND P1, PT, R2, UR37, PT ;  /* 0x0000002502007c0c */ /* 0x000fe2000bf26270 */
[----:B------:R-:W0:Y:S04]  /*82f0*/  SHFL.IDX PT, R4, R6, RZ, 0x181f ;  /* 0x00181fff06047589 */ /* 0x000e2800000e0000 */
[----:B------:R-:W1:Y:S08]  /*8300*/  SHFL.IDX PT, R2, R7, RZ, 0x181f ;  /* 0x00181fff07027589 */ /* 0x000e7000000e0000 */
[----:B0-----:R-:W-:-:S05]  /*8310*/  @!P1 LEA R4, P2, R20, R4, 0x1 ;  /* 0x0000000414049211 */ /* 0x001fca00078408ff */
[----:B-1----:R-:W-:Y:S02]  /*8320*/  @!P1 IMAD.X R5, RZ, RZ, R2, P2 ;  /* 0x000000ffff059224 */ /* 0x002fe400010e0602 */
[----:B------:R-:W-:Y:S02]  /*8330*/  @!P0 IMAD.MOV.U32 R2, RZ, RZ, R3 ;  /* 0x000000ffff028224 */ /* 0x000fe400078e0003 */
[----:B------:R-:W-:-:S05]  /*8340*/  @!P0 IMAD.MOV.U32 R3, RZ, RZ, R8 ;  /* 0x000000ffff038224 */ /* 0x000fca00078e0008 */
[----:B------:R0:W-:Y:S02]  /*8350*/  @!P0 LDGSTS.E.BYPASS.LTC128B.128 [R18+0xbc00], desc[UR50][R2.64], !P5 ;  /* 0x0bc0000002128fae */ /* 0x0001e4000e901d72 */
[----:B0-----:R-:W-:Y:S02]  /*8360*/  @!P1 IMAD.MOV.U32 R2, RZ, RZ, R4 ;  /* 0x000000ffff029224 */ /* 0x001fe400078e0004 */
[----:B------:R-:W-:Y:S02]  /*8370*/  @!P1 IMAD.MOV.U32 R3, RZ, RZ, R5 ;  /* 0x000000ffff039224 */ /* 0x000fe400078e0005 */
[----:B------:R-:W-:-:S03]  /*8380*/  VIADD R4, R0, 0x90 ;  /* 0x0000009000047836 */ /* 0x000fc60000000000 */
[----:B------:R0:W-:Y:S02]  /*8390*/  @!P1 LDGSTS.E.BYPASS.LTC128B.128 [R18+0xc400], desc[UR50][R2.64], !P5 ;  /* 0x0c40000002129fae */ /* 0x0001e4000e901d72 */
[----:B------:R-:W-:Y:S01]  /*83a0*/  ISETP.GE.AND P0, PT, R4, UR37, PT ;  /* 0x0000002504007c0c */ /* 0x000fe2000bf06270 */
[----:B------:R-:W-:Y:S01]  /*83b0*/  VIADD R4, R0, 0xa0 ;  /* 0x000000a000047836 */ /* 0x000fe20000000000 */
[----:B0-----:R-:W0:Y:S11]  /*83c0*/  SHFL.IDX PT, R2, R7, 0x1, 0x181f ;  /* 0x00381f0007027f89 */ /* 0x001e3600000e0000 */
[----:B------:R-:W-:-:S04]  /*83d0*/  @!P0 LEA R14, P1, R20, R14, 0x1 ;  /* 0x0000000e140e8211 */ /* 0x000fc800078208ff */
[----:B0-----:R-:W-:Y:S01]  /*83e0*/  @!P0 IADD3.X R5, RZ, R2, RZ, P1, !PT ;  /* 0x00000002ff058210 */ /* 0x001fe20000ffe4ff */
[----:B------:R-:W-:Y:S01]  /*83f0*/  @!P0 IMAD.MOV.U32 R2, RZ, RZ, R14 ;  /* 0x000000ffff028224 */ /* 0x000fe200078e000e */
[----:B------:R-:W-:Y:S01]  /*8400*/  ISETP.GE.AND P1, PT, R4, UR37, PT ;  /* 0x0000002504007c0c */ /* 0x000fe2000bf26270 */
[----:B------:R-:W0:Y:S02]  /*8410*/  SHFL.IDX PT, R14, R6, 0x2, 0x181f ;  /* 0x00581f00060e7f89 */ /* 0x000e2400000e0000 */
[----:B------:R-:W-:-:S05]  /*8420*/  @!P0 IMAD.MOV.U32 R3, RZ, RZ, R5 ;  /* 0x000000ffff038224 */ /* 0x000fca00078e0005 */
[----:B------:R1:W-:Y:S04]  /*8430*/  @!P0 LDGSTS.E.BYPASS.LTC128B.128 [R18+0xcc00], desc[UR50][R2.64], !P5 ;  /* 0x0cc0000002128fae */ /* 0x0003e8000e901d72 */
[----:B-1----:R-:W1:Y:S04]  /*8440*/  SHFL.IDX PT, R2, R7, 0x2, 0x181f ;  /* 0x00581f0007027f89 */ /* 0x002e6800000e0000 */
[----:B------:R-:W2:Y:S01]  /*8450*/  SHFL.IDX PT, R7, R7, 0x3, 0x181f ;  /* 0x00781f0007077f89 */ /* 0x000ea200000e0000 */
[----:B0-----:R-:W-:-:S05]  /*8460*/  @!P1 LEA R14, P0, R20, R14, 0x1 ;  /* 0x0000000e140e9211 */ /* 0x001fca00078008ff */
[----:B-1----:R-:W-:Y:S02]  /*8470*/  @!P1 IMAD.X R3, RZ, RZ, R2, P0 ;  /* 0x000000ffff039224 */ /* 0x002fe400000e0602 */
[----:B------:R-:W-:Y:S02]  /*8480*/  @!P1 IMAD.MOV.U32 R2, RZ, RZ, R14 ;  /* 0x000000ffff029224 */ /* 0x000fe400078e000e */
[----:B------:R0:W1:Y:S04]  /*8490*/  SHFL.IDX PT, R14, R6, 0x3, 0x181f ;  /* 0x00781f00060e7f89 */ /* 0x00006800000e0000 */
[----:B--2---:R0:W-:Y:S02]  /*84a0*/  @!P1 LDGSTS.E.BYPASS.LTC128B.128 [R18+0xd400], desc[UR50][R2.64], !P5 ;  /* 0x0d40000002129fae */ /* 0x0041e4000e901d72 */
.L_x_128:
[----:B------:R-:W2:Y:S01]  /*84b0*/  LDL R5, [R1+0xc] ;  /* 0x00000c0001057983 */ /* 0x000ea20000100800 */
[----:B------:R-:W-:-:S05]  /*84c0*/  VIADD R0, R0, 0xb0 ;  /* 0x000000b000007836 */ /* 0x000fca0000000000 */
[----:B------:R-:W-:-:S13]  /*84d0*/  ISETP.GE.AND P0, PT, R0, UR37, PT ;  /* 0x0000002500007c0c */ /* 0x000fda000bf06270 */
[----:B01----:R-:W-:-:S05]  /*84e0*/  @!P0 LEA R2, P1, R20, R14, 0x1 ;  /* 0x0000000e14028211 */ /* 0x003fca00078208ff */
[----:B------:R-:W-:-:S05]  /*84f0*/  @!P0 IMAD.X R3, RZ, RZ, R7, P1 ;  /* 0x000000ffff038224 */ /* 0x000fca00008e0607 */
[----:B------:R-:W-:Y:S01]  /*8500*/  @!PT LDS RZ, [RZ] ;  /* 0x00000000fffff984 */ /* 0x000fe20000000800 */
[----:B------:R-:W-:Y:S01]  /*8510*/  @!PT LDS RZ, [RZ] ;  /* 0x00000000fffff984 */ /* 0x000fe20000000800 */
[----:B------:R-:W-:Y:S01]  /*8520*/  @!PT LDS RZ, [RZ] ;  /* 0x00000000fffff984 */ /* 0x000fe20000000800 */
[----:B------:R0:W-:Y:S01]  /*8530*/  @!P0 LDGSTS.E.BYPASS.LTC128B.128 [R18+0xdc00], desc[UR50][R2.64], !P5 ;  /* 0x0dc0000002128fae */ /* 0x0001e2000e901d72 */
[----:B------:R-:W-:Y:S01]  /*8540*/  NOP ;  /* 0x0000000000007918 */ /* 0x000fe20000000000 */
[----:B------:R-:W-:Y:S02]  /*8550*/  SYNCS.ARRIVE.TRANS64.RED.A0T1 RZ, [UR38+0x16800], RZ ;  /* 0x016800ffffff79a7 */ /* 0x000fe40008200426 */
[----:B------:R-:W-:Y:S01]  /*8560*/  ARRIVES.LDGSTSBAR.64.TRANSCNT [UR38+0x16800] ;  /* 0x01680000ff0079b0 */ /* 0x000fe20008000aa6 */
[----:B--2---:R-:W-:-:S04]  /*8570*/  LOP3.LUT R0, R5, 0x1, RZ, 0xc, !PT ;  /* 0x0000000105007812 */ /* 0x004fc800078e0cff */
[----:B------:R-:W-:Y:S01]  /*8580*/  SHF.L.U32 R0, R0, 0x1f, RZ ;  /* 0x0000001f00007819 */ /* 0x000fe200000006ff */
[----:B------:R-:W-:Y:S01]  /*8590*/  NOP ;  /* 0x0000000000007918 */ /* 0x000fe20000000000 */
[----:B------:R-:W-:Y:S01]  /*85a0*/  SYNCS.ARRIVE.TRANS64.A1T0 RZ, [UR38+0x16800], RZ ;  /* 0x016800ffffff79a7 */ /* 0x000fe20008100026 */
[----:B------:R-:W-:Y:S01]  /*85b0*/  BSSY B0, `(.L_x_45) ;  /* 0x0000003000007945 */ /* 0x000fe20003800000 */
[----:B------:R-:W1:Y:S03]  /*85c0*/  SYNCS.PHASECHK.TRANS64.TRYWAIT P0, [UR38+0x16820], R0 ;  /* 0x01682000ff0075a7 */ /* 0x000e660008000166 */
[----:B01----:R-:W-:Y:S05]  /*85d0*/  @!P0 BRA `(.L_x_46) ;  /* 0x0000003400b08947 */ /* 0x003fea0003800000 */
.L_x_129:
[----:B------:R-:W-:Y:S05]  /*85e0*/  BSYNC B0 ;  /* 0x0000000000007941 */ /* 0x000fea0003800000 */
.L_x_45:
[----:B------:R-:W-:Y:S01]  /*85f0*/  UISETP.GE.AND UP0, UPT, UR36, 0x81, UPT ;  /* 0x000000812400788c */ /* 0x000fe2000bf06270 */
[----:B------:R-:W-:-:S05]  /*8600*/  MOV R18, UR42 ;  /* 0x0000002a00127c02 */ /* 0x000fca0008000f00 */
[----:B------:R-:W-:-:S13]  /*8610*/  PLOP3.LUT P0, PT, PT, PT, UP0, 0x80, 0x0 ;  /* 0x000000000000781c */ /* 0x000fda0003f0f008 */
[----:B------:R-:W-:Y:S05]  /*8620*/  @!P0 BRA `(.L_x_47) ;  /* 0x0000000c00dc8947 */ /* 0x000fea0003800000 */
[----:B------:R-:W-:Y:S01]  /*8630*/  BSSY B0, `(.L_x_47) ;  /* 0x00000f6000007945 */ /* 0x000fe20003800000 */
[----:B------:R-:W-:Y:S02]  /*8640*/  IMAD.MOV.U32 R20, RZ, RZ, R24 ;  /* 0x000000ffff147224 */ /* 0x000fe400078e0018 */
[----:B------:R-:W-:Y:S02]  /*8650*/  IMAD.MOV.U32 R6, RZ, RZ, R22 ;  /* 0x000000ffff067224 */ /* 0x000fe400078e0016 */
[----:B------:R-:W-:Y:S02]  /*8660*/  IMAD.U32 R7, RZ, RZ, UR40 ;  /* 0x00000028ff077e24 */ /* 0x000fe4000f8e00ff */
[----:B------:R-:W-:-:S07]  /*8670*/  IMAD.U32 R26, RZ, RZ, UR42 ;  /* 0x0000002aff1a7e24 */ /* 0x000fce000f8e00ff */
.L_x_60:
[----:B------:R-:W2:Y:S01]  /*8680*/  LDL R8, [R1+0x4] ;  /* 0x0000040001087983 */ /* 0x000ea20000100800 */
[----:B------:R-:W1:Y:S01]  /*8690*/  LDC R2, c[0x0][0x430] ;  /* 0x00010c00ff027b82 */ /* 0x000e620000000800 */
[----:B------:R-:W-:Y:S02]  /*86a0*/  ULDC UR4, c[0x0][0x430] ;  /* 0x00010c0000047ab9 */ /* 0x000fe40000000800 */
[----:B------:R-:W3:Y:S01]  /*86b0*/  LDL R4, [R1] ;  /* 0x0000000001047983 */ /* 0x000ee20000100800 */
[----:B0-----:R-:W0:Y:S01]  /*86c0*/  S2R R0, SR_TID.X ;  /* 0x0000000000007919 */ /* 0x001e220000002100 */
[----:B-1----:R-:W-:-:S13]  /*86d0*/  ISETP.NE.AND P0, PT, R2, 0x1, PT ;  /* 0x000000010200780c */ /* 0x002fda0003f05270 */
[----:B------:R-:W1:Y:S01]  /*86e0*/  @P0 LDC R2, c[0x0][0x434] ;  /* 0x00010d00ff020b82 */ /* 0x000e620000000800 */
[----:B0-----:R-:W-:Y:S01]  /*86f0*/  IMAD.SHL.U32 R5, R0, 0x10, RZ ;  /* 0x0000001000057824 */ /* 0x001fe200078e00ff */
[----:B------:R-:W-:-:S06]  /*8700*/  SHF.R.U32.HI R3, RZ, 0x3, R0 ;  /* 0x00000003ff037819 */ /* 0x000fcc0000011600 */
[----:B------:R-:W0:Y:S01]  /*8710*/  @P0 LDC R0, c[0x0][0x438] ;  /* 0x00010e00ff000b82 */ /* 0x000e220000000800 */
[----:B------:R-:W-:Y:S02]  /*8720*/  LOP3.LUT R3, R3, 0xf, RZ, 0xc0, !PT ;  /* 0x0000000f03037812 */ /* 0x000fe400078ec0ff */
[----:B------:R-:W-:-:S03]  /*8730*/  LOP3.LUT R5, R5, 0x70, RZ, 0xc0, !PT ;  /* 0x0000007005057812 */ /* 0x000fc600078ec0ff */
[----:B------:R-:W-:-:S05]  /*8740*/  IMAD R3, R7, 0x80, R3 ;  /* 0x0000008007037824 */ /* 0x000fca00078e0203 */
[----:B--2---:R-:W-:-:S05]  /*8750*/  IADD3 R3, R5, R3, R8 ;  /* 0x0000000305037210 */ /* 0x004fca0007ffe008 */
[----:B-1----:R-:W-:-:S04]  /*8760*/  @P0 IMAD.HI.U32 R5, R3, R2, RZ ;  /* 0x0000000203050227 */ /* 0x002fc800078e00ff */
[----:B------:R-:W-:Y:S01]  /*8770*/  IMAD.MOV.U32 R2, RZ, RZ, R3 ;  /* 0x000000ffff027224 */ /* 0x000fe200078e0003 */
[----:B0-----:R-:W-:-:S04]  /*8780*/  @P0 SHF.R.U32.HI R2, RZ, R0, R5 ;  /* 0x00000000ff020219 */ /* 0x001fc80000011605 */
[----:B------:R-:W-:-:S05]  /*8790*/  IADD3 R0, -R2, RZ, RZ ;  /* 0x000000ff02007210 */ /* 0x000fca0007ffe1ff */
[----:B------:R-:W-:Y:S01]  /*87a0*/  IMAD R0, R0, UR4, R3 ;  /* 0x0000000400007c24 */ /* 0x000fe2000f8e0203 */
[----:B------:R-:W-:Y:S01]  /*87b0*/  ULDC.64 UR4, c[0x0][0x428] ;  /* 0x00010a0000047ab9 */ /* 0x000fe20000000a00 */
[----:B------:R-:W-:Y:S01]  /*87c0*/  SHF.R.S32.HI R3, RZ, 0x1f, R2 ;  /* 0x0000001fff037819 */ /* 0x000fe20000011402 */
[----:B---3--:R-:W-:-:S04]  /*87d0*/  IMAD R4, R4, UR4, RZ ;  /* 0x0000000404047c24 */ /* 0x008fc8000f8e02ff */
[C---:B------:R-:W-:Y:S02]  /*87e0*/  IMAD R4, R28.reuse, UR5, R4 ;  /* 0x000000051c047c24 */ /* 0x040fe4000f8e0204 */
[----:B------:R-:W-:Y:S01]  /*87f0*/  IMAD.WIDE.U32 R2, R28, UR4, R2 ;  /* 0x000000041c027c25 */ /* 0x000fe2000f8e0002 */
[----:B------:R-:W-:-:S03]  /*8800*/  ULDC.64 UR4, c[0x0][0x418] ;  /* 0x0001060000047ab9 */ /* 0x000fc60000000a00 */
[----:B------:R-:W-:Y:S01]  /*8810*/  IMAD.IADD R3, R4, 0x1, R3 ;  /* 0x0000000104037824 */ /* 0x000fe200078e0203 */
[----:B------:R-:W-:-:S04]  /*8820*/  LEA R4, P0, R2, UR4, 0x2 ;  /* 0x0000000402047c11 */ /* 0x000fc8000f8010ff */
[----:B------:R-:W-:-:S05]  /*8830*/  LEA.HI.X R5, R2, UR5, R3, 0x2, P0 ;  /* 0x0000000502057c11 */ /* 0x000fca00080f1403 */
[----:B------:R-:W2:Y:S01]  /*8840*/  LDG.E R4, desc[UR50][R4.64] ;  /* 0x0000003204047981 */ /* 0x000ea2000c1e1900 */
[----:B------:R-:W-:Y:S02]  /*8850*/  IMAD.U32 R8, RZ, RZ, UR41 ;  /* 0x00000029ff087e24 */ /* 0x000fe4000f8e00ff */
[----:B------:R-:W-:-:S03]  /*8860*/  VIADD R22, R6, 0x1 ;  /* 0x0000000106167836 */ /* 0x000fc60000000000 */
[----:B------:R-:W-:Y:S02]  /*8870*/  ISETP.NE.AND P1, PT, R8, 0x3, PT ;  /* 0x000000030800780c */ /* 0x000fe40003f25270 */
[----:B------:R-:W-:-:S04]  /*8880*/  ISETP.NE.AND P0, PT, R22, 0x2, PT ;  /* 0x000000021600780c */ /* 0x000fc80003f05270 */
[----:B------:R-:W-:Y:S01]  /*8890*/  SEL R24, RZ, 0x1, P0 ;  /* 0x00000001ff187807 */ /* 0x000fe20000000000 */
[----:B------:R-:W-:Y:S01]  /*88a0*/  IMAD.MOV.U32 R18, RZ, RZ, R7 ;  /* 0x000000ffff127224 */ /* 0x000fe200078e0007 */
[----:B------:R-:W-:Y:S02]  /*88b0*/  SEL R22, R22, RZ, P0 ;  /* 0x000000ff16167207 */ /* 0x000fe40000000000 */
[----:B------:R-:W-:Y:S02]  /*88c0*/  LOP3.LUT R24, R20, R24, RZ, 0x3c, !PT ;  /* 0x0000001814187212 */ /* 0x000fe400078e3cff */
[----:B--2---:R-:W-:Y:S01]  /*88d0*/  SHF.R.S32.HI R23, RZ, 0x1f, R4 ;  /* 0x0000001fff177819 */ /* 0x004fe20000011404 */
[----:B------:R-:W-:Y:S06]  /*88e0*/  @!P1 BRA `(.L_x_48) ;  /* 0x0000000000049947 */ /* 0x000fec0003800000 */
[----:B------:R-:W-:Y:S01]  /*88f0*/  BPT.TRAP 0x1 ;  /* 0x000000040000795c */ /* 0x000fe20000300000 */
.L_x_48:
[----:B------:R-:W-:Y:S01]  /*8900*/  LEA R5, R22, UR38, 0x3 ;  /* 0x0000002616057c11 */ /* 0x000fe2000f8e18ff */
[----:B------:R-:W-:Y:S01]  /*8910*/  BSSY B1, `(.L_x_49) ;  /* 0x0000004000017945 */ /* 0x000fe20003800000 */
[----:B------:R-:W-:-:S04]  /*8920*/  SHF.L.U32 R2, R24, 0x1f, RZ ;  /* 0x0000001f18027819 */ /* 0x000fc800000006ff */
[----:B------:R-:W0:Y:S02]  /*8930*/  SYNCS.PHASECHK.TRANS64.TRYWAIT P0, [R5+URZ+0x16840], R2 ;  /* 0x01684002050075a7 */ /* 0x000e24000800017f */
[----:B0-----:R-:W-:Y:S05]  /*8940*/  @!P0 BRA `(.L_x_50) ;  /* 0x0000003000ec8947 */ /* 0x001fea0003800000 */
.L_x_130:
[----:B------:R-:W-:Y:S05]  /*8950*/  BSYNC B1 ;  /* 0x0000000000017941 */ /* 0x000fea0003800000 */
.L_x_49:
[----:B------:R-:W-:Y:S01]  /*8960*/  SHF.R.S32.HI R21, RZ, 0x1f, R0 ;  /* 0x0000001fff157819 */ /* 0x000fe20000011400 */
[----:B------:R-:W-:Y:S01]  /*8970*/  ULDC.64 UR4, c[0x0][0x300] ;  /* 0x0000c00000047ab9 */ /* 0x000fe20000000a00 */
[----:B------:R-:W-:Y:S01]  /*8980*/  LOP3.LUT P1, RZ, R25, 0x1, RZ, 0xc0, !PT ;  /* 0x0000000119ff7812 */ /* 0x000fe2000782c0ff */
[----:B0-----:R-:W-:Y:S01]  /*8990*/  IMAD.WIDE.U32 R2, R0, UR4, RZ ;  /* 0x0000000400027c25 */ /* 0x001fe2000f8e00ff */
[----:B------:R-:W-:-:S03]  /*89a0*/  LEA R8, R22, R29, 0xd ;  /* 0x0000001d16087211 */ /* 0x000fc600078e68ff */
[----:B------:R-:W-:-:S04]  /*89b0*/  IMAD R7, R21, UR4, RZ ;  /* 0x0000000415077c24 */ /* 0x000fc8000f8e02ff */
[----:B------:R-:W-:Y:S01]  /*89c0*/  IMAD R7, R0, UR5, R7 ;  /* 0x0000000500077c24 */ /* 0x000fe2000f8e0207 */
[----:B------:R-:W-:-:S03]  /*89d0*/  ULDC.64 UR4, c[0x0][0x310] ;  /* 0x0000c40000047ab9 */ /* 0x000fc60000000a00 */
[----:B------:R-:W-:Y:S02]  /*89e0*/  IMAD.IADD R3, R3, 0x1, R7 ;  /* 0x0000000103037824 */ /* 0x000fe400078e0207 */
[----:B------:R-:W-:Y:S02]  /*89f0*/  IMAD R7, R23, UR4, RZ ;  /* 0x0000000417077c24 */ /* 0x000fe4000f8e02ff */
[----:B------:R-:W-:-:S04]  /*8a00*/  IMAD.WIDE.U32 R2, R4, UR4, R2 ;  /* 0x0000000404027c25 */ /* 0x000fc8000f8e0002 */
[----:B------:R-:W-:Y:S01]  /*8a10*/  IMAD R7, R4, UR5, R7 ;  /* 0x0000000504077c24 */ /* 0x000fe2000f8e0207 */
[----:B------:R-:W-:-:S03]  /*8a20*/  ULDC.64 UR4, c[0x0][0x308] ;  /* 0x0000c20000047ab9 */ /* 0x000fc60000000a00 */
[----:B------:R-:W-:Y:S02]  /*8a30*/  IMAD.IADD R3, R3, 0x1, R7 ;  /* 0x0000000103037824 */ /* 0x000fe400078e0207 */
[----:B------:R-:W-:Y:S02]  /*8a40*/  IMAD R7, R27, UR4, RZ ;  /* 0x000000041b077c24 */ /* 0x000fe4000f8e02ff */
[----:B------:R-:W-:-:S04]  /*8a50*/  IMAD.WIDE.U32 R2, R19, UR4, R2 ;  /* 0x0000000413027c25 */ /* 0x000fc8000f8e0002 */
[----:B------:R-:W-:Y:S01]  /*8a60*/  IMAD R7, R19, UR5, R7 ;  /* 0x0000000513077c24 */ /* 0x000fe2000f8e0207 */
[----:B------:R-:W-:Y:S02]  /*8a70*/  ULDC.64 UR4, c[0x0][0x2e8] ;  /* 0x0000ba0000047ab9 */ /* 0x000fe40000000a00 */
[----:B------:R-:W-:Y:S01]  /*8a80*/  LEA R9, P0, R2, UR4, 0x1 ;  /* 0x0000000402097c11 */ /* 0x000fe2000f8008ff */
[----:B------:R-:W-:Y:S01]  /*8a90*/  IMAD.IADD R7, R7, 0x1, R3 ;  /* 0x0000000107077824 */ /* 0x000fe200078e0203 */
[----:B------:R-:W-:-:S04]  /*8aa0*/  UMOV UR4, 0xffffffff ;  /* 0xffffffff00047882 */ /* 0x000fc80000000000 */
[----:B------:R-:W-:Y:S01]  /*8ab0*/  LEA.HI.X R10, R2, UR5, R7, 0x1, P0 ;  /* 0x00000005020a7c11 */ /* 0x000fe200080f0c07 */
[----:B------:R-:W-:Y:S06]  /*8ac0*/  BRA.DIV UR4, `(.L_x_51) ;  /* 0x0000003204a07947 */ /* 0x000fec000b800000 */
[----:B------:R-:W0:Y:S01]  /*8ad0*/  S2R R3, SR_TID.X ;  /* 0x0000000000037919 */ /* 0x000e220000002100 */
[----:B------:R-:W-:Y:S01]  /*8ae0*/  LEA R8, R8, UR38, 0x1 ;  /* 0x0000002608087c11 */ /* 0x000fe2000f8e08ff */
[----:B------:R-:W1:Y:S01]  /*8af0*/  SHFL.IDX PT, R2, R9, RZ, 0x181f ;  /* 0x00181fff09027589 */ /* 0x000e6200000e0000 */
[----:B0-----:R-:W-:-:S03]  /*8b00*/  IMAD.SHL.U32 R11, R3, 0x8, RZ ;  /* 0x00000008030b7824 */ /* 0x001fc600078e00ff */
[----:B------:R-:W0:Y:S02]  /*8b10*/  SHFL.IDX PT, R3, R10, RZ, 0x181f ;  /* 0x00181fff0a037589 */ /* 0x000e2400000e0000 */
[----:B------:R-:W-:-:S05]  /*8b20*/  LOP3.LUT R11, R11, 0x38, RZ, 0xc0, !PT ;  /* 0x000000380b0b7812 */ /* 0x000fca00078ec0ff */
[----:B------:R-:W-:-:S05]  /*8b30*/  IMAD.SHL.U32 R7, R11, 0x2, RZ ;  /* 0x000000020b077824 */ /* 0x000fca00078e00ff */
[----:B-1----:R-:W-:-:S05]  /*8b40*/  IADD3 R2, P0, R2, R7, RZ ;  /* 0x0000000702027210 */ /* 0x002fca0007f1e0ff */
[----:B0-----:R-:W-:-:S05]  /*8b50*/  IMAD.X R3, RZ, RZ, R3, P0 ;  /* 0x000000ffff037224 */ /* 0x001fca00000e0603 */
[----:B------:R-:W-:Y:S01]  /*8b60*/  @!PT LDS RZ, [RZ] ;  /* 0x00000000fffff984 */ /* 0x000fe20000000800 */
[----:B------:R0:W-:Y:S04]  /*8b70*/  LDGSTS.E.BYPASS.LTC128B.128 [R8+0xe400], desc[UR50][R2.64], !P1 ;  /* 0x0e40000002087fae */ /* 0x0001e8000c901d72 */
[----:B0-----:R-:W0:Y:S04]  /*8b80*/  SHFL.IDX PT, R2, R9, 0x1, 0x181f ;  /* 0x00381f0009027f89 */ /* 0x001e2800000e0000 */
[----:B------:R-:W1:Y:S01]  /*8b90*/  SHFL.IDX PT, R3, R10, 0x1, 0x181f ;  /* 0x00381f000a037f89 */ /* 0x000e6200000e0000 */
[----:B0-----:R-:W-:-:S05]  /*8ba0*/  IADD3 R2, P0, R2, R7, RZ ;  /* 0x0000000702027210 */ /* 0x001fca0007f1e0ff */
[----:B-1----:R-:W-:-:S05]  /*8bb0*/  IMAD.X R3, RZ, RZ, R3, P0 ;  /* 0x000000ffff037224 */ /* 0x002fca00000e0603 */
        /* <DEDUP_REMOVED lines=18> */
[----:B0-----:R-:W-:-:S04]  /*8ce0*/  IADD3 R2, P0, R2, R7, RZ ;  /* 0x0000000702027210 */ /* 0x001fc80007f1e0ff */
[----:B-1----:R-:W-:-:S05]  /*8cf0*/  IADD3.X R3, RZ, R3, RZ, P0, !PT ;  /* 0x00000003ff037210 */ /* 0x002fca00007fe4ff */
[----:B------:R0:W-:Y:S04]  /*8d00*/  LDGSTS.E.BYPASS.LTC128B.128 [R8+0x10c00], desc[UR50][R2.64], !P1 ;  /* 0x10c0000002087fae */ /* 0x0001e8000c901d72 */
[----:B0-----:R-:W0:Y:S04]  /*8d10*/  SHFL.IDX PT, R2, R9, 0x6, 0x181f ;  /* 0x00d81f0009027f89 */ /* 0x001e2800000e0000 */
[----:B------:R-:W1:Y:S04]  /*8d20*/  SHFL.IDX PT, R3, R10, 0x6, 0x181f ;  /* 0x00d81f000a037f89 */ /* 0x000e6800000e0000 */
[----:B------:R-:W2:Y:S01]  /*8d30*/  SHFL.IDX PT, R10, R10, 0x7, 0x181f ;  /* 0x00f81f000a0a7f89 */ /* 0x000ea200000e0000 */
[----:B0-----:R-:W-:-:S05]  /*8d40*/  IADD3 R2, P0, R2, R7, RZ ;  /* 0x0000000702027210 */ /* 0x001fca0007f1e0ff */
[----:B-1----:R-:W-:-:S05]  /*8d50*/  IMAD.X R3, RZ, RZ, R3, P0 ;  /* 0x000000ffff037224 */ /* 0x002fca00000e0603 */
[----:B------:R0:W-:Y:S04]  /*8d60*/  LDGSTS.E.BYPASS.LTC128B.128 [R8+0x11400], desc[UR50][R2.64], !P1 ;  /* 0x1140000002087fae */ /* 0x0001e8000c901d72 */
[----:B0-2---:R0:W1:Y:S02]  /*8d70*/  SHFL.IDX PT, R2, R9, 0x7, 0x181f ;  /* 0x00f81f0009027f89 */ /* 0x00506400000e0000 */
.L_x_148:
[----:B-1----:R-:W-:-:S05]  /*8d80*/  IADD3 R2, P0, R2, R7, RZ ;  /* 0x0000000702027210 */ /* 0x002fca0007f1e0ff */
[----:B------:R-:W-:Y:S01]  /*8d90*/  IMAD.X R3, RZ, RZ, R10, P0 ;  /* 0x000000ffff037224 */ /* 0x000fe200000e060a */
[----:B------:R-:W-:-:S04]  /*8da0*/  PLOP3.LUT P0, PT, PT, PT, PT, 0x80, 0x0 ;  /* 0x000000000000781c */ /* 0x000fc80003f0f070 */
[----:B------:R-:W-:Y:S01]  /*8db0*/  @!PT LDS RZ, [RZ] ;  /* 0x00000000fffff984 */ /* 0x000fe20000000800 */
[----:B------:R-:W-:Y:S01]  /*8dc0*/  @!PT LDS RZ, [RZ] ;  /* 0x00000000fffff984 */ /* 0x000fe20000000800 */
[----:B------:R-:W-:Y:S01]  /*8dd0*/  @!PT LDS RZ, [RZ] ;  /* 0x00000000fffff984 */ /* 0x000fe20000000800 */
[----:B------:R1:W-:Y:S01]  /*8de0*/  LDGSTS.E.BYPASS.LTC128B.128 [R8+0x11c00], desc[UR50][R2.64], !P1 ;  /* 0x11c0000002087fae */ /* 0x0003e2000c901d72 */
[----:B------:R-:W-:-:S08]  /*8df0*/  NOP ;  /* 0x0000000000007918 */ /* 0x000fd00000000000 */
.L_x_52:
[----:B------:R-:W-:Y:S02]  /*8e00*/  PLOP3.LUT P1, PT, P1, P0, PT, 0xa2, 0x0 ;  /* 0x000000000000781c */ /* 0x000fe40000f21472 */
[----:B------:R-:W-:-:S08]  /*8e10*/  @P0 R2UR P1, UR4, R5 ;  /* 0x00000000050402ca */ /* 0x000fd00000020000 */
[----:B------:R-:W-:-:S05]  /*8e20*/  @P0 PLOP3.LUT P0, PT, P1, PT, PT, 0x80, 0x0 ;  /* 0x000000000000081c */ /* 0x000fca0000f0f070 */
[----:B------:R-:W-:Y:S01]  /*8e30*/  @!P1 SYNCS.ARRIVE.TRANS64.RED.A0T1 RZ, [UR4+0x16830], RZ ;  /* 0x016830ffffff99a7 */ /* 0x000fe20008200404 */
[----:B------:R-:W-:Y:S07]  /*8e40*/  @!P1 ARRIVES.LDGSTSBAR.64.TRANSCNT [UR4+0x16830] ;  /* 0x01683000ff0099b0 */ /* 0x000fee0008000a84 */
[----:B------:R-:W-:Y:S05]  /*8e50*/  @P0 BRA.U.ANY `(.L_x_52) ;  /* 0xfffffffd00e80947 */ /* 0x000fea000393ffff */
[----:B------:R-:W-:Y:S01]  /*8e60*/  NOP ;  /* 0x0000000000007918 */ /* 0x000fe20000000000 */
[----:B-1----:R-:W-:-:S05]  /*8e70*/  IMAD.U32 R2, RZ, RZ, UR41 ;  /* 0x00000029ff027e24 */ /* 0x002fca000f8e00ff */
[----:B------:R-:W-:-:S13]  /*8e80*/  ISETP.NE.AND P2, PT, R2, 0x3, PT ;  /* 0x000000030200780c */ /* 0x000fda0003f45270 */
[----:B------:R-:W-:Y:S05]  /*8e90*/  @!P2 BRA `(.L_x_53) ;  /* 0x000000000004a947 */ /* 0x000fea0003800000 */
[----:B------:R-:W-:Y:S01]  /*8ea0*/  BPT.TRAP 0x1 ;  /* 0x000000040000795c */ /* 0x000fe20000300000 */
.L_x_53:
[----:B------:R1:W-:Y:S01]  /*8eb0*/  SYNCS.ARRIVE.TRANS64.A1T0 RZ, [R5+URZ+0x16830], RZ ;  /* 0x016830ff05ff79a7 */ /* 0x0003e2000810003f */
[----:B------:R-:W-:Y:S05]  /*8ec0*/  @!P2 BRA `(.L_x_54) ;  /* 0x000000000004a947 */ /* 0x000fea0003800000 */
[----:B------:R-:W-:Y:S01]  /*8ed0*/  BPT.TRAP 0x1 ;  /* 0x000000040000795c */ /* 0x000fe20000300000 */
.L_x_54:
[----:B------:R-:W-:Y:S01]  /*8ee0*/  SHF.L.U32 R2, R20, 0x1f, RZ ;  /* 0x0000001f14027819 */ /* 0x000fe200000006ff */
[----:B------:R-:W-:Y:S01]  /*8ef0*/  BSSY B1, `(.L_x_55) ;  /* 0x0000004000017945 */ /* 0x000fe20003800000 */
[----:B-1----:R-:W-:-:S04]  /*8f00*/  LEA R5, R6, UR38, 0x3 ;  /* 0x0000002606057c11 */ /* 0x002fc8000f8e18ff */
[----:B------:R-:W1:Y:S02]  /*8f10*/  SYNCS.PHASECHK.TRANS64.TRYWAIT P0, [R5+URZ+0x16860], R2 ;  /* 0x01686002050075a7 */ /* 0x000e64000800017f */
[----:B-1----:R-:W-:Y:S05]  /*8f20*/  @!P0 BRA `(.L_x_56) ;  /* 0x0000003400c48947 */ /* 0x002fea0003800000 */
.L_x_149:
[----:B------:R-:W-:Y:S05]  /*8f30*/  BSYNC B1 ;  /* 0x0000000000017941 */ /* 0x000fea0003800000 */
.L_x_55:
[----:B------:R-:W2:Y:S01]  /*8f40*/  S2R R3, SR_TID.X ;  /* 0x0000000000037919 */ /* 0x000ea20000002100 */
[----:B-1----:R-:W-:Y:S01]  /*8f50*/  IMAD.MOV.U32 R2, RZ, RZ, -0x80 ;  /* 0xffffff80ff027424 */ /* 0x002fe200078e00ff */
[----:B------:R-:W-:Y:S01]  /*8f60*/  UMOV UR4, 0xffffffff ;  /* 0xffffffff00047882 */ /* 0x000fe20000000000 */
[----:B------:R-:W-:Y:S01]  /*8f70*/  LOP3.LUT P2, RZ, R25, 0x2, RZ, 0xc0, !PT ;  /* 0x0000000219ff7812 */ /* 0x000fe2000784c0ff */
[----:B------:R-:W-:Y:S02]  /*8f80*/  IMAD R6, R6, 0x2000, R29 ;  /* 0x0000200006067824 */ /* 0x000fe400078e021d */
[----:B------:R-:W-:Y:S01]  /*8f90*/  IMAD R2, R26, R2, UR36 ;  /* 0x000000241a027e24 */ /* 0x000fe2000f8e0202 */
[----:B--2---:R-:W-:-:S04]  /*8fa0*/  SHF.R.U32.HI R3, RZ, 0x3, R3 ;  /* 0x00000003ff037819 */ /* 0x004fc80000011603 */
[----:B------:R-:W-:-:S05]  /*8fb0*/  LOP3.LUT R3, R3, 0xf, RZ, 0xc0, !PT ;  /* 0x0000000f03037812 */ /* 0x000fca00078ec0ff */
[----:B------:R-:W-:Y:S01]  /*8fc0*/  IMAD.IADD R8, R2, 0x1, -R3 ;  /* 0x0000000102087824 */ /* 0x000fe200078e0a03 */
[----:B------:R-:W-:Y:S06]  /*8fd0*/  BRA.DIV UR4, `(.L_x_57) ;  /* 0x0000003604ac7947 */ /* 0x000fec000b800000 */
[----:B------:R-:W1:Y:S01]  /*8fe0*/  SHFL.IDX PT, R2, R16, RZ, 0x181f ;  /* 0x00181fff10027589 */ /* 0x000e6200000e0000 */
[----:B------:R-:W-:Y:S02]  /*8ff0*/  ISETP.LT.OR P0, PT, R8, 0x1, P2 ;  /* 0x000000010800780c */ /* 0x000fe40001701670 */
[----:B------:R-:W-:Y:S01]  /*9000*/  LEA R6, R6, UR38, 0x1 ;  /* 0x0000002606067c11 */ /* 0x000fe2000f8e08ff */
[----:B------:R-:W2:Y:S01]  /*9010*/  SHFL.IDX PT, R3, R17, RZ, 0x181f ;  /* 0x00181fff11037589 */ /* 0x000ea200000e0000 */
[----:B-1----:R-:W-:-:S05]  /*9020*/  IADD3 R2, P1, R2, R7, RZ ;  /* 0x0000000702027210 */ /* 0x002fca0007f3e0ff */
[----:B--2---:R-:W-:-:S05]  /*9030*/  IMAD.X R3, RZ, RZ, R3, P1 ;  /* 0x000000ffff037224 */ /* 0x004fca00008e0603 */
[----:B------:R-:W-:Y:S01]  /*9040*/  @!PT LDS RZ, [RZ] ;  /* 0x00000000fffff984 */ /* 0x000fe20000000800 */
[----:B------:R1:W-:Y:S01]  /*9050*/  LDGSTS.E.BYPASS.LTC128B.128 [R6+0x400], desc[UR50][R2.64], !P0 ;  /* 0x0040000002067fae */ /* 0x0003e2000c101d72 */
[----:B------:R-:W-:-:S03]  /*9060*/  ISETP.LT.OR P0, PT, R8, 0x11, P2 ;  /* 0x000000110800780c */ /* 0x000fc60001701670 */
[----:B-1----:R-:W1:Y:S04]  /*9070*/  SHFL.IDX PT, R2, R16, 0x1, 0x181f ;  /* 0x00381f0010027f89 */ /* 0x002e6800000e0000 */
[----:B------:R-:W2:Y:S01]  /*9080*/  SHFL.IDX PT, R3, R17, 0x1, 0x181f ;  /* 0x00381f0011037f89 */ /* 0x000ea200000e0000 */
[----:B-1----:R-:W-:-:S04]  /*9090*/  IADD3 R2, P1, R2, R7, RZ ;  /* 0x0000000702027210 */ /* 0x002fc80007f3e0ff */
[----:B--2---:R-:W-:-:S05]  /*90a0*/  IADD3.X R3, RZ, R3, RZ, P1, !PT ;  /* 0x00000003ff037210 */ /* 0x004fca0000ffe4ff */
[----:B------:R1:W-:Y:S01]  /*90b0*/  LDGSTS.E.BYPASS.LTC128B.128 [R6+0xc00], desc[UR50][R2.64], !P0 ;  /* 0x00c0000002067fae */ /* 0x0003e2000c101d72 */
[----:B------:R-:W-:-:S03]  /*90c0*/  ISETP.LT.OR P0, PT, R8, 0x21, P2 ;  /* 0x000000210800780c */ /* 0x000fc60001701670 */
[----:B-1----:R-:W1:Y:S04]  /*90d0*/  SHFL.IDX PT, R2, R16, 0x2, 0x181f ;  /* 0x00581f0010027f89 */ /* 0x002e6800000e0000 */
[----:B------:R-:W2:Y:S01]  /*90e0*/  SHFL.IDX PT, R3, R17, 0x2, 0x181f ;  /* 0x00581f0011037f89 */ /* 0x000ea200000e0000 */
[----:B-1----:R-:W-:-:S05]  /*90f0*/  IADD3 R2, P1, R2, R7, RZ ;  /* 0x0000000702027210 */ /* 0x002fca0007f3e0ff */
[----:B--2---:R-:W-:-:S05]  /*9100*/  IMAD.X R3, RZ, RZ, R3, P1 ;  /* 0x000000ffff037224 */ /* 0x004fca00008e0603 */
        /* <DEDUP_REMOVED lines=21> */
[----:B------:R-:W2:Y:S04]  /*9260*/  SHFL.IDX PT, R3, R17, 0x6, 0x181f ;  /* 0x00d81f0011037f89 */ /* 0x000ea800000e0000 */
[----:B------:R-:W3:Y:S01]  /*9270*/  SHFL.IDX PT, R17, R17, 0x7, 0x181f ;  /* 0x00f81f0011117f89 */ /* 0x000ee200000e0000 */
[----:B-1----:R-:W-:-:S05]  /*9280*/  IADD3 R2, P1, R2, R7, RZ ;  /* 0x0000000702027210 */ /* 0x002fca0007f3e0ff */
[----:B--2---:R-:W-:-:S05]  /*9290*/  IMAD.X R3, RZ, RZ, R3, P1 ;  /* 0x000000ffff037224 */ /* 0x004fca00008e0603 */
[----:B------:R1:W-:Y:S04]  /*92a0*/  LDGSTS.E.BYPASS.LTC128B.128 [R6+0x3400], desc[UR50][R2.64], !P0 ;  /* 0x0340000002067fae */ /* 0x0003e8000c101d72 */
[----:B-1-3--:R1:W2:Y:S02]  /*92b0*/  SHFL.IDX PT, R2, R16, 0x7, 0x181f ;  /* 0x00f81f0010027f89 */ /* 0x00a2a400000e0000 */
.L_x_167:
[----:B------:R-:W-:Y:S01]  /*92c0*/  ISETP.LT.OR P0, PT, R8, 0x71, P2 ;  /* 0x000000710800780c */ /* 0x000fe20001701670 */
[----:B------:R-:W-:Y:S01]  /*92d0*/  ULDC.64 UR4, c[0x0][0x328] ;  /* 0x0000ca0000047ab9 */ /* 0x000fe20000000a00 */
[----:B--2---:R-:W-:Y:S01]  /*92e0*/  IADD3 R2, P1, R2, R7, RZ ;  /* 0x0000000702027210 */ /* 0x004fe20007f3e0ff */
[----:B------:R-:W-:-:S04]  /*92f0*/  IMAD R21, R21, UR4, RZ ;  /* 0x0000000415157c24 */ /* 0x000fc8000f8e02ff */
[----:B------:R-:W-:Y:S02]  /*9300*/  IMAD.X R3, RZ, RZ, R17, P1 ;  /* 0x000000ffff037224 */ /* 0x000fe400008e0611 */
[----:B------:R-:W-:-:S04]  /*9310*/  IMAD R21, R0, UR5, R21 ;  /* 0x0000000500157c24 */ /* 0x000fc8000f8e0215 */
[----:B------:R-:W-:Y:S01]  /*9320*/  @!PT LDS RZ, [RZ] ;  /* 0x00000000fffff984 */ /* 0x000fe20000000800 */
[----:B------:R-:W-:Y:S01]  /*9330*/  @!PT LDS RZ, [RZ] ;  /* 0x00000000fffff984 */ /* 0x000fe20000000800 */
[----:B------:R-:W-:Y:S01]  /*9340*/  @!PT LDS RZ, [RZ] ;  /* 0x00000000fffff984 */ /* 0x000fe20000000800 */
[----:B------:R2:W-:Y:S01]  /*9350*/  LDGSTS.E.BYPASS.LTC128B.128 [R6+0x3c00], desc[UR50][R2.64], !P0 ;  /* 0x03c0000002067fae */ /* 0x0005e2000c101d72 */
[----:B------:R-:W-:Y:S01]  /*9360*/  PLOP3.LUT P0, PT, PT, PT, PT, 0x80, 0x0 ;  /* 0x000000000000781c */ /* 0x000fe20003f0f070 */
[----:B------:R-:W-:Y:S01]  /*9370*/  NOP ;  /* 0x0000000000007918 */ /* 0x000fe20000000000 */
[----:B--2---:R-:W-:Y:S01]  /*9380*/  IMAD.WIDE.U32 R2, R0, UR4, RZ ;  /* 0x0000000400027c25 */ /* 0x004fe2000f8e00ff */
[----:B------:R-:W-:-:S03]  /*9390*/  ULDC.64 UR4, c[0x0][0x338] ;  /* 0x0000ce0000047ab9 */ /* 0x000fc60000000a00 */
[----:B------:R-:W-:Y:S02]  /*93a0*/  IMAD.IADD R3, R3, 0x1, R21 ;  /* 0x0000000103037824 */ /* 0x000fe400078e0215 */
[----:B------:R-:W-:Y:S02]  /*93b0*/  IMAD R23, R23, UR4, RZ ;  /* 0x0000000417177c24 */ /* 0x000fe4000f8e02ff */
[----:B------:R-:W-:-:S04]  /*93c0*/  IMAD.WIDE.U32 R2, R4, UR4, R2 ;  /* 0x0000000404027c25 */ /* 0x000fc8000f8e0002 */
[----:B------:R-:W-:Y:S01]  /*93d0*/  IMAD R23, R4, UR5, R23 ;  /* 0x0000000504177c24 */ /* 0x000fe2000f8e0217 */
[----:B------:R-:W-:Y:S02]  /*93e0*/  ULDC.64 UR4, c[0x0][0x330] ;  /* 0x0000cc0000047ab9 */ /* 0x000fe40000000a00 */
[----:B------:R-:W-:Y:S02]  /*93f0*/  IMAD R0, R27, UR4, RZ ;  /* 0x000000041b007c24 */ /* 0x000fe4000f8e02ff */
[----:B------:R-:W-:Y:S02]  /*9400*/  IADD3 R3, R3, R23, RZ ;  /* 0x0000001703037210 */ /* 0x000fe40007ffe0ff */
[C---:B------:R-:W-:Y:S02]  /*9410*/  IMAD R7, R19.reuse, UR5, R0 ;  /* 0x0000000513077c24 */ /* 0x040fe4000f8e0200 */
[----:B------:R-:W-:Y:S01]  /*9420*/  IMAD.WIDE.U32 R2, R19, UR4, R2 ;  /* 0x0000000413027c25 */ /* 0x000fe2000f8e0002 */
[----:B------:R-:W-:-:S03]  /*9430*/  ULDC.64 UR4, c[0x0][0x318] ;  /* 0x0000c60000047ab9 */ /* 0x000fc60000000a00 */
[----:B------:R-:W-:Y:S01]  /*9440*/  IMAD.IADD R3, R7, 0x1, R3 ;  /* 0x0000000107037824 */ /* 0x000fe200078e0203 */
[----:B-1----:R-:W-:-:S04]  /*9450*/  LEA R16, P1, R2, UR4, 0x1 ;  /* 0x0000000402107c11 */ /* 0x002fc8000f8208ff */
[----:B------:R-:W-:-:S09]  /*9460*/  LEA.HI.X R17, R2, UR5, R3, 0x1, P1 ;  /* 0x0000000502117c11 */ /* 0x000fd200088f0c03 */
.L_x_58:
[----:B------:R-:W-:Y:S02]  /*9470*/  PLOP3.LUT P1, PT, P1, P0, PT, 0xa2, 0x0 ;  /* 0x000000000000781c */ /* 0x000fe40000f21472 */
[----:B------:R-:W-:-:S08]  /*9480*/  @P0 R2UR P1, UR4, R5 ;  /* 0x00000000050402ca */ /* 0x000fd00000020000 */
[----:B------:R-:W-:-:S05]  /*9490*/  @P0 PLOP3.LUT P0, PT, P1, PT, PT, 0x80, 0x0 ;  /* 0x000000000000081c */ /* 0x000fca0000f0f070 */
[----:B------:R-:W-:Y:S01]  /*94a0*/  @!P1 SYNCS.ARRIVE.TRANS64.RED.A0T1 RZ, [UR4+0x16850], RZ ;  /* 0x016850ffffff99a7 */ /* 0x000fe20008200404 */
[----:B------:R-:W-:Y:S07]  /*94b0*/  @!P1 ARRIVES.LDGSTSBAR.64.TRANSCNT [UR4+0x16850] ;  /* 0x01685000ff0099b0 */ /* 0x000fee0008000a84 */
[----:B------:R-:W-:Y:S05]  /*94c0*/  @P0 BRA.U.ANY `(.L_x_58) ;  /* 0xfffffffd00e80947 */ /* 0x000fea000393ffff */
[----:B------:R-:W-:Y:S01]  /*94d0*/  NOP ;  /* 0x0000000000007918 */ /* 0x000fe20000000000 */
[----:B------:R-:W-:-:S05]  /*94e0*/  IMAD.U32 R0, RZ, RZ, UR41 ;  /* 0x00000029ff007e24 */ /* 0x000fca000f8e00ff */
[----:B------:R-:W-:-:S13]  /*94f0*/  ISETP.NE.AND P2, PT, R0, 0x3, PT ;  /* 0x000000030000780c */ /* 0x000fda0003f45270 */
[----:B------:R-:W-:Y:S05]  /*9500*/  @!P2 BRA `(.L_x_59) ;  /* 0x000000000004a947 */ /* 0x000fea0003800000 */
[----:B------:R-:W-:Y:S01]  /*9510*/  BPT.TRAP 0x1 ;  /* 0x000000040000795c */ /* 0x000fe20000300000 */
.L_x_59:
[C---:B------:R-:W-:Y:S01]  /*9520*/  ISETP.GT.AND P0, PT, R18.reuse, RZ, PT ;  /* 0x000000ff1200720c */ /* 0x040fe20003f04270 */
[----:B------:R1:W-:Y:S01]  /*9530*/  SYNCS.ARRIVE.TRANS64.A1T0 RZ, [R5+URZ+0x16850], RZ ;  /* 0x016850ff05ff79a7 */ /* 0x0003e2000810003f */
[----:B------:R-:W-:Y:S02]  /*9540*/  VIADD R7, R18, 0xffffffff ;  /* 0xffffffff12077836 */ /* 0x000fe40000000000 */
[----:B------:R-:W-:Y:S02]  /*9550*/  IMAD.MOV.U32 R20, RZ, RZ, R24 ;  /* 0x000000ffff147224 */ /* 0x000fe400078e0018 */
[----:B------:R-:W-:Y:S02]  /*9560*/  IMAD.MOV.U32 R6, RZ, RZ, R22 ;  /* 0x000000ffff067224 */ /* 0x000fe400078e0016 */
[----:B------:R-:W-:-:S05]  /*9570*/  IMAD.MOV.U32 R26, RZ, RZ, R18 ;  /* 0x000000ffff1a7224 */ /* 0x000fca00078e0012 */
[----:B-1----:R-:W-:Y:S05]  /*9580*/  @P0 BRA `(.L_x_60) ;  /* 0xfffffff0003c0947 */ /* 0x002fea000383ffff */
[----:B------:R-:W-:Y:S05]  /*9590*/  BSYNC B0 ;  /* 0x0000000000007941 */ /* 0x000fea0003800000 */
.L_x_47:
[----:B0-----:R-:W-:-:S05]  /*95a0*/  IMAD.U32 R0, RZ, RZ, UR41 ;  /* 0x00000029ff007e24 */ /* 0x001fca000f8e00ff */
[----:B------:R-:W-:-:S13]  /*95b0*/  ISETP.NE.AND P0, PT, R0, 0x3, PT ;  /* 0x000000030000780c */ /* 0x000fda0003f05270 */
[----:B------:R-:W-:Y:S05]  /*95c0*/  @!P0 BRA `(.L_x_61) ;  /* 0x0000000000048947 */ /* 0x000fea0003800000 */
[----:B------:R-:W-:Y:S01]  /*95d0*/  BPT.TRAP 0x1 ;  /* 0x000000040000795c */ /* 0x000fe20000300000 */
.L_x_61:
[----:B------:R-:W-:Y:S01]  /*95e0*/  LEA R4, R22, UR38, 0x3 ;  /* 0x0000002616047c11 */ /* 0x000fe2000f8e18ff */
[----:B------:R-:W-:Y:S01]  /*95f0*/  BSSY B0, `(.L_x_62) ;  /* 0x0000006000007945 */ /* 0x000fe20003800000 */
[----:B------:R-:W-:Y:S02]  /*9600*/  SHF.L.U32 R3, R24, 0x1f, RZ ;  /* 0x0000001f18037819 */ /* 0x000fe400000006ff */
[----:B------:R-:W-:Y:S02]  /*9610*/  MOV R5, 0xffffff80 ;  /* 0xffffff8000057802 */ /* 0x000fe40000000f00 */
[----:B------:R-:W0:Y:S03]  /*9620*/  SYNCS.PHASECHK.TRANS64.TRYWAIT P0, [R4+URZ+0x16860], R3 ;  /* 0x01686003040075a7 */ /* 0x000e26000800017f */
[----:B------:R-:W-:Y:S01]  /*9630*/  IMAD R6, R18, R5, UR36 ;  /* 0x0000002412067e24 */ /* 0x000fe2000f8e0205 */
[----:B0-----:R-:W-:Y:S06]  /*9640*/  @!P0 BRA `(.L_x_63) ;  /* 0x0000003800588947 */ /* 0x001fec0003800000 */
.L_x_168:
[----:B------:R-:W-:Y:S05]  /*9650*/  BSYNC B0 ;  /* 0x0000000000007941 */ /* 0x000fea0003800000 */
.L_x_62:
[----:B------:R-:W1:Y:S01]  /*9660*/  S2R R0, SR_TID.X ;  /* 0x0000000000007919 */ /* 0x000e620000002100 */
[----:B------:R-:W-:Y:S01]  /*9670*/  UMOV UR4, 0xffffffff ;  /* 0xffffffff00047882 */ /* 0x000fe20000000000 */
[----:B------:R-:W-:Y:S01]  /*9680*/  LOP3.LUT P2, RZ, R25, 0x2, RZ, 0xc0, !PT ;  /* 0x0000000219ff7812 */ /* 0x000fe2000784c0ff */
[----:B------:R-:W-:Y:S01]  /*9690*/  IMAD R8, R22, 0x2000, R29 ;  /* 0x0000200016087824 */ /* 0x000fe200078e021d */
[----:B-1----:R-:W-:-:S04]  /*96a0*/  SHF.R.U32.HI R0, RZ, 0x3, R0 ;  /* 0x00000003ff007819 */ /* 0x002fc80000011600 */
[----:B------:R-:W-:-:S05]  /*96b0*/  LOP3.LUT R0, R0, 0xf, RZ, 0xc0, !PT ;  /* 0x0000000f00007812 */ /* 0x000fca00078ec0ff */
[----:B------:R-:W-:Y:S01]  /*96c0*/  IMAD.IADD R6, R6, 0x1, -R0 ;  /* 0x0000000106067824 */ /* 0x000fe200078e0a00 */
[----:B------:R-:W-:Y:S06]  /*96d0*/  BRA.DIV UR4, `(.L_x_64) ;  /* 0x0000003a04487947 */ /* 0x000fec000b800000 */
[----:B------:R-:W0:Y:S01]  /*96e0*/  S2R R2, SR_TID.X ;  /* 0x0000000000027919 */ /* 0x000e220000002100 */
[----:B------:R-:W-:Y:S01]  /*96f0*/  ISETP.LT.OR P0, PT, R6, 0x1, P2 ;  /* 0x000000010600780c */ /* 0x000fe20001701670 */
[----:B------:R-:W-:Y:S04]  /*9700*/  SHFL.IDX PT, R0, R17, RZ, 0x181f ;  /* 0x00181fff11007589 */ /* 0x000fe800000e0000 */
[----:B------:R-:W-:Y:S04]  /*9710*/  SHFL.IDX PT, R14, R16, 0x1, 0x181f ;  /* 0x00381f00100e7f89 */ /* 0x000fe800000e0000 */
[----:B------:R-:W-:Y:S04]  /*9720*/  SHFL.IDX PT, R7, R17, 0x1, 0x181f ;  /* 0x00381f0011077f89 */ /* 0x000fe800000e0000 */
[----:B------:R-:W-:Y:S01]  /*9730*/  SHFL.IDX PT, R10, R16, 0x2, 0x181f ;  /* 0x00581f00100a7f89 */ /* 0x000fe200000e0000 */
[----:B0-----:R-:W-:-:S03]  /*9740*/  IMAD.SHL.U32 R3, R2, 0x8, RZ ;  /* 0x0000000802037824 */ /* 0x001fc600078e00ff */
[----:B------:R-:W0:Y:S02]  /*9750*/  SHFL.IDX PT, R2, R16, RZ, 0x181f ;  /* 0x00181fff10027589 */ /* 0x000e2400000e0000 */
[----:B------:R-:W-:-:S05]  /*9760*/  LOP3.LUT R3, R3, 0x38, RZ, 0xc0, !PT ;  /* 0x0000003803037812 */ /* 0x000fca00078ec0ff */
[----:B------:R-:W-:-:S05]  /*9770*/  IMAD.SHL.U32 R5, R3, 0x2, RZ ;  /* 0x0000000203057824 */ /* 0x000fca00078e00ff */
[----:B0-----:R-:W-:-:S05]  /*9780*/  IADD3 R2, P1, R2, R5, RZ ;  /* 0x0000000502027210 */ /* 0x001fca0007f3e0ff */
[----:B------:R-:W-:Y:S01]  /*9790*/  IMAD.X R3, RZ, RZ, R0, P1 ;  /* 0x000000ffff037224 */ /* 0x000fe200008e0600 */
[----:B------:R-:W-:Y:S02]  /*97a0*/  LEA R0, R8, UR38, 0x1 ;  /* 0x0000002608007c11 */ /* 0x000fe4000f8e08ff */
[----:B------:R-:W0:Y:S04]  /*97b0*/  SHFL.IDX PT, R8, R17, 0x2, 0x181f ;  /* 0x00581f0011087f89 */ /* 0x000e2800000e0000 */
[----:B------:R1:W-:Y:S01]  /*97c0*/  LDGSTS.E.BYPASS.LTC128B.128 [R0+0x400], desc[UR50][R2.64], !P0 ;  /* 0x0040000002007fae */ /* 0x0003e2000c101d72 */
[----:B------:R-:W-:Y:S02]  /*97d0*/  ISETP.LT.OR P0, PT, R6, 0x11, P2 ;  /* 0x000000110600780c */ /* 0x000fe40001701670 */
[----:B-1----:R-:W-:-:S02]  /*97e0*/  IADD3 R2, P1, R14, R5, RZ ;  /* 0x000000050e027210 */ /* 0x002fc40007f3e0ff */
[----:B------:R-:W1:Y:S03]  /*97f0*/  SHFL.IDX PT, R14, R16, 0x3, 0x181f ;  /* 0x00781f00100e7f89 */ /* 0x000e6600000e0000 */
[----:B------:R-:W-:Y:S02]  /*9800*/  IMAD.X R3, RZ, RZ, R7, P1 ;  /* 0x000000ffff037224 */ /* 0x000fe400008e0607 */
[----:B------:R-:W2:Y:S04]  /*9810*/  SHFL.IDX PT, R7, R17, 0x3, 0x181f ;  /* 0x00781f0011077f89 */ /* 0x000ea800000e0000 */
[----:B------:R3:W-:Y:S01]  /*9820*/  LDGSTS.E.BYPASS.LTC128B.128 [R0+0xc00], desc[UR50][R2.64], !P0 ;  /* 0x00c0000002007fae */ /* 0x0007e2000c101d72 */
[----:B------:R-:W-:-:S02]  /*9830*/  ISETP.LT.OR P0, PT, R6, 0x21, P2 ;  /* 0x000000210600780c */ /* 0x000fc40001701670 */
[----:B---3--:R-:W-:Y:S02]  /*9840*/  IADD3 R2, P1, R10, R5, RZ ;  /* 0x000000050a027210 */ /* 0x008fe40007f3e0ff */
[----:B------:R-:W3:Y:S03]  /*9850*/  SHFL.IDX PT, R10, R16, 0x4, 0x181f ;  /* 0x00981f00100a7f89 */ /* 0x000ee600000e0000 */
[----:B0-----:R-:W-:Y:S02]  /*9860*/  IMAD.X R3, RZ, RZ, R8, P1 ;  /* 0x000000ffff037224 */ /* 0x001fe400008e0608 */
[----:B------:R-:W0:Y:S04]  /*9870*/  SHFL.IDX PT, R8, R17, 0x4, 0x181f ;  /* 0x00981f0011087f89 */ /* 0x000e2800000e0000 */
[----:B------:R1:W-:Y:S01]  /*9880*/  LDGSTS.E.BYPASS.LTC128B.128 [R0+0x1400], desc[UR50][R2.64], !P0 ;  /* 0x0140000002007fae */ /* 0x0003e2000c101d72 */
[----:B------:R-:W-:-:S02]  /*9890*/  ISETP.LT.OR P0, PT, R6, 0x31, P2 ;  /* 0x000000310600780c */ /* 0x000fc40001701670 */
[----:B-1----:R-:W-:Y:S02]  /*98a0*/  IADD3 R2, P1, R14, R5, RZ ;  /* 0x000000050e027210 */ /* 0x002fe40007f3e0ff */
[----:B------:R-:W1:Y:S02]  /*98b0*/  SHFL.IDX PT, R14, R16, 0x5, 0x181f ;  /* 0x00b81f00100e7f89 */ /* 0x000e6400000e0000 */
[----:B--2---:R-:W-:Y:S02]  /*98c0*/  IADD3.X R3, RZ, R7, RZ, P1, !PT ;  /* 0x00000007ff037210 */ /* 0x004fe40000ffe4ff */
[----:B------:R-:W2:Y:S05]  /*98d0*/  SHFL.IDX PT, R7, R17, 0x5, 0x181f ;  /* 0x00b81f0011077f89 */ /* 0x000eaa00000e0000 */
        /* <DEDUP_REMOVED lines=9> */
[----:B------:R1:W4:Y:S03]  /*9970*/  SHFL.IDX PT, R14, R16, 0x7, 0x181f ;  /* 0x00f81f00100e7f89 */ /* 0x00032600000e0000 */
[----:B--2---:R-:W-:Y:S02]  /*9980*/  IMAD.X R3, RZ, RZ, R7, P1 ;  /* 0x000000ffff037224 */ /* 0x004fe400008e0607 */
[----:B------:R1:W2:Y:S04]  /*9990*/  SHFL.IDX PT, R7, R17, 0x7, 0x181f ;  /* 0x00f81f0011077f89 */ /* 0x0002a800000e0000 */
[----:B------:R3:W-:Y:S01]  /*99a0*/  LDGSTS.E.BYPASS.LTC128B.128 [R0+0x2c00], desc[UR50][R2.64], !P0 ;  /* 0x02c0000002007fae */ /* 0x0007e2000c101d72 */
[----:B------:R-:W-:-:S02]  /*99b0*/  ISETP.LT.OR P0, PT, R6, 0x61, P2 ;  /* 0x000000610600780c */ /* 0x000fc40001701670 */
[----:B---3--:R-:W-:-:S05]  /*99c0*/  IADD3 R2, P1, R10, R5, RZ ;  /* 0x000000050a027210 */ /* 0x008fca0007f3e0ff */
[----:B0-----:R-:W-:-:S06]  /*99d0*/  IMAD.X R3, RZ, RZ, R8, P1 ;  /* 0x000000ffff037224 */ /* 0x001fcc00008e0608 */
[----:B--2-4-:R1:W-:Y:S02]  /*99e0*/  LDGSTS.E.BYPASS.LTC128B.128 [R0+0x3400], desc[UR50][R2.64], !P0 ;  /* 0x0340000002007fae */ /* 0x0143e4000c101d72 */
.L_x_186:
[----:B------:R-:W-:Y:S02]  /*99f0*/  ISETP.LT.OR P0, PT, R6, 0x71, P2 ;  /* 0x000000710600780c */ /* 0x000fe40001701670 */
[----:B-1----:R-:W-:-:S05]  /*9a00*/  IADD3 R2, P1, R14, R5, RZ ;  /* 0x000000050e027210 */ /* 0x002fca0007f3e0ff */
[----:B------:R-:W-:-:S06]  /*9a10*/  IMAD.X R3, RZ, RZ, R7, P1 ;  /* 0x000000ffff037224 */ /* 0x000fcc00008e0607 */
[----:B------:R-:W-:Y:S01]  /*9a20*/  @!PT LDS RZ, [RZ] ;  /* 0x00000000fffff984 */ /* 0x000fe20000000800 */
[----:B------:R-:W-:Y:S01]  /*9a30*/  @!PT LDS RZ, [RZ] ;  /* 0x00000000fffff984 */ /* 0x000fe20000000800 */
[----:B------:R-:W-:Y:S01]  /*9a40*/  @!PT LDS RZ, [RZ] ;  /* 0x00000000fffff984 */ /* 0x000fe20000000800 */
[----:B------:R0:W-:Y:S01]  /*9a50*/  LDGSTS.E.BYPASS.LTC128B.128 [R0+0x3c00], desc[UR50][R2.64], !P0 ;  /* 0x03c0000002007fae */ /* 0x0001e2000c101d72 */
[----:B------:R-:W-:Y:S01]  /*9a60*/  PLOP3.LUT P0, PT, PT, PT, PT, 0x80, 0x0 ;  /* 0x000000000000781c */ /* 0x000fe20003f0f070 */
[----:B------:R-:W-:-:S12]  /*9a70*/  NOP ;  /* 0x0000000000007918 */ /* 0x000fd80000000000 */
.L_x_65:
        /* <DEDUP_REMOVED lines=11> */
.L_x_66:
[----:B------:R-:W2:Y:S01]  /*9b30*/  LDL.LU R2, [R1+0x8] ;  /* 0x0000080001027983 */ /* 0x000ea20000300800 */
[----:B------:R-:W-:Y:S01]  /*9b40*/  ULDC UR4, c[0x0][0xc34] ;  /* 0x00030d0000047ab9 */ /* 0x000fe20000000800 */
[----:B------:R0:W-:Y:S02]  /*9b50*/  SYNCS.ARRIVE.TRANS64.A1T0 RZ, [R4+URZ+0x16850], RZ ;  /* 0x016850ff04ff79a7 */ /* 0x0001e4000810003f */
[----:B------:R-:W3:Y:S01]  /*9b60*/  LDL.LU R0, [R1+0xc] ;  /* 0x00000c0001007983 */ /* 0x000ee20000300800 */
[----:B------:R-:W-:-:S05]  /*9b70*/  VIADD R22, R22, 0x1 ;  /* 0x0000000116167836 */ /* 0x000fca0000000000 */
[----:B------:R-:W-:-:S04]  /*9b80*/  ISETP.NE.AND P0, PT, R22, 0x2, PT ;  /* 0x000000021600780c */ /* 0x000fc80003f05270 */
[----:B------:R-:W-:Y:S02]  /*9b90*/  SEL R3, RZ, 0x1, P0 ;  /* 0x00000001ff037807 */ /* 0x000fe40000000000 */
[----:B------:R-:W-:Y:S02]  /*9ba0*/  SEL R22, R22, RZ, P0 ;  /* 0x000000ff16167207 */ /* 0x000fe40000000000 */
[----:B------:R-:W-:Y:S01]  /*9bb0*/  LOP3.LUT R24, R24, R3, RZ, 0x3c, !PT ;  /* 0x0000000318187212 */ /* 0x000fe200078e3cff */
[----:B--2---:R-:W-:Y:S01]  /*9bc0*/  VIADD R2, R2, UR43 ;  /* 0x0000002b02027c36 */ /* 0x004fe20008000000 */
[----:B---3--:R-:W-:-:S04]  /*9bd0*/  IADD3 R0, R0, 0x1, RZ ;  /* 0x0000000100007810 */ /* 0x008fc80007ffe0ff */
[----:B------:R0:W-:Y:S01]  /*9be0*/  STL [R1+0x8], R2 ;  /* 0x0000080201007387 */ /* 0x0001e20000100800 */
[----:B------:R-:W-:-:S03]  /*9bf0*/  ISETP.GE.AND P1, PT, R2, UR4, PT ;  /* 0x0000000402007c0c */ /* 0x000fc6000bf26270 */
[----:B------:R0:W-:Y:S10]  /*9c00*/  STL [R1+0xc], R0 ;  /* 0x00000c0001007387 */ /* 0x0001f40000100800 */
[----:B0-----:R-:W-:Y:S05]  /*9c10*/  @!P1 BRA `(.L_x_67) ;  /* 0xffffffc800909947 */ /* 0x001fea000383ffff */
[----:B------:R-:W-:-:S07]  /*9c20*/  LOP3.LUT R0, R0, 0x1, RZ, 0xc, !PT ;  /* 0x0000000100007812 */ /* 0x000fce00078e0cff */
.L_x_32:
[----:B------:R-:W0:Y:S01]  /*9c30*/  S2R R3, SR_CgaCtaId ;  /* 0x0000000000037919 */ /* 0x000e220000008800 */
[----:B------:R-:W-:Y:S01]  /*9c40*/  MOV R2, 0x400 ;  /* 0x0000040000027802 */ /* 0x000fe20000000f00 */
[----:B------:R-:W-:Y:S01]  /*9c50*/  BSSY B0, `(.L_x_68) ;  /* 0x0000005000007945 */ /* 0x000fe20003800000 */
[----:B------:R-:W-:Y:S02]  /*9c60*/  SHF.L.U32 R0, R0, 0x1f, RZ ;  /* 0x0000001f00007819 */ /* 0x000fe400000006ff */
[----:B0-----:R-:W-:-:S04]  /*9c70*/  LEA R7, R3, R2, 0x18 ;  /* 0x0000000203077211 */ /* 0x001fc800078ec0ff */
[----:B------:R-:W0:Y:S02]  /*9c80*/  SYNCS.PHASECHK.TRANS64.TRYWAIT P0, [R7+URZ+0x16820], R0 ;  /* 0x01682000070075a7 */ /* 0x000e24000800017f */
[----:B0-----:R-:W-:Y:S05]  /*9c90*/  @!P0 BRA `(.L_x_69) ;  /* 0x0000003c00208947 */ /* 0x001fea0003800000 */
.L_x_187:
[----:B-1----:R-:W-:Y:S05]  /*9ca0*/  BSYNC B0 ;  /* 0x0000000000007941 */ /* 0x002fea0003800000 */
.L_x_68:
[----:B------:R-:W-:-:S03]  /*9cb0*/  UMOV UR4, 0xffffffff ;  /* 0xffffffff00047882 */ /* 0x000fc60000000000 */
[----:B------:R-:W-:Y:S05]  /*9cc0*/  BRA.DIV UR4, `(.L_x_70) ;  /* 0x0000003e04287947 */ /* 0x000fea000b800000 */
[----:B0-----:R-:W0:Y:S02]  /*9cd0*/  S2R R0, SR_TID.X ;  /* 0x0000000000007919 */ /* 0x001e240000002100 */
[----:B0-----:R-:W-:-:S04]  /*9ce0*/  SHF.R.U32.HI R0, RZ, 0x5, R0 ;  /* 0x00000005ff007819 */ /* 0x001fc80000011600 */
[----:B------:R-:W-:-:S05]  /*9cf0*/  LOP3.LUT R0, R0, 0x3, RZ, 0xc0, !PT ;  /* 0x0000000300007812 */ /* 0x000fca00078ec0ff */
[----:B------:R0:W1:Y:S02]  /*9d00*/  SHFL.IDX PT, R14, R0, RZ, 0x1f ;  /* 0x00001fff000e7589 */ /* 0x00006400000e0000 */
.L_x_190:
[----:B-1----:R-:W-:Y:S01]  /*9d10*/  ISETP.NE.AND P0, PT, R14, RZ, PT ;  /* 0x000000ff0e00720c */ /* 0x002fe20003f05270 */
[----:B------:R-:W-:-:S12]  /*9d20*/  BSSY B0, `(.L_x_71) ;  /* 0x0000024000007945 */ /* 0x000fd80003800000 */
[----:B------:R-:W-:Y:S05]  /*9d30*/  @P0 BRA `(.L_x_72) ;  /* 0x0000000000880947 */ /* 0x000fea0003800000 */
[----:B------:R-:W-:-:S03]  /*9d40*/  UMOV UR4, 0xffffffff ;  /* 0xffffffff00047882 */ /* 0x000fc60000000000 */
[----:B------:R-:W-:Y:S05]  /*9d50*/  BRA.DIV UR4, `(.L_x_73) ;  /* 0x0000003e04387947 */ /* 0x000fea000b800000 */
[----:B------:R-:W-:-:S13]  /*9d60*/  ELECT P6, URZ, PT ;  /* 0x00000000003f782f */ /* 0x000fda00038c0000 */
.L_x_193:
[----:B------:R-:W-:Y:S05]  /*9d70*/  @!P6 BRA `(.L_x_72) ;  /* 0x000000000078e947 */ /* 0x000fea0003800000 */
[----:B------:R-:W-:-:S06]  /*9d80*/  ULOP3.LUT UR4, UR39, 0x2, URZ, 0xfc, !UPT ;  /* 0x0000000227047892 */ /* 0x000fcc000f8efc3f */
[----:B0-----:R-:W-:-:S05]  /*9d90*/  IMAD.U32 R0, RZ, RZ, UR4 ;  /* 0x00000004ff007e24 */ /* 0x001fca000f8e00ff */
[----:B------:R-:W-:-:S13]  /*9da0*/  ISETP.NE.AND P0, PT, R0, 0x3, PT ;  /* 0x000000030000780c */ /* 0x000fda0003f05270 */
[----:B------:R-:W-:Y:S05]  /*9db0*/  @!P0 BRA `(.L_x_74) ;  /* 0x0000000000048947 */ /* 0x000fea0003800000 */
[----:B------:R-:W-:Y:S01]  /*9dc0*/  BPT.TRAP 0x1 ;  /* 0x000000040000795c */ /* 0x000fe20000300000 */
.L_x_74:
[----:B------:R-:W-:Y:S01]  /*9dd0*/  IMAD R5, R22, 0x8, R7 ;  /* 0x0000000816057824 */ /* 0x000fe200078e0207 */
[----:B------:R-:W-:Y:S01]  /*9de0*/  SHF.L.U32 R0, R24, 0x1f, RZ ;  /* 0x0000001f18007819 */ /* 0x000fe200000006ff */
[----:B------:R-:W-:-:S03]  /*9df0*/  VIADD R22, R22, 0x1 ;  /* 0x0000000116167836 */ /* 0x000fc60000000000 */
[----:B------:R-:W0:Y:S02]  /*9e00*/  SYNCS.PHASECHK.TRANS64.TRYWAIT P1, [R5+URZ+0x16840], R0 ;  /* 0x01684000050075a7 */ /* 0x000e24000802017f */
[----:B------:R-:W-:-:S04]  /*9e10*/  ISETP.NE.AND P2, PT, R22, 0x2, PT ;  /* 0x000000021600780c */ /* 0x000fc80003f45270 */
[----:B------:R-:W-:Y:S01]  /*9e20*/  SEL R3, RZ, 0x1, P2 ;  /* 0x00000001ff037807 */ /* 0x000fe20001000000 */
[----:B0-----:R-:W-:Y:S08]  /*9e30*/  @!P1 BRA `(.L_x_75) ;  /* 0x0000003c00209947 */ /* 0x001ff00003800000 */
.L_x_194:
[----:B------:R-:W-:Y:S02]  /*9e40*/  SEL R22, R22, RZ, P2 ;  /* 0x000000ff16167207 */ /* 0x000fe40001000000 */
[----:B------:R-:W-:Y:S01]  /*9e50*/  LOP3.LUT R2, R24, R3, RZ, 0x3c, !PT ;  /* 0x0000000318027212 */ /* 0x000fe200078e3cff */
[----:B------:R-:W-:Y:S06]  /*9e60*/  @!P0 BRA `(.L_x_76) ;  /* 0x0000000000048947 */ /* 0x000fec0003800000 */
[----:B------:R-:W-:Y:S01]  /*9e70*/  BPT.TRAP 0x1 ;  /* 0x000000040000795c */ /* 0x000fe20000300000 */
.L_x_76:
[----:B------:R-:W-:Y:S01]  /*9e80*/  IMAD R3, R22, 0x8, R7 ;  /* 0x0000000816037824 */ /* 0x000fe200078e0207 */
[----:B------:R-:W-:-:S04]  /*9e90*/  SHF.L.U32 R2, R2, 0x1f, RZ ;  /* 0x0000001f02027819 */ /* 0x000fc800000006ff */
[----:B------:R-:W1:Y:S02]  /*9ea0*/  SYNCS.PHASECHK.TRANS64.TRYWAIT P1, [R3+URZ+0x16840], R2 ;  /* 0x01684002030075a7 */ /* 0x000e64000802017f */
[----:B-1----:R-:W-:Y:S05]  /*9eb0*/  @!P1 BRA `(.L_x_77) ;  /* 0x0000003c00149947 */ /* 0x002fea0003800000 */
.L_x_195:
[----:B------:R-:W-:Y:S05]  /*9ec0*/  @!P0 BRA `(.L_x_78) ;  /* 0x0000000000048947 */ /* 0x000fea0003800000 */
[----:B------:R-:W-:Y:S01]  /*9ed0*/  BPT.TRAP 0x1 ;  /* 0x000000040000795c */ /* 0x000fe20000300000 */
.L_x_78:
[----:B------:R-:W2:Y:S02]  /*9ee0*/  SYNCS.PHASECHK.TRANS64.TRYWAIT P1, [R5+URZ+0x16860], R0 ;  /* 0x01686000050075a7 */ /* 0x000ea4000802017f */
[----:B--2---:R-:W-:Y:S05]  /*9ef0*/  @!P1 BRA `(.L_x_79) ;  /* 0x0000003c00189947 */ /* 0x004fea0003800000 */
.L_x_196:
[----:B------:R-:W-:Y:S05]  /*9f00*/  @!P0 BRA `(.L_x_80) ;  /* 0x0000000000048947 */ /* 0x000fea0003800000 */
[----:B------:R-:W-:Y:S01]  /*9f10*/  BPT.TRAP 0x1 ;  /* 0x000000040000795c */ /* 0x000fe20000300000 */
.L_x_80:
[----:B---3--:R3:W4:Y:S02]  /*9f20*/  SYNCS.PHASECHK.TRANS64.TRYWAIT P0, [R3+URZ+0x16860], R2 ;  /* 0x01686002030075a7 */ /* 0x008724000800017f */
[----:B----4-:R-:W-:Y:S05]  /*9f30*/  @!P0 NANOSLEEP.SYNCS 0x989680 ;  /* 0x009896800000895d */ /* 0x010fea0003900000 */
[----:B------:R-:W4:Y:S02]  /*9f40*/  @!P0 SYNCS.PHASECHK.TRANS64 P0, [R3+URZ+0x16860], R2 ;  /* 0x01686002030085a7 */ /* 0x000f24000800007f */
[----:B----4-:R-:W-:Y:S05]  /*9f50*/  @!P0 BRA `(.L_x_80) ;  /* 0xfffffffc00f08947 */ /* 0x010fea000383ffff */
.L_x_72:
[----:B------:R-:W-:Y:S05]  /*9f60*/  BSYNC B0 ;  /* 0x0000000000007941 */ /* 0x000fea0003800000 */
.L_x_71:
[----:B------:R-:W-:Y:S05]  /*9f70*/  EXIT ;  /* 0x000000000000794d */ /* 0x000fea0003800000 */
.L_x_8:
[----:B0-----:R-:W-:-:S04]  /*9f80*/  IMAD.U32 R3, RZ, RZ, UR44 ;  /* 0x0000002cff037e24 */ /* 0x001fc8000f8e00ff */
[----:B------:R0:W1:Y:S03]  /*9f90*/  SYNCS.PHASECHK.TRANS64.TRYWAIT P1, [R3+URZ+0x16800], R0 ;  /* 0x01680000030075a7 */ /* 0x000066000802017f */
[----:B-1----:R-:W-:Y:S05]  /*9fa0*/  @!P1 NANOSLEEP.SYNCS 0x989680 ;  /* 0x009896800000995d */ /* 0x002fea0003900000 */
[----:B------:R-:W1:Y:S02]  /*9fb0*/  @!P1 SYNCS.PHASECHK.TRANS64 P1, [R3+URZ+0x16800], R0 ;  /* 0x01680000030095a7 */ /* 0x000e64000802007f */
[----:B-1----:R-:W-:Y:S05]  /*9fc0*/  @!P1 BRA `(.L_x_8) ;  /* 0xfffffffc00ec9947 */ /* 0x002fea000383ffff */
[----:B------:R-:W-:Y:S05]  /*9fd0*/  BRA `(.L_x_81) ;  /* 0xffffff7000287947 */ /* 0x000fea000383ffff */
.L_x_12:
[----:B-1----:R1:W2:Y:S02]  /*9fe0*/  SYNCS.PHASECHK.TRANS64.TRYWAIT P1, [R4+URZ+0x16830], R3 ;  /* 0x01683003040075a7 */ /* 0x0022a4000802017f */
[----:B--2---:R-:W-:Y:S05]  /*9ff0*/  @!P1 NANOSLEEP.SYNCS 0x989680 ;  /* 0x009896800000995d */ /* 0x004fea0003900000 */
[----:B------:R-:W2:Y:S02]  /*a000*/  @!P1 SYNCS.PHASECHK.TRANS64 P1, [R4+URZ+0x16830], R3 ;  /* 0x01683003040095a7 */ /* 0x000ea4000802007f */
[----:B--2---:R-:W-:Y:S05]  /*a010*/  @!P1 BRA `(.L_x_12) ;  /* 0xfffffffc00f09947 */ /* 0x004fea000383ffff */
[----:B------:R-:W-:Y:S05]  /*a020*/  BRA `(.L_x_11) ;  /* 0xffffff7000487947 */ /* 0x000fea000383ffff */
.L_x_18:
[----:B-1----:R-:W-:-:S04]  /*a030*/  IMAD.U32 R3, RZ, RZ, UR6 ;  /* 0x00000006ff037e24 */ /* 0x002fc8000f8e00ff */
[----:B------:R1:W2:Y:S03]  /*a040*/  SYNCS.PHASECHK.TRANS64.TRYWAIT P1, [R3+URZ+0x16830], R0 ;  /* 0x01683000030075a7 */ /* 0x0002a6000802017f */
[----:B--2---:R-:W-:Y:S05]  /*a050*/  @!P1 NANOSLEEP.SYNCS 0x989680 ;  /* 0x009896800000995d */ /* 0x004fea0003900000 */
[----:B------:R-:W2:Y:S02]  /*a060*/  @!P1 SYNCS.PHASECHK.TRANS64 P1, [R3+URZ+0x16830], R0 ;  /* 0x01683000030095a7 */ /* 0x000ea4000802007f */
[----:B--2---:R-:W-:Y:S05]  /*a070*/  @!P1 BRA `(.L_x_18) ;  /* 0xfffffffc00ec9947 */ /* 0x004fea000383ffff */
[----:B------:R-:W-:Y:S05]  /*a080*/  BRA `(.L_x_15) ;  /* 0xffffff9000647947 */ /* 0x000fea000383ffff */
.L_x_22:
[----:B-1----:R-:W-:-:S04]  /*a090*/  IMAD.U32 R3, RZ, RZ, UR6 ;  /* 0x00000006ff037e24 */ /* 0x002fc8000f8e00ff */
[----:B------:R1:W2:Y:S03]  /*a0a0*/  SYNCS.PHASECHK.TRANS64.TRYWAIT P1, [R3+URZ+0x16850], R0 ;  /* 0x01685000030075a7 */ /* 0x0002a6000802017f */
[----:B--2---:R-:W-:Y:S05]  /*a0b0*/  @!P1 NANOSLEEP.SYNCS 0x989680 ;  /* 0x009896800000995d */ /* 0x004fea0003900000 */
[----:B------:R-:W2:Y:S02]  /*a0c0*/  @!P1 SYNCS.PHASECHK.TRANS64 P1, [R3+URZ+0x16850], R0 ;  /* 0x01685000030095a7 */ /* 0x000ea4000802007f */
[----:B--2---:R-:W-:Y:S05]  /*a0d0*/  @!P1 BRA `(.L_x_22) ;  /* 0xfffffffc00ec9947 */ /* 0x004fea000383ffff */
[----:B------:R-:W-:Y:S05]  /*a0e0*/  BRA `(.L_x_19) ;  /* 0xffffff9000e07947 */ /* 0x000fea000383ffff */
.L_x_29:
[----:B-1----:R-:W-:-:S04]  /*a0f0*/  MOV R11, UR4 ;  /* 0x00000004000b7c02 */ /* 0x002fc80008000f00 */
[----:B------:R1:W2:Y:S03]  /*a100*/  SYNCS.PHASECHK.TRANS64.TRYWAIT P1, [R11+URZ+0x16850], R4 ;  /* 0x016850040b0075a7 */ /* 0x0002a6000802017f */
[----:B--2---:R-:W-:Y:S05]  /*a110*/  @!P1 NANOSLEEP.SYNCS 0x989680 ;  /* 0x009896800000995d */ /* 0x004fea0003900000 */
[----:B------:R-:W2:Y:S02]  /*a120*/  @!P1 SYNCS.PHASECHK.TRANS64 P1, [R11+URZ+0x16850], R4 ;  /* 0x016850040b0095a7 */ /* 0x000ea4000802007f */
[----:B--2---:R-:W-:Y:S05]  /*a130*/  @!P1 BRA `(.L_x_29) ;  /* 0xfffffffc00ec9947 */ /* 0x004fea000383ffff */
[----:B------:R-:W-:Y:S05]  /*a140*/  BRA `(.L_x_28) ;  /* 0xffffffac00507947 */ /* 0x000fea000383ffff */
.L_x_36:
[----:B------:R-:W1:Y:S01]  /*a150*/  S2R R16, SR_TID.X ;  /* 0x0000000000107919 */ /* 0x000e620000002100 */
[----:B------:R-:W-:Y:S01]  /*a160*/  BSSY B0, `(.L_x_82) ;  /* 0x000000a000007945 */ /* 0x000fe20003800000 */
[----:B------:R-:W-:Y:S02]  /*a170*/  IMAD.MOV.U32 R12, RZ, RZ, RZ ;  /* 0x000000ffff0c7224 */ /* 0x000fe400078e00ff */
[----:B------:R-:W-:Y:S02]  /*a180*/  IMAD.MOV.U32 R11, RZ, RZ, 0x1f ;  /* 0x0000001fff0b7424 */ /* 0x000fe400078e00ff */
[----:B------:R-:W-:Y:S01]  /*a190*/  IMAD.MOV.U32 R15, RZ, RZ, -0x1 ;  /* 0xffffffffff0f7424 */ /* 0x000fe200078e00ff */
[----:B-1----:R-:W-:-:S04]  /*a1a0*/  SHF.R.U32.HI R16, RZ, 0x5, R16 ;  /* 0x00000005ff107819 */ /* 0x002fc80000011610 */
[----:B------:R-:W-:-:S05]  /*a1b0*/  LOP3.LUT R16, R16, 0x3, RZ, 0xc0, !PT ;  /* 0x0000000310107812 */ /* 0x000fca00078ec0ff */
[----:B------:R-:W-:-:S07]  /*a1c0*/  IMAD.MOV.U32 R13, RZ, RZ, R16 ;  /* 0x000000ffff0d7224 */ /* 0x000fce00078e0010 */
[----:B0----5:R-:W-:Y:S05]  /*a1d0*/  WARPSYNC.COLLECTIVE R15, `(.L_x_83) ;  /* 0x000000000f087348 */ /* 0x021fea0003c00000 */
[----:B------:R1:W2:Y:S02]  /*a1e0*/  SHFL.IDX P6, R14, R13, R12, R11 ;  /* 0x0000000c0d0e7389 */ /* 0x0002a400000c000b */
[----:B012--5:R-:W-:Y:S01]  /*a1f0*/  ENDCOLLECTIVE ;  /* 0x000000000000791b */ /* 0x027fe20003800000 */
.L_x_83:
[----:B------:R-:W-:Y:S05]  /*a200*/  BSYNC B0 ;  /* 0x0000000000007941 */ /* 0x000fea0003800000 */
.L_x_82:
[----:B------:R-:W-:Y:S05]  /*a210*/  BRA `(.L_x_84) ;  /* 0xffffffcc00107947 */ /* 0x000fea000383ffff */
.L_x_39:
[----:B0-----:R0:W1:Y:S02]  /*a220*/  SYNCS.PHASECHK.TRANS64.TRYWAIT P0, [R0+URZ+0x16840], R2 ;  /* 0x01684002000075a7 */ /* 0x001064000800017f */
[----:B-1----:R-:W-:Y:S05]  /*a230*/  @!P0 NANOSLEEP.SYNCS 0x989680 ;  /* 0x009896800000895d */ /* 0x002fea0003900000 */
[----:B------:R-:W1:Y:S02]  /*a240*/  @!P0 SYNCS.PHASECHK.TRANS64 P0, [R0+URZ+0x16840], R2 ;  /* 0x01684002000085a7 */ /* 0x000e64000800007f */
[----:B-1----:R-:W-:Y:S05]  /*a250*/  @!P0 BRA `(.L_x_39) ;  /* 0xfffffffc00f08947 */ /* 0x002fea000383ffff */
[----:B------:R-:W-:Y:S05]  /*a260*/  BRA `(.L_x_85) ;  /* 0xffffffcc006c7947 */ /* 0x000fea000383ffff */
.L_x_40:
[----:B------:R-:W-:Y:S01]  /*a270*/  BSSY B0, `(.L_x_86) ;  /* 0x0000008000007945 */ /* 0x000fe20003800000 */
[----:B------:R-:W-:Y:S01]  /*a280*/  IMAD.MOV.U32 R13, RZ, RZ, R5 ;  /* 0x000000ffff0d7224 */ /* 0x000fe200078e0005 */
[----:B------:R-:W-:Y:S01]  /*a290*/  MOV R15, 0xffffffff ;  /* 0xffffffff000f7802 */ /* 0x000fe20000000f00 */
[----:B------:R-:W-:Y:S02]  /*a2a0*/  IMAD.MOV.U32 R12, RZ, RZ, RZ ;  /* 0x000000ffff0c7224 */ /* 0x000fe400078e00ff */
[----:B------:R-:W-:-:S07]  /*a2b0*/  IMAD.MOV.U32 R11, RZ, RZ, 0x181f ;  /* 0x0000181fff0b7424 */ /* 0x000fce00078e00ff */
[----:B------:R-:W-:Y:S05]  /*a2c0*/  WARPSYNC.COLLECTIVE R15, `(.L_x_87) ;  /* 0x000000000f087348 */ /* 0x000fea0003c00000 */
[----:B------:R0:W1:Y:S02]  /*a2d0*/  SHFL.IDX P6, R14, R13, R12, R11 ;  /* 0x0000000c0d0e7389 */ /* 0x00006400000c000b */
[----:B01----:R-:W-:Y:S01]  /*a2e0*/  ENDCOLLECTIVE ;  /* 0x000000000000791b */ /* 0x003fe20003800000 */
.L_x_87:
[----:B------:R-:W-:Y:S05]  /*a2f0*/  BSYNC B0 ;  /* 0x0000000000007941 */ /* 0x000fea0003800000 */
.L_x_86:
[----:B------:R-:W-:Y:S01]  /*a300*/  IMAD.MOV.U32 R13, RZ, RZ, R4 ;  /* 0x000000ffff0d7224 */ /* 0x000fe200078e0004 */
[----:B------:R-:W-:Y:S01]  /*a310*/  ISETP.GE.AND P1, PT, R9, 0x1, PT ;  /* 0x000000010900780c */ /* 0x000fe20003f26270 */
[----:B------:R-:W-:Y:S02]  /*a320*/  IMAD.MOV.U32 R12, RZ, RZ, RZ ;  /* 0x000000ffff0c7224 */ /* 0x000fe400078e00ff */
[----:B------:R-:W-:Y:S02]  /*a330*/  IMAD.MOV.U32 R11, RZ, RZ, 0x181f ;  /* 0x0000181fff0b7424 */ /* 0x000fe400078e00ff */
[----:B------:R-:W-:Y:S02]  /*a340*/  IMAD.MOV.U32 R15, RZ, RZ, -0x1 ;  /* 0xffffffffff0f7424 */ /* 0x000fe400078e00ff */
[----:B------:R-:W-:-:S07]  /*a350*/  IMAD.MOV.U32 R2, RZ, RZ, R14 ;  /* 0x000000ffff027224 */ /* 0x000fce00078e000e */
[----:B------:R-:W-:Y:S05]  /*a360*/  WARPSYNC.COLLECTIVE R15, `(.L_x_88) ;  /* 0x000000000f087348 */ /* 0x000fea0003c00000 */
[----:B------:R0:W1:Y:S02]  /*a370*/  SHFL.IDX P6, R14, R13, R12, R11 ;  /* 0x0000000c0d0e7389 */ /* 0x00006400000c000b */
[----:B01----:R-:W-:Y:S01]  /*a380*/  ENDCOLLECTIVE ;  /* 0x000000000000791b */ /* 0x003fe20003800000 */
.L_x_88:
[----:B------:R-:W-:Y:S02]  /*a390*/  @P1 LEA R7, R6, UR38, 0x1 ;  /* 0x0000002606071c11 */ /* 0x000fe4000f8e08ff */
[----:B------:R-:W-:Y:S01]  /*a3a0*/  MOV R13, R5 ;  /* 0x00000005000d7202 */ /* 0x000fe20000000f00 */
[----:B------:R-:W-:Y:S02]  /*a3b0*/  IMAD.MOV.U32 R12, RZ, RZ, 0x1 ;  /* 0x00000001ff0c7424 */ /* 0x000fe400078e00ff */
[----:B------:R-:W-:-:S07]  /*a3c0*/  IMAD.MOV.U32 R3, RZ, RZ, R14 ;  /* 0x000000ffff037224 */ /* 0x000fce00078e000e */
[----:B------:R-:W-:Y:S05]  /*a3d0*/  WARPSYNC.COLLECTIVE R15, `(.L_x_89) ;  /* 0x000000000f087348 */ /* 0x000fea0003c00000 */
[----:B------:R0:W1:Y:S02]  /*a3e0*/  SHFL.IDX P6, R14, R13, R12, R11 ;  /* 0x0000000c0d0e7389 */ /* 0x00006400000c000b */
[----:B01----:R-:W-:Y:S01]  /*a3f0*/  ENDCOLLECTIVE ;  /* 0x000000000000791b */ /* 0x003fe20003800000 */
.L_x_89:
[----:B------:R-:W-:-:S05]  /*a400*/  @P1 LEA R3, P0, R8, R3, 0x1 ;  /* 0x0000000308031211 */ /* 0x000fca00078008ff */
[----:B------:R-:W-:-:S05]  /*a410*/  @P1 IMAD.X R2, RZ, RZ, R2, P0 ;  /* 0x000000ffff021224 */ /* 0x000fca00000e0602 */
[----:B------:R-:W-:Y:S01]  /*a420*/  @P1 LOP3.LUT R3, R3, R2, RZ, 0x3c, !PT ;  /* 0x0000000203031212 */ /* 0x000fe200078e3cff */
[----:B------:R-:W-:-:S03]  /*a430*/  IMAD.MOV.U32 R13, RZ, RZ, R4 ;  /* 0x000000ffff0d7224 */ /* 0x000fc600078e0004 */
[----:B------:R-:W-:-:S04]  /*a440*/  @P1 LOP3.LUT R2, R3, R2, RZ, 0x3c, !PT ;  /* 0x0000000203021212 */ /* 0x000fc800078e3cff */
[----:B------:R-:W-:-:S05]  /*a450*/  @P1 LOP3.LUT R3, R3, R2, RZ, 0x3c, !PT ;  /* 0x0000000203031212 */ /* 0x000fca00078e3cff */
[----:B------:R-:W-:Y:S01]  /*a460*/  @!PT LDS RZ, [RZ] ;  /* 0x00000000fffff984 */ /* 0x000fe20000000800 */
[----:B------:R-:W-:Y:S01]  /*a470*/  @!PT LDS RZ, [RZ] ;  /* 0x00000000fffff984 */ /* 0x000fe20000000800 */
[----:B------:R-:W-:Y:S01]  /*a480*/  @!PT LDS RZ, [RZ] ;  /* 0x00000000fffff984 */ /* 0x000fe20000000800 */
[----:B------:R0:W-:Y:S01]  /*a490*/  @P1 LDGSTS.E.BYPASS.LTC128B.128 [R7+0xe400], desc[UR50][R2.64], !P2 ;  /* 0x0e40000002071fae */ /* 0x0001e2000d101d72 */
[----:B------:R-:W-:Y:S01]  /*a4a0*/  ISETP.GE.AND P1, PT, R9, 0x11, PT ;  /* 0x000000110900780c */ /* 0x000fe20003f26270 */
[----:B0-----:R-:W-:-:S12]  /*a4b0*/  IMAD.MOV.U32 R2, RZ, RZ, R14 ;  /* 0x000000ffff027224 */ /* 0x001fd800078e000e */
[----:B------:R-:W-:Y:S05]  /*a4c0*/  WARPSYNC.COLLECTIVE R15, `(.L_x_90) ;  /* 0x000000000f087348 */ /* 0x000fea0003c00000 */
[----:B------:R0:W1:Y:S02]  /*a4d0*/  SHFL.IDX P6, R14, R13, R12, R11 ;  /* 0x0000000c0d0e7389 */ /* 0x00006400000c000b */
[----:B01----:R-:W-:Y:S01]  /*a4e0*/  ENDCOLLECTIVE ;  /* 0x000000000000791b */ /* 0x003fe20003800000 */
.L_x_90:
[----:B------:R-:W-:Y:S01]  /*a4f0*/  @P1 LEA R7, R6, UR38, 0x1 ;  /* 0x0000002606071c11 */ /* 0x000fe2000f8e08ff */
[----:B------:R-:W-:Y:S02]  /*a500*/  IMAD.MOV.U32 R13, RZ, RZ, R5 ;  /* 0x000000ffff0d7224 */ /* 0x000fe400078e0005 */
[----:B------:R-:W-:Y:S02]  /*a510*/  IMAD.MOV.U32 R12, RZ, RZ, 0x2 ;  /* 0x00000002ff0c7424 */ /* 0x000fe400078e00ff */
[----:B------:R-:W-:-:S07]  /*a520*/  IMAD.MOV.U32 R3, RZ, RZ, R14 ;  /* 0x000000ffff037224 */ /* 0x000fce00078e000e */
[----:B------:R-:W-:Y:S05]  /*a530*/  WARPSYNC.COLLECTIVE R15, `(.L_x_91) ;  /* 0x000000000f087348 */ /* 0x000fea0003c00000 */
[----:B------:R0:W1:Y:S02]  /*a540*/  SHFL.IDX P6, R14, R13, R12, R11 ;  /* 0x0000000c0d0e7389 */ /* 0x00006400000c000b */
[----:B01----:R-:W-:Y:S01]  /*a550*/  ENDCOLLECTIVE ;  /* 0x000000000000791b */ /* 0x003fe20003800000 */
.L_x_91:
        /* <DEDUP_REMOVED lines=10> */
[----:B------:R-:W-:Y:S02]  /*a600*/  ISETP.GE.AND P1, PT, R9, 0x21, PT ;  /* 0x000000210900780c */ /* 0x000fe40003f26270 */
[----:B0-----:R-:W-:-:S11]  /*a610*/  MOV R2, R14 ;  /* 0x0000000e00027202 */ /* 0x001fd60000000f00 */
[----:B------:R-:W-:Y:S05]  /*a620*/  WARPSYNC.COLLECTIVE R15, `(.L_x_92) ;  /* 0x000000000f087348 */ /* 0x000fea0003c00000 */
[----:B------:R0:W1:Y:S02]  /*a630*/  SHFL.IDX P6, R14, R13, R12, R11 ;  /* 0x0000000c0d0e7389 */ /* 0x00006400000c000b */
[----:B01----:R-:W-:Y:S01]  /*a640*/  ENDCOLLECTIVE ;  /* 0x000000000000791b */ /* 0x003fe20003800000 */
.L_x_92:
[----:B------:R-:W-:Y:S01]  /*a650*/  @P1 LEA R7, R6, UR38, 0x1 ;  /* 0x0000002606071c11 */ /* 0x000fe2000f8e08ff */
[----:B------:R-:W-:Y:S02]  /*a660*/  IMAD.MOV.U32 R13, RZ, RZ, R5 ;  /* 0x000000ffff0d7224 */ /* 0x000fe400078e0005 */
[----:B------:R-:W-:Y:S02]  /*a670*/  IMAD.MOV.U32 R12, RZ, RZ, 0x3 ;  /* 0x00000003ff0c7424 */ /* 0x000fe400078e00ff */
[----:B------:R-:W-:-:S07]  /*a680*/  IMAD.MOV.U32 R3, RZ, RZ, R14 ;  /* 0x000000ffff037224 */ /* 0x000fce00078e000e */
[----:B------:R-:W-:Y:S05]  /*a690*/  WARPSYNC.COLLECTIVE R15, `(.L_x_93) ;  /* 0x000000000f087348 */ /* 0x000fea0003c00000 */
[----:B------:R0:W1:Y:S02]  /*a6a0*/  SHFL.IDX P6, R14, R13, R12, R11 ;  /* 0x0000000c0d0e7389 */ /* 0x00006400000c000b */
[----:B01----:R-:W-:Y:S01]  /*a6b0*/  ENDCOLLECTIVE ;  /* 0x000000000000791b */ /* 0x003fe20003800000 */
.L_x_93:
        /* <DEDUP_REMOVED lines=15> */
.L_x_94:
[----:B------:R-:W-:Y:S01]  /*a7b0*/  @P1 LEA R7, R6, UR38, 0x1 ;  /* 0x0000002606071c11 */ /* 0x000fe2000f8e08ff */
[----:B------:R-:W-:Y:S02]  /*a7c0*/  IMAD.MOV.U32 R13, RZ, RZ, R5 ;  /* 0x000000ffff0d7224 */ /* 0x000fe400078e0005 */
[----:B------:R-:W-:Y:S01]  /*a7d0*/  IMAD.MOV.U32 R12, RZ, RZ, 0x4 ;  /* 0x00000004ff0c7424 */ /* 0x000fe200078e00ff */
[----:B------:R-:W-:-:S07]  /*a7e0*/  MOV R3, R14 ;  /* 0x0000000e00037202 */ /* 0x000fce0000000f00 */
[----:B------:R-:W-:Y:S05]  /*a7f0*/  WARPSYNC.COLLECTIVE R15, `(.L_x_95) ;  /* 0x000000000f087348 */ /* 0x000fea0003c00000 */
[----:B------:R0:W1:Y:S02]  /*a800*/  SHFL.IDX P6, R14, R13, R12, R11 ;  /* 0x0000000c0d0e7389 */ /* 0x00006400000c000b */
[----:B01----:R-:W-:Y:S01]  /*a810*/  ENDCOLLECTIVE ;  /* 0x000000000000791b */ /* 0x003fe20003800000 */
.L_x_95:
        /* <DEDUP_REMOVED lines=15> */
.L_x_96:
[----:B------:R-:W-:Y:S02]  /*a910*/  @P1 LEA R7, R6, UR38, 0x1 ;  /* 0x0000002606071c11 */ /* 0x000fe4000f8e08ff */
[----:B------:R-:W-:Y:S01]  /*a920*/  MOV R13, R5 ;  /* 0x00000005000d7202 */ /* 0x000fe20000000f00 */
[----:B------:R-:W-:Y:S02]  /*a930*/  IMAD.MOV.U32 R12, RZ, RZ, 0x5 ;  /* 0x00000005ff0c7424 */ /* 0x000fe400078e00ff */
[----:B------:R-:W-:-:S07]  /*a940*/  IMAD.MOV.U32 R3, RZ, RZ, R14 ;  /* 0x000000ffff037224 */ /* 0x000fce00078e000e */
[----:B------:R-:W-:Y:S05]  /*a950*/  WARPSYNC.COLLECTIVE R15, `(.L_x_97) ;  /* 0x000000000f087348 */ /* 0x000fea0003c00000 */
[----:B------:R0:W1:Y:S02]  /*a960*/  SHFL.IDX P6, R14, R13, R12, R11 ;  /* 0x0000000c0d0e7389 */ /* 0x00006400000c000b */
[----:B01----:R-:W-:Y:S01]  /*a970*/  ENDCOLLECTIVE ;  /* 0x000000000000791b */ /* 0x003fe20003800000 */
.L_x_97:
        /* <DEDUP_REMOVED lines=15> */
.L_x_98:
[----:B------:R-:W-:Y:S01]  /*aa70*/  @P1 LEA R7, R6, UR38, 0x1 ;  /* 0x0000002606071c11 */ /* 0x000fe2000f8e08ff */
[----:B------:R-:W-:Y:S02]  /*aa80*/  IMAD.MOV.U32 R13, RZ, RZ, R5 ;  /* 0x000000ffff0d7224 */ /* 0x000fe400078e0005 */
[----:B------:R-:W-:Y:S02]  /*aa90*/  IMAD.MOV.U32 R12, RZ, RZ, 0x6 ;  /* 0x00000006ff0c7424 */ /* 0x000fe400078e00ff */
[----:B------:R-:W-:-:S07]  /*aaa0*/  IMAD.MOV.U32 R3, RZ, RZ, R14 ;  /* 0x000000ffff037224 */ /* 0x000fce00078e000e */
[----:B------:R-:W-:Y:S05]  /*aab0*/  WARPSYNC.COLLECTIVE R15, `(.L_x_99) ;  /* 0x000000000f087348 */ /* 0x000fea0003c00000 */
[----:B------:R0:W1:Y:S02]  /*aac0*/  SHFL.IDX P6, R14, R13, R12, R11 ;  /* 0x0000000c0d0e7389 */ /* 0x00006400000c000b */
[----:B01----:R-:W-:Y:S01]  /*aad0*/  ENDCOLLECTIVE ;  /* 0x000000000000791b */ /* 0x003fe20003800000 */
.L_x_99:
        /* <DEDUP_REMOVED lines=15> */
.L_x_100:
[----:B------:R-:W-:Y:S01]  /*abd0*/  @P1 LEA R7, R6, UR38, 0x1 ;  /* 0x0000002606071c11 */ /* 0x000fe2000f8e08ff */
[----:B------:R-:W-:Y:S02]  /*abe0*/  IMAD.MOV.U32 R13, RZ, RZ, R5 ;  /* 0x000000ffff0d7224 */ /* 0x000fe400078e0005 */
[----:B------:R-:W-:Y:S02]  /*abf0*/  IMAD.MOV.U32 R12, RZ, RZ, 0x7 ;  /* 0x00000007ff0c7424 */ /* 0x000fe400078e00ff */
[----:B------:R-:W-:-:S07]  /*ac00*/  IMAD.MOV.U32 R3, RZ, RZ, R14 ;  /* 0x000000ffff037224 */ /* 0x000fce00078e000e */
[----:B------:R-:W-:Y:S05]  /*ac10*/  WARPSYNC.COLLECTIVE R15, `(.L_x_101) ;  /* 0x000000000f087348 */ /* 0x000fea0003c00000 */
[----:B------:R0:W1:Y:S02]  /*ac20*/  SHFL.IDX P6, R14, R13, R12, R11 ;  /* 0x0000000c0d0e7389 */ /* 0x00006400000c000b */
[----:B01----:R-:W-:Y:S01]  /*ac30*/  ENDCOLLECTIVE ;  /* 0x000000000000791b */ /* 0x003fe20003800000 */
.L_x_101:
[----:B------:R-:W-:-:S05]  /*ac40*/  @P1 LEA R3, P0, R8, R3, 0x1 ;  /* 0x0000000308031211 */ /* 0x000fca00078008ff */
[----:B------:R-:W-:-:S05]  /*ac50*/  @P1 IMAD.X R2, RZ, RZ, R2, P0 ;  /* 0x000000ffff021224 */ /* 0x000fca00000e0602 */
[----:B------:R-:W-:Y:S01]  /*ac60*/  @P1 LOP3.LUT R3, R3, R2, RZ, 0x3c, !PT ;  /* 0x0000000203031212 */ /* 0x000fe200078e3cff */
[----:B------:R-:W-:-:S03]  /*ac70*/  IMAD.MOV.U32 R13, RZ, RZ, R4 ;  /* 0x000000ffff0d7224 */ /* 0x000fc600078e0004 */
[----:B------:R-:W-:-:S04]  /*ac80*/  @P1 LOP3.LUT R2, R3, R2, RZ, 0x3c, !PT ;  /* 0x0000000203021212 */ /* 0x000fc800078e3cff */
[----:B------:R-:W-:Y:S01]  /*ac90*/  @P1 LOP3.LUT R3, R3, R2, RZ, 0x3c, !PT ;  /* 0x0000000203031212 */ /* 0x000fe200078e3cff */
[----:B------:R-:W-:-:S04]  /*aca0*/  IMAD.MOV.U32 R5, RZ, RZ, R14 ;  /* 0x000000ffff057224 */ /* 0x000fc800078e000e */
[----:B------:R-:W-:Y:S01]  /*acb0*/  @!PT LDS RZ, [RZ] ;  /* 0x00000000fffff984 */ /* 0x000fe20000000800 */
[----:B------:R-:W-:Y:S01]  /*acc0*/  @!PT LDS RZ, [RZ] ;  /* 0x00000000fffff984 */ /* 0x000fe20000000800 */
[----:B------:R-:W-:Y:S01]  /*acd0*/  @!PT LDS RZ, [RZ] ;  /* 0x00000000fffff984 */ /* 0x000fe20000000800 */
[----:B------:R0:W-:Y:S03]  /*ace0*/  @P1 LDGSTS.E.BYPASS.LTC128B.128 [R7+0x11400], desc[UR50][R2.64], !P2 ;  /* 0x1140000002071fae */ /* 0x0001e6000d101d72 */
[----:B0-----:R-:W-:Y:S05]  /*acf0*/  WARPSYNC.COLLECTIVE R15, `(.L_x_102) ;  /* 0x000000000f087348 */ /* 0x001fea0003c00000 */
[----:B------:R1:W2:Y:S02]  /*ad00*/  SHFL.IDX P6, R14, R13, R12, R11 ;  /* 0x0000000c0d0e7389 */ /* 0x0002a400000c000b */
[----:B012---:R-:W-:Y:S01]  /*ad10*/  ENDCOLLECTIVE ;  /* 0x000000000000791b */ /* 0x007fe20003800000 */
.L_x_102:
[----:B------:R-:W-:Y:S05]  /*ad20*/  BRA `(.L_x_103) ;  /* 0xffffffc800587947 */ /* 0x000fea000383ffff */
.L_x_44:
[----:B------:R-:W-:Y:S01]  /*ad30*/  MOV R13, R4 ;  /* 0x00000004000d7202 */ /* 0x000fe20000000f00 */
[----:B------:R-:W-:Y:S02]  /*ad40*/  IMAD.MOV.U32 R12, RZ, RZ, RZ ;  /* 0x000000ffff0c7224 */ /* 0x000fe400078e00ff */
[----:B------:R-:W-:Y:S02]  /*ad50*/  IMAD.MOV.U32 R11, RZ, RZ, 0x181f ;  /* 0x0000181fff0b7424 */ /* 0x000fe400078e00ff */
[----:B------:R-:W-:Y:S02]  /*ad60*/  IMAD.MOV.U32 R15, RZ, RZ, -0x1 ;  /* 0xffffffffff0f7424 */ /* 0x000fe400078e00ff */
[----:B------:R-:W-:-:S07]  /*ad70*/  IMAD R0, R0, 0xc0, R21 ;  /* 0x000000c000007824 */ /* 0x000fce00078e0215 */
[----:B------:R-:W-:Y:S05]  /*ad80*/  WARPSYNC.COLLECTIVE R15, `(.L_x_104) ;  /* 0x000000000f087348 */ /* 0x000fea0003c00000 */
[----:B------:R0:W1:Y:S02]  /*ad90*/  SHFL.IDX P6, R14, R13, R12, R11 ;  /* 0x0000000c0d0e7389 */ /* 0x00006400000c000b */
[----:B01----:R-:W-:Y:S01]  /*ada0*/  ENDCOLLECTIVE ;  /* 0x000000000000791b */ /* 0x003fe20003800000 */
.L_x_104:
[C---:B------:R-:W-:Y:S02]  /*adb0*/  ISETP.GE.AND P1, PT, R0.reuse, UR37, PT ;  /* 0x0000002500007c0c */ /* 0x040fe4000bf26270 */
[----:B------:R-:W-:Y:S01]  /*adc0*/  IADD3 R8, R0, 0x10, RZ ;  /* 0x0000001000087810 */ /* 0x000fe20007ffe0ff */
[----:B------:R-:W-:Y:S02]  /*add0*/  IMAD.MOV.U32 R13, RZ, RZ, R5 ;  /* 0x000000ffff0d7224 */ /* 0x000fe400078e0005 */
[----:B------:R-:W-:-:S08]  /*ade0*/  IMAD.MOV.U32 R2, RZ, RZ, R14 ;  /* 0x000000ffff027224 */ /* 0x000fd000078e000e */
[----:B------:R-:W-:Y:S05]  /*adf0*/  WARPSYNC.COLLECTIVE R15, `(.L_x_105) ;  /* 0x000000000f087348 */ /* 0x000fea0003c00000 */
[----:B------:R0:W1:Y:S02]  /*ae00*/  SHFL.IDX P6, R14, R13, R12, R11 ;  /* 0x0000000c0d0e7389 */ /* 0x00006400000c000b */
[----:B01----:R-:W-:Y:S01]  /*ae10*/  ENDCOLLECTIVE ;  /* 0x000000000000791b */ /* 0x003fe20003800000 */
.L_x_105:
[----:B------:R-:W-:Y:S02]  /*ae20*/  IMAD.MOV.U32 R13, RZ, RZ, R4 ;  /* 0x000000ffff0d7224 */ /* 0x000fe400078e0004 */
[----:B------:R-:W-:Y:S02]  /*ae30*/  IMAD.MOV.U32 R12, RZ, RZ, 0x1 ;  /* 0x00000001ff0c7424 */ /* 0x000fe400078e00ff */
[----:B------:R-:W-:-:S07]  /*ae40*/  IMAD.MOV.U32 R3, RZ, RZ, R14 ;  /* 0x000000ffff037224 */ /* 0x000fce00078e000e */
[----:B------:R-:W-:Y:S05]  /*ae50*/  WARPSYNC.COLLECTIVE R15, `(.L_x_106) ;  /* 0x000000000f087348 */ /* 0x000fea0003c00000 */
[----:B------:R0:W1:Y:S02]  /*ae60*/  SHFL.IDX P6, R14, R13, R12, R11 ;  /* 0x0000000c0d0e7389 */ /* 0x00006400000c000b */
[----:B01----:R-:W-:Y:S01]  /*ae70*/  ENDCOLLECTIVE ;  /* 0x000000000000791b */ /* 0x003fe20003800000 */
.L_x_106:
[----:B------:R-:W-:-:S05]  /*ae80*/  @!P1 LEA R3, P0, R20, R3, 0x1 ;  /* 0x0000000314039211 */ /* 0x000fca00078008ff */
[----:B------:R-:W-:Y:S01]  /*ae90*/  @!P1 IMAD.X R2, RZ, RZ, R2, P0 ;  /* 0x000000ffff029224 */ /* 0x000fe200000e0602 */
[----:B------:R-:W-:Y:S01]  /*aea0*/  ISETP.GE.AND P0, PT, R8, UR37, PT ;  /* 0x0000002508007c0c */ /* 0x000fe2000bf06270 */
[----:B------:R-:W-:-:S03]  /*aeb0*/  VIADD R8, R0, 0x20 ;  /* 0x0000002000087836 */ /* 0x000fc60000000000 */
[----:B------:R-:W-:Y:S01]  /*aec0*/  @!P1 LOP3.LUT R3, R3, R2, RZ, 0x3c, !PT ;  /* 0x0000000203039212 */ /* 0x000fe200078e3cff */
[----:B------:R-:W-:-:S03]  /*aed0*/  IMAD.MOV.U32 R13, RZ, RZ, R5 ;  /* 0x000000ffff0d7224 */ /* 0x000fc600078e0005 */
[----:B------:R-:W-:-:S04]  /*aee0*/  @!P1 LOP3.LUT R2, R3, R2, RZ, 0x3c, !PT ;  /* 0x0000000203029212 */ /* 0x000fc800078e3cff */
[----:B------:R-:W-:-:S05]  /*aef0*/  @!P1 LOP3.LUT R3, R3, R2, RZ, 0x3c, !PT ;  /* 0x0000000203039212 */ /* 0x000fca00078e3cff */
[----:B------:R-:W-:Y:S01]  /*af00*/  @!PT LDS RZ, [RZ] ;  /* 0x00000000fffff984 */ /* 0x000fe20000000800 */
[----:B------:R-:W-:Y:S01]  /*af10*/  @!PT LDS RZ, [RZ] ;  /* 0x00000000fffff984 */ /* 0x000fe20000000800 */
[----:B------:R-:W-:Y:S01]  /*af20*/  @!PT LDS RZ, [RZ] ;  /* 0x00000000fffff984 */ /* 0x000fe20000000800 */
[----:B------:R0:W-:Y:S02]  /*af30*/  @!P1 LDGSTS.E.BYPASS.LTC128B.128 [R18+0x8400], desc[UR50][R2.64], !P5 ;  /* 0x0840000002129fae */ /* 0x0001e4000e901d72 */
[----:B0-----:R-:W-:-:S07]  /*af40*/  IMAD.MOV.U32 R2, RZ, RZ, R14 ;  /* 0x000000ffff027224 */ /* 0x001fce00078e000e */
[----:B------:R-:W-:Y:S05]  /*af50*/  WARPSYNC.COLLECTIVE R15, `(.L_x_107) ;  /* 0x000000000f087348 */ /* 0x000fea0003c00000 */
[----:B------:R0:W1:Y:S02]  /*af60*/  SHFL.IDX P6, R14, R13, R12, R11 ;  /* 0x0000000c0d0e7389 */ /* 0x00006400000c000b */
[----:B01----:R-:W-:Y:S01]  /*af70*/  ENDCOLLECTIVE ;  /* 0x000000000000791b */ /* 0x003fe20003800000 */
.L_x_107:
[----:B------:R-:W-:Y:S01]  /*af80*/  MOV R13, R4 ;  /* 0x00000004000d7202 */ /* 0x000fe20000000f00 */
[----:B------:R-:W-:Y:S02]  /*af90*/  IMAD.MOV.U32 R12, RZ, RZ, 0x2 ;  /* 0x00000002ff0c7424 */ /* 0x000fe400078e00ff */
[----:B------:R-:W-:-:S07]  /*afa0*/  IMAD.MOV.U32 R3, RZ, RZ, R14 ;  /* 0x000000ffff037224 */ /* 0x000fce00078e000e */
[----:B------:R-:W-:Y:S05]  /*afb0*/  WARPSYNC.COLLECTIVE R15, `(.L_x_108) ;  /* 0x000000000f087348 */ /* 0x000fea0003c00000 */
[----:B------:R0:W1:Y:S02]  /*afc0*/  SHFL.IDX P6, R14, R13, R12, R11 ;  /* 0x0000000c0d0e7389 */ /* 0x00006400000c000b */
[----:B01----:R-:W-:Y:S01]  /*afd0*/  ENDCOLLECTIVE ;  /* 0x000000000000791b */ /* 0x003fe20003800000 */
.L_x_108:
[----:B------:R-:W-:-:S05]  /*afe0*/  @!P0 LEA R3, P1, R20, R3, 0x1 ;  /* 0x0000000314038211 */ /* 0x000fca00078208ff */
[----:B------:R-:W-:-:S05]  /*aff0*/  @!P0 IMAD.X R2, RZ, RZ, R2, P1 ;  /* 0x000000ffff028224 */ /* 0x000fca00008e0602 */
[----:B------:R-:W-:Y:S01]  /*b000*/  @!P0 LOP3.LUT R3, R3, R2, RZ, 0x3c, !PT ;  /* 0x0000000203038212 */ /* 0x000fe200078e3cff */
[----:B------:R-:W-:-:S03]  /*b010*/  IMAD.MOV.U32 R13, RZ, RZ, R5 ;  /* 0x000000ffff0d7224 */ /* 0x000fc600078e0005 */
[----:B------:R-:W-:-:S04]  /*b020*/  @!P0 LOP3.LUT R2, R3, R2, RZ, 0x3c, !PT ;  /* 0x0000000203028212 */ /* 0x000fc800078e3cff */
[----:B------:R-:W-:-:S05]  /*b030*/  @!P0 LOP3.LUT R3, R3, R2, RZ, 0x3c, !PT ;  /* 0x0000000203038212 */ /* 0x000fca00078e3cff */
[----:B------:R-:W-:Y:S01]  /*b040*/  @!PT LDS RZ, [RZ] ;  /* 0x00000000fffff984 */ /* 0x000fe20000000800 */
[----:B------:R-:W-:Y:S01]  /*b050*/  @!PT LDS RZ, [RZ] ;  /* 0x00000000fffff984 */ /* 0x000fe20000000800 */
[----:B------:R-:W-:Y:S01]  /*b060*/  @!PT LDS RZ, [RZ] ;  /* 0x00000000fffff984 */ /* 0x000fe20000000800 */
[----:B------:R0:W-:Y:S01]  /*b070*/  @!P0 LDGSTS.E.BYPASS.LTC128B.128 [R18+0x8c00], desc[UR50][R2.64], !P5 ;  /* 0x08c0000002128fae */ /* 0x0001e2000e901d72 */
[----:B------:R-:W-:Y:S01]  /*b080*/  ISETP.GE.AND P0, PT, R8, UR37, PT ;  /* 0x0000002508007c0c */ /* 0x000fe2000bf06270 */
[----:B------:R-:W-:Y:S02]  /*b090*/  VIADD R8, R0, 0x30 ;  /* 0x0000003000087836 */ /* 0x000fe40000000000 */
[----:B0-----:R-:W-:-:S10]  /*b0a0*/  IMAD.MOV.U32 R2, RZ, RZ, R14 ;  /* 0x000000ffff027224 */ /* 0x001fd400078e000e */
[----:B------:R-:W-:Y:S05]  /*b0b0*/  WARPSYNC.COLLECTIVE R15, `(.L_x_109) ;  /* 0x000000000f087348 */ /* 0x000fea0003c00000 */
[----:B------:R0:W1:Y:S02]  /*b0c0*/  SHFL.IDX P6, R14, R13, R12, R11 ;  /* 0x0000000c0d0e7389 */ /* 0x00006400000c000b */
[----:B01----:R-:W-:Y:S01]  /*b0d0*/  ENDCOLLECTIVE ;  /* 0x000000000000791b */ /* 0x003fe20003800000 */
.L_x_109:
[----:B------:R-:W-:Y:S01]  /*b0e0*/  IMAD.MOV.U32 R13, RZ, RZ, R4 ;  /* 0x000000ffff0d7224 */ /* 0x000fe200078e0004 */
[----:B------:R-:W-:Y:S01]  /*b0f0*/  MOV R12, 0x3 ;  /* 0x00000003000c7802 */ /* 0x000fe20000000f00 */
[----:B------:R-:W-:-:S07]  /*b100*/  IMAD.MOV.U32 R3, RZ, RZ, R14 ;  /* 0x000000ffff037224 */ /* 0x000fce00078e000e */
[----:B------:R-:W-:Y:S05]  /*b110*/  WARPSYNC.COLLECTIVE R15, `(.L_x_110) ;  /* 0x000000000f087348 */ /* 0x000fea0003c00000 */
[----:B------:R0:W1:Y:S02]  /*b120*/  SHFL.IDX P6, R14, R13, R12, R11 ;  /* 0x0000000c0d0e7389 */ /* 0x00006400000c000b */
[----:B01----:R-:W-:Y:S01]  /*b130*/  ENDCOLLECTIVE ;  /* 0x000000000000791b */ /* 0x003fe20003800000 */
.L_x_110:
        /* <DEDUP_REMOVED lines=16> */
.L_x_111:
[----:B------:R-:W-:Y:S02]  /*b240*/  IMAD.MOV.U32 R13, RZ, RZ, R4 ;  /* 0x000000ffff0d7224 */ /* 0x000fe400078e0004 */
[----:B------:R-:W-:Y:S02]  /*b250*/  IMAD.MOV.U32 R12, RZ, RZ, 0x4 ;  /* 0x00000004ff0c7424 */ /* 0x000fe400078e00ff */
[----:B------:R-:W-:-:S07]  /*b260*/  IMAD.MOV.U32 R3, RZ, RZ, R14 ;  /* 0x000000ffff037224 */ /* 0x000fce00078e000e */
[----:B------:R-:W-:Y:S05]  /*b270*/  WARPSYNC.COLLECTIVE R15, `(.L_x_112) ;  /* 0x000000000f087348 */ /* 0x000fea0003c00000 */
[----:B------:R0:W1:Y:S02]  /*b280*/  SHFL.IDX P6, R14, R13, R12, R11 ;  /* 0x0000000c0d0e7389 */ /* 0x00006400000c000b */
[----:B01----:R-:W-:Y:S01]  /*b290*/  ENDCOLLECTIVE ;  /* 0x000000000000791b */ /* 0x003fe20003800000 */
.L_x_112:
        /* <DEDUP_REMOVED lines=11> */
[----:B------:R-:W-:Y:S01]  /*b350*/  VIADD R8, R0, 0x50 ;  /* 0x0000005000087836 */ /* 0x000fe20000000000 */
[----:B0-----:R-:W-:-:S11]  /*b360*/  MOV R2, R14 ;  /* 0x0000000e00027202 */ /* 0x001fd60000000f00 */
[----:B------:R-:W-:Y:S05]  /*b370*/  WARPSYNC.COLLECTIVE R15, `(.L_x_113) ;  /* 0x000000000f087348 */ /* 0x000fea0003c00000 */
[----:B------:R0:W1:Y:S02]  /*b380*/  SHFL.IDX P6, R14, R13, R12, R11 ;  /* 0x0000000c0d0e7389 */ /* 0x00006400000c000b */
[----:B01----:R-:W-:Y:S01]  /*b390*/  ENDCOLLECTIVE ;  /* 0x000000000000791b */ /* 0x003fe20003800000 */
.L_x_113:
[----:B------:R-:W-:Y:S02]  /*b3a0*/  IMAD.MOV.U32 R13, RZ, RZ, R4 ;  /* 0x000000ffff0d7224 */ /* 0x000fe400078e0004 */
[----:B------:R-:W-:Y:S02]  /*b3b0*/  IMAD.MOV.U32 R12, RZ, RZ, 0x5 ;  /* 0x00000005ff0c7424 */ /* 0x000fe400078e00ff */
[----:B------:R-:W-:-:S07]  /*b3c0*/  IMAD.MOV.U32 R3, RZ, RZ, R14 ;  /* 0x000000ffff037224 */ /* 0x000fce00078e000e */
[----:B------:R-:W-:Y:S05]  /*b3d0*/  WARPSYNC.COLLECTIVE R15, `(.L_x_114) ;  /* 0x000000000f087348 */ /* 0x000fea0003c00000 */
[----:B------:R0:W1:Y:S02]  /*b3e0*/  SHFL.IDX P6, R14, R13, R12, R11 ;  /* 0x0000000c0d0e7389 */ /* 0x00006400000c000b */
[----:B01----:R-:W-:Y:S01]  /*b3f0*/  ENDCOLLECTIVE ;  /* 0x000000000000791b */ /* 0x003fe20003800000 */
.L_x_114:
[----:B------:R-:W-:-:S05]  /*b400*/  @!P0 LEA R3, P1, R20, R3, 0x1 ;  /* 0x0000000314038211 */ /* 0x000fca00078208ff */
[----:B------:R-:W-:-:S05]  /*b410*/  @!P0 IMAD.X R2, RZ, RZ, R2, P1 ;  /* 0x000000ffff028224 */ /* 0x000fca00008e0602 */
[-C--:B------:R-:W-:Y:S02]  /*b420*/  @!P0 LOP3.LUT R3, R3, R2.reuse, RZ, 0x3c, !PT ;  /* 0x0000000203038212 */ /* 0x080fe400078e3cff */
[----:B------:R-:W-:Y:S02]  /*b430*/  MOV R13, R5 ;  /* 0x00000005000d7202 */ /* 0x000fe40000000f00 */
        /* <DEDUP_REMOVED lines=12> */
.L_x_115:
[----:B------:R-:W-:Y:S02]  /*b500*/  IMAD.MOV.U32 R13, RZ, RZ, R4 ;  /* 0x000000ffff0d7224 */ /* 0x000fe400078e0004 */
[----:B------:R-:W-:Y:S02]  /*b510*/  IMAD.MOV.U32 R12, RZ, RZ, 0x6 ;  /* 0x00000006ff0c7424 */ /* 0x000fe400078e00ff */
[----:B------:R-:W-:-:S07]  /*b520*/  IMAD.MOV.U32 R3, RZ, RZ, R14 ;  /* 0x000000ffff037224 */ /* 0x000fce00078e000e */
[----:B------:R-:W-:Y:S05]  /*b530*/  WARPSYNC.COLLECTIVE R15, `(.L_x_116) ;  /* 0x000000000f087348 */ /* 0x000fea0003c00000 */
[----:B------:R0:W1:Y:S02]  /*b540*/  SHFL.IDX P6, R14, R13, R12, R11 ;  /* 0x0000000c0d0e7389 */ /* 0x00006400000c000b */
[----:B01----:R-:W-:Y:S01]  /*b550*/  ENDCOLLECTIVE ;  /* 0x000000000000791b */ /* 0x003fe20003800000 */
.L_x_116:
        /* <DEDUP_REMOVED lines=11> */
[----:B0-----:R-:W-:-:S12]  /*b610*/  IMAD.MOV.U32 R2, RZ, RZ, R14 ;  /* 0x000000ffff027224 */ /* 0x001fd800078e000e */
[----:B------:R-:W-:Y:S05]  /*b620*/  WARPSYNC.COLLECTIVE R15, `(.L_x_117) ;  /* 0x000000000f087348 */ /* 0x000fea0003c00000 */
[----:B------:R0:W1:Y:S02]  /*b630*/  SHFL.IDX P6, R14, R13, R12, R11 ;  /* 0x0000000c0d0e7389 */ /* 0x00006400000c000b */
[----:B01----:R-:W-:Y:S01]  /*b640*/  ENDCOLLECTIVE ;  /* 0x000000000000791b */ /* 0x003fe20003800000 */
.L_x_117:
[----:B------:R-:W-:Y:S02]  /*b650*/  IMAD.MOV.U32 R13, RZ, RZ, R4 ;  /* 0x000000ffff0d7224 */ /* 0x000fe400078e0004 */
[----:B------:R-:W-:Y:S01]  /*b660*/  IMAD.MOV.U32 R12, RZ, RZ, 0x7 ;  /* 0x00000007ff0c7424 */ /* 0x000fe200078e00ff */
[----:B------:R-:W-:-:S07]  /*b670*/  MOV R3, R14 ;  /* 0x0000000e00037202 */ /* 0x000fce0000000f00 */
[----:B------:R-:W-:Y:S05]  /*b680*/  WARPSYNC.COLLECTIVE R15, `(.L_x_118) ;  /* 0x000000000f087348 */ /* 0x000fea0003c00000 */
[----:B------:R0:W1:Y:S02]  /*b690*/  SHFL.IDX P6, R14, R13, R12, R11 ;  /* 0x0000000c0d0e7389 */ /* 0x00006400000c000b */
[----:B01----:R-:W-:Y:S01]  /*b6a0*/  ENDCOLLECTIVE ;  /* 0x000000000000791b */ /* 0x003fe20003800000 */
.L_x_118:
[----:B------:R-:W-:-:S05]  /*b6b0*/  @!P0 LEA R3, P1, R20, R3, 0x1 ;  /* 0x0000000314038211 */ /* 0x000fca00078208ff */
[----:B------:R-:W-:-:S05]  /*b6c0*/  @!P0 IMAD.X R2, RZ, RZ, R2, P1 ;  /* 0x000000ffff028224 */ /* 0x000fca00008e0602 */
[----:B------:R-:W-:Y:S01]  /*b6d0*/  @!P0 LOP3.LUT R3, R3, R2, RZ, 0x3c, !PT ;  /* 0x0000000203038212 */ /* 0x000fe200078e3cff */
[----:B------:R-:W-:-:S03]  /*b6e0*/  IMAD.MOV.U32 R13, RZ, RZ, R5 ;  /* 0x000000ffff0d7224 */ /* 0x000fc600078e0005 */
[----:B------:R-:W-:-:S04]  /*b6f0*/  @!P0 LOP3.LUT R2, R3, R2, RZ, 0x3c, !PT ;  /* 0x0000000203028212 */ /* 0x000fc800078e3cff */
[----:B------:R-:W-:Y:S01]  /*b700*/  @!P0 LOP3.LUT R3, R3, R2, RZ, 0x3c, !PT ;  /* 0x0000000203038212 */ /* 0x000fe200078e3cff */
[----:B------:R-:W-:-:S04]  /*b710*/  IMAD.MOV.U32 R4, RZ, RZ, R14 ;  /* 0x000000ffff047224 */ /* 0x000fc800078e000e */
[----:B------:R-:W-:Y:S01]  /*b720*/  @!PT LDS RZ, [RZ] ;  /* 0x00000000fffff984 */ /* 0x000fe20000000800 */
[----:B------:R-:W-:Y:S01]  /*b730*/  @!PT LDS RZ, [RZ] ;  /* 0x00000000fffff984 */ /* 0x000fe20000000800 */
[----:B------:R-:W-:Y:S01]  /*b740*/  @!PT LDS RZ, [RZ] ;  /* 0x00000000fffff984 */ /* 0x000fe20000000800 */
[----:B------:R0:W-:Y:S03]  /*b750*/  @!P0 LDGSTS.E.BYPASS.LTC128B.128 [R18+0xb400], desc[UR50][R2.64], !P5 ;  /* 0x0b40000002128fae */ /* 0x0001e6000e901d72 */
[----:B0-----:R-:W-:Y:S05]  /*b760*/  WARPSYNC.COLLECTIVE R15, `(.L_x_119) ;  /* 0x000000000f087348 */ /* 0x001fea0003c00000 */
[----:B------:R1:W2:Y:S02]  /*b770*/  SHFL.IDX P6, R14, R13, R12, R11 ;  /* 0x0000000c0d0e7389 */ /* 0x0002a400000c000b */
[----:B012---:R-:W-:Y:S01]  /*b780*/  ENDCOLLECTIVE ;  /* 0x000000000000791b */ /* 0x007fe20003800000 */
.L_x_119:
[----:B------:R-:W-:-:S05]  /*b790*/  VIADD R2, R0, 0x70 ;  /* 0x0000007000027836 */ /* 0x000fca0000000000 */
[----:B------:R-:W-:Y:S01]  /*b7a0*/  ISETP.GE.AND P0, PT, R2, UR37, PT ;  /* 0x0000002502007c0c */ /* 0x000fe2000bf06270 */
[----:B------:R-:W-:Y:S02]  /*b7b0*/  IMAD.MOV.U32 R13, RZ, RZ, R7 ;  /* 0x000000ffff0d7224 */ /* 0x000fe400078e0007 */
[----:B------:R-:W-:-:S10]  /*b7c0*/  IMAD.MOV.U32 R12, RZ, RZ, RZ ;  /* 0x000000ffff0c7224 */ /* 0x000fd400078e00ff */
[----:B------:R-:W-:-:S13]  /*b7d0*/  @!P0 LEA R3, P1, R20, R14, 0x1 ;  /* 0x0000000e14038211 */ /* 0x000fda00078208ff */
[----:B------:R-:W-:Y:S05]  /*b7e0*/  WARPSYNC.COLLECTIVE R15, `(.L_x_120) ;  /* 0x000000000f087348 */ /* 0x000fea0003c00000 */
[----:B------:R0:W1:Y:S02]  /*b7f0*/  SHFL.IDX P6, R14, R13, R12, R11 ;  /* 0x0000000c0d0e7389 */ /* 0x00006400000c000b */
[----:B01----:R-:W-:Y:S01]  /*b800*/  ENDCOLLECTIVE ;  /* 0x000000000000791b */ /* 0x003fe20003800000 */
.L_x_120:
[----:B------:R-:W-:Y:S01]  /*b810*/  @!P0 MOV R2, R3 ;  /* 0x0000000300028202 */ /* 0x000fe20000000f00 */
[----:B------:R-:W-:Y:S02]  /*b820*/  @!P0 IMAD.X R8, RZ, RZ, R4, P1 ;  /* 0x000000ffff088224 */ /* 0x000fe400008e0604 */
[----:B------:R-:W-:Y:S02]  /*b830*/  VIADD R4, R0, 0x80 ;  /* 0x0000008000047836 */ /* 0x000fe40000000000 */
[----:B------:R-:W-:-:S05]  /*b840*/  @!P0 IMAD.MOV.U32 R3, RZ, RZ, R8 ;  /* 0x000000ffff038224 */ /* 0x000fca00078e0008 */
[----:B------:R-:W-:Y:S01]  /*b850*/  @!PT LDS RZ, [RZ] ;  /* 0x00000000fffff984 */ /* 0x000fe20000000800 */
[----:B------:R-:W-:Y:S01]  /*b860*/  @!PT LDS RZ, [RZ] ;  /* 0x00000000fffff984 */ /* 0x000fe20000000800 */
[----:B------:R-:W-:Y:S01]  /*b870*/  @!PT LDS RZ, [RZ] ;  /* 0x00000000fffff984 */ /* 0x000fe20000000800 */
[----:B------:R0:W-:Y:S01]  /*b880*/  @!P0 LDGSTS.E.BYPASS.LTC128B.128 [R18+0xbc00], desc[UR50][R2.64], !P5 ;  /* 0x0bc0000002128fae */ /* 0x0001e2000e901d72 */
[----:B------:R-:W-:Y:S01]  /*b890*/  ISETP.GE.AND P0, PT, R4, UR37, PT ;  /* 0x0000002504007c0c */ /* 0x000fe2000bf06270 */
[----:B------:R-:W-:Y:S02]  /*b8a0*/  IMAD.MOV.U32 R13, RZ, RZ, R6 ;  /* 0x000000ffff0d7224 */ /* 0x000fe400078e0006 */
[----:B0-----:R-:W-:-:S10]  /*b8b0*/  IMAD.MOV.U32 R2, RZ, RZ, R14 ;  /* 0x000000ffff027224 */ /* 0x001fd400078e000e */
[----:B------:R-:W-:Y:S05]  /*b8c0*/  WARPSYNC.COLLECTIVE R15, `(.L_x_121) ;  /* 0x000000000f087348 */ /* 0x000fea0003c00000 */
[----:B------:R0:W1:Y:S02]  /*b8d0*/  SHFL.IDX P6, R14, R13, R12, R11 ;  /* 0x0000000c0d0e7389 */ /* 0x00006400000c000b */
[----:B01----:R-:W-:Y:S01]  /*b8e0*/  ENDCOLLECTIVE ;  /* 0x000000000000791b */ /* 0x003fe20003800000 */
.L_x_121:
[----:B------:R-:W-:Y:S02]  /*b8f0*/  IMAD.MOV.U32 R13, RZ, RZ, R7 ;  /* 0x000000ffff0d7224 */ /* 0x000fe400078e0007 */
[----:B------:R-:W-:Y:S02]  /*b900*/  IMAD.MOV.U32 R12, RZ, RZ, 0x1 ;  /* 0x00000001ff0c7424 */ /* 0x000fe400078e00ff */
[----:B------:R-:W-:-:S07]  /*b910*/  IMAD.MOV.U32 R4, RZ, RZ, R14 ;  /* 0x000000ffff047224 */ /* 0x000fce00078e000e */
[----:B------:R-:W-:Y:S05]  /*b920*/  WARPSYNC.COLLECTIVE R15, `(.L_x_122) ;  /* 0x000000000f087348 */ /* 0x000fea0003c00000 */
[----:B------:R0:W1:Y:S02]  /*b930*/  SHFL.IDX P6, R14, R13, R12, R11 ;  /* 0x0000000c0d0e7389 */ /* 0x00006400000c000b */
[----:B01----:R-:W-:Y:S01]  /*b940*/  ENDCOLLECTIVE ;  /* 0x000000000000791b */ /* 0x003fe20003800000 */
.L_x_122:
[----:B------:R-:W-:-:S04]  /*b950*/  @!P0 LEA R4, P2, R20, R4, 0x1 ;  /* 0x0000000414048211 */ /* 0x000fc800078408ff */
[----:B------:R-:W-:Y:S01]  /*b960*/  @!P0 IADD3.X R5, RZ, R2, RZ, P2, !PT ;  /* 0x00000002ff058210 */ /* 0x000fe200017fe4ff */
[----:B------:R-:W-:Y:S02]  /*b970*/  @!P0 IMAD.MOV.U32 R2, RZ, RZ, R4 ;  /* 0x000000ffff028224 */ /* 0x000fe400078e0004 */
[----:B------:R-:W-:Y:S02]  /*b980*/  VIADD R4, R0, 0x90 ;  /* 0x0000009000047836 */ /* 0x000fe40000000000 */
[----:B------:R-:W-:Y:S02]  /*b990*/  @!P0 IMAD.MOV.U32 R3, RZ, RZ, R5 ;  /* 0x000000ffff038224 */ /* 0x000fe400078e0005 */
[----:B------:R-:W-:-:S03]  /*b9a0*/  IMAD.MOV.U32 R13, RZ, RZ, R6 ;  /* 0x000000ffff0d7224 */ /* 0x000fc600078e0006 */
        /* <DEDUP_REMOVED lines=9> */
.L_x_123:
[----:B------:R-:W-:Y:S02]  /*ba40*/  IMAD.MOV.U32 R13, RZ, RZ, R7 ;  /* 0x000000ffff0d7224 */ /* 0x000fe400078e0007 */
[----:B------:R-:W-:Y:S01]  /*ba50*/  IMAD.MOV.U32 R12, RZ, RZ, 0x2 ;  /* 0x00000002ff0c7424 */ /* 0x000fe200078e00ff */
[----:B------:R-:W-:-:S04]  /*ba60*/  @!P0 LEA R14, P1, R20, R14, 0x1 ;  /* 0x0000000e140e8211 */ /* 0x000fc800078208ff */
[----:B------:R-:W-:Y:S01]  /*ba70*/  @!P0 IADD3.X R5, RZ, R2, RZ, P1, !PT ;  /* 0x00000002ff058210 */ /* 0x000fe20000ffe4ff */
[----:B------:R-:W-:-:S08]  /*ba80*/  @!P0 IMAD.MOV.U32 R2, RZ, RZ, R14 ;  /* 0x000000ffff028224 */ /* 0x000fd000078e000e */
[----:B------:R-:W-:Y:S05]  /*ba90*/  WARPSYNC.COLLECTIVE R15, `(.L_x_124) ;  /* 0x000000000f087348 */ /* 0x000fea0003c00000 */
[----:B------:R0:W1:Y:S02]  /*baa0*/  SHFL.IDX P6, R14, R13, R12, R11 ;  /* 0x0000000c0d0e7389 */ /* 0x00006400000c000b */
[----:B01----:R-:W-:Y:S01]  /*bab0*/  ENDCOLLECTIVE ;  /* 0x000000000000791b */ /* 0x003fe20003800000 */
.L_x_124:
[----:B------:R-:W-:-:S05]  /*bac0*/  @!P0 IMAD.MOV.U32 R3, RZ, RZ, R5 ;  /* 0x000000ffff038224 */ /* 0x000fca00078e0005 */
[----:B------:R-:W-:Y:S01]  /*bad0*/  @!PT LDS RZ, [RZ] ;  /* 0x00000000fffff984 */ /* 0x000fe20000000800 */
[----:B------:R-:W-:Y:S01]  /*bae0*/  @!PT LDS RZ, [RZ] ;  /* 0x00000000fffff984 */ /* 0x000fe20000000800 */
[----:B------:R-:W-:Y:S01]  /*baf0*/  @!PT LDS RZ, [RZ] ;  /* 0x00000000fffff984 */ /* 0x000fe20000000800 */
[----:B------:R0:W-:Y:S01]  /*bb00*/  @!P0 LDGSTS.E.BYPASS.LTC128B.128 [R18+0xcc00], desc[UR50][R2.64], !P5 ;  /* 0x0cc0000002128fae */ /* 0x0001e2000e901d72 */
[----:B------:R-:W-:Y:S02]  /*bb10*/  IMAD.MOV.U32 R13, RZ, RZ, R6 ;  /* 0x000000ffff0d7224 */ /* 0x000fe400078e0006 */
[----:B0-----:R-:W-:Y:S02]  /*bb20*/  VIADD R3, R0, 0xa0 ;  /* 0x000000a000037836 */ /* 0x001fe40000000000 */
[----:B------:R-:W-:-:S03]  /*bb30*/  IMAD.MOV.U32 R2, RZ, RZ, R14 ;  /* 0x000000ffff027224 */ /* 0x000fc600078e000e */
[----:B------:R-:W-:-:S13]  /*bb40*/  ISETP.GE.AND P1, PT, R3, UR37, PT ;  /* 0x0000002503007c0c */ /* 0x000fda000bf26270 */
[----:B------:R-:W-:Y:S05]  /*bb50*/  WARPSYNC.COLLECTIVE R15, `(.L_x_125) ;  /* 0x000000000f087348 */ /* 0x000fea0003c00000 */
[----:B------:R0:W1:Y:S02]  /*bb60*/  SHFL.IDX P6, R14, R13, R12, R11 ;  /* 0x0000000c0d0e7389 */ /* 0x00006400000c000b */
[----:B01----:R-:W-:Y:S01]  /*bb70*/  ENDCOLLECTIVE ;  /* 0x000000000000791b */ /* 0x003fe20003800000 */
.L_x_125:
        /* <DEDUP_REMOVED lines=8> */
.L_x_126:
[----:B------:R-:W-:Y:S01]  /*bc00*/  @!PT LDS RZ, [RZ] ;  /* 0x00000000fffff984 */ /* 0x000fe20000000800 */
[----:B------:R-:W-:Y:S01]  /*bc10*/  @!PT LDS RZ, [RZ] ;  /* 0x00000000fffff984 */ /* 0x000fe20000000800 */
[----:B------:R-:W-:Y:S01]  /*bc20*/  @!PT LDS RZ, [RZ] ;  /* 0x00000000fffff984 */ /* 0x000fe20000000800 */
[----:B------:R0:W-:Y:S01]  /*bc30*/  @!P1 LDGSTS.E.BYPASS.LTC128B.128 [R18+0xd400], desc[UR50][R2.64], !P5 ;  /* 0x0d40000002129fae */ /* 0x0001e2000e901d72 */
[----:B------:R-:W-:Y:S02]  /*bc40*/  IMAD.MOV.U32 R13, RZ, RZ, R6 ;  /* 0x000000ffff0d7224 */ /* 0x000fe400078e0006 */
[----:B------:R-:W-:-:S07]  /*bc50*/  IMAD.MOV.U32 R7, RZ, RZ, R14 ;  /* 0x000000ffff077224 */ /* 0x000fce00078e000e */
[----:B0-----:R-:W-:Y:S05]  /*bc60*/  WARPSYNC.COLLECTIVE R15, `(.L_x_127) ;  /* 0x000000000f087348 */ /* 0x001fea0003c00000 */
[----:B------:R1:W2:Y:S02]  /*bc70*/  SHFL.IDX P6, R14, R13, R12, R11 ;  /* 0x0000000c0d0e7389 */ /* 0x0002a400000c000b */
[----:B012---:R-:W-:Y:S01]  /*bc80*/  ENDCOLLECTIVE ;  /* 0x000000000000791b */ /* 0x007fe20003800000 */
.L_x_127:
[----:B------:R-:W-:Y:S05]  /*bc90*/  BRA `(.L_x_128) ;  /* 0xffffffc800047947 */ /* 0x000fea000383ffff */
.L_x_46:
[----:B0-----:R-:W-:-:S04]  /*bca0*/  IMAD.U32 R3, RZ, RZ, UR38 ;  /* 0x00000026ff037e24 */ /* 0x001fc8000f8e00ff */
[----:B------:R0:W1:Y:S03]  /*bcb0*/  SYNCS.PHASECHK.TRANS64.TRYWAIT P0, [R3+URZ+0x16820], R0 ;  /* 0x01682000030075a7 */ /* 0x000066000800017f */
[----:B-1----:R-:W-:Y:S05]  /*bcc0*/  @!P0 NANOSLEEP.SYNCS 0x989680 ;  /* 0x009896800000895d */ /* 0x002fea0003900000 */
[----:B------:R-:W1:Y:S02]  /*bcd0*/  @!P0 SYNCS.PHASECHK.TRANS64 P0, [R3+URZ+0x16820], R0 ;  /* 0x01682000030085a7 */ /* 0x000e64000800007f */
[----:B-1----:R-:W-:Y:S05]  /*bce0*/  @!P0 BRA `(.L_x_46) ;  /* 0xfffffffc00ec8947 */ /* 0x002fea000383ffff */
[----:B------:R-:W-:Y:S05]  /*bcf0*/  BRA `(.L_x_129) ;  /* 0xffffffc800387947 */ /* 0x000fea000383ffff */
.L_x_50:
[----:B0-----:R0:W1:Y:S02]  /*bd00*/  SYNCS.PHASECHK.TRANS64.TRYWAIT P0, [R5+URZ+0x16840], R2 ;  /* 0x01684002050075a7 */ /* 0x001064000800017f */
[----:B-1----:R-:W-:Y:S05]  /*bd10*/  @!P0 NANOSLEEP.SYNCS 0x989680 ;  /* 0x009896800000895d */ /* 0x002fea0003900000 */
[----:B------:R-:W1:Y:S02]  /*bd20*/  @!P0 SYNCS.PHASECHK.TRANS64 P0, [R5+URZ+0x16840], R2 ;  /* 0x01684002050085a7 */ /* 0x000e64000800007f */
[----:B-1----:R-:W-:Y:S05]  /*bd30*/  @!P0 BRA `(.L_x_50) ;  /* 0xfffffffc00f08947 */ /* 0x002fea000383ffff */
[----:B------:R-:W-:Y:S05]  /*bd40*/  BRA `(.L_x_130) ;  /* 0xffffffcc00007947 */ /* 0x000fea000383ffff */
.L_x_51:
[----:B------:R-:W-:Y:S01]  /*bd50*/  BSSY B1, `(.L_x_131) ;  /* 0x0000008000017945 */ /* 0x000fe20003800000 */
[----:B------:R-:W-:Y:S01]  /*bd60*/  IMAD.MOV.U32 R13, RZ, RZ, R10 ;  /* 0x000000ffff0d7224 */ /* 0x000fe200078e000a */
[----:B------:R-:W-:Y:S01]  /*bd70*/  MOV R12, RZ ;  /* 0x000000ff000c7202 */ /* 0x000fe20000000f00 */
[----:B------:R-:W-:Y:S02]  /*bd80*/  IMAD.MOV.U32 R11, RZ, RZ, 0x181f ;  /* 0x0000181fff0b7424 */ /* 0x000fe400078e00ff */
[----:B------:R-:W-:-:S07]  /*bd90*/  IMAD.MOV.U32 R15, RZ, RZ, -0x1 ;  /* 0xffffffffff0f7424 */ /* 0x000fce00078e00ff */
[----:B------:R-:W-:Y:S05]  /*bda0*/  WARPSYNC.COLLECTIVE R15, `(.L_x_132) ;  /* 0x000000000f087348 */ /* 0x000fea0003c00000 */
[----:B------:R0:W1:Y:S02]  /*bdb0*/  SHFL.IDX P6, R14, R13, R12, R11 ;  /* 0x0000000c0d0e7389 */ /* 0x00006400000c000b */
[----:B01----:R-:W-:Y:S01]  /*bdc0*/  ENDCOLLECTIVE ;  /* 0x000000000000791b */ /* 0x003fe20003800000 */
.L_x_132:
[----:B------:R-:W-:Y:S05]  /*bdd0*/  BSYNC B1 ;  /* 0x0000000000017941 */ /* 0x000fea0003800000 */
.L_x_131:
[----:B------:R-:W0:Y:S01]  /*bde0*/  S2R R7, SR_TID.X ;  /* 0x0000000000077919 */ /* 0x000e220000002100 */
[----:B------:R-:W-:Y:S01]  /*bdf0*/  IMAD.MOV.U32 R13, RZ, RZ, R9 ;  /* 0x000000ffff0d7224 */ /* 0x000fe200078e0009 */
[----:B------:R-:W-:Y:S01]  /*be00*/  LEA R8, R8, UR38, 0x1 ;  /* 0x0000002608087c11 */ /* 0x000fe2000f8e08ff */
[----:B------:R-:W-:Y:S02]  /*be10*/  IMAD.MOV.U32 R12, RZ, RZ, RZ ;  /* 0x000000ffff0c7224 */ /* 0x000fe400078e00ff */
[----:B------:R-:W-:Y:S02]  /*be20*/  IMAD.MOV.U32 R11, RZ, RZ, 0x181f ;  /* 0x0000181fff0b7424 */ /* 0x000fe400078e00ff */
[----:B------:R-:W-:Y:S02]  /*be30*/  IMAD.MOV.U32 R15, RZ, RZ, -0x1 ;  /* 0xffffffffff0f7424 */ /* 0x000fe400078e00ff */
[----:B------:R-:W-:-:S07]  /*be40*/  IMAD.MOV.U32 R3, RZ, RZ, R14 ;  /* 0x000000ffff037224 */ /* 0x000fce00078e000e */
[----:B0-----:R-:W-:Y:S05]  /*be50*/  WARPSYNC.COLLECTIVE R15, `(.L_x_133) ;  /* 0x000000000f087348 */ /* 0x001fea0003c00000 */
[----:B------:R1:W2:Y:S02]  /*be60*/  SHFL.IDX P6, R14, R13, R12, R11 ;  /* 0x0000000c0d0e7389 */ /* 0x0002a400000c000b */
[----:B012---:R-:W-:Y:S01]  /*be70*/  ENDCOLLECTIVE ;  /* 0x000000000000791b */ /* 0x007fe20003800000 */
.L_x_133:
[----:B------:R-:W-:Y:S02]  /*be80*/  IMAD.MOV.U32 R13, RZ, RZ, R10 ;  /* 0x000000ffff0d7224 */ /* 0x000fe400078e000a */
[----:B------:R-:W-:Y:S01]  /*be90*/  IMAD.MOV.U32 R12, RZ, RZ, 0x1 ;  /* 0x00000001ff0c7424 */ /* 0x000fe200078e00ff */
[----:B------:R-:W-:Y:S01]  /*bea0*/  SHF.L.U32 R7, R7, 0x3, RZ ;  /* 0x0000000307077819 */ /* 0x000fe200000006ff */
[----:B------:R-:W-:-:S03]  /*beb0*/  IMAD.MOV.U32 R2, RZ, RZ, R14 ;  /* 0x000000ffff027224 */ /* 0x000fc600078e000e */
[----:B------:R-:W-:-:S07]  /*bec0*/  LOP3.LUT R7, R7, 0x38, RZ, 0xc0, !PT ;  /* 0x0000003807077812 */ /* 0x000fce00078ec0ff */
[----:B------:R-:W-:Y:S05]  /*bed0*/  WARPSYNC.COLLECTIVE R15, `(.L_x_134) ;  /* 0x000000000f087348 */ /* 0x000fea0003c00000 */
[----:B------:R0:W1:Y:S02]  /*bee0*/  SHFL.IDX P6, R14, R13, R12, R11 ;  /* 0x0000000c0d0e7389 */ /* 0x00006400000c000b */
[----:B01----:R-:W-:Y:S01]  /*bef0*/  ENDCOLLECTIVE ;  /* 0x000000000000791b */ /* 0x003fe20003800000 */
.L_x_134:
[----:B------:R-:W-:-:S05]  /*bf00*/  IMAD.SHL.U32 R7, R7, 0x2, RZ ;  /* 0x0000000207077824 */ /* 0x000fca00078e00ff */
[----:B------:R-:W-:-:S05]  /*bf10*/  IADD3 R2, P0, R2, R7, RZ ;  /* 0x0000000702027210 */ /* 0x000fca0007f1e0ff */
[----:B------:R-:W-:Y:S02]  /*bf20*/  IMAD.X R3, RZ, RZ, R3, P0 ;  /* 0x000000ffff037224 */ /* 0x000fe400000e0603 */
[----:B------:R-:W-:-:S03]  /*bf30*/  IMAD.MOV.U32 R13, RZ, RZ, R9 ;  /* 0x000000ffff0d7224 */ /* 0x000fc600078e0009 */
[----:B------:R-:W-:Y:S01]  /*bf40*/  @!PT LDS RZ, [RZ] ;  /* 0x00000000fffff984 */ /* 0x000fe20000000800 */
[----:B------:R-:W-:Y:S01]  /*bf50*/  @!PT LDS RZ, [RZ] ;  /* 0x00000000fffff984 */ /* 0x000fe20000000800 */
[----:B------:R-:W-:Y:S01]  /*bf60*/  @!PT LDS RZ, [RZ] ;  /* 0x00000000fffff984 */ /* 0x000fe20000000800 */
[----:B------:R0:W-:Y:S02]  /*bf70*/  LDGSTS.E.BYPASS.LTC128B.128 [R8+0xe400], desc[UR50][R2.64], !P1 ;  /* 0x0e40000002087fae */ /* 0x0001e4000c901d72 */
[----:B0-----:R-:W-:-:S07]  /*bf80*/  MOV R3, R14 ;  /* 0x0000000e00037202 */ /* 0x001fce0000000f00 */
[----:B------:R-:W-:Y:S05]  /*bf90*/  WARPSYNC.COLLECTIVE R15, `(.L_x_135) ;  /* 0x000000000f087348 */ /* 0x000fea0003c00000 */
[----:B------:R0:W1:Y:S02]  /*bfa0*/  SHFL.IDX P6, R14, R13, R12, R11 ;  /* 0x0000000c0d0e7389 */ /* 0x00006400000c000b */
[----:B01----:R-:W-:Y:S01]  /*bfb0*/  ENDCOLLECTIVE ;  /* 0x000000000000791b */ /* 0x003fe20003800000 */
.L_x_135:
[----:B------:R-:W-:Y:S02]  /*bfc0*/  IMAD.MOV.U32 R13, RZ, RZ, R10 ;  /* 0x000000ffff0d7224 */ /* 0x000fe400078e000a */
[----:B------:R-:W-:Y:S02]  /*bfd0*/  IMAD.MOV.U32 R12, RZ, RZ, 0x2 ;  /* 0x00000002ff0c7424 */ /* 0x000fe400078e00ff */
[----:B------:R-:W-:-:S07]  /*bfe0*/  IMAD.MOV.U32 R2, RZ, RZ, R14 ;  /* 0x000000ffff027224 */ /* 0x000fce00078e000e */
[----:B------:R-:W-:Y:S05]  /*bff0*/  WARPSYNC.COLLECTIVE R15, `(.L_x_136) ;  /* 0x000000000f087348 */ /* 0x000fea0003c00000 */
[----:B------:R0:W1:Y:S02]  /*c000*/  SHFL.IDX P6, R14, R13, R12, R11 ;  /* 0x0000000c0d0e7389 */ /* 0x00006400000c000b */
[----:B01----:R-:W-:Y:S01]  /*c010*/  ENDCOLLECTIVE ;  /* 0x000000000000791b */ /* 0x003fe20003800000 */
.L_x_136:
[----:B------:R-:W-:-:S05]  /*c020*/  IADD3 R2, P0, R2, R7, RZ ;  /* 0x0000000702027210 */ /* 0x000fca0007f1e0ff */
[----:B------:R-:W-:-:S05]  /*c030*/  IMAD.X R3, RZ, RZ, R3, P0 ;  /* 0x000000ffff037224 */ /* 0x000fca00000e0603 */
[----:B------:R-:W-:Y:S01]  /*c040*/  @!PT LDS RZ, [RZ] ;  /* 0x00000000fffff984 */ /* 0x000fe20000000800 */
[----:B------:R-:W-:Y:S01]  /*c050*/  @!PT LDS RZ, [RZ] ;  /* 0x00000000fffff984 */ /* 0x000fe20000000800 */
[----:B------:R-:W-:Y:S01]  /*c060*/  @!PT LDS RZ, [RZ] ;  /* 0x00000000fffff984 */ /* 0x000fe20000000800 */
[----:B------:R0:W-:Y:S01]  /*c070*/  LDGSTS.E.BYPASS.LTC128B.128 [R8+0xec00], desc[UR50][R2.64], !P1 ;  /* 0x0ec0000002087fae */ /* 0x0001e2000c901d72 */
[----:B------:R-:W-:Y:S01]  /*c080*/  MOV R13, R9 ;  /* 0x00000009000d7202 */ /* 0x000fe20000000f00 */
[----:B0-----:R-:W-:-:S07]  /*c090*/  IMAD.MOV.U32 R3, RZ, RZ, R14 ;  /* 0x000000ffff037224 */ /* 0x001fce00078e000e */
[----:B------:R-:W-:Y:S05]  /*c0a0*/  WARPSYNC.COLLECTIVE R15, `(.L_x_137) ;  /* 0x000000000f087348 */ /* 0x000fea0003c00000 */
[----:B------:R0:W1:Y:S02]  /*c0b0*/  SHFL.IDX P6, R14, R13, R12, R11 ;  /* 0x0000000c0d0e7389 */ /* 0x00006400000c000b */
[----:B01----:R-:W-:Y:S01]  /*c0c0*/  ENDCOLLECTIVE ;  /* 0x000000000000791b */ /* 0x003fe20003800000 */
.L_x_137:
[----:B------:R-:W-:Y:S02]  /*c0d0*/  IMAD.MOV.U32 R13, RZ, RZ, R10 ;  /* 0x000000ffff0d7224 */ /* 0x000fe400078e000a */
[----:B------:R-:W-:Y:S02]  /*c0e0*/  IMAD.MOV.U32 R12, RZ, RZ, 0x3 ;  /* 0x00000003ff0c7424 */ /* 0x000fe400078e00ff */
[----:B------:R-:W-:-:S07]  /*c0f0*/  IMAD.MOV.U32 R2, RZ, RZ, R14 ;  /* 0x000000ffff027224 */ /* 0x000fce00078e000e */
[----:B------:R-:W-:Y:S05]  /*c100*/  WARPSYNC.COLLECTIVE R15, `(.L_x_138) ;  /* 0x000000000f087348 */ /* 0x000fea0003c00000 */
[----:B------:R0:W1:Y:S02]  /*c110*/  SHFL.IDX P6, R14, R13, R12, R11 ;  /* 0x0000000c0d0e7389 */ /* 0x00006400000c000b */
[----:B01----:R-:W-:Y:S01]  /*c120*/  ENDCOLLECTIVE ;  /* 0x000000000000791b */ /* 0x003fe20003800000 */
.L_x_138:
[----:B------:R-:W-:-:S05]  /*c130*/  IADD3 R2, P0, R2, R7, RZ ;  /* 0x0000000702027210 */ /* 0x000fca0007f1e0ff */
[----:B------:R-:W-:-:S05]  /*c140*/  IMAD.X R3, RZ, RZ, R3, P0 ;  /* 0x000000ffff037224 */ /* 0x000fca00000e0603 */
[----:B------:R-:W-:Y:S01]  /*c150*/  @!PT LDS RZ, [RZ] ;  /* 0x00000000fffff984 */ /* 0x000fe20000000800 */
[----:B------:R-:W-:Y:S01]  /*c160*/  @!PT LDS RZ, [RZ] ;  /* 0x00000000fffff984 */ /* 0x000fe20000000800 */
[----:B------:R-:W-:Y:S01]  /*c170*/  @!PT LDS RZ, [RZ] ;  /* 0x00000000fffff984 */ /* 0x000fe20000000800 */
[----:B------:R0:W-:Y:S01]  /*c180*/  LDGSTS.E.BYPASS.LTC128B.128 [R8+0xf400], desc[UR50][R2.64], !P1 ;  /* 0x0f40000002087fae */ /* 0x0001e2000c901d72 */
[----:B------:R-:W-:Y:S02]  /*c190*/  IMAD.MOV.U32 R13, RZ, RZ, R9 ;  /* 0x000000ffff0d7224 */ /* 0x000fe400078e0009 */
[----:B0-----:R-:W-:-:S07]  /*c1a0*/  IMAD.MOV.U32 R3, RZ, RZ, R14 ;  /* 0x000000ffff037224 */ /* 0x001fce00078e000e */
[----:B------:R-:W-:Y:S05]  /*c1b0*/  WARPSYNC.COLLECTIVE R15, `(.L_x_139) ;  /* 0x000000000f087348 */ /* 0x000fea0003c00000 */
[----:B------:R0:W1:Y:S02]  /*c1c0*/  SHFL.IDX P6, R14, R13, R12, R11 ;  /* 0x0000000c0d0e7389 */ /* 0x00006400000c000b */
[----:B01----:R-:W-:Y:S01]  /*c1d0*/  ENDCOLLECTIVE ;  /* 0x000000000000791b */ /* 0x003fe20003800000 */
.L_x_139:
[----:B------:R-:W-:Y:S02]  /*c1e0*/  IMAD.MOV.U32 R13, RZ, RZ, R10 ;  /* 0x000000ffff0d7224 */ /* 0x000fe400078e000a */
[----:B------:R-:W-:Y:S01]  /*c1f0*/  IMAD.MOV.U32 R12, RZ, RZ, 0x4 ;  /* 0x00000004ff0c7424 */ /* 0x000fe200078e00ff */
[----:B------:R-:W-:-:S07]  /*c200*/  MOV R2, R14 ;  /* 0x0000000e00027202 */ /* 0x000fce0000000f00 */
[----:B------:R-:W-:Y:S05]  /*c210*/  WARPSYNC.COLLECTIVE R15, `(.L_x_140) ;  /* 0x000000000f087348 */ /* 0x000fea0003c00000 */
[----:B------:R0:W1:Y:S02]  /*c220*/  SHFL.IDX P6, R14, R13, R12, R11 ;  /* 0x0000000c0d0e7389 */ /* 0x00006400000c000b */
[----:B01----:R-:W-:Y:S01]  /*c230*/  ENDCOLLECTIVE ;  /* 0x000000000000791b */ /* 0x003fe20003800000 */
.L_x_140:
        /* <DEDUP_REMOVED lines=11> */
.L_x_141:
[----:B------:R-:W-:Y:S02]  /*c2f0*/  IMAD.MOV.U32 R13, RZ, RZ, R10 ;  /* 0x000000ffff0d7224 */ /* 0x000fe400078e000a */
[----:B------:R-:W-:Y:S02]  /*c300*/  IMAD.MOV.U32 R12, RZ, RZ, 0x5 ;  /* 0x00000005ff0c7424 */ /* 0x000fe400078e00ff */
[----:B------:R-:W-:-:S07]  /*c310*/  IMAD.MOV.U32 R2, RZ, RZ, R14 ;  /* 0x000000ffff027224 */ /* 0x000fce00078e000e */
[----:B------:R-:W-:Y:S05]  /*c320*/  WARPSYNC.COLLECTIVE R15, `(.L_x_142) ;  /* 0x000000000f087348 */ /* 0x000fea0003c00000 */
[----:B------:R0:W1:Y:S02]  /*c330*/  SHFL.IDX P6, R14, R13, R12, R11 ;  /* 0x0000000c0d0e7389 */ /* 0x00006400000c000b */
[----:B01----:R-:W-:Y:S01]  /*c340*/  ENDCOLLECTIVE ;  /* 0x000000000000791b */ /* 0x003fe20003800000 */
.L_x_142:
[----:B------:R-:W-:-:S04]  /*c350*/  IADD3 R2, P0, R2, R7, RZ ;  /* 0x0000000702027210 */ /* 0x000fc80007f1e0ff */
[----:B------:R-:W-:-:S05]  /*c360*/  IADD3.X R3, RZ, R3, RZ, P0, !PT ;  /* 0x00000003ff037210 */ /* 0x000fca00007fe4ff */
        /* <DEDUP_REMOVED lines=9> */
.L_x_143:
[----:B------:R-:W-:Y:S01]  /*c400*/  MOV R13, R10 ;  /* 0x0000000a000d7202 */ /* 0x000fe20000000f00 */
[----:B------:R-:W-:Y:S02]  /*c410*/  IMAD.MOV.U32 R12, RZ, RZ, 0x6 ;  /* 0x00000006ff0c7424 */ /* 0x000fe400078e00ff */
[----:B------:R-:W-:-:S07]  /*c420*/  IMAD.MOV.U32 R2, RZ, RZ, R14 ;  /* 0x000000ffff027224 */ /* 0x000fce00078e000e */
[----:B------:R-:W-:Y:S05]  /*c430*/  WARPSYNC.COLLECTIVE R15, `(.L_x_144) ;  /* 0x000000000f087348 */ /* 0x000fea0003c00000 */
[----:B------:R0:W1:Y:S02]  /*c440*/  SHFL.IDX P6, R14, R13, R12, R11 ;  /* 0x0000000c0d0e7389 */ /* 0x00006400000c000b */
[----:B01----:R-:W-:Y:S01]  /*c450*/  ENDCOLLECTIVE ;  /* 0x000000000000791b */ /* 0x003fe20003800000 */
.L_x_144:
        /* <DEDUP_REMOVED lines=11> */
.L_x_145:
[----:B------:R-:W-:Y:S01]  /*c510*/  IMAD.MOV.U32 R13, RZ, RZ, R10 ;  /* 0x000000ffff0d7224 */ /* 0x000fe200078e000a */
[----:B------:R-:W-:Y:S01]  /*c520*/  MOV R12, 0x7 ;  /* 0x00000007000c7802 */ /* 0x000fe20000000f00 */
[----:B------:R-:W-:-:S07]  /*c530*/  IMAD.MOV.U32 R2, RZ, RZ, R14 ;  /* 0x000000ffff027224 */ /* 0x000fce00078e000e */
[----:B------:R-:W-:Y:S05]  /*c540*/  WARPSYNC.COLLECTIVE R15, `(.L_x_146) ;  /* 0x000000000f087348 */ /* 0x000fea0003c00000 */
[----:B------:R0:W1:Y:S02]  /*c550*/  SHFL.IDX P6, R14, R13, R12, R11 ;  /* 0x0000000c0d0e7389 */ /* 0x00006400000c000b */
[----:B01----:R-:W-:Y:S01]  /*c560*/  ENDCOLLECTIVE ;  /* 0x000000000000791b */ /* 0x003fe20003800000 */
.L_x_146:
[----:B------:R-:W-:-:S05]  /*c570*/  IADD3 R2, P0, R2, R7, RZ ;  /* 0x0000000702027210 */ /* 0x000fca0007f1e0ff */
[----:B------:R-:W-:-:S05]  /*c580*/  IMAD.X R3, RZ, RZ, R3, P0 ;  /* 0x000000ffff037224 */ /* 0x000fca00000e0603 */
[----:B------:R-:W-:Y:S01]  /*c590*/  @!PT LDS RZ, [RZ] ;  /* 0x00000000fffff984 */ /* 0x000fe20000000800 */
[----:B------:R-:W-:Y:S01]  /*c5a0*/  @!PT LDS RZ, [RZ] ;  /* 0x00000000fffff984 */ /* 0x000fe20000000800 */
[----:B------:R-:W-:Y:S01]  /*c5b0*/  @!PT LDS RZ, [RZ] ;  /* 0x00000000fffff984 */ /* 0x000fe20000000800 */
[----:B------:R0:W-:Y:S01]  /*c5c0*/  LDGSTS.E.BYPASS.LTC128B.128 [R8+0x11400], desc[UR50][R2.64], !P1 ;  /* 0x1140000002087fae */ /* 0x0001e2000c901d72 */
[----:B------:R-:W-:Y:S02]  /*c5d0*/  IMAD.MOV.U32 R13, RZ, RZ, R9 ;  /* 0x000000ffff0d7224 */ /* 0x000fe400078e0009 */
[----:B------:R-:W-:-:S07]  /*c5e0*/  IMAD.MOV.U32 R10, RZ, RZ, R14 ;  /* 0x000000ffff0a7224 */ /* 0x000fce00078e000e */
[----:B0-----:R-:W-:Y:S05]  /*c5f0*/  WARPSYNC.COLLECTIVE R15, `(.L_x_147) ;  /* 0x000000000f087348 */ /* 0x001fea0003c00000 */
[----:B------:R1:W2:Y:S02]  /*c600*/  SHFL.IDX P6, R14, R13, R12, R11 ;  /* 0x0000000c0d0e7389 */ /* 0x0002a400000c000b */
[----:B012---:R-:W-:Y:S01]  /*c610*/  ENDCOLLECTIVE ;  /* 0x000000000000791b */ /* 0x007fe20003800000 */
.L_x_147:
[----:B------:R-:W-:Y:S01]  /*c620*/  IMAD.MOV.U32 R2, RZ, RZ, R14 ;  /* 0x000000ffff027224 */ /* 0x000fe200078e000e */
[----:B------:R-:W-:Y:S06]  /*c630*/  BRA `(.L_x_148) ;  /* 0xffffffc400d07947 */ /* 0x000fec000383ffff */
.L_x_56:
[----:B-1----:R1:W2:Y:S02]  /*c640*/  SYNCS.PHASECHK.TRANS64.TRYWAIT P0, [R5+URZ+0x16860], R2 ;  /* 0x01686002050075a7 */ /* 0x0022a4000800017f */
[----:B--2---:R-:W-:Y:S05]  /*c650*/  @!P0 NANOSLEEP.SYNCS 0x989680 ;  /* 0x009896800000895d */ /* 0x004fea0003900000 */
[----:B------:R-:W2:Y:S02]  /*c660*/  @!P0 SYNCS.PHASECHK.TRANS64 P0, [R5+URZ+0x16860], R2 ;  /* 0x01686002050085a7 */ /* 0x000ea4000800007f */
[----:B--2---:R-:W-:Y:S05]  /*c670*/  @!P0 BRA `(.L_x_56) ;  /* 0xfffffffc00f08947 */ /* 0x004fea000383ffff */
[----:B------:R-:W-:Y:S05]  /*c680*/  BRA `(.L_x_149) ;  /* 0xffffffc800287947 */ /* 0x000fea000383ffff */
.L_x_57:
[----:B------:R-:W-:Y:S01]  /*c690*/  BSSY B1, `(.L_x_150) ;  /* 0x0000008000017945 */ /* 0x000fe20003800000 */
[----:B------:R-:W-:Y:S01]  /*c6a0*/  IMAD.MOV.U32 R13, RZ, RZ, R17 ;  /* 0x000000ffff0d7224 */ /* 0x000fe200078e0011 */
[----:B------:R-:W-:Y:S01]  /*c6b0*/  MOV R15, 0xffffffff ;  /* 0xffffffff000f7802 */ /* 0x000fe20000000f00 */
[----:B------:R-:W-:Y:S02]  /*c6c0*/  IMAD.MOV.U32 R12, RZ, RZ, RZ ;  /* 0x000000ffff0c7224 */ /* 0x000fe400078e00ff */
[----:B------:R-:W-:-:S07]  /*c6d0*/  IMAD.MOV.U32 R11, RZ, RZ, 0x181f ;  /* 0x0000181fff0b7424 */ /* 0x000fce00078e00ff */
[----:B0-----:R-:W-:Y:S05]  /*c6e0*/  WARPSYNC.COLLECTIVE R15, `(.L_x_151) ;  /* 0x000000000f087348 */ /* 0x001fea0003c00000 */
[----:B------:R1:W2:Y:S02]  /*c6f0*/  SHFL.IDX P6, R14, R13, R12, R11 ;  /* 0x0000000c0d0e7389 */ /* 0x0002a400000c000b */
[----:B012---:R-:W-:Y:S01]  /*c700*/  ENDCOLLECTIVE ;  /* 0x000000000000791b */ /* 0x007fe20003800000 */
.L_x_151:
[----:B------:R-:W-:Y:S05]  /*c710*/  BSYNC B1 ;  /* 0x0000000000017941 */ /* 0x000fea0003800000 */
.L_x_150:
[----:B------:R-:W-:Y:S01]  /*c720*/  IMAD.MOV.U32 R13, RZ, RZ, R16 ;  /* 0x000000ffff0d7224 */ /* 0x000fe200078e0010 */
[----:B------:R-:W-:Y:S01]  /*c730*/  ISETP.LT.OR P1, PT, R8, 0x1, P2 ;  /* 0x000000010800780c */ /* 0x000fe20001721670 */
[----:B------:R-:W-:Y:S01]  /*c740*/  IMAD.MOV.U32 R12, RZ, RZ, RZ ;  /* 0x000000ffff0c7224 */ /* 0x000fe200078e00ff */
[----:B------:R-:W-:Y:S01]  /*c750*/  LEA R6, R6, UR38, 0x1 ;  /* 0x0000002606067c11 */ /* 0x000fe2000f8e08ff */
[----:B------:R-:W-:Y:S02]  /*c760*/  IMAD.MOV.U32 R11, RZ, RZ, 0x181f ;  /* 0x0000181fff0b7424 */ /* 0x000fe400078e00ff */
[----:B------:R-:W-:Y:S02]  /*c770*/  IMAD.MOV.U32 R15, RZ, RZ, -0x1 ;  /* 0xffffffffff0f7424 */ /* 0x000fe400078e00ff */
[----:B------:R-:W-:-:S07]  /*c780*/  IMAD.MOV.U32 R3, RZ, RZ, R14 ;  /* 0x000000ffff037224 */ /* 0x000fce00078e000e */
[----:B------:R-:W-:Y:S05]  /*c790*/  WARPSYNC.COLLECTIVE R15, `(.L_x_152) ;  /* 0x000000000f087348 */ /* 0x000fea0003c00000 */
[----:B------:R0:W1:Y:S02]  /*c7a0*/  SHFL.IDX P6, R14, R13, R12, R11 ;  /* 0x0000000c0d0e7389 */ /* 0x00006400000c000b */
[----:B01----:R-:W-:Y:S01]  /*c7b0*/  ENDCOLLECTIVE ;  /* 0x000000000000791b */ /* 0x003fe20003800000 */
.L_x_152:
[----:B------:R-:W-:Y:S02]  /*c7c0*/  IMAD.MOV.U32 R13, RZ, RZ, R17 ;  /* 0x000000ffff0d7224 */ /* 0x000fe400078e0011 */
[----:B------:R-:W-:Y:S02]  /*c7d0*/  IMAD.MOV.U32 R12, RZ, RZ, 0x1 ;  /* 0x00000001ff0c7424 */ /* 0x000fe400078e00ff */
[----:B------:R-:W-:-:S07]  /*c7e0*/  IMAD.MOV.U32 R2, RZ, RZ, R14 ;  /* 0x000000ffff027224 */ /* 0x000fce00078e000e */
[----:B------:R-:W-:Y:S05]  /*c7f0*/  WARPSYNC.COLLECTIVE R15, `(.L_x_153) ;  /* 0x000000000f087348 */ /* 0x000fea0003c00000 */
[----:B------:R0:W1:Y:S02]  /*c800*/  SHFL.IDX P6, R14, R13, R12, R11 ;  /* 0x0000000c0d0e7389 */ /* 0x00006400000c000b */
[----:B01----:R-:W-:Y:S01]  /*c810*/  ENDCOLLECTIVE ;  /* 0x000000000000791b */ /* 0x003fe20003800000 */
.L_x_153:
[----:B------:R-:W-:-:S04]  /*c820*/  IADD3 R2, P0, R2, R7, RZ ;  /* 0x0000000702027210 */ /* 0x000fc80007f1e0ff */
[----:B------:R-:W-:-:S05]  /*c830*/  IADD3.X R3, RZ, R3, RZ, P0, !PT ;  /* 0x00000003ff037210 */ /* 0x000fca00007fe4ff */
[----:B------:R-:W-:Y:S01]  /*c840*/  @!PT LDS RZ, [RZ] ;  /* 0x00000000fffff984 */ /* 0x000fe20000000800 */
[----:B------:R-:W-:Y:S01]  /*c850*/  @!PT LDS RZ, [RZ] ;  /* 0x00000000fffff984 */ /* 0x000fe20000000800 */
[----:B------:R-:W-:Y:S01]  /*c860*/  @!PT LDS RZ, [RZ] ;  /* 0x00000000fffff984 */ /* 0x000fe20000000800 */
[----:B------:R0:W-:Y:S01]  /*c870*/  LDGSTS.E.BYPASS.LTC128B.128 [R6+0x400], desc[UR50][R2.64], !P1 ;  /* 0x0040000002067fae */ /* 0x0001e2000c901d72 */
[----:B------:R-:W-:Y:S01]  /*c880*/  ISETP.LT.OR P1, PT, R8, 0x11, P2 ;  /* 0x000000110800780c */ /* 0x000fe20001721670 */
[----:B------:R-:W-:Y:S02]  /*c890*/  IMAD.MOV.U32 R13, RZ, RZ, R16 ;  /* 0x000000ffff0d7224 */ /* 0x000fe400078e0010 */
[----:B0-----:R-:W-:-:S10]  /*c8a0*/  IMAD.MOV.U32 R3, RZ, RZ, R14 ;  /* 0x000000ffff037224 */ /* 0x001fd400078e000e */
[----:B------:R-:W-:Y:S05]  /*c8b0*/  WARPSYNC.COLLECTIVE R15, `(.L_x_154) ;  /* 0x000000000f087348 */ /* 0x000fea0003c00000 */
[----:B------:R0:W1:Y:S02]  /*c8c0*/  SHFL.IDX P6, R14, R13, R12, R11 ;  /* 0x0000000c0d0e7389 */ /* 0x00006400000c000b */
[----:B01----:R-:W-:Y:S01]  /*c8d0*/  ENDCOLLECTIVE ;  /* 0x000000000000791b */ /* 0x003fe20003800000 */
.L_x_154:
[----:B------:R-:W-:Y:S01]  /*c8e0*/  MOV R13, R17 ;  /* 0x00000011000d7202 */ /* 0x000fe20000000f00 */
[----:B------:R-:W-:Y:S02]  /*c8f0*/  IMAD.MOV.U32 R12, RZ, RZ, 0x2 ;  /* 0x00000002ff0c7424 */ /* 0x000fe400078e00ff */
[----:B------:R-:W-:-:S07]  /*c900*/  IMAD.MOV.U32 R2, RZ, RZ, R14 ;  /* 0x000000ffff027224 */ /* 0x000fce00078e000e */
[----:B------:R-:W-:Y:S05]  /*c910*/  WARPSYNC.COLLECTIVE R15, `(.L_x_155) ;  /* 0x000000000f087348 */ /* 0x000fea0003c00000 */
[----:B------:R0:W1:Y:S02]  /*c920*/  SHFL.IDX P6, R14, R13, R12, R11 ;  /* 0x0000000c0d0e7389 */ /* 0x00006400000c000b */
[----:B01----:R-:W-:Y:S01]  /*c930*/  ENDCOLLECTIVE ;  /* 0x000000000000791b */ /* 0x003fe20003800000 */
.L_x_155:
[----:B------:R-:W-:-:S05]  /*c940*/  IADD3 R2, P0, R2, R7, RZ ;  /* 0x0000000702027210 */ /* 0x000fca0007f1e0ff */
[----:B------:R-:W-:-:S05]  /*c950*/  IMAD.X R3, RZ, RZ, R3, P0 ;  /* 0x000000ffff037224 */ /* 0x000fca00000e0603 */
[----:B------:R-:W-:Y:S01]  /*c960*/  @!PT LDS RZ, [RZ] ;  /* 0x00000000fffff984 */ /* 0x000fe20000000800 */
[----:B------:R-:W-:Y:S01]  /*c970*/  @!PT LDS RZ, [RZ] ;  /* 0x00000000fffff984 */ /* 0x000fe20000000800 */
[----:B------:R-:W-:Y:S01]  /*c980*/  @!PT LDS RZ, [RZ] ;  /* 0x00000000fffff984 */ /* 0x000fe20000000800 */
[----:B------:R0:W-:Y:S01]  /*c990*/  LDGSTS.E.BYPASS.LTC128B.128 [R6+0xc00], desc[UR50][R2.64], !P1 ;  /* 0x00c0000002067fae */ /* 0x0001e2000c901d72 */
[----:B------:R-:W-:Y:S01]  /*c9a0*/  IMAD.MOV.U32 R13, RZ, RZ, R16 ;  /* 0x000000ffff0d7224 */ /* 0x000fe200078e0010 */
[----:B------:R-:W-:Y:S01]  /*c9b0*/  ISETP.LT.OR P1, PT, R8, 0x21, P2 ;  /* 0x000000210800780c */ /* 0x000fe20001721670 */
[----:B0-----:R-:W-:-:S12]  /*c9c0*/  IMAD.MOV.U32 R3, RZ, RZ, R14 ;  /* 0x000000ffff037224 */ /* 0x001fd800078e000e */
[----:B------:R-:W-:Y:S05]  /*c9d0*/  WARPSYNC.COLLECTIVE R15, `(.L_x_156) ;  /* 0x000000000f087348 */ /* 0x000fea0003c00000 */
[----:B------:R0:W1:Y:S02]  /*c9e0*/  SHFL.IDX P6, R14, R13, R12, R11 ;  /* 0x0000000c0d0e7389 */ /* 0x00006400000c000b */
[----:B01----:R-:W-:Y:S01]  /*c9f0*/  ENDCOLLECTIVE ;  /* 0x000000000000791b */ /* 0x003fe20003800000 */
.L_x_156:
[----:B------:R-:W-:Y:S01]  /*ca00*/  IMAD.MOV.U32 R13, RZ, RZ, R17 ;  /* 0x000000ffff0d7224 */ /* 0x000fe200078e0011 */
[----:B------:R-:W-:Y:S01]  /*ca10*/  MOV R12, 0x3 ;  /* 0x00000003000c7802 */ /* 0x000fe20000000f00 */
[----:B------:R-:W-:-:S07]  /*ca20*/  IMAD.MOV.U32 R2, RZ, RZ, R14 ;  /* 0x000000ffff027224 */ /* 0x000fce00078e000e */
[----:B------:R-:W-:Y:S05]  /*ca30*/  WARPSYNC.COLLECTIVE R15, `(.L_x_157) ;  /* 0x000000000f087348 */ /* 0x000fea0003c00000 */
[----:B------:R0:W1:Y:S02]  /*ca40*/  SHFL.IDX P6, R14, R13, R12, R11 ;  /* 0x0000000c0d0e7389 */ /* 0x00006400000c000b */
[----:B01----:R-:W-:Y:S01]  /*ca50*/  ENDCOLLECTIVE ;  /* 0x000000000000791b */ /* 0x003fe20003800000 */
.L_x_157:
        /* <DEDUP_REMOVED lines=12> */
.L_x_158:
[----:B------:R-:W-:Y:S02]  /*cb20*/  IMAD.MOV.U32 R13, RZ, RZ, R17 ;  /* 0x000000ffff0d7224 */ /* 0x000fe400078e0011 */
[----:B------:R-:W-:Y:S02]  /*cb30*/  IMAD.MOV.U32 R12, RZ, RZ, 0x4 ;  /* 0x00000004ff0c7424 */ /* 0x000fe400078e00ff */
[----:B------:R-:W-:-:S07]  /*cb40*/  IMAD.MOV.U32 R2, RZ, RZ, R14 ;  /* 0x000000ffff027224 */ /* 0x000fce00078e000e */
[----:B------:R-:W-:Y:S05]  /*cb50*/  WARPSYNC.COLLECTIVE R15, `(.L_x_159) ;  /* 0x000000000f087348 */ /* 0x000fea0003c00000 */
[----:B------:R0:W1:Y:S02]  /*cb60*/  SHFL.IDX P6, R14, R13, R12, R11 ;  /* 0x0000000c0d0e7389 */ /* 0x00006400000c000b */
[----:B01----:R-:W-:Y:S01]  /*cb70*/  ENDCOLLECTIVE ;  /* 0x000000000000791b */ /* 0x003fe20003800000 */
.L_x_159:
[----:B------:R-:W-:-:S05]  /*cb80*/  IADD3 R2, P0, R2, R7, RZ ;  /* 0x0000000702027210 */ /* 0x000fca0007f1e0ff */
[----:B------:R-:W-:-:S05]  /*cb90*/  IMAD.X R3, RZ, RZ, R3, P0 ;  /* 0x000000ffff037224 */ /* 0x000fca00000e0603 */
[----:B------:R-:W-:Y:S01]  /*cba0*/  @!PT LDS RZ, [RZ] ;  /* 0x00000000fffff984 */ /* 0x000fe20000000800 */
[----:B------:R-:W-:Y:S01]  /*cbb0*/  @!PT LDS RZ, [RZ] ;  /* 0x00000000fffff984 */ /* 0x000fe20000000800 */
[----:B------:R-:W-:Y:S01]  /*cbc0*/  @!PT LDS RZ, [RZ] ;  /* 0x00000000fffff984 */ /* 0x000fe20000000800 */
[----:B------:R0:W-:Y:S01]  /*cbd0*/  LDGSTS.E.BYPASS.LTC128B.128 [R6+0x1c00], desc[UR50][R2.64], !P1 ;  /* 0x01c0000002067fae */ /* 0x0001e2000c901d72 */
[----:B------:R-:W-:Y:S01]  /*cbe0*/  IMAD.MOV.U32 R13, RZ, RZ, R16 ;  /* 0x000000ffff0d7224 */ /* 0x000fe200078e0010 */
[----:B------:R-:W-:Y:S02]  /*cbf0*/  ISETP.LT.OR P1, PT, R8, 0x41, P2 ;  /* 0x000000410800780c */ /* 0x000fe40001721670 */
[----:B0-----:R-:W-:-:S11]  /*cc00*/  MOV R3, R14 ;  /* 0x0000000e00037202 */ /* 0x001fd60000000f00 */
[----:B------:R-:W-:Y:S05]  /*cc10*/  WARPSYNC.COLLECTIVE R15, `(.L_x_160) ;  /* 0x000000000f087348 */ /* 0x000fea0003c00000 */
[----:B------:R0:W1:Y:S02]  /*cc20*/  SHFL.IDX P6, R14, R13, R12, R11 ;  /* 0x0000000c0d0e7389 */ /* 0x00006400000c000b */
[----:B01----:R-:W-:Y:S01]  /*cc30*/  ENDCOLLECTIVE ;  /* 0x000000000000791b */ /* 0x003fe20003800000 */
.L_x_160:
[----:B------:R-:W-:Y:S02]  /*cc40*/  IMAD.MOV.U32 R13, RZ, RZ, R17 ;  /* 0x000000ffff0d7224 */ /* 0x000fe400078e0011 */
[----:B------:R-:W-:Y:S02]  /*cc50*/  IMAD.MOV.U32 R12, RZ, RZ, 0x5 ;  /* 0x00000005ff0c7424 */ /* 0x000fe400078e00ff */
[----:B------:R-:W-:-:S07]  /*cc60*/  IMAD.MOV.U32 R2, RZ, RZ, R14 ;  /* 0x000000ffff027224 */ /* 0x000fce00078e000e */
[----:B------:R-:W-:Y:S05]  /*cc70*/  WARPSYNC.COLLECTIVE R15, `(.L_x_161) ;  /* 0x000000000f087348 */ /* 0x000fea0003c00000 */
[----:B------:R0:W1:Y:S02]  /*cc80*/  SHFL.IDX P6, R14, R13, R12, R11 ;  /* 0x0000000c0d0e7389 */ /* 0x00006400000c000b */
[----:B01----:R-:W-:Y:S01]  /*cc90*/  ENDCOLLECTIVE ;  /* 0x000000000000791b */ /* 0x003fe20003800000 */
.L_x_161:
[----:B------:R-:W-:-:S05]  /*cca0*/  IADD3 R2, P0, R2, R7, RZ ;  /* 0x0000000702027210 */ /* 0x000fca0007f1e0ff */
[----:B------:R-:W-:-:S05]  /*ccb0*/  IMAD.X R3, RZ, RZ, R3, P0 ;  /* 0x000000ffff037224 */ /* 0x000fca00000e0603 */
[----:B------:R-:W-:Y:S01]  /*ccc0*/  @!PT LDS RZ, [RZ] ;  /* 0x00000000fffff984 */ /* 0x000fe20000000800 */
[----:B------:R-:W-:Y:S01]  /*ccd0*/  @!PT LDS RZ, [RZ] ;  /* 0x00000000fffff984 */ /* 0x000fe20000000800 */
[----:B------:R-:W-:Y:S01]  /*cce0*/  @!PT LDS RZ, [RZ] ;  /* 0x00000000fffff984 */ /* 0x000fe20000000800 */
[----:B------:R0:W-:Y:S01]  /*ccf0*/  LDGSTS.E.BYPASS.LTC128B.128 [R6+0x2400], desc[UR50][R2.64], !P1 ;  /* 0x0240000002067fae */ /* 0x0001e2000c901d72 */
[----:B------:R-:W-:Y:S02]  /*cd00*/  MOV R13, R16 ;  /* 0x00000010000d7202 */ /* 0x000fe40000000f00 */
[----:B------:R-:W-:Y:S01]  /*cd10*/  ISETP.LT.OR P1, PT, R8, 0x51, P2 ;  /* 0x000000510800780c */ /* 0x000fe20001721670 */
[----:B0-----:R-:W-:-:S12]  /*cd20*/  IMAD.MOV.U32 R3, RZ, RZ, R14 ;  /* 0x000000ffff037224 */ /* 0x001fd800078e000e */
[----:B------:R-:W-:Y:S05]  /*cd30*/  WARPSYNC.COLLECTIVE R15, `(.L_x_162) ;  /* 0x000000000f087348 */ /* 0x000fea0003c00000 */
[----:B------:R0:W1:Y:S02]  /*cd40*/  SHFL.IDX P6, R14, R13, R12, R11 ;  /* 0x0000000c0d0e7389 */ /* 0x00006400000c000b */
[----:B01----:R-:W-:Y:S01]  /*cd50*/  ENDCOLLECTIVE ;  /* 0x000000000000791b */ /* 0x003fe20003800000 */
.L_x_162:
[----:B------:R-:W-:Y:S02]  /*cd60*/  IMAD.MOV.U32 R13, RZ, RZ, R17 ;  /* 0x000000ffff0d7224 */ /* 0x000fe400078e0011 */
[----:B------:R-:W-:Y:S02]  /*cd70*/  IMAD.MOV.U32 R12, RZ, RZ, 0x6 ;  /* 0x00000006ff0c7424 */ /* 0x000fe400078e00ff */
[----:B------:R-:W-:-:S07]  /*cd80*/  IMAD.MOV.U32 R2, RZ, RZ, R14 ;  /* 0x000000ffff027224 */ /* 0x000fce00078e000e */
[----:B------:R-:W-:Y:S05]  /*cd90*/  WARPSYNC.COLLECTIVE R15, `(.L_x_163) ;  /* 0x000000000f087348 */ /* 0x000fea0003c00000 */
[----:B------:R0:W1:Y:S02]  /*cda0*/  SHFL.IDX P6, R14, R13, R12, R11 ;  /* 0x0000000c0d0e7389 */ /* 0x00006400000c000b */
[----:B01----:R-:W-:Y:S01]  /*cdb0*/  ENDCOLLECTIVE ;  /* 0x000000000000791b */ /* 0x003fe20003800000 */
.L_x_163:
        /* <DEDUP_REMOVED lines=12> */
.L_x_164:
[----:B------:R-:W-:Y:S02]  /*ce80*/  IMAD.MOV.U32 R13, RZ, RZ, R17 ;  /* 0x000000ffff0d7224 */ /* 0x000fe400078e0011 */
[----:B------:R-:W-:Y:S01]  /*ce90*/  IMAD.MOV.U32 R12, RZ, RZ, 0x7 ;  /* 0x00000007ff0c7424 */ /* 0x000fe200078e00ff */
[----:B------:R-:W-:-:S07]  /*cea0*/  MOV R2, R14 ;  /* 0x0000000e00027202 */ /* 0x000fce0000000f00 */
[----:B------:R-:W-:Y:S05]  /*ceb0*/  WARPSYNC.COLLECTIVE R15, `(.L_x_165) ;  /* 0x000000000f087348 */ /* 0x000fea0003c00000 */
[----:B------:R0:W1:Y:S02]  /*cec0*/  SHFL.IDX P6, R14, R13, R12, R11 ;  /* 0x0000000c0d0e7389 */ /* 0x00006400000c000b */
[----:B01----:R-:W-:Y:S01]  /*ced0*/  ENDCOLLECTIVE ;  /* 0x000000000000791b */ /* 0x003fe20003800000 */
.L_x_165:
        /* <DEDUP_REMOVED lines=11> */
.L_x_166:
[----:B------:R-:W-:Y:S01]  /*cf90*/  IMAD.MOV.U32 R2, RZ, RZ, R14 ;  /* 0x000000ffff027224 */ /* 0x000fe200078e000e */
[----:B------:R-:W-:Y:S06]  /*cfa0*/  BRA `(.L_x_167) ;  /* 0xffffffc000c47947 */ /* 0x000fec000383ffff */
.L_x_63:
[----:B0-----:R0:W1:Y:S02]  /*cfb0*/  SYNCS.PHASECHK.TRANS64.TRYWAIT P0, [R4+URZ+0x16860], R3 ;  /* 0x01686003040075a7 */ /* 0x001064000800017f */
[----:B-1----:R-:W-:Y:S05]  /*cfc0*/  @!P0 NANOSLEEP.SYNCS 0x989680 ;  /* 0x009896800000895d */ /* 0x002fea0003900000 */
[----:B------:R-:W1:Y:S02]  /*cfd0*/  @!P0 SYNCS.PHASECHK.TRANS64 P0, [R4+URZ+0x16860], R3 ;  /* 0x01686003040085a7 */ /* 0x000e64000800007f */
[----:B-1----:R-:W-:Y:S05]  /*cfe0*/  @!P0 BRA `(.L_x_63) ;  /* 0xfffffffc00f08947 */ /* 0x002fea000383ffff */
[----:B------:R-:W-:Y:S05]  /*cff0*/  BRA `(.L_x_168) ;  /* 0xffffffc400947947 */ /* 0x000fea000383ffff */
.L_x_64:
[----:B------:R-:W-:Y:S01]  /*d000*/  BSSY B0, `(.L_x_169) ;  /* 0x0000008000007945 */ /* 0x000fe20003800000 */
[----:B------:R-:W-:Y:S01]  /*d010*/  MOV R13, R17 ;  /* 0x00000011000d7202 */ /* 0x000fe20000000f00 */
[----:B------:R-:W-:Y:S02]  /*d020*/  IMAD.MOV.U32 R12, RZ, RZ, RZ ;  /* 0x000000ffff0c7224 */ /* 0x000fe400078e00ff */
[----:B------:R-:W-:Y:S02]  /*d030*/  IMAD.MOV.U32 R11, RZ, RZ, 0x181f ;  /* 0x0000181fff0b7424 */ /* 0x000fe400078e00ff */
[----:B------:R-:W-:-:S07]  /*d040*/  IMAD.MOV.U32 R15, RZ, RZ, -0x1 ;  /* 0xffffffffff0f7424 */ /* 0x000fce00078e00ff */
[----:B0-----:R-:W-:Y:S05]  /*d050*/  WARPSYNC.COLLECTIVE R15, `(.L_x_170) ;  /* 0x000000000f087348 */ /* 0x001fea0003c00000 */
[----:B------:R1:W2:Y:S02]  /*d060*/  SHFL.IDX P6, R14, R13, R12, R11 ;  /* 0x0000000c0d0e7389 */ /* 0x0002a400000c000b */
[----:B012---:R-:W-:Y:S01]  /*d070*/  ENDCOLLECTIVE ;  /* 0x000000000000791b */ /* 0x007fe20003800000 */
.L_x_170:
[----:B------:R-:W-:Y:S05]  /*d080*/  BSYNC B0 ;  /* 0x0000000000007941 */ /* 0x000fea0003800000 */
.L_x_169:
[----:B------:R-:W0:Y:S01]  /*d090*/  S2R R2, SR_TID.X ;  /* 0x0000000000027919 */ /* 0x000e220000002100 */
[----:B------:R-:W-:Y:S01]  /*d0a0*/  IMAD.MOV.U32 R13, RZ, RZ, R16 ;  /* 0x000000ffff0d7224 */ /* 0x000fe200078e0010 */
[----:B------:R-:W-:Y:S01]  /*d0b0*/  MOV R11, 0x181f ;  /* 0x0000181f000b7802 */ /* 0x000fe20000000f00 */
[----:B------:R-:W-:Y:S01]  /*d0c0*/  IMAD.MOV.U32 R12, RZ, RZ, RZ ;  /* 0x000000ffff0c7224 */ /* 0x000fe200078e00ff */
[----:B------:R-:W-:Y:S01]  /*d0d0*/  ISETP.LT.OR P1, PT, R6, 0x1, P2 ;  /* 0x000000010600780c */ /* 0x000fe20001721670 */
[----:B------:R-:W-:Y:S02]  /*d0e0*/  IMAD.MOV.U32 R15, RZ, RZ, -0x1 ;  /* 0xffffffffff0f7424 */ /* 0x000fe400078e00ff */
[----:B------:R-:W-:-:S10]  /*d0f0*/  IMAD.MOV.U32 R0, RZ, RZ, R14 ;  /* 0x000000ffff007224 */ /* 0x000fd400078e000e */
[----:B0-----:R-:W-:Y:S05]  /*d100*/  WARPSYNC.COLLECTIVE R15, `(.L_x_171) ;  /* 0x000000000f087348 */ /* 0x001fea0003c00000 */
[----:B------:R1:W2:Y:S02]  /*d110*/  SHFL.IDX P6, R14, R13, R12, R11 ;  /* 0x0000000c0d0e7389 */ /* 0x0002a400000c000b */
[----:B012---:R-:W-:Y:S01]  /*d120*/  ENDCOLLECTIVE ;  /* 0x000000000000791b */ /* 0x007fe20003800000 */
.L_x_171:
[----:B------:R-:W-:Y:S01]  /*d130*/  IMAD.MOV.U32 R13, RZ, RZ, R17 ;  /* 0x000000ffff0d7224 */ /* 0x000fe200078e0011 */
[----:B------:R-:W-:Y:S01]  /*d140*/  MOV R12, 0x1 ;  /* 0x00000001000c7802 */ /* 0x000fe20000000f00 */
[----:B------:R-:W-:Y:S02]  /*d150*/  IMAD.SHL.U32 R5, R2, 0x8, RZ ;  /* 0x0000000802057824 */ /* 0x000fe400078e00ff */
[----:B------:R-:W-:-:S07]  /*d160*/  IMAD.MOV.U32 R2, RZ, RZ, R14 ;  /* 0x000000ffff027224 */ /* 0x000fce00078e000e */
[----:B------:R-:W-:Y:S05]  /*d170*/  WARPSYNC.COLLECTIVE R15, `(.L_x_172) ;  /* 0x000000000f087348 */ /* 0x000fea0003c00000 */
[----:B------:R0:W1:Y:S02]  /*d180*/  SHFL.IDX P6, R14, R13, R12, R11 ;  /* 0x0000000c0d0e7389 */ /* 0x00006400000c000b */
[----:B01----:R-:W-:Y:S01]  /*d190*/  ENDCOLLECTIVE ;  /* 0x000000000000791b */ /* 0x003fe20003800000 */
.L_x_172:
[----:B------:R-:W-:-:S05]  /*d1a0*/  LOP3.LUT R5, R5, 0x38, RZ, 0xc0, !PT ;  /* 0x0000003805057812 */ /* 0x000fca00078ec0ff */
[----:B------:R-:W-:-:S05]  /*d1b0*/  IMAD.SHL.U32 R5, R5, 0x2, RZ ;  /* 0x0000000205057824 */ /* 0x000fca00078e00ff */
[----:B------:R-:W-:Y:S01]  /*d1c0*/  IADD3 R2, P0, R2, R5, RZ ;  /* 0x0000000502027210 */ /* 0x000fe20007f1e0ff */
[----:B------:R-:W-:-:S04]  /*d1d0*/  IMAD.MOV.U32 R13, RZ, RZ, R16 ;  /* 0x000000ffff0d7224 */ /* 0x000fc800078e0010 */
[----:B------:R-:W-:Y:S01]  /*d1e0*/  IMAD.X R3, RZ, RZ, R0, P0 ;  /* 0x000000ffff037224 */ /* 0x000fe200000e0600 */
[----:B------:R-:W-:-:S05]  /*d1f0*/  LEA R0, R8, UR38, 0x1 ;  /* 0x0000002608007c11 */ /* 0x000fca000f8e08ff */
[----:B------:R-:W-:Y:S01]  /*d200*/  @!PT LDS RZ, [RZ] ;  /* 0x00000000fffff984 */ /* 0x000fe20000000800 */
[----:B------:R-:W-:Y:S01]  /*d210*/  @!PT LDS RZ, [RZ] ;  /* 0x00000000fffff984 */ /* 0x000fe20000000800 */
[----:B------:R-:W-:Y:S01]  /*d220*/  @!PT LDS RZ, [RZ] ;  /* 0x00000000fffff984 */ /* 0x000fe20000000800 */
[----:B------:R0:W-:Y:S01]  /*d230*/  LDGSTS.E.BYPASS.LTC128B.128 [R0+0x400], desc[UR50][R2.64], !P1 ;  /* 0x0040000002007fae */ /* 0x0001e2000c901d72 */
[----:B------:R-:W-:Y:S01]  /*d240*/  ISETP.LT.OR P1, PT, R6, 0x11, P2 ;  /* 0x000000110600780c */ /* 0x000fe20001721670 */
[----:B------:R-:W-:-:S12]  /*d250*/  IMAD.MOV.U32 R7, RZ, RZ, R14 ;  /* 0x000000ffff077224 */ /* 0x000fd800078e000e */
[----:B0-----:R-:W-:Y:S05]  /*d260*/  WARPSYNC.COLLECTIVE R15, `(.L_x_173) ;  /* 0x000000000f087348 */ /* 0x001fea0003c00000 */
[----:B------:R1:W2:Y:S02]  /*d270*/  SHFL.IDX P6, R14, R13, R12, R11 ;  /* 0x0000000c0d0e7389 */ /* 0x0002a400000c000b */
[----:B012---:R-:W-:Y:S01]  /*d280*/  ENDCOLLECTIVE ;  /* 0x000000000000791b */ /* 0x007fe20003800000 */
.L_x_173:
[----:B------:R-:W-:Y:S02]  /*d290*/  IMAD.MOV.U32 R13, RZ, RZ, R17 ;  /* 0x000000ffff0d7224 */ /* 0x000fe400078e0011 */
[----:B------:R-:W-:Y:S01]  /*d2a0*/  IMAD.MOV.U32 R12, RZ, RZ, 0x2 ;  /* 0x00000002ff0c7424 */ /* 0x000fe200078e00ff */
[----:B------:R-:W-:-:S13]  /*d2b0*/  IADD3 R2, P0, R14, R5, RZ ;  /* 0x000000050e027210 */ /* 0x000fda0007f1e0ff */
[----:B------:R-:W-:Y:S05]  /*d2c0*/  WARPSYNC.COLLECTIVE R15, `(.L_x_174) ;  /* 0x000000000f087348 */ /* 0x000fea0003c00000 */
[----:B------:R0:W1:Y:S02]  /*d2d0*/  SHFL.IDX P6, R14, R13, R12, R11 ;  /* 0x0000000c0d0e7389 */ /* 0x00006400000c000b */
[----:B01----:R-:W-:Y:S01]  /*d2e0*/  ENDCOLLECTIVE ;  /* 0x000000000000791b */ /* 0x003fe20003800000 */
.L_x_174:
[----:B------:R-:W-:-:S05]  /*d2f0*/  IMAD.X R3, RZ, RZ, R7, P0 ;  /* 0x000000ffff037224 */ /* 0x000fca00000e0607 */
[----:B------:R-:W-:Y:S01]  /*d300*/  @!PT LDS RZ, [RZ] ;  /* 0x00000000fffff984 */ /* 0x000fe20000000800 */
[----:B------:R-:W-:Y:S01]  /*d310*/  @!PT LDS RZ, [RZ] ;  /* 0x00000000fffff984 */ /* 0x000fe20000000800 */
[----:B------:R-:W-:Y:S01]  /*d320*/  @!PT LDS RZ, [RZ] ;  /* 0x00000000fffff984 */ /* 0x000fe20000000800 */
[----:B------:R0:W-:Y:S01]  /*d330*/  LDGSTS.E.BYPASS.LTC128B.128 [R0+0xc00], desc[UR50][R2.64], !P1 ;  /* 0x00c0000002007fae */ /* 0x0001e2000c901d72 */
[----:B------:R-:W-:Y:S02]  /*d340*/  ISETP.LT.OR P1, PT, R6, 0x21, P2 ;  /* 0x000000210600780c */ /* 0x000fe40001721670 */
[----:B------:R-:W-:Y:S01]  /*d350*/  MOV R13, R16 ;  /* 0x00000010000d7202 */ /* 0x000fe20000000f00 */
[----:B------:R-:W-:-:S10]  /*d360*/  IMAD.MOV.U32 R8, RZ, RZ, R14 ;  /* 0x000000ffff087224 */ /* 0x000fd400078e000e */
[----:B0-----:R-:W-:Y:S05]  /*d370*/  WARPSYNC.COLLECTIVE R15, `(.L_x_175) ;  /* 0x000000000f087348 */ /* 0x001fea0003c00000 */
[----:B------:R1:W2:Y:S02]  /*d380*/  SHFL.IDX P6, R14, R13, R12, R11 ;  /* 0x0000000c0d0e7389 */ /* 0x0002a400000c000b */
[----:B012---:R-:W-:Y:S01]  /*d390*/  ENDCOLLECTIVE ;  /* 0x000000000000791b */ /* 0x007fe20003800000 */
.L_x_175:
[----:B------:R-:W-:Y:S02]  /*d3a0*/  IMAD.MOV.U32 R13, RZ, RZ, R17 ;  /* 0x000000ffff0d7224 */ /* 0x000fe400078e0011 */
[----:B------:R-:W-:Y:S02]  /*d3b0*/  IMAD.MOV.U32 R12, RZ, RZ, 0x3 ;  /* 0x00000003ff0c7424 */ /* 0x000fe400078e00ff */
[----:B------:R-:W-:-:S07]  /*d3c0*/  IMAD.MOV.U32 R10, RZ, RZ, R14 ;  /* 0x000000ffff0a7224 */ /* 0x000fce00078e000e */
[----:B------:R-:W-:Y:S05]  /*d3d0*/  WARPSYNC.COLLECTIVE R15, `(.L_x_176) ;  /* 0x000000000f087348 */ /* 0x000fea0003c00000 */
[----:B------:R0:W1:Y:S02]  /*d3e0*/  SHFL.IDX P6, R14, R13, R12, R11 ;  /* 0x0000000c0d0e7389 */ /* 0x00006400000c000b */
[----:B01----:R-:W-:Y:S01]  /*d3f0*/  ENDCOLLECTIVE ;  /* 0x000000000000791b */ /* 0x003fe20003800000 */
.L_x_176:
        /* <DEDUP_REMOVED lines=8> */
[----:B------:R-:W-:-:S12]  /*d480*/  IMAD.MOV.U32 R7, RZ, RZ, R14 ;  /* 0x000000ffff077224 */ /* 0x000fd800078e000e */
[----:B0-----:R-:W-:Y:S05]  /*d490*/  WARPSYNC.COLLECTIVE R15, `(.L_x_177) ;  /* 0x000000000f087348 */ /* 0x001fea0003c00000 */
[----:B------:R1:W2:Y:S02]  /*d4a0*/  SHFL.IDX P6, R14, R13, R12, R11 ;  /* 0x0000000c0d0e7389 */ /* 0x0002a400000c000b */
[----:B012---:R-:W-:Y:S01]  /*d4b0*/  ENDCOLLECTIVE ;  /* 0x000000000000791b */ /* 0x007fe20003800000 */
.L_x_177:
[----:B------:R-:W-:Y:S02]  /*d4c0*/  IMAD.MOV.U32 R13, RZ, RZ, R17 ;  /* 0x000000ffff0d7224 */ /* 0x000fe400078e0011 */
[----:B------:R-:W-:Y:S01]  /*d4d0*/  IMAD.MOV.U32 R12, RZ, RZ, 0x4 ;  /* 0x00000004ff0c7424 */ /* 0x000fe200078e00ff */
[----:B------:R-:W-:-:S13]  /*d4e0*/  IADD3 R2, P0, R14, R5, RZ ;  /* 0x000000050e027210 */ /* 0x000fda0007f1e0ff */
[----:B------:R-:W-:Y:S05]  /*d4f0*/  WARPSYNC.COLLECTIVE R15, `(.L_x_178) ;  /* 0x000000000f087348 */ /* 0x000fea0003c00000 */
[----:B------:R0:W1:Y:S02]  /*d500*/  SHFL.IDX P6, R14, R13, R12, R11 ;  /* 0x0000000c0d0e7389 */ /* 0x00006400000c000b */
[----:B01----:R-:W-:Y:S01]  /*d510*/  ENDCOLLECTIVE ;  /* 0x000000000000791b */ /* 0x003fe20003800000 */
.L_x_178:
[----:B------:R-:W-:-:S05]  /*d520*/  IADD3.X R3, RZ, R7, RZ, P0, !PT ;  /* 0x00000007ff037210 */ /* 0x000fca00007fe4ff */
[----:B------:R-:W-:Y:S01]  /*d530*/  @!PT LDS RZ, [RZ] ;  /* 0x00000000fffff984 */ /* 0x000fe20000000800 */
[----:B------:R-:W-:Y:S01]  /*d540*/  @!PT LDS RZ, [RZ] ;  /* 0x00000000fffff984 */ /* 0x000fe20000000800 */
[----:B------:R-:W-:Y:S01]  /*d550*/  @!PT LDS RZ, [RZ] ;  /* 0x00000000fffff984 */ /* 0x000fe20000000800 */
[----:B------:R0:W-:Y:S01]  /*d560*/  LDGSTS.E.BYPASS.LTC128B.128 [R0+0x1c00], desc[UR50][R2.64], !P1 ;  /* 0x01c0000002007fae */ /* 0x0001e2000c901d72 */
[----:B------:R-:W-:Y:S01]  /*d570*/  ISETP.LT.OR P1, PT, R6, 0x41, P2 ;  /* 0x000000410600780c */ /* 0x000fe20001721670 */
[----:B------:R-:W-:Y:S02]  /*d580*/  IMAD.MOV.U32 R13, RZ, RZ, R16 ;  /* 0x000000ffff0d7224 */ /* 0x000fe400078e0010 */
[----:B------:R-:W-:-:S10]  /*d590*/  IMAD.MOV.U32 R8, RZ, RZ, R14 ;  /* 0x000000ffff087224 */ /* 0x000fd400078e000e */
[----:B0-----:R-:W-:Y:S05]  /*d5a0*/  WARPSYNC.COLLECTIVE R15, `(.L_x_179) ;  /* 0x000000000f087348 */ /* 0x001fea0003c00000 */
[----:B------:R1:W2:Y:S02]  /*d5b0*/  SHFL.IDX P6, R14, R13, R12, R11 ;  /* 0x0000000c0d0e7389 */ /* 0x0002a400000c000b */
[----:B012---:R-:W-:Y:S01]  /*d5c0*/  ENDCOLLECTIVE ;  /* 0x000000000000791b */ /* 0x007fe20003800000 */
.L_x_179:
[----:B------:R-:W-:Y:S01]  /*d5d0*/  MOV R13, R17 ;  /* 0x00000011000d7202 */ /* 0x000fe20000000f00 */
[----:B------:R-:W-:Y:S02]  /*d5e0*/  IMAD.MOV.U32 R12, RZ, RZ, 0x5 ;  /* 0x00000005ff0c7424 */ /* 0x000fe400078e00ff */
[----:B------:R-:W-:-:S07]  /*d5f0*/  IMAD.MOV.U32 R10, RZ, RZ, R14 ;  /* 0x000000ffff0a7224 */ /* 0x000fce00078e000e */
[----:B------:R-:W-:Y:S05]  /*d600*/  WARPSYNC.COLLECTIVE R15, `(.L_x_180) ;  /* 0x000000000f087348 */ /* 0x000fea0003c00000 */
[----:B------:R0:W1:Y:S02]  /*d610*/  SHFL.IDX P6, R14, R13, R12, R11 ;  /* 0x0000000c0d0e7389 */ /* 0x00006400000c000b */
[----:B01----:R-:W-:Y:S01]  /*d620*/  ENDCOLLECTIVE ;  /* 0x000000000000791b */ /* 0x003fe20003800000 */
.L_x_180:
        /* <DEDUP_REMOVED lines=12> */
.L_x_181:
[----:B------:R-:W-:Y:S02]  /*d6f0*/  IMAD.MOV.U32 R13, RZ, RZ, R17 ;  /* 0x000000ffff0d7224 */ /* 0x000fe400078e0011 */
[----:B------:R-:W-:Y:S01]  /*d700*/  IMAD.MOV.U32 R12, RZ, RZ, 0x6 ;  /* 0x00000006ff0c7424 */ /* 0x000fe200078e00ff */
[----:B------:R-:W-:-:S13]  /*d710*/  IADD3 R2, P0, R14, R5, RZ ;  /* 0x000000050e027210 */ /* 0x000fda0007f1e0ff */
[----:B------:R-:W-:Y:S05]  /*d720*/  WARPSYNC.COLLECTIVE R15, `(.L_x_182) ;  /* 0x000000000f087348 */ /* 0x000fea0003c00000 */
[----:B------:R0:W1:Y:S02]  /*d730*/  SHFL.IDX P6, R14, R13, R12, R11 ;  /* 0x0000000c0d0e7389 */ /* 0x00006400000c000b */
[----:B01----:R-:W-:Y:S01]  /*d740*/  ENDCOLLECTIVE ;  /* 0x000000000000791b */ /* 0x003fe20003800000 */
.L_x_182:
[----:B------:R-:W-:-:S05]  /*d750*/  IMAD.X R3, RZ, RZ, R7, P0 ;  /* 0x000000ffff037224 */ /* 0x000fca00000e0607 */
[----:B------:R-:W-:Y:S01]  /*d760*/  @!PT LDS RZ, [RZ] ;  /* 0x00000000fffff984 */ /* 0x000fe20000000800 */
[----:B------:R-:W-:Y:S01]  /*d770*/  @!PT LDS RZ, [RZ] ;  /* 0x00000000fffff984 */ /* 0x000fe20000000800 */
[----:B------:R-:W-:Y:S01]  /*d780*/  @!PT LDS RZ, [RZ] ;  /* 0x00000000fffff984 */ /* 0x000fe20000000800 */
[----:B------:R0:W-:Y:S01]  /*d790*/  LDGSTS.E.BYPASS.LTC128B.128 [R0+0x2c00], desc[UR50][R2.64], !P1 ;  /* 0x02c0000002007fae */ /* 0x0001e2000c901d72 */
[----:B------:R-:W-:Y:S01]  /*d7a0*/  ISETP.LT.OR P1, PT, R6, 0x61, P2 ;  /* 0x000000610600780c */ /* 0x000fe20001721670 */
[----:B------:R-:W-:Y:S01]  /*d7b0*/  IMAD.MOV.U32 R13, RZ, RZ, R16 ;  /* 0x000000ffff0d7224 */ /* 0x000fe200078e0010 */
[----:B------:R-:W-:-:S11]  /*d7c0*/  MOV R8, R14 ;  /* 0x0000000e00087202 */ /* 0x000fd60000000f00 */
[----:B0-----:R-:W-:Y:S05]  /*d7d0*/  WARPSYNC.COLLECTIVE R15, `(.L_x_183) ;  /* 0x000000000f087348 */ /* 0x001fea0003c00000 */
[----:B------:R1:W2:Y:S02]  /*d7e0*/  SHFL.IDX P6, R14, R13, R12, R11 ;  /* 0x0000000c0d0e7389 */ /* 0x0002a400000c000b */
[----:B012---:R-:W-:Y:S01]  /*d7f0*/  ENDCOLLECTIVE ;  /* 0x000000000000791b */ /* 0x007fe20003800000 */
.L_x_183:
[----:B------:R-:W-:Y:S02]  /*d800*/  IMAD.MOV.U32 R13, RZ, RZ, R17 ;  /* 0x000000ffff0d7224 */ /* 0x000fe400078e0011 */
[----:B------:R-:W-:Y:S02]  /*d810*/  IMAD.MOV.U32 R12, RZ, RZ, 0x7 ;  /* 0x00000007ff0c7424 */ /* 0x000fe400078e00ff */
[----:B------:R-:W-:-:S07]  /*d820*/  IMAD.MOV.U32 R10, RZ, RZ, R14 ;  /* 0x000000ffff0a7224 */ /* 0x000fce00078e000e */
[----:B------:R-:W-:Y:S05]  /*d830*/  WARPSYNC.COLLECTIVE R15, `(.L_x_184) ;  /* 0x000000000f087348 */ /* 0x000fea0003c00000 */
[----:B------:R0:W1:Y:S02]  /*d840*/  SHFL.IDX P6, R14, R13, R12, R11 ;  /* 0x0000000c0d0e7389 */ /* 0x00006400000c000b */
[----:B01----:R-:W-:Y:S01]  /*d850*/  ENDCOLLECTIVE ;  /* 0x000000000000791b */ /* 0x003fe20003800000 */
.L_x_184:
[----:B------:R-:W-:-:S05]  /*d860*/  IADD3 R2, P0, R10, R5, RZ ;  /* 0x000000050a027210 */ /* 0x000fca0007f1e0ff */
[----:B------:R-:W-:-:S05]  /*d870*/  IMAD.X R3, RZ, RZ, R8, P0 ;  /* 0x000000ffff037224 */ /* 0x000fca00000e0608 */
[----:B------:R-:W-:Y:S01]  /*d880*/  @!PT LDS RZ, [RZ] ;  /* 0x00000000fffff984 */ /* 0x000fe20000000800 */
[----:B------:R-:W-:Y:S01]  /*d890*/  @!PT LDS RZ, [RZ] ;  /* 0x00000000fffff984 */ /* 0x000fe20000000800 */
[----:B------:R-:W-:Y:S01]  /*d8a0*/  @!PT LDS RZ, [RZ] ;  /* 0x00000000fffff984 */ /* 0x000fe20000000800 */
[----:B------:R0:W-:Y:S01]  /*d8b0*/  LDGSTS.E.BYPASS.LTC128B.128 [R0+0x3400], desc[UR50][R2.64], !P1 ;  /* 0x0340000002007fae */ /* 0x0001e2000c901d72 */
[----:B------:R-:W-:Y:S01]  /*d8c0*/  MOV R13, R16 ;  /* 0x00000010000d7202 */ /* 0x000fe20000000f00 */
[----:B------:R-:W-:-:S07]  /*d8d0*/  IMAD.MOV.U32 R7, RZ, RZ, R14 ;  /* 0x000000ffff077224 */ /* 0x000fce00078e000e */
[----:B0-----:R-:W-:Y:S05]  /*d8e0*/  WARPSYNC.COLLECTIVE R15, `(.L_x_185) ;  /* 0x000000000f087348 */ /* 0x001fea0003c00000 */
[----:B------:R1:W2:Y:S02]  /*d8f0*/  SHFL.IDX P6, R14, R13, R12, R11 ;  /* 0x0000000c0d0e7389 */ /* 0x0002a400000c000b */
[----:B012---:R-:W-:Y:S01]  /*d900*/  ENDCOLLECTIVE ;  /* 0x000000000000791b */ /* 0x007fe20003800000 */
.L_x_185:
[----:B------:R-:W-:Y:S05]  /*d910*/  BRA `(.L_x_186) ;  /* 0xffffffc000347947 */ /* 0x000fea000383ffff */
.L_x_69:
[----:B0-----:R0:W2:Y:S02]  /*d920*/  SYNCS.PHASECHK.TRANS64.TRYWAIT P0, [R7+URZ+0x16820], R0 ;  /* 0x01682000070075a7 */ /* 0x0010a4000800017f */
[----:B--2---:R-:W-:Y:S05]  /*d930*/  @!P0 NANOSLEEP.SYNCS 0x989680 ;  /* 0x009896800000895d */ /* 0x004fea0003900000 */
[----:B------:R-:W2:Y:S02]  /*d940*/  @!P0 SYNCS.PHASECHK.TRANS64 P0, [R7+URZ+0x16820], R0 ;  /* 0x01682000070085a7 */ /* 0x000ea4000800007f */
[----:B--2---:R-:W-:Y:S05]  /*d950*/  @!P0 BRA `(.L_x_69) ;  /* 0xfffffffc00f08947 */ /* 0x004fea000383ffff */
[----:B------:R-:W-:Y:S05]  /*d960*/  BRA `(.L_x_187) ;  /* 0xffffffc000cc7947 */ /* 0x000fea000383ffff */
.L_x_70:
        /* <DEDUP_REMOVED lines=8> */
[----:B0-----:R-:W-:Y:S05]  /*d9f0*/  WARPSYNC.COLLECTIVE R15, `(.L_x_189) ;  /* 0x000000000f087348 */ /* 0x001fea0003c00000 */
[----:B------:R1:W2:Y:S02]  /*da00*/  SHFL.IDX P6, R14, R13, R12, R11 ;  /* 0x0000000c0d0e7389 */ /* 0x0002a400000c000b */
[----:B012---:R-:W-:Y:S01]  /*da10*/  ENDCOLLECTIVE ;  /* 0x000000000000791b */ /* 0x007fe20003800000 */
.L_x_189:
[----:B------:R-:W-:Y:S05]  /*da20*/  BSYNC B0 ;  /* 0x0000000000007941 */ /* 0x000fea0003800000 */
.L_x_188:
[----:B------:R-:W-:Y:S05]  /*da30*/  BRA `(.L_x_190) ;  /* 0xffffffc000b47947 */ /* 0x000fea000383ffff */
.L_x_73:
[----:B------:R-:W-:Y:S01]  /*da40*/  BSSY B1, `(.L_x_191) ;  /* 0x0000006000017945 */ /* 0x000fe20003800000 */
[----:B------:R-:W-:-:S07]  /*da50*/  IMAD.MOV.U32 R15, RZ, RZ, -0x1 ;  /* 0xffffffffff0f7424 */ /* 0x000fce00078e00ff */
[----:B0-----:R-:W-:Y:S05]  /*da60*/  WARPSYNC.COLLECTIVE R15, `(.L_x_192) ;  /* 0x000000000f0c7348 */ /* 0x001fea0003c00000 */
[----:B------:R-:W-:Y:S02]  /*da70*/  ELECT P6, UR62, PT ;  /* 0x00000000003e782f */ /* 0x000fe400038c0000 */
[----:B------:R-:W-:Y:S01]  /*da80*/  MOV R14, UR62 ;  /* 0x0000003e000e7c02 */ /* 0x000fe20008000f00 */
[----:B0-----:R-:W-:Y:S10]  /*da90*/  ENDCOLLECTIVE ;  /* 0x000000000000791b */ /* 0x001ff40003800000 */
.L_x_192:
[----:B------:R-:W-:Y:S05]  /*daa0*/  BSYNC B1 ;  /* 0x0000000000017941 */ /* 0x000fea0003800000 */
.L_x_191:
[----:B------:R-:W-:Y:S05]  /*dab0*/  BRA `(.L_x_193) ;  /* 0xffffffc000ac7947 */ /* 0x000fea000383ffff */
.L_x_75:
[----:B0-----:R0:W1:Y:S02]  /*dac0*/  SYNCS.PHASECHK.TRANS64.TRYWAIT P1, [R5+URZ+0x16840], R0 ;  /* 0x01684000050075a7 */ /* 0x001064000802017f */
[----:B-1----:R-:W-:Y:S05]  /*dad0*/  @!P1 NANOSLEEP.SYNCS 0x989680 ;  /* 0x009896800000995d */ /* 0x002fea0003900000 */
[----:B------:R-:W1:Y:S02]  /*dae0*/  @!P1 SYNCS.PHASECHK.TRANS64 P1, [R5+URZ+0x16840], R0 ;  /* 0x01684000050095a7 */ /* 0x000e64000802007f */
[----:B-1----:R-:W-:Y:S05]  /*daf0*/  @!P1 BRA `(.L_x_75) ;  /* 0xfffffffc00f09947 */ /* 0x002fea000383ffff */
[----:B------:R-:W-:Y:S05]  /*db00*/  BRA `(.L_x_194) ;  /* 0xffffffc000cc7947 */ /* 0x000fea000383ffff */
.L_x_77:
[----:B-1----:R1:W2:Y:S02]  /*db10*/  SYNCS.PHASECHK.TRANS64.TRYWAIT P1, [R3+URZ+0x16840], R2 ;  /* 0x01684002030075a7 */ /* 0x0022a4000802017f */
[----:B--2---:R-:W-:Y:S05]  /*db20*/  @!P1 NANOSLEEP.SYNCS 0x989680 ;  /* 0x009896800000995d */ /* 0x004fea0003900000 */
[----:B------:R-:W2:Y:S02]  /*db30*/  @!P1 SYNCS.PHASECHK.TRANS64 P1, [R3+URZ+0x16840], R2 ;  /* 0x01684002030095a7 */ /* 0x000ea4000802007f */
[----:B--2---:R-:W-:Y:S05]  /*db40*/  @!P1 BRA `(.L_x_77) ;  /* 0xfffffffc00f09947 */ /* 0x004fea000383ffff */
[----:B------:R-:W-:Y:S05]  /*db50*/  BRA `(.L_x_195) ;  /* 0xffffffc000d87947 */ /* 0x000fea000383ffff */
.L_x_79:
[----:B--2---:R2:W3:Y:S02]  /*db60*/  SYNCS.PHASECHK.TRANS64.TRYWAIT P1, [R5+URZ+0x16860], R0 ;  /* 0x01686000050075a7 */ /* 0x0044e4000802017f */
[----:B---3--:R-:W-:Y:S05]  /*db70*/  @!P1 NANOSLEEP.SYNCS 0x989680 ;  /* 0x009896800000995d */ /* 0x008fea0003900000 */
[----:B------:R-:W3:Y:S02]  /*db80*/  @!P1 SYNCS.PHASECHK.TRANS64 P1, [R5+URZ+0x16860], R0 ;  /* 0x01686000050095a7 */ /* 0x000ee4000802007f */
[----:B---3--:R-:W-:Y:S05]  /*db90*/  @!P1 BRA `(.L_x_79) ;  /* 0xfffffffc00f09947 */ /* 0x008fea000383ffff */
[----:B------:R-:W-:Y:S05]  /*dba0*/  BRA `(.L_x_196) ;  /* 0xffffffc000d47947 */ /* 0x000fea000383ffff */
.L_x_197:
[----:B------:R-:W-:-:S00]  /*dbb0*/  BRA `(.L_x_197) ;  /* 0xfffffffc00fc7947 */ /* 0x000fc0000383ffff */
[----:B------:R-:W-:-:S00]  /*dbc0*/  NOP ;  /* 0x0000000000007918 */ /* 0x000fc00000000000 */
        /* <DEDUP_REMOVED lines=11> */
.L_x_3105:


//--------------------- .text._ZN7cutlass13device_kernelIN5flash11enable_sm90INS1_16FlashAttnFwdSm90INS1_25CollectiveMainloopFwdSm90ILi2EN4cute5tupleIJNS5_1CILi1EEES8_S8_EEENS6_IJNS7_ILi192EEENS7_ILi128EEENS7_ILi64EEEEEELi64ENS_6half_tEfNS_4arch4Sm90ELb0ELb0ELb0ELb1ELb1ELb0ELb0ELb1ELb1ELb1ELb0ELb0EEENS1_21CollectiveEpilogueFwdINS6_IJSA_SC_SB_EEES9_SE_SG_Li384ELb1ELb1ELb0ELb0EEENS1_36VarlenDynamicPersistentTileSchedulerILi192ELi128ELi384ELi128ELb0ELb1ELb1ELb0ELb1ELb1EEEEEEEEEvNT_6ParamsE --------------------------
	.section	.text._ZN7cutlass13device_kernelIN5flash11enable_sm90INS1_16FlashAttnFwdSm90INS1_25CollectiveMainloopFwdSm90ILi2EN4cute5tupleIJNS5_1CILi1EEES8_S8_EEENS6_IJNS7_ILi192EEENS7_ILi128EEENS7_ILi64EEEEEELi64ENS_6half_tEfNS_4arch4Sm90ELb0ELb0ELb0ELb1ELb1ELb0ELb0ELb1ELb1ELb1ELb0ELb0EEENS1_21CollectiveEpilogueFwdINS6_IJSA_SC_SB_EEES9_SE_SG_Li384ELb1ELb1ELb0ELb0EEENS1_36VarlenDynamicPersistentTileSchedulerILi192ELi128ELi384ELi128ELb0ELb1ELb1ELb0ELb1ELb1EEEEEEEEEvNT_6ParamsE,"ax",@progbits
	.align	128
.text._ZN7cutlass13device_kernelIN5flash11enable_sm90INS1_16FlashAttnFwdSm90INS1_25CollectiveMainloopFwdSm90ILi2EN4cute5tupleIJNS5_1CILi1EEES8_S8_EEENS6_IJNS7_ILi192EEENS7_ILi128EEENS7_ILi64EEEEEELi64ENS_6half_tEfNS_4arch4Sm90ELb0ELb0ELb0ELb1ELb1ELb0ELb0ELb1ELb1ELb1ELb0ELb0EEENS1_21CollectiveEpilogueFwdINS6_IJSA_SC_SB_EEES9_SE_SG_Li384ELb1ELb1ELb0ELb0EEENS1_36VarlenDynamicPersistentTileSchedulerILi192ELi128ELi384ELi128ELb0ELb1ELb1ELb0ELb1ELb1EEEEEEEEEvNT_6ParamsE:
        .type           _ZN7cutlass13device_kernelIN5flash11enable_sm90INS1_16FlashAttnFwdSm90INS1_25CollectiveMainloopFwdSm90ILi2EN4cute5tupleIJNS5_1CILi1EEES8_S8_EEENS6_IJNS7_ILi192EEENS7_ILi128EEENS7_ILi64EEEEEELi64ENS_6half_tEfNS_4arch4Sm90ELb0ELb0ELb0ELb1ELb1ELb0ELb0ELb1ELb1ELb1ELb0ELb0EEENS1_21CollectiveEpilogueFwdINS6_IJSA_SC_SB_EEES9_SE_SG_Li384ELb1ELb1ELb0ELb0EEENS1_36VarlenDynamicPersistentTileSchedulerILi192ELi128ELi384ELi128ELb0ELb1ELb1ELb0ELb1ELb1EEEEEEEEEvNT_6ParamsE,@function
        .size           _ZN7cutlass13device_kernelIN5flash11enable_sm90INS1_16FlashAttnFwdSm90INS1_25CollectiveMainloopFwdSm90ILi2EN4cute5tupleIJNS5_1CILi1EEES8_S8_EEENS6_IJNS7_ILi192EEENS7_ILi128EEENS7_ILi64EEEEEELi64ENS_6half_tEfNS_4arch4Sm90ELb0ELb0ELb0ELb1ELb1ELb0ELb0ELb1ELb1ELb1ELb0ELb0EEENS1_21CollectiveEpilogueFwdINS6_IJSA_SC_SB_EEES9_SE_SG_Li384ELb1ELb1ELb0ELb0EEENS1_36VarlenDynamicPersistentTileSchedulerILi192ELi128ELi384ELi128ELb0ELb1ELb1ELb0ELb1ELb1EEEEEEEEEvNT_6ParamsE,(.L_x_3106 - _ZN7cutlass13device_kernelIN5flash11enable_sm90INS1_16FlashAttnFwdSm90INS1_25CollectiveMainloopFwdSm90ILi2EN4cute5tupleIJNS5_1CILi1EEES8_S8_EEENS6_IJNS7_ILi192EEENS7_ILi128EEENS7_ILi64EEEEEELi64ENS_6half_tEfNS_4arch4Sm90ELb0ELb0ELb0ELb1ELb1ELb0ELb0ELb1ELb1ELb1ELb0ELb0EEENS1_21CollectiveEpilogueFwdINS6_IJSA_SC_SB_EEES9_SE_SG_Li384ELb1ELb1ELb0ELb0EEENS1_36VarlenDynamicPersistentTileSchedulerILi192ELi128ELi384ELi128ELb0ELb1ELb1ELb0ELb1ELb1EEEEEEEEEvNT_6ParamsE)
        .other          _ZN7cutlass13device_kernelIN5flash11enable_sm90INS1_16FlashAttnFwdSm90INS1_25CollectiveMainloopFwdSm90ILi2EN4cute5tupleIJNS5_1CILi1EEES8_S8_EEENS6_IJNS7_ILi192EEENS7_ILi128EEENS7_ILi64EEEEEELi64ENS_6half_tEfNS_4arch4Sm90ELb0ELb0ELb0ELb1ELb1ELb0ELb0ELb1ELb1ELb1ELb0ELb0EEENS1_21CollectiveEpilogueFwdINS6_IJSA_SC_SB_EEES9_SE_SG_Li384ELb1ELb1ELb0ELb0EEENS1_36VarlenDynamicPersistentTileSchedulerILi192ELi128ELi384ELi128ELb0ELb1ELb1ELb0ELb1ELb1EEEEEEEEEvNT_6ParamsE,@"STO_CUDA_ENTRY STV_DEFAULT"
_ZN7cutlass13device_kernelIN5flash11enable_sm90INS1_16FlashAttnFwdSm90INS1_25CollectiveMainloopFwdSm90ILi2EN4cute5tupleIJNS5_1CILi1EEES8_S8_EEENS6_IJNS7_ILi192EEENS7_ILi128EEENS7_ILi64EEEEEELi64ENS_6half_tEfNS_4arch4Sm90ELb0ELb0ELb0ELb1ELb1ELb0ELb0ELb1ELb1ELb1ELb0ELb0EEENS1_21CollectiveEpilogueFwdINS6_IJSA_SC_SB_EEES9_SE_SG_Li384ELb1ELb1ELb0ELb0EEENS1_36VarlenDynamicPersistentTileSchedulerILi192ELi128ELi384ELi128ELb0ELb1ELb1ELb0ELb1ELb1EEEEEEEEEvNT_6ParamsE:
        /* <DEDUP_REMOVED lines=45> */
.L_x_198:
        /* <DEDUP_REMOVED lines=22> */
.L_x_199:
        /* <DEDUP_REMOVED lines=18> */
.L_x_200:
        /* <DEDUP_REMOVED lines=22> */
.L_x_201:
        /* <DEDUP_REMOVED lines=23> */
.L_x_202:
        /* <DEDUP_REMOVED lines=8> */
.L_x_204:
[----:B------:R-:W-:-:S08]  /*08a0*/  NOP ;  /* 0x0000000000007918 */ /* 0x000fd00000000000 */
[----:B------:R-:W0:Y:S02]  /*08b0*/  USETMAXREG.TRY_ALLOC.CTAPOOL UP0, 0xa0 ;  /* 0x000000a0000079c8 */ /* 0x000e240008000600 */
[----:B0-----:R-:W-:-:S13]  /*08c0*/  PLOP3.LUT P0, PT, PT, PT, UP0, 0x80, 0x0 ;  /* 0x000000000000781c */ /* 0x001fda0003f0f008 */
[----:B------:R-:W-:Y:S05]  /*08d0*/  @!P0 BRA `(.L_x_204) ;  /* 0xfffffffc00f08947 */ /* 0x000fea000383ffff */
[----:B------:R-:W0:Y:S01]  /*08e0*/  S2R R2, SR_TID.X ;  /* 0x0000000000027919 */ /* 0x000e220000002100 */
[----:B-1----:R-:W1:Y:S01]  /*08f0*/  S2UR UR5, SR_CgaCtaId ;  /* 0x00000000000579c3 */ /* 0x002e620000008800 */
[----:B------:R-:W-:-:S07]  /*0900*/  UMOV UR4, 0x400 ;  /* 0x0000040000047882 */ /* 0x000fce0000000000 */
[----:B------:R-:W-:Y:S06]  /*0910*/  BAR.ARV 0x8, 0x200 ;  /* 0x0208000000007b1d */ /* 0x000fec0000002000 */
[----:B-1----:R-:W-:Y:S01]  /*0920*/  ULEA UR4, UR5, UR4, 0x18 ;  /* 0x0000000405047291 */ /* 0x002fe2000f8ec03f */
[----:B0-----:R-:W-:-:S04]  /*0930*/  LOP3.LUT R0, R2, 0xffffff80, RZ, 0xc0, !PT ;  /* 0xffffff8002007812 */ /* 0x001fc800078ec0ff */
[----:B------:R-:W-:-:S13]  /*0940*/  ISETP.NE.AND P0, PT, R0, 0x80, PT ;  /* 0x000000800000780c */ /* 0x000fda0003f05270 */
[----:B------:R-:W-:Y:S08]  /*0950*/  @!P0 BAR.ARV 0x9, 0x100 ;  /* 0x0244000000008b1d */ /* 0x000ff00000002000 */
[----:B------:R-:W-:Y:S06]  /*0960*/  BAR.SYNC.DEFER_BLOCKING 0x5, 0x200 ;  /* 0x0148000000007b1d */ /* 0x000fec0000010000 */
[----:B------:R-:W0:Y:S01]  /*0970*/  LDS.128 R32, [UR4+0x168d0] ;  /* 0x0168d004ff207984 */ /* 0x000e220008000c00 */
[----:B------:R-:W-:Y:S01]  /*0980*/  ULDC UR4, c[0x0][0xc3c] ;  /* 0x00030f0000047ab9 */ /* 0x000fe20000000800 */
[----:B------:R-:W-:Y:S06]  /*0990*/  BAR.ARV 0x4, 0x200 ;  /* 0x0108000000007b1d */ /* 0x000fec0000002000 */
[----:B0-----:R-:W-:-:S13]  /*09a0*/  ISETP.GE.AND P0, PT, R35, UR4, PT ;  /* 0x0000000423007c0c */ /* 0x001fda000bf06270 */
[----:B------:R-:W-:Y:S05]  /*09b0*/  @P0 EXIT ;  /* 0x000000000000094d */ /* 0x000fea0003800000 */
[----:B------:R-:W-:Y:S01]  /*09c0*/  VIADD R156, R2, 0xffffff80 ;  /* 0xffffff80029c7836 */ /* 0x000fe20000000000 */
[----:B------:R-:W-:Y:S01]  /*09d0*/  R2UR UR6, R33 ;  /* 0x00000000210672ca */ /* 0x000fe200000e0000 */
[----:B------:R-:W-:Y:S01]  /*09e0*/  IMAD.MOV.U32 R152, RZ, RZ, -0x2 ;  /* 0xfffffffeff987424 */ /* 0x000fe200078e00ff */
[----:B------:R-:W-:Y:S01]  /*09f0*/  R2UR UR5, R34 ;  /* 0x00000000220572ca */ /* 0x000fe200000e0000 */
[----:B------:R-:W-:Y:S01]  /*0a00*/  ULOP3.LUT UR48, UR37, 0x1, URZ, 0xfc, !UPT ;  /* 0x0000000125307892 */ /* 0x000fe2000f8efc3f */
[----:B------:R-:W-:Y:S01]  /*0a10*/  SHF.R.S32.HI R3, RZ, 0x1f, R156 ;  /* 0x0000001fff037819 */ /* 0x000fe2000001149c */
[----:B------:R-:W-:Y:S01]  /*0a20*/  UMOV UR47, URZ ;  /* 0x0000003f002f7c82 */ /* 0x000fe20008000000 */
[----:B------:R-:W-:Y:S01]  /*0a30*/  UMOV UR46, URZ ;  /* 0x0000003f002e7c82 */ /* 0x000fe20008000000 */
[----:B------:R-:W-:Y:S01]  /*0a40*/  UMOV UR36, URZ ;  /* 0x0000003f00247c82 */ /* 0x000fe20008000000 */
[CC--:B------:R-:W-:Y:S02]  /*0a50*/  LEA.HI R22, R3.reuse, R156.reuse, RZ, 0x7 ;  /* 0x0000009c03167211 */ /* 0x0c0fe400078f38ff */
[----:B------:R-:W-:-:S02]  /*0a60*/  LEA.HI R0, R3, R156, RZ, 0x4 ;  /* 0x0000009c03007211 */ /* 0x000fc400078f20ff */
[----:B------:R-:W-:Y:S02]  /*0a70*/  LOP3.LUT R5, R22, 0xffffff80, RZ, 0xc0, !PT ;  /* 0xffffff8016057812 */ /* 0x000fe400078ec0ff */
[----:B------:R-:W-:Y:S02]  /*0a80*/  LEA.HI R2, R3, R156, RZ, 0x5 ;  /* 0x0000009c03027211 */ /* 0x000fe400078f28ff */
[----:B------:R-:W-:Y:S01]  /*0a90*/  SHF.R.S32.HI R7, RZ, 0x4, R0 ;  /* 0x00000004ff077819 */ /* 0x000fe20000011400 */
[----:B------:R-:W-:Y:S01]  /*0aa0*/  IMAD.IADD R18, R156, 0x1, -R5 ;  /* 0x000000019c127824 */ /* 0x000fe200078e0a05 */
[----:B------:R-:W-:Y:S01]  /*0ab0*/  LOP3.LUT R5, R0, 0x3fffff0, RZ, 0xc0, !PT ;  /* 0x03fffff000057812 */ /* 0x000fe200078ec0ff */
[----:B------:R-:W-:Y:S01]  /*0ac0*/  IMAD.SHL.U32 R2, R2, 0x20, RZ ;  /* 0x0000002002027824 */ /* 0x000fe200078e00ff */
[----:B------:R-:W-:Y:S02]  /*0ad0*/  LEA.HI R0, R0, R7, RZ, 0x1 ;  /* 0x0000000700007211 */ /* 0x000fe400078f08ff */
[----:B------:R-:W-:Y:S01]  /*0ae0*/  SHF.R.S32.HI R9, RZ, 0x1f, R18 ;  /* 0x0000001fff097819 */ /* 0x000fe20000011412 */
[----:B------:R-:W-:Y:S01]  /*0af0*/  IMAD.IADD R5, R156, 0x1, -R5 ;  /* 0x000000019c057824 */ /* 0x000fe200078e0a05 */
[----:B------:R-:W-:-:S02]  /*0b00*/  LOP3.LUT R2, R2, 0xfffffc00, RZ, 0xc0, !PT ;  /* 0xfffffc0002027812 */ /* 0x000fc400078ec0ff */
[----:B------:R-:W-:Y:S02]  /*0b10*/  LOP3.LUT R0, R0, 0x1ffffffe, RZ, 0xc0, !PT ;  /* 0x1ffffffe00007812 */ /* 0x000fe400078ec0ff */
[----:B------:R-:W-:Y:S01]  /*0b20*/  LEA.HI R4, R9, R18, RZ, 0x2 ;  /* 0x0000001209047211 */ /* 0x000fe200078f10ff */
[----:B------:R-:W-:Y:S01]  /*0b30*/  IMAD R5, R5, 0x40, R2 ;  /* 0x0000004005057824 */ /* 0x000fe200078e0202 */
[----:B------:R-:W-:Y:S01]  /*0b40*/  LEA.HI R2, R3, R156, RZ, 0x2 ;  /* 0x0000009c03027211 */ /* 0x000fe200078f10ff */
[----:B------:R-:W-:Y:S01]  /*0b50*/  IMAD.IADD R0, R7, 0x1, -R0 ;  /* 0x0000000107007824 */ /* 0x000fe200078e0a00 */
[----:B------:R-:W-:Y:S02]  /*0b60*/  SHF.R.S32.HI R22, RZ, 0x7, R22 ;  /* 0x00000007ff167819 */ /* 0x000fe40000011416 */
[--C-:B------:R-:W-:Y:S02]  /*0b70*/  SHF.R.S32.HI R6, RZ, 0x2, R4.reuse ;  /* 0x00000002ff067819 */ /* 0x100fe40000011404 */
[----:B------:R-:W-:Y:S01]  /*0b80*/  LEA R154, R0, R5, 0x3 ;  /* 0x00000005009a7211 */ /* 0x000fe200078e18ff */
[----:B------:R-:W-:Y:S01]  /*0b90*/  IMAD.HI R0, R22, 0x55555556, RZ ;  /* 0x5555555616007827 */ /* 0x000fe200078e02ff */
[----:B------:R-:W-:-:S02]  /*0ba0*/  SHF.R.S32.HI R11, RZ, 0x1f, R4 ;  /* 0x0000001fff0b7819 */ /* 0x000fc40000011404 */
[----:B------:R-:W-:Y:S02]  /*0bb0*/  LOP3.LUT R5, R2, 0xfffffffc, RZ, 0xc0, !PT ;  /* 0xfffffffc02057812 */ /* 0x000fe400078ec0ff */
[----:B------:R-:W-:Y:S02]  /*0bc0*/  LEA.HI R11, R11, R6, RZ, 0x3 ;  /* 0x000000060b0b7211 */ /* 0x000fe400078f18ff */
[----:B------:R-:W-:Y:S01]  /*0bd0*/  LEA.HI R7, R0, R0, RZ, 0x1 ;  /* 0x0000000000077211 */ /* 0x000fe200078f08ff */
[----:B------:R-:W-:Y:S01]  /*0be0*/  IMAD.IADD R2, R156, 0x1, -R5 ;  /* 0x000000019c027824 */ /* 0x000fe200078e0a05 */
[----:B------:R-:W-:Y:S02]  /*0bf0*/  LOP3.LUT R11, R11, 0xfffffff8, RZ, 0xc0, !PT ;  /* 0xfffffff80b0b7812 */ /* 0x000fe400078ec0ff */
[----:B------:R-:W-:Y:S01]  /*0c00*/  LEA.HI R9, R9, R18, RZ, 0x5 ;  /* 0x0000001209097211 */ /* 0x000fe200078f28ff */
[----:B------:R-:W-:Y:S01]  /*0c10*/  IMAD R7, R7, -0x3, R22 ;  /* 0xfffffffd07077824 */ /* 0x000fe200078e0216 */
[----:B------:R-:W-:Y:S01]  /*0c20*/  LEA.HI R0, R2, R2, RZ, 0x1 ;  /* 0x0000000202007211 */ /* 0x000fe200078f08ff */
[----:B------:R-:W-:Y:S01]  /*0c30*/  IMAD.IADD R6, R6, 0x1, -R11 ;  /* 0x0000000106067824 */ /* 0x000fe200078e0a0b */
[----:B------:R-:W-:-:S02]  /*0c40*/  LEA.HI R3, R3, R156, RZ, 0x3 ;  /* 0x0000009c03037211 */ /* 0x000fc400078f18ff */
[----:B------:R-:W-:Y:S02]  /*0c50*/  SHF.R.S32.HI R9, RZ, 0x5, R9 ;  /* 0x00000005ff097819 */ /* 0x000fe40000011409 */
[----:B------:R-:W-:Y:S02]  /*0c60*/  LOP3.LUT R11, R0, 0x1ffffffe, RZ, 0xc0, !PT ;  /* 0x1ffffffe000b7812 */ /* 0x000fe400078ec0ff */
[----:B------:R-:W-:Y:S01]  /*0c70*/  LOP3.LUT R5, R3, 0xfffffff8, RZ, 0xc0, !PT ;  /* 0xfffffff803057812 */ /* 0x000fe200078ec0ff */
[----:B------:R-:W-:Y:S01]  /*0c80*/  IMAD R6, R9, 0x10, R6 ;  /* 0x0000001009067824 */ /* 0x000fe200078e0206 */
[----:B------:R-:W-:Y:S01]  /*0c90*/  LOP3.LUT R13, R4, 0x7ffffffc, RZ, 0xc0, !PT ;  /* 0x7ffffffc040d7812 */ /* 0x000fe200078ec0ff */
[----:B------:R-:W-:Y:S01]  /*0ca0*/  IMAD.IADD R0, R2, 0x1, -R11 ;  /* 0x0000000102007824 */ /* 0x000fe200078e0a0b */
[----:B------:R-:W-:Y:S01]  /*0cb0*/  SHF.R.S32.HI R17, RZ, 0x3, R3 ;  /* 0x00000003ff117819 */ /* 0x000fe20000011403 */
[----:B------:R-:W-:Y:S01]  /*0cc0*/  IMAD.IADD R2, R156, 0x1, -R5 ;  /* 0x000000019c027824 */ /* 0x000fe200078e0a05 */
[----:B------:R-:W-:Y:S01]  /*0cd0*/  LEA R23, R7, R6, 0x6 ;  /* 0x0000000607177211 */ /* 0x000fe200078e30ff */
[----:B------:R-:W-:-:S02]  /*0ce0*/  IMAD.IADD R13, R18, 0x1, -R13 ;  /* 0x00000001120d7824 */ /* 0x000fc400078e0a0d */
[----:B------:R-:W-:Y:S02]  /*0cf0*/  IMAD.SHL.U32 R16, R2, 0x8, RZ ;  /* 0x0000000802107824 */ /* 0x000fe400078e00ff */
[----:B------:R-:W-:Y:S02]  /*0d00*/  IMAD R152, R13, R152, 0x80 ;  /* 0x000000800d987424 */ /* 0x000fe400078e0298 */
[----:B------:R-:W-:Y:S01]  /*0d10*/  IMAD R153, R0, 0x8, R23 ;  /* 0x0000000800997824 */ /* 0x000fe200078e0217 */
[----:B------:R-:W-:-:S07]  /*0d20*/  SHF.R.S32.HI R155, RZ, 0x1f, R16 ;  /* 0x0000001fff9b7819 */ /* 0x000fce0000011410 */
.L_x_238:
[----:B012---:R-:W0:Y:S01]  /*0d30*/  LDC.64 R4, c[0x0][0xc88] ;  /* 0x00032200ff047b82 */ /* 0x007e220000000a00 */
[----:B------:R-:W-:Y:S01]  /*0d40*/  ULDC.64 UR8, c[0x0][0xa28] ;  /* 0x00028a0000087ab9 */ /* 0x000fe20000000a00 */
[----:B------:R-:W-:Y:S01]  /*0d50*/  ULDC.64 UR10, c[0x0][0xa20] ;  /* 0x00028800000a7ab9 */ /* 0x000fe20000000a00 */
[----:B------:R-:W-:Y:S01]  /*0d60*/  ULDC UR4, c[0x0][0x424] ;  /* 0x0001090000047ab9 */ /* 0x000fe20000000800 */
[----:B0-----:R-:W-:-:S06]  /*0d70*/  IMAD.WIDE R4, R35, 0x4, R4 ;  /* 0x0000000423047825 */ /* 0x001fcc00078e0204 */
[----:B------:R-:W2:Y:S01]  /*0d80*/  LDG.E R4, desc[UR50][R4.64] ;  /* 0x0000003204047981 */ /* 0x000ea2000c1e1900 */
[----:B------:R-:W-:Y:S02]  /*0d90*/  UISETP.NE.U32.AND UP0, UPT, UR8, URZ, UPT ;  /* 0x0000003f0800728c */ /* 0x000fe4000bf05070 */
[----:B------:R-:W-:Y:S02]  /*0da0*/  UISETP.NE.U32.AND UP1, UPT, UR10, URZ, UPT ;  /* 0x0000003f0a00728c */ /* 0x000fe4000bf25070 */
[----:B------:R-:W-:Y:S02]  /*0db0*/  UISETP.NE.AND.EX UP0, UPT, UR9, URZ, UPT, UP0 ;  /* 0x0000003f0900728c */ /* 0x000fe4000bf05300 */
[----:B------:R-:W-:-:S04]  /*0dc0*/  UISETP.NE.AND.EX UP1, UPT, UR11, URZ, UPT, UP1 ;  /* 0x0000003f0b00728c */ /* 0x000fc8000bf25310 */
[----:B------:R-:W-:Y:S02]  /*0dd0*/  PLOP3.LUT P0, PT, PT, PT, UP0, 0x80, 0x0 ;  /* 0x000000000000781c */ /* 0x000fe40003f0f008 */
[----:B------:R-:W-:Y:S02]  /*0de0*/  PLOP3.LUT P1, PT, PT, PT, UP1, 0x80, 0x0 ;  /* 0x000000000000781c */ /* 0x000fe40003f2f018 */
[----:B--2---:R-:W-:-:S13]  /*0df0*/  R2UR UR38, R4 ;  /* 0x00000000042672ca */ /* 0x004fda00000e0000 */
[----:B------:R-:W-:Y:S02]  /*0e00*/  USHF.R.S32.HI UR39, URZ, 0x1f, UR38 ;  /* 0x0000001f3f277899 */ /* 0x000fe40008011426 */
[----:B------:R-:W-:Y:S02]  /*0e10*/  @UP0 ULEA UR8, UP2, UR38, UR8, 0x2 ;  /* 0x0000000826080291 */ /* 0x000fe4000f84103f */
[----:B------:R-:W-:Y:S02]  /*0e20*/  @UP1 ULEA UR10, UP3, UR38, UR10, 0x2 ;  /* 0x0000000a260a1291 */ /* 0x000fe4000f86103f */
[----:B------:R-:W-:Y:S02]  /*0e30*/  @UP0 ULEA.HI.X UR9, UR38, UR9, UR39, 0x2, UP2 ;  /* 0x0000000926090291 */ /* 0x000fe400090f1427 */
[----:B------:R-:W-:Y:S01]  /*0e40*/  @UP1 ULEA.HI.X UR11, UR38, UR11, UR39, 0x2, UP3 ;  /* 0x0000000b260b1291 */ /* 0x000fe200098f1427 */
[----:B------:R-:W-:Y:S02]  /*0e50*/  IMAD.U32 R4, RZ, RZ, UR8 ;  /* 0x00000008ff047e24 */ /* 0x000fe4000f8e00ff */
[----:B------:R-:W-:-:S02]  /*0e60*/  IMAD.U32 R6, RZ, RZ, UR10 ;  /* 0x0000000aff067e24 */ /* 0x000fc4000f8e00ff */
[----:B------:R-:W-:Y:S01]  /*0e70*/  IMAD.U32 R5, RZ, RZ, UR9 ;  /* 0x00000009ff057e24 */ /* 0x000fe2000f8e00ff */
[----:B------:R-:W-:Y:S01]  /*0e80*/  ULDC.64 UR8, c[0x0][0x418] ;  /* 0x0001060000087ab9 */ /* 0x000fe20000000a00 */
[----:B------:R-:W-:-:S03]  /*0e90*/  IMAD.U32 R7, RZ, RZ, UR11 ;  /* 0x0000000bff077e24 */ /* 0x000fc6000f8e00ff */
[----:B------:R-:W2:Y:S04]  /*0ea0*/  @P0 LDG.E R4, desc[UR50][R4.64] ;  /* 0x0000003204040981 */ /* 0x000ea8000c1e1900 */
[----:B------:R-:W3:Y:S01]  /*0eb0*/  @P1 LDG.E R6, desc[UR50][R6.64] ;  /* 0x0000003206061981 */ /* 0x000ee2000c1e1900 */
[----:B------:R-:W-:Y:S01]  /*0ec0*/  UISETP.NE.U32.AND UP0, UPT, UR8, URZ, UPT ;  /* 0x0000003f0800728c */ /* 0x000fe2000bf05070 */
[----:B------:R-:W-:Y:S01]  /*0ed0*/  CS2R R28, SRZ ;  /* 0x00000000001c7805 */ /* 0x000fe2000001ff00 */
[----:B------:R-:W-:Y:S01]  /*0ee0*/  UMOV UR40, UR6 ;  /* 0x0000000600287c82 */ /* 0x000fe20008000000 */
[----:B------:R-:W-:Y:S01]  /*0ef0*/  ULDC UR6, c[0x0][0x2f0] ;  /* 0x0000bc0000067ab9 */ /* 0x000fe20000000800 */
[----:B------:R-:W-:Y:S01]  /*0f00*/  UISETP.NE.AND.EX UP0, UPT, UR9, URZ, UPT, UP0 ;  /* 0x0000003f0900728c */ /* 0x000fe2000bf05300 */
[----:B------:R-:W-:Y:S01]  /*0f10*/  IMAD.MOV.U32 R119, RZ, RZ, RZ ;  /* 0x000000ffff777224 */ /* 0x000fe200078e00ff */
[----:B------:R-:W-:Y:S01]  /*0f20*/  UMOV UR42, URZ ;  /* 0x0000003f002a7c82 */ /* 0x000fe20008000000 */
[----:B------:R-:W-:Y:S01]  /*0f30*/  UMOV UR41, UR5 ;  /* 0x0000000500297c82 */ /* 0x000fe20008000000 */
[----:B------:R-:W-:Y:S01]  /*0f40*/  USEL UR4, UR4, 0x1, UP0 ;  /* 0x0000000104047887 */ /* 0x000fe20008000000 */
[----:B------:R-:W-:-:S02]  /*0f50*/  CS2R R24, SRZ ;  /* 0x0000000000187805 */ /* 0x000fc4000001ff00 */
[----:B------:R-:W-:Y:S02]  /*0f60*/  MOV R3, RZ ;  /* 0x000000ff00037202 */ /* 0x000fe40000000f00 */
[----:B------:R-:W-:Y:S01]  /*0f70*/  CS2R R26, SRZ ;  /* 0x00000000001a7805 */ /* 0x000fe2000001ff00 */
[----:B------:R-:W-:Y:S01]  /*0f80*/  UIMAD UR4, UR4, UR6, URZ ;  /* 0x00000006040472a4 */ /* 0x000fe2000f8e023f */
[----:B------:R-:W-:Y:S02]  /*0f90*/  CS2R R30, SRZ ;  /* 0x00000000001e7805 */ /* 0x000fe4000001ff00 */
[----:B------:R-:W-:Y:S02]  /*0fa0*/  CS2R R36, SRZ ;  /* 0x0000000000247805 */ /* 0x000fe4000001ff00 */
[----:B-----5:R-:W-:Y:S02]  /*0fb0*/  CS2R R14, SRZ ;  /* 0x00000000000e7805 */ /* 0x020fe4000001ff00 */
[----:B------:R-:W-:-:S02]  /*0fc0*/  CS2R R38, SRZ ;  /* 0x0000000000267805 */ /* 0x000fc4000001ff00 */
[----:B------:R-:W-:Y:S02]  /*0fd0*/  CS2R R12, SRZ ;  /* 0x00000000000c7805 */ /* 0x000fe4000001ff00 */
[----:B------:R-:W-:Y:S01]  /*0fe0*/  CS2R R40, SRZ ;  /* 0x0000000000287805 */ /* 0x000fe2000001ff00 */
[----:B------:R-:W-:Y:S01]  /*0ff0*/  IMAD.MOV.U32 R42, RZ, RZ, RZ ;  /* 0x000000ffff2a7224 */ /* 0x000fe200078e00ff */
[----:B--2---:R-:W-:Y:S02]  /*1000*/  @P0 R2UR UR42, R4 ;  /* 0x00000000042a02ca */ /* 0x004fe400000e0000 */
[----:B------:R-:W-:Y:S02]  /*1010*/  PLOP3.LUT P0, PT, PT, PT, PT, 0x80, 0x0 ;  /* 0x000000000000781c */ /* 0x000fe40003f0f070 */
[----:B---3--:R-:W-:Y:S01]  /*1020*/  @P1 R2UR UR4, R6 ;  /* 0x00000000060412ca */ /* 0x008fe200000e0000 */
[----:B------:R-:W-:-:S14]  /*1030*/  @P1 BRA `(.L_x_205) ;  /* 0x0000000000341947 */ /* 0x000fdc0003800000 */
[----:B------:R-:W-:Y:S02]  /*1040*/  ULDC.64 UR6, c[0x0][0xa08] ;  /* 0x0002820000067ab9 */ /* 0x000fe40000000a00 */
[----:B------:R-:W-:-:S04]  /*1050*/  ISETP.NE.U32.AND P1, PT, RZ, UR6, PT ;  /* 0x00000006ff007c0c */ /* 0x000fc8000bf25070 */
[----:B------:R-:W-:-:S13]  /*1060*/  ISETP.NE.AND.EX P1, PT, RZ, UR7, PT, P1 ;  /* 0x00000007ff007c0c */ /* 0x000fda000bf25310 */
[----:B------:R-:W-:Y:S05]  /*1070*/  @!P1 BRA `(.L_x_205) ;  /* 0x0000000000249947 */ /* 0x000fea0003800000 */
[----:B------:R-:W-:Y:S02]  /*1080*/  ULDC.64 UR4, c[0x0][0xa08] ;  /* 0x0002820000047ab9 */ /* 0x000fe40000000a00 */
[----:B------:R-:W-:-:S06]  /*1090*/  UIMAD.WIDE UR4, UR38, 0x4, UR4 ;  /* 0x00000004260478a5 */ /* 0x000fcc000f8e0204 */
[----:B------:R-:W-:Y:S02]  /*10a0*/  IMAD.U32 R4, RZ, RZ, UR4 ;  /* 0x00000004ff047e24 */ /* 0x000fe4000f8e00ff */
[----:B------:R-:W-:-:S05]  /*10b0*/  IMAD.U32 R5, RZ, RZ, UR5 ;  /* 0x00000005ff057e24 */ /* 0x000fca000f8e00ff */
[----:B------:R-:W2:Y:S04]  /*10c0*/  LDG.E R6, desc[UR50][R4.64] ;  /* 0x0000003204067981 */ /* 0x000ea8000c1e1900 */
[----:B------:R-:W3:Y:S01]  /*10d0*/  LDG.E R0, desc[UR50][R4.64+0x4] ;  /* 0x0000043204007981 */ /* 0x000ee2000c1e1900 */
[----:B--2---:R-:W-:Y:S02]  /*10e0*/  R2UR UR4, R6 ;  /* 0x00000000060472ca */ /* 0x004fe400000e0000 */
[----:B---3--:R-:W-:-:S13]  /*10f0*/  R2UR UR5, R0 ;  /* 0x00000000000572ca */ /* 0x008fda00000e0000 */
[----:B------:R-:W-:-:S12]  /*1100*/  UIADD3 UR4, -UR4, UR5, URZ ;  /* 0x0000000504047290 */ /* 0x000fd8000fffe13f */
.L_x_205:
[----:B------:R-:W-:Y:S01]  /*1110*/  UIADD3 UR42, -UR42, UR4, URZ ;  /* 0x000000042a2a7290 */ /* 0x000fe2000fffe13f */
[----:B------:R-:W-:Y:S01]  /*1120*/  CS2R R44, SRZ ;  /* 0x00000000002c7805 */ /* 0x000fe2000001ff00 */
[----:B------:R-:W-:Y:S01]  /*1130*/  IMAD.MOV.U32 R43, RZ, RZ, RZ ;  /* 0x000000ffff2b7224 */ /* 0x000fe200078e00ff */
[----:B------:R-:W-:Y:S01]  /*1140*/  CS2R R46, SRZ ;  /* 0x00000000002e7805 */ /* 0x000fe2000001ff00 */
[----:B------:R-:W-:Y:S01]  /*1150*/  UISETP.GE.AND UP0, UPT, UR42, 0x1, UPT ;  /* 0x000000012a00788c */ /* 0x000fe2000bf06270 */
[----:B------:R-:W-:Y:S01]  /*1160*/  CS2R R48, SRZ ;  /* 0x0000000000307805 */ /* 0x000fe2000001ff00 */
[----:B------:R-:W-:Y:S01]  /*1170*/  UIADD3 UR4, UR42, 0x7f, URZ ;  /* 0x0000007f2a047890 */ /* 0x000fe2000fffe03f */
[----:B------:R-:W-:Y:S02]  /*1180*/  CS2R R50, SRZ ;  /* 0x0000000000327805 */ /* 0x000fe4000001ff00 */
[----:B------:R-:W-:Y:S01]  /*1190*/  CS2R R52, SRZ ;  /* 0x0000000000347805 */ /* 0x000fe2000001ff00 */
[----:B------:R-:W-:Y:S01]  /*11a0*/  IMAD.MOV.U32 R54, RZ, RZ, RZ ;  /* 0x000000ffff367224 */ /* 0x000fe200078e00ff */
[----:B------:R-:W-:Y:S01]  /*11b0*/  PLOP3.LUT P1, PT, PT, PT, UP0, 0x80, 0x0 ;  /* 0x000000000000781c */ /* 0x000fe20003f2f008 */
[----:B------:R-:W-:Y:S01]  /*11c0*/  USHF.R.S32.HI UR5, URZ, 0x1f, UR4 ;  /* 0x0000001f3f057899 */ /* 0x000fe20008011404 */
[----:B------:R-:W-:-:S03]  /*11d0*/  IMAD.MOV.U32 R56, RZ, RZ, RZ ;  /* 0x000000ffff387224 */ /* 0x000fc600078e00ff */
[----:B------:R-:W-:-:S08]  /*11e0*/  ULEA.HI UR45, UR5, UR4, URZ, 0x7 ;  /* 0x00000004052d7291 */ /* 0x000fd0000f8f383f */
[----:B------:R-:W-:Y:S05]  /*11f0*/  @!P1 BRA `(.L_x_206) ;  /* 0x0000004800309947 */ /* 0x000fea0003800000 */
[----:B------:R-:W0:Y:S01]  /*1200*/  SHFL.IDX PT, R0, R22, RZ, 0x1f ;  /* 0x00001fff16007589 */ /* 0x000e2200000e0000 */
[----:B------:R-:W1:Y:S01]  /*1210*/  S2UR UR43, SR_CgaCtaId ;  /* 0x00000000002b79c3 */ /* 0x000e620000008800 */
[----:B------:R-:W-:Y:S01]  /*1220*/  UMOV UR49, 0x400 ;  /* 0x0000040000317882 */ /* 0x000fe20000000000 */
[----:B------:R-:W-:Y:S01]  /*1230*/  USHF.R.S32.HI UR45, URZ, 0x7, UR45 ;  /* 0x000000073f2d7899 */ /* 0x000fe2000801142d */
[----:B0-----:R-:W-:Y:S01]  /*1240*/  R2UR UR44, R0 ;  /* 0x00000000002c72ca */ /* 0x001fe200000e0000 */
[----:B-1----:R-:W-:-:S12]  /*1250*/  ULEA UR49, UR43, UR49, 0x18 ;  /* 0x000000312b317291 */ /* 0x002fd8000f8ec03f */
[----:B------:R-:W-:Y:S02]  /*1260*/  UIMAD.WIDE UR4, UR44, 0x55555556, URZ ;  /* 0x555555562c0478a5 */ /* 0x000fe4000f8e023f */
[----:B------:R-:W-:Y:S02]  /*1270*/  UIADD3 UR4, UR49, 0x8400, URZ ;  /* 0x0000840031047890 */ /* 0x000fe4000fffe03f */
[----:B------:R-:W-:Y:S02]  /*1280*/  ULEA.HI UR5, UR5, UR5, URZ, 0x1 ;  /* 0x0000000505057291 */ /* 0x000fe4000f8f083f */
[----:B------:R-:W-:Y:S02]  /*1290*/  ULOP3.LUT UP0, URZ, UR4, 0x3ff, URZ, 0xc0, !UPT ;  /* 0x000003ff043f7892 */ /* 0x000fe4000f80c03f */
[----:B------:R-:W-:-:S04]  /*12a0*/  UIMAD UR5, UR5, -0x3, UR44 ;  /* 0xfffffffd050578a4 */ /* 0x000fc8000f8e022c */
[----:B------:R-:W-:Y:S01]  /*12b0*/  PLOP3.LUT P0, PT, PT, PT, UP0, 0x80, 0x0 ;  /* 0x000000000000781c */ /* 0x000fe20003f0f008 */
[----:B------:R-:W-:-:S04]  /*12c0*/  ULEA UR5, UR5, UR4, 0xd ;  /* 0x0000000405057291 */ /* 0x000fc8000f8e683f */
[----:B------:R-:W-:-:S04]  /*12d0*/  USHF.R.U32.HI UR5, URZ, 0x4, UR5 ;  /* 0x000000043f057899 */ /* 0x000fc80008011605 */
[----:B------:R-:W-:-:S04]  /*12e0*/  ULOP3.LUT UR52, UR5, 0x3fff, URZ, 0xc0, !UPT ;  /* 0x00003fff05347892 */ /* 0x000fc8000f8ec03f */
[----:B------:R-:W-:Y:S08]  /*12f0*/  @!P0 BRA `(.L_x_207) ;  /* 0x0000000000408947 */ /* 0x000ff00003800000 */
[----:B------:R-:W-:Y:S01]  /*1300*/  MOV R0, 0x0 ;  /* 0x0000000000007802 */ /* 0x000fe20000000f00 */
[----:B------:R-:W-:Y:S01]  /*1310*/  ULDC.64 UR4, c[0x4][0x88] ;  /* 0x0100220000047ab9 */ /* 0x000fe20000000a00 */
[----:B------:R-:W-:Y:S01]  /*1320*/  ULDC.64 UR6, c[0x4][0x28] ;  /* 0x01000a0000067ab9 */ /* 0x000fe20000000a00 */
[----:B------:R-:W-:Y:S01]  /*1330*/  IMAD.U32 R4, RZ, RZ, UR4 ;  /* 0x00000004ff047e24 */ /* 0x000fe2000f8e00ff */
[----:B------:R0:W1:Y:S01]  /*1340*/  LDC.64 R14, c[0x4][R0] ;  /* 0x01000000000e7b82 */ /* 0x0000620000000a00 */
[----:B------:R-:W-:Y:S01]  /*1350*/  MOV R5, UR5 ;  /* 0x0000000500057c02 */ /* 0x000fe20008000f00 */
[----:B------:R-:W-:Y:S01]  /*1360*/  ULDC.64 UR4, c[0x4][0x90] ;  /* 0x0100240000047ab9 */ /* 0x000fe20000000a00 */
        /* <DEDUP_REMOVED lines=9> */
.L_x_207:
[----:B------:R-:W-:Y:S01]  /*1400*/  ULEA.HI UR4, UR47, UR47, URZ, 0x1 ;  /* 0x0000002f2f047291 */ /* 0x000fe2000f8f083f */
[----:B------:R-:W-:-:S03]  /*1410*/  IMAD.U32 R3, RZ, RZ, UR48 ;  /* 0x00000030ff037e24 */ /* 0x000fc6000f8e00ff */
[----:B------:R-:W-:Y:S02]  /*1420*/  ULOP3.LUT UR4, UR4, 0xfffffffe, URZ, 0xc0, !UPT ;  /* 0xfffffffe04047892 */ /* 0x000fe4000f8ec03f */
[----:B------:R-:W-:Y:S02]  /*1430*/  ISETP.NE.AND P0, PT, R3, 0x3, PT ;  /* 0x000000030300780c */ /* 0x000fe40003f05270 */
[----:B------:R-:W-:-:S06]  /*1440*/  UIADD3 UR4, UR47, -UR4, URZ ;  /* 0x800000042f047290 */ /* 0x000fcc000fffe03f */
[----:B------:R-:W-:-:S04]  /*1450*/  MOV R0, UR4 ;  /* 0x0000000400007c02 */ /* 0x000fc80008000f00 */
[----:B------:R-:W-:-:S04]  /*1460*/  SHF.L.U32 R0, R0, 0x1f, RZ ;  /* 0x0000001f00007819 */ /* 0x000fc800000006ff */
[----:B------:R-:W0:Y:S02]  /*1470*/  SYNCS.PHASECHK.TRANS64.TRYWAIT P1, [UR49+0x16800], R0 ;  /* 0x01680000ff0075a7 */ /* 0x000e240008020171 */
[----:B0-----:R-:W-:Y:S05]  /*1480*/  @!P1 BRA `(.L_x_208) ;  /* 0x000000b400bc9947 */ /* 0x001fea0003800000 */
.L_x_323:
[----:B------:R-:W-:Y:S05]  /*1490*/  @!P0 BRA `(.L_x_209) ;  /* 0x0000000000048947 */ /* 0x000fea0003800000 */
[----:B------:R-:W-:Y:S01]  /*14a0*/  BPT.TRAP 0x1 ;  /* 0x000000040000795c */ /* 0x000fe20000300000 */
.L_x_209:
[----:B------:R-:W-:Y:S02]  /*14b0*/  IMAD.U32 R4, RZ, RZ, UR36 ;  /* 0x00000024ff047e24 */ /* 0x000fe4000f8e00ff */
[----:B0-----:R-:W-:-:S03]  /*14c0*/  IMAD.U32 R3, RZ, RZ, UR46 ;  /* 0x0000002eff037e24 */ /* 0x001fc6000f8e00ff */
[----:B------:R-:W-:Y:S02]  /*14d0*/  LEA R4, R4, UR49, 0x3 ;  /* 0x0000003104047c11 */ /* 0x000fe4000f8e18ff */
[----:B------:R-:W-:-:S04]  /*14e0*/  SHF.L.U32 R3, R3, 0x1f, RZ ;  /* 0x0000001f03037819 */ /* 0x000fc800000006ff */
[----:B------:R0:W1:Y:S01]  /*14f0*/  SYNCS.PHASECHK.TRANS64.TRYWAIT P1, [R4+URZ+0x16830], R3 ;  /* 0x01683003040075a7 */ /* 0x000062000802017f */
[----:B------:R-:W-:Y:S05]  /*1500*/  @!P0 BRA `(.L_x_210) ;  /* 0x0000000000048947 */ /* 0x000fea0003800000 */
[----:B------:R-:W-:Y:S01]  /*1510*/  BPT.TRAP 0x1 ;  /* 0x000000040000795c */ /* 0x000fe20000300000 */
.L_x_210:
[----:B------:R-:W-:Y:S01]  /*1520*/  IMAD.MOV.U32 R119, RZ, RZ, RZ ;  /* 0x000000ffff777224 */ /* 0x000fe200078e00ff */
[----:B-1----:R-:W-:Y:S06]  /*1530*/  @P1 BRA `(.L_x_211) ;  /* 0x0000000000081947 */ /* 0x002fec0003800000 */
[----:B------:R-:W1:Y:S02]  /*1540*/  SYNCS.PHASECHK.TRANS64.TRYWAIT P1, [R4+URZ+0x16830], R3 ;  /* 0x01683003040075a7 */ /* 0x000e64000802017f */
[----:B-1----:R-:W-:Y:S05]  /*1550*/  @!P1 BRA `(.L_x_212) ;  /* 0x000000b400a09947 */ /* 0x002fea0003800000 */
.L_x_211:
[----:B------:R-:W-:Y:S05]  /*1560*/  WARPSYNC.ALL ;  /* 0x0000000000007948 */ /* 0x000fea0003800000 */
[----:B------:R-:W-:Y:S01]  /*1570*/  UIADD3 UR49, UR49, 0xe400, URZ ;  /* 0x0000e40031317890 */ /* 0x000fe2000fffe03f */
[----:B------:R-:W-:Y:S01]  /*1580*/  WARPGROUP.ARRIVE ;  /* 0x00000000000079c5 */ /* 0x000fe20000000000 */
[----:B------:R-:W-:Y:S02]  /*1590*/  ULOP3.LUT UR4, UR52, 0x10000, URZ, 0xfc, !UPT ;  /* 0x0001000034047892 */ /* 0x000fe4000f8efc3f */
[----:B------:R-:W-:Y:S01]  /*15a0*/  USHF.R.U32.HI UR49, URZ, 0x4, UR49 ;  /* 0x000000043f317899 */ /* 0x000fe20008011631 */
[----:B------:R-:W-:Y:S01]  /*15b0*/  UMOV UR5, 0x40000040 ;  /* 0x4000004000057882 */ /* 0x000fe20000000000 */
[----:B------:R-:W-:-:S02]  /*15c0*/  UMOV UR7, 0x40000040 ;  /* 0x4000004000077882 */ /* 0x000fc40000000000 */
[----:B------:R-:W-:Y:S02]  /*15d0*/  ULOP3.LUT UR20, UR49, 0x3fff, URZ, 0xc0, !UPT ;  /* 0x00003fff31147892 */ /* 0x000fe4000f8ec03f */
[----:B------:R-:W-:Y:S02]  /*15e0*/  UIADD3 UR8, UR4, 0x2, URZ ;  /* 0x0000000204087890 */ /* 0x000fe4000fffe03f */
[----:B------:R-:W-:Y:S01]  /*15f0*/  ULOP3.LUT UR20, UR20, 0x10000, URZ, 0xfc, !UPT ;  /* 0x0001000014147892 */ /* 0x000fe2000f8efc3f */
[----:B------:R-:W-:Y:S01]  /*1600*/  UMOV UR9, 0x40000040 ;  /* 0x4000004000097882 */ /* 0x000fe20000000000 */
[----:B------:R-:W-:Y:S02]  /*1610*/  UMOV UR11, 0x40000040 ;  /* 0x40000040000b7882 */ /* 0x000fe40000000000 */
        /* <DEDUP_REMOVED lines=23> */
.L_x_213:
[----:B------:R-:W-:Y:S01]  /*1790*/  VIADD R8, R152, UR42 ;  /* 0x0000002a98087c36 */ /* 0x000fe20008000000 */
[----:B------:R-:W-:Y:S01]  /*17a0*/  P2R R10, PR, RZ, 0x1 ;  /* 0x00000001ff0a7803 */ /* 0x000fe20000000000 */
[----:B01----:R-:W-:Y:S01]  /*17b0*/  IMAD.U32 R3, RZ, RZ, UR45 ;  /* 0x0000002dff037e24 */ /* 0x003fe2000f8e00ff */
[----:B------:R-:W-:Y:S01]  /*17c0*/  ULDC UR6, c[0x0][0x988] ;  /* 0x0002620000067ab9 */ /* 0x000fe20000000800 */
[----:B------:R-:W-:Y:S01]  /*17d0*/  UISETP.GE.AND UP0, UPT, UR42, 0x81, UPT ;  /* 0x000000812a00788c */ /* 0x000fe2000bf06270 */
[-C--:B------:R-:W-:Y:S01]  /*17e0*/  MOV R118, R119.reuse ;  /* 0x0000007700767202 */ /* 0x080fe20000000f00 */
[----:B------:R-:W-:Y:S01]  /*17f0*/  IMAD R8, R3, -0x80, R8 ;  /* 0xffffff8003087824 */ /* 0x000fe200078e0208 */
[-C--:B------:R-:W-:Y:S01]  /*1800*/  MOV R110, R119.reuse ;  /* 0x00000077006e7202 */ /* 0x080fe20000000f00 */
[--C-:B------:R-:W-:Y:S01]  /*1810*/  IMAD.MOV.U32 R116, RZ, RZ, R119.reuse ;  /* 0x000000ffff747224 */ /* 0x100fe200078e0077 */
[----:B------:R-:W-:Y:S01]  /*1820*/  MOV R102, R119 ;  /* 0x0000007700667202 */ /* 0x000fe20000000f00 */
        /* <DEDUP_REMOVED lines=20> */
[----:B------:R-:W-:Y:S01]  /*1970*/  IMAD.MOV.U32 R88, RZ, RZ, R119 ;  /* 0x000000ffff587224 */ /* 0x000fe200078e0077 */
[----:B------:R-:W-:-:S02]  /*1980*/  FMNMX.FTZ R0, R105, R0, !PT ;  /* 0x0000000069007209 */ /* 0x000fc40007810000 */
        /* <DEDUP_REMOVED lines=68> */
[C---:B------:R-:W-:Y:S02]  /*1dd0*/  ISETP.GT.AND P6, PT, R8.reuse, 0x58, PT ;  /* 0x000000580800780c */ /* 0x040fe40003fc4270 */
[----:B------:R-:W-:Y:S02]  /*1de0*/  FSEL R65, R65, -INF , P2 ;  /* 0xff80000041417808 */ /* 0x000fe40001000000 */
[----:B------:R-:W-:Y:S02]  /*1df0*/  FMNMX.FTZ R0, R127, R0, !PT ;  /* 0x000000007f007209 */ /* 0x000fe40007810000 */
[----:B------:R-:W-:-:S02]  /*1e00*/  ISETP.GT.AND P0, PT, R8, 0x59, PT ;  /* 0x000000590800780c */ /* 0x000fc40003f04270 */
[----:B------:R-:W-:Y:S02]  /*1e10*/  FSEL R129, R68, -INF , P6 ;  /* 0xff80000044817808 */ /* 0x000fe40003000000 */
[----:B------:R-:W-:Y:S02]  /*1e20*/  FMNMX.FTZ R0, R65, R0, !PT ;  /* 0x0000000041007209 */ /* 0x000fe40007810000 */
[----:B------:R-:W-:Y:S02]  /*1e30*/  FSEL R59, R59, -INF , P5 ;  /* 0xff8000003b3b7808 */ /* 0x000fe40002800000 */
[----:B------:R-:W-:Y:S02]  /*1e40*/  ISETP.GT.AND P5, PT, R8, 0x60, PT ;  /* 0x000000600800780c */ /* 0x000fe40003fa4270 */
[----:B------:R-:W-:Y:S02]  /*1e50*/  FSEL R131, R69, -INF , P0 ;  /* 0xff80000045837808 */ /* 0x000fe40000000000 */
        /* <DEDUP_REMOVED lines=13> */
[----:B------:R-:W-:Y:S02]  /*1f30*/  FSEL R77, R77, -INF , P2 ;  /* 0xff8000004d4d7808 */ /* 0x000fe40001000000 */
[----:B------:R-:W-:Y:S02]  /*1f40*/  FMNMX.FTZ R0, R135, R0, !PT ;  /* 0x0000000087007209 */ /* 0x000fe40007810000 */
[----:B------:R-:W-:Y:S02]  /*1f50*/  ISETP.GT.AND P3, PT, R8, 0x70, PT ;  /* 0x000000700800780c */ /* 0x000fe40003f64270 */
[----:B------:R-:W-:Y:S02]  /*1f60*/  FSEL R37, R62, -INF , P4 ;  /* 0xff8000003e257808 */ /* 0x000fe40002000000 */
[----:B------:R-:W-:Y:S02]  /*1f70*/  FSEL R137, R80, -INF , P3 ;  /* 0xff80000050897808 */ /* 0x000fe40001800000 */
[----:B------:R-:W-:-:S02]  /*1f80*/  FMNMX.FTZ R0, R77, R0, !PT ;  /* 0x000000004d007209 */ /* 0x000fc40007810000 */
[C---:B------:R-:W-:Y:S02]  /*1f90*/  ISETP.GT.AND P4, PT, R8.reuse, 0x71, PT ;  /* 0x000000710800780c */ /* 0x040fe40003f84270 */
[----:B------:R-:W-:Y:S02]  /*1fa0*/  FMNMX.FTZ R0, R137, R0, !PT ;  /* 0x0000000089007209 */ /* 0x000fe40007810000 */
[----:B------:R-:W-:Y:S02]  /*1fb0*/  FSEL R139, R81, -INF , P4 ;  /* 0xff800000518b7808 */ /* 0x000fe40002000000 */
[----:B------:R-:W-:Y:S02]  /*1fc0*/  ISETP.GT.AND P5, PT, R8, 0x78, PT ;  /* 0x000000780800780c */ /* 0x000fe40003fa4270 */
[----:B------:R-:W-:Y:S02]  /*1fd0*/  FMNMX.FTZ R0, R139, R0, !PT ;  /* 0x000000008b007209 */ /* 0x000fe40007810000 */
[----:B------:R-:W-:-:S02]  /*1fe0*/  FSEL R81, R84, -INF , P5 ;  /* 0xff80000054517808 */ /* 0x000fc40002800000 */
[----:B------:R-:W-:Y:S02]  /*1ff0*/  ISETP.GT.AND P6, PT, R8, 0x79, PT ;  /* 0x000000790800780c */ /* 0x000fe40003fc4270 */
[----:B------:R-:W-:Y:S02]  /*2000*/  FMNMX.FTZ R0, R81, R0, !PT ;  /* 0x0000000051007209 */ /* 0x000fe40007810000 */
[----:B------:R-:W-:Y:S02]  /*2010*/  FSEL R85, R85, -INF , P6 ;  /* 0xff80000055557808 */ /* 0x000fe40003000000 */
[----:B------:R-:W-:Y:S02]  /*2020*/  P2R R24, PR, RZ, 0x8 ;  /* 0x00000008ff187803 */ /* 0x000fe40000000000 */
[----:B------:R-:W-:Y:S01]  /*2030*/  FMNMX.FTZ R12, R85, R0, !PT ;  /* 0x00000000550c7209 */ /* 0x000fe20007810000 */
[----:B------:R-:W-:Y:S01]  /*2040*/  IMAD.U32 R0, RZ, RZ, UR6 ;  /* 0x00000006ff007e24 */ /* 0x000fe2000f8e00ff */
[----:B------:R-:W-:-:S02]  /*2050*/  P2R R30, PR, RZ, 0x1 ;  /* 0x00000001ff1e7803 */ /* 0x000fc40000000000 */
[----:B------:R-:W-:Y:S01]  /*2060*/  P2R R28, PR, RZ, 0x2 ;  /* 0x00000002ff1c7803 */ /* 0x000fe20000000000 */
[----:B------:R-:W0:Y:S01]  /*2070*/  SHFL.BFLY PT, R3, R12, 0x2, 0x1f ;  /* 0x0c401f000c037f89 */ /* 0x000e2200000e0000 */
[----:B------:R-:W-:Y:S02]  /*2080*/  P2R R26, PR, RZ, 0x4 ;  /* 0x00000004ff1a7803 */ /* 0x000fe40000000000 */
[C---:B------:R-:W-:Y:S02]  /*2090*/  ISETP.GT.AND P2, PT, R8.reuse, 0x58, PT ;  /* 0x000000580800780c */ /* 0x040fe40003f44270 */
[C---:B------:R-:W-:Y:S02]  /*20a0*/  ISETP.GT.AND P1, PT, R8.reuse, 0x59, PT ;  /* 0x000000590800780c */ /* 0x040fe40003f24270 */
[----:B------:R-:W-:Y:S02]  /*20b0*/  ISETP.GT.AND P0, PT, R8, 0x60, PT ;  /* 0x000000600800780c */ /* 0x000fe40003f04270 */
[----:B------:R-:W-:-:S02]  /*20c0*/  FSEL R45, R70, -INF , P2 ;  /* 0xff800000462d7808 */ /* 0x000fc40001000000 */
[----:B------:R-:W-:Y:S02]  /*20d0*/  FSEL R71, R71, -INF , P1 ;  /* 0xff80000047477808 */ /* 0x000fe40000800000 */
[----:B------:R-:W-:Y:S02]  /*20e0*/  FSEL R49, R74, -INF , P0 ;  /* 0xff8000004a317808 */ /* 0x000fe40000000000 */
[----:B------:R-:W-:Y:S02]  /*20f0*/  ISETP.NE.AND P0, PT, R30, RZ, PT ;  /* 0x000000ff1e00720c */ /* 0x000fe40003f05270 */
[----:B------:R-:W-:Y:S02]  /*2100*/  ISETP.NE.AND P1, PT, R28, RZ, PT ;  /* 0x000000ff1c00720c */ /* 0x000fe40003f25270 */
[----:B------:R-:W-:Y:S02]  /*2110*/  FSEL R75, R75, -INF , P0 ;  /* 0xff8000004b4b7808 */ /* 0x000fe40000000000 */
[----:B------:R-:W-:-:S02]  /*2120*/  ISETP.NE.AND P2, PT, R26, RZ, PT ;  /* 0x000000ff1a00720c */ /* 0x000fc40003f45270 */
[----:B------:R-:W-:Y:S02]  /*2130*/  ISETP.NE.AND P0, PT, R10, RZ, PT ;  /* 0x000000ff0a00720c */ /* 0x000fe40003f05270 */
[----:B0-----:R-:W-:Y:S02]  /*2140*/  FMNMX.FTZ R14, R12, R3, !PT ;  /* 0x000000030c0e7209 */ /* 0x001fe40007810000 */
[----:B------:R-:W-:Y:S02]  /*2150*/  R2UR UR6, R4 ;  /* 0x00000000040672ca */ /* 0x000fe400000e0000 */
[----:B------:R-:W-:Y:S01]  /*2160*/  MOV R94, R119 ;  /* 0x00000077005e7202 */ /* 0x000fe20000000f00 */
[----:B------:R-:W0:Y:S10]  /*2170*/  SHFL.BFLY PT, R3, R14, 0x1, 0x1f ;  /* 0x0c201f000e037f89 */ /* 0x000e3400000e0000 */
[----:B------:R-:W-:-:S04]  /*2180*/  UIADD3 UR6, UR6, 0x16840, URZ ;  /* 0x0001684006067890 */ /* 0x000fc8000fffe03f */
[----:B------:R-:W-:-:S09]  /*2190*/  UPRMT UR6, UR43, 0x654, UR6 ;  /* 0x000006542b067896 */ /* 0x000fd20008000006 */
[----:B------:R-:W-:Y:S01]  /*21a0*/  SYNCS.ARRIVE.TRANS64.RED.A1T0 RZ, [UR6], RZ ;  /* 0x000000ffffff79a7 */ /* 0x000fe20008100406 */
[----:B0-----:R-:W-:-:S04]  /*21b0*/  FMNMX.FTZ R3, R14, R3, !PT ;  /* 0x000000030e037209 */ /* 0x001fc80007810000 */
        /* <DEDUP_REMOVED lines=27> */
[----:B------:R-:W-:Y:S01]  /*2370*/  FSEL R105, R87, -INF , P6 ;  /* 0xff80000057697808 */ /* 0x000fe20003000000 */
        /* <DEDUP_REMOVED lines=31> */
[-CC-:B------:R-:W-:Y:S01]  /*2570*/  FFMA.FTZ R109, R139, R0.reuse, -R8.reuse ;  /* 0x000000008b6d7223 */ /* 0x180fe20000010808 */
[----:B------:R-:W-:Y:S01]  /*2580*/  FFMA.FTZ R81, R85, R0, -R8 ;  /* 0x0000000055517223 */ /* 0x000fe20000010808 */
[----:B------:R-:W-:Y:S01]  /*2590*/  FMNMX.FTZ R6, R55, R6, !PT ;  /* 0x0000000637067209 */ /* 0x000fe20007810000 */
[----:B------:R-:W-:-:S02]  /*25a0*/  IMAD.MOV.U32 R117, RZ, RZ, R119 ;  /* 0x000000ffff757224 */ /* 0x000fc400078e0077 */
[----:B------:R-:W4:Y:S01]  /*25b0*/  MUFU.EX2 R124, R124 ;  /* 0x0000007c007c7308 */ /* 0x000f220000000800 */
[----:B------:R-:W-:Y:S01]  /*25c0*/  FMNMX.FTZ R6, R33, R6, !PT ;  /* 0x0000000621067209 */ /* 0x000fe20007810000 */
[--C-:B------:R-:W-:Y:S02]  /*25d0*/  IMAD.MOV.U32 R115, RZ, RZ, R119.reuse ;  /* 0x000000ffff737224 */ /* 0x100fe400078e0077 */
[--C-:B------:R-:W-:Y:S01]  /*25e0*/  IMAD.MOV.U32 R113, RZ, RZ, R119.reuse ;  /* 0x000000ffff717224 */ /* 0x100fe200078e0077 */
[----:B------:R-:W-:Y:S01]  /*25f0*/  FMNMX.FTZ R6, R59, R6, !PT ;  /* 0x000000063b067209 */ /* 0x000fe20007810000 */
[----:B------:R-:W-:Y:S02]  /*2600*/  IMAD.MOV.U32 R111, RZ, RZ, R119 ;  /* 0x000000ffff6f7224 */ /* 0x000fe400078e0077 */
        /* <DEDUP_REMOVED lines=93> */
[----:B------:R-:W-:Y:S01]  /*2be0*/  F2FP.F16.F32.PACK_AB R130, R91, R130 ;  /* 0x000000825b82723e */ /* 0x000fe200000000ff */
[----:B------:R-:W-:Y:S01]  /*2bf0*/  IMAD.MOV.U32 R89, RZ, RZ, R119 ;  /* 0x000000ffff597224 */ /* 0x000fe200078e0077 */
[----:B------:R-:W-:Y:S01]  /*2c00*/  F2FP.F16.F32.PACK_AB R120, R53, R120 ;  /* 0x000000783578723e */ /* 0x000fe200000000ff */
[----:B------:R-:W-:Y:S01]  /*2c10*/  FADD.FTZ R9, R91, R34 ;  /* 0x000000225b097221 */ /* 0x000fe20000010000 */
[----:B------:R-:W-:Y:S01]  /*2c20*/  FFMA.FTZ R34, R67, R0, -R26 ;  /* 0x0000000043227223 */ /* 0x000fe2000001081a */
[----:B------:R-:W0:Y:S01]  /*2c30*/  MUFU.EX2 R12, R12 ;  /* 0x0000000c000c7308 */ /* 0x000e220000000800 */
[----:B-1----:R-:W-:Y:S01]  /*2c40*/  FADD.FTZ R36, R10, R7 ;  /* 0x000000070a247221 */ /* 0x002fe20000010000 */
[----:B------:R-:W-:Y:S01]  /*2c50*/  FADD.FTZ R38, R132, R9 ;  /* 0x0000000984267221 */ /* 0x000fe20000010000 */
[----:B------:R-:W-:Y:S01]  /*2c60*/  F2FP.F16.F32.PACK_AB R132, R93, R132 ;  /* 0x000000845d84723e */ /* 0x000fe200000000ff */
[----:B------:R-:W-:Y:S01]  /*2c70*/  IMAD.MOV.U32 R91, RZ, RZ, R119 ;  /* 0x000000ffff5b7224 */ /* 0x000fe200078e0077 */
[----:B------:R-:W-:Y:S01]  /*2c80*/  F2FP.F16.F32.PACK_AB R122, R57, R122 ;  /* 0x0000007a397a723e */ /* 0x000fe200000000ff */
[----:B------:R-:W-:Y:S01]  /*2c90*/  FADD.FTZ R9, R93, R38 ;  /* 0x000000265d097221 */ /* 0x000fe20000010000 */
[----:B------:R-:W-:Y:S01]  /*2ca0*/  F2FP.F16.F32.PACK_AB R124, R61, R124 ;  /* 0x0000007c3d7c723e */ /* 0x000fe200000000ff */
[----:B------:R-:W1:Y:S01]  /*2cb0*/  MUFU.EX2 R129, R129 ;  /* 0x0000008100817308 */ /* 0x000e620000000800 */
[----:B--2---:R-:W-:Y:S01]  /*2cc0*/  FADD.FTZ R7, R127, R36 ;  /* 0x000000247f077221 */ /* 0x004fe20000010000 */
[----:B------:R-:W-:Y:S01]  /*2cd0*/  FADD.FTZ R38, R134, R9 ;  /* 0x0000000986267221 */ /* 0x000fe20000010000 */
[----:B------:R-:W-:Y:S01]  /*2ce0*/  F2FP.F16.F32.PACK_AB R126, R69, R126 ;  /* 0x0000007e457e723e */ /* 0x000fe200000000ff */
[----:B------:R-:W-:Y:S01]  /*2cf0*/  IMAD.MOV.U32 R93, RZ, RZ, R119 ;  /* 0x000000ffff5d7224 */ /* 0x000fe200078e0077 */
[C---:B------:R-:W-:Y:S01]  /*2d00*/  F2FP.F16.F32.PACK_AB R134, R79.reuse, R134 ;  /* 0x000000864f86723e */ /* 0x040fe200000000ff */
[----:B------:R-:W-:Y:S01]  /*2d10*/  FADD.FTZ R9, R79, R38 ;  /* 0x000000264f097221 */ /* 0x000fe20000010000 */
[----:B------:R-:W-:Y:S01]  /*2d20*/  F2FP.F16.F32.PACK_AB R125, R10, R125 ;  /* 0x0000007d0a7d723e */ /* 0x000fe200000000ff */
[----:B------:R-:W2:Y:S01]  /*2d30*/  MUFU.EX2 R14, R14 ;  /* 0x0000000e000e7308 */ /* 0x000ea20000000800 */
[----:B0-----:R-:W-:Y:S01]  /*2d40*/  FADD.FTZ R36, R12, R7 ;  /* 0x000000070c247221 */ /* 0x001fe20000010000 */
[----:B------:R-:W-:Y:S01]  /*2d50*/  FADD.FTZ R38, R136, R9 ;  /* 0x0000000988267221 */ /* 0x000fe20000010000 */
[----:B------:R-:W-:-:S02]  /*2d60*/  F2FP.F16.F32.PACK_AB R136, R83, R136 ;  /* 0x000000885388723e */ /* 0x000fc400000000ff */
[----:B------:R-:W-:Y:S01]  /*2d70*/  F2FP.F16.F32.PACK_AB R127, R12, R127 ;  /* 0x0000007f0c7f723e */ /* 0x000fe200000000ff */
[----:B------:R-:W-:Y:S02]  /*2d80*/  FADD.FTZ R9, R83, R38 ;  /* 0x0000002653097221 */ /* 0x000fe40000010000 */
        /* <DEDUP_REMOVED lines=37> */
[----:B------:R-:W-:Y:S01]  /*2fe0*/  F2FP.F16.F32.PACK_AB R142, R107, R142 ;  /* 0x0000008e6b8e723e */ /* 0x000fe200000000ff */
[----:B------:R-:W-:-:S05]  /*2ff0*/  IMAD.MOV.U32 R107, RZ, RZ, R119 ;  /* 0x000000ffff6b7224 */ /* 0x000fca00078e0077 */
        /* <DEDUP_REMOVED lines=19> */
[----:B------:R-:W-:-:S06]  /*3130*/  F2FP.F16.F32.PACK_AB R146, R77, R146 ;  /* 0x000000924d92723e */ /* 0x000fcc00000000ff */
        /* <DEDUP_REMOVED lines=10> */
[----:B--2---:R-:W-:-:S06]  /*31e0*/  IMAD.MOV.U32 R97, RZ, RZ, R119 ;  /* 0x000000ffff617224 */ /* 0x004fcc00078e0077 */
        /* <DEDUP_REMOVED lines=17> */
[----:B------:R2:W3:Y:S01]  /*3300*/  MUFU.EX2 R6, R105 ;  /* 0x0000006900067308 */ /* 0x0004e20000000800 */
[----:B-1----:R-:W-:-:S07]  /*3310*/  FADD.FTZ R42, R150, R9 ;  /* 0x00000009962a7221 */ /* 0x002fce0000010000 */
[----:B------:R-:W1:Y:S01]  /*3320*/  MUFU.EX2 R81, R81 ;  /* 0x0000005100517308 */ /* 0x000e620000000800 */
[----:B0-----:R-:W-:Y:S01]  /*3330*/  FADD.FTZ R7, R103, R8 ;  /* 0x0000000867077221 */ /* 0x001fe20000010000 */
[----:B--2---:R-:W-:Y:S01]  /*3340*/  IMAD.MOV.U32 R105, RZ, RZ, R119 ;  /* 0x000000ffff697224 */ /* 0x004fe200078e0077 */
[C---:B---3--:R-:W-:Y:S02]  /*3350*/  F2FP.F16.F32.PACK_AB R151, R6.reuse, R103 ;  /* 0x000000670697723e */ /* 0x048fe400000000ff */
[----:B------:R-:W-:Y:S01]  /*3360*/  FADD.FTZ R7, R6, R7 ;  /* 0x0000000706077221 */ /* 0x000fe20000010000 */
[----:B------:R-:W-:Y:S02]  /*3370*/  IMAD.MOV.U32 R103, RZ, RZ, R119 ;  /* 0x000000ffff677224 */ /* 0x000fe400078e0077 */
[C---:B-1----:R-:W-:Y:S01]  /*3380*/  FADD.FTZ R9, R81.reuse, R42 ;  /* 0x0000002a51097221 */ /* 0x042fe20000010000 */
[----:B------:R-:W-:Y:S01]  /*3390*/  F2FP.F16.F32.PACK_AB R150, R81, R150 ;  /* 0x000000965196723e */ /* 0x000fe200000000ff */
[----:B------:R-:W-:Y:S06]  /*33a0*/  @!P1 BRA `(.L_x_214) ;  /* 0x0000001c00b09947 */ /* 0x000fec0003800000 */
[----:B------:R-:W-:Y:S01]  /*33b0*/  IMAD.MOV.U32 R6, RZ, RZ, R5 ;  /* 0x000000ffff067224 */ /* 0x000fe200078e0005 */
[----:B------:R-:W-:Y:S02]  /*33c0*/  MOV R4, R3 ;  /* 0x0000000300047202 */ /* 0x000fe40000000f00 */
        /* <DEDUP_REMOVED lines=15> */
[----:B------:R-:W-:Y:S01]  /*34c0*/  CS2R R88, SRZ ;  /* 0x0000000000587805 */ /* 0x000fe2000001ff00 */
[----:B------:R-:W-:Y:S01]  /*34d0*/  UIADD3 UR45, UR45, -0x2, URZ ;  /* 0xfffffffe2d2d7890 */ /* 0x000fe2000fffe03f */
[----:B------:R-:W-:Y:S01]  /*34e0*/  UMOV UR22, UR46 ;  /* 0x0000002e00167c82 */ /* 0x000fe20008000000 */
[----:B------:R-:W-:-:S10]  /*34f0*/  UMOV UR21, UR36 ;  /* 0x0000002400157c82 */ /* 0x000fd40008000000 */
.L_x_225:
[----:B------:R-:W-:Y:S01]  /*3500*/  ISETP.NE.AND P2, PT, RZ, UR44, PT ;  /* 0x0000002cff007c0c */ /* 0x000fe2000bf45270 */
[----:B------:R-:W-:-:S04]  /*3510*/  UISETP.NE.AND UP0, UPT, UR21, 0x1, UPT ;  /* 0x000000011500788c */ /* 0x000fc8000bf05270 */
[----:B------:R-:W-:-:S04]  /*3520*/  USEL UR46, URZ, 0x1, UP0 ;  /* 0x000000013f2e7887 */ /* 0x000fc80008000000 */
[----:B------:R-:W-:-:S04]  /*3530*/  ULOP3.LUT UR46, UR22, UR46, URZ, 0x3c, !UPT ;  /* 0x0000002e162e7292 */ /* 0x000fc8000f8e3c3f */
[----:B------:R-:W-:Y:S08]  /*3540*/  @P2 BRA `(.L_x_215) ;  /* 0x0000000000442947 */ /* 0x000ff00003800000 */
[----:B------:R-:W-:Y:S05]  /*3550*/  @!P0 BRA `(.L_x_216) ;  /* 0x0000000000048947 */ /* 0x000fea0003800000 */
[----:B------:R-:W-:Y:S01]  /*3560*/  BPT.TRAP 0x1 ;  /* 0x000000040000795c */ /* 0x000fe20000300000 */
.L_x_216:
[----:B------:R-:W0:Y:S01]  /*3570*/  S2UR UR10, SR_CgaCtaId ;  /* 0x00000000000a79c3 */ /* 0x000e220000008800 */
[----:B------:R-:W-:Y:S01]  /*3580*/  UIADD3 UR6, UR21, 0x1, URZ ;  /* 0x0000000115067890 */ /* 0x000fe2000fffe03f */
[----:B------:R-:W-:Y:S01]  /*3590*/  IMAD.U32 R0, RZ, RZ, UR46 ;  /* 0x0000002eff007e24 */ /* 0x000fe2000f8e00ff */
[----:B------:R-:W-:Y:S02]  /*35a0*/  UMOV UR7, 0x400 ;  /* 0x0000040000077882 */ /* 0x000fe40000000000 */
[----:B------:R-:W-:Y:S02]  /*35b0*/  UISETP.NE.AND UP0, UPT, UR6, 0x2, UPT ;  /* 0x000000020600788c */ /* 0x000fe4000bf05270 */
[----:B------:R-:W-:Y:S02]  /*35c0*/  SHF.L.U32 R0, R0, 0x1f, RZ ;  /* 0x0000001f00007819 */ /* 0x000fe400000006ff */
[----:B------:R-:W-:Y:S02]  /*35d0*/  USEL UR6, UR6, URZ, UP0 ;  /* 0x0000003f06067287 */ /* 0x000fe40008000000 */
[----:B0-----:R-:W-:-:S04]  /*35e0*/  ULEA UR7, UR10, UR7, 0x18 ;  /* 0x000000070a077291 */ /* 0x001fc8000f8ec03f */
[----:B------:R-:W-:-:S09]  /*35f0*/  ULEA UR6, UR6, UR7, 0x3 ;  /* 0x0000000706067291 */ /* 0x000fd2000f8e183f */
[----:B------:R0:W1:Y:S01]  /*3600*/  SYNCS.PHASECHK.TRANS64.TRYWAIT P1, [UR6+0x16830], R0 ;  /* 0x01683000ff0075a7 */ /* 0x0000620008020146 */
[----:B------:R-:W-:Y:S05]  /*3610*/  @!P0 BRA `(.L_x_217) ;  /* 0x0000000000048947 */ /* 0x000fea0003800000 */
[----:B------:R-:W-:Y:S01]  /*3620*/  BPT.TRAP 0x1 ;  /* 0x000000040000795c */ /* 0x000fe20000300000 */
.L_x_217:
[----:B-1----:R-:W-:Y:S05]  /*3630*/  @P1 BRA `(.L_x_215) ;  /* 0x0000000000081947 */ /* 0x002fea0003800000 */
[----:B------:R-:W1:Y:S02]  /*3640*/  SYNCS.PHASECHK.TRANS64.TRYWAIT P1, [UR6+0x16830], R0 ;  /* 0x01683000ff0075a7 */ /* 0x000e640008020146 */
[----:B-1----:R-:W-:Y:S05]  /*3650*/  @!P1 BRA `(.L_x_218) ;  /* 0x0000009400749947 */ /* 0x002fea0003800000 */
.L_x_215:
        /* <DEDUP_REMOVED lines=28> */
.L_x_220:
[----:B------:R-:W0:Y:S01]  /*3820*/  S2UR UR7, SR_CgaCtaId ;  /* 0x00000000000779c3 */ /* 0x000e220000008800 */
[----:B------:R-:W-:Y:S01]  /*3830*/  UMOV UR6, 0x400 ;  /* 0x0000040000067882 */ /* 0x000fe20000000000 */
[----:B------:R-:W-:-:S05]  /*3840*/  IMAD.U32 R0, RZ, RZ, UR22 ;  /* 0x00000016ff007e24 */ /* 0x000fca000f8e00ff */
[----:B------:R-:W-:Y:S01]  /*3850*/  SHF.L.U32 R0, R0, 0x1f, RZ ;  /* 0x0000001f00007819 */ /* 0x000fe200000006ff */
[----:B0-----:R-:W-:-:S04]  /*3860*/  ULEA UR6, UR7, UR6, 0x18 ;  /* 0x0000000607067291 */ /* 0x001fc8000f8ec03f */
[----:B------:R-:W-:-:S09]  /*3870*/  ULEA UR6, UR21, UR6, 0x3 ;  /* 0x0000000615067291 */ /* 0x000fd2000f8e183f */
[----:B------:R0:W1:Y:S01]  /*3880*/  SYNCS.PHASECHK.TRANS64.TRYWAIT P1, [UR6+0x16850], R0 ;  /* 0x01685000ff0075a7 */ /* 0x0000620008020146 */
[----:B------:R-:W-:Y:S05]  /*3890*/  @!P0 BRA `(.L_x_221) ;  /* 0x0000000000048947 */ /* 0x000fea0003800000 */
[----:B------:R-:W-:Y:S01]  /*38a0*/  BPT.TRAP 0x1 ;  /* 0x000000040000795c */ /* 0x000fe20000300000 */
.L_x_221:
[----:B-1----:R-:W-:Y:S05]  /*38b0*/  @P1 BRA `(.L_x_219) ;  /* 0x0000000000081947 */ /* 0x002fea0003800000 */
[----:B------:R-:W1:Y:S02]  /*38c0*/  SYNCS.PHASECHK.TRANS64.TRYWAIT P1, [UR6+0x16850], R0 ;  /* 0x01685000ff0075a7 */ /* 0x000e640008020146 */
[----:B-1----:R-:W-:Y:S05]  /*38d0*/  @!P1 BRA `(.L_x_222) ;  /* 0x0000009000ec9947 */ /* 0x002fea0003800000 */
.L_x_219:
[----:B------:R-:W2:Y:S01]  /*38e0*/  S2UR UR11, SR_CgaCtaId ;  /* 0x00000000000b79c3 */ /* 0x000ea20000008800 */
[----:B------:R-:W-:Y:S01]  /*38f0*/  UMOV UR6, 0x400 ;  /* 0x0000040000067882 */ /* 0x000fe20000000000 */
[----:B------:R-:W-:Y:S01]  /*3900*/  WARPGROUP.ARRIVE ;  /* 0x00000000000079c5 */ /* 0x000fe20000000000 */
[----:B------:R-:W-:-:S05]  /*3910*/  UMOV UR7, 0x40000040 ;  /* 0x4000004000077882 */ /* 0x000fca0000000000 */
[----:B-1----:R-:W1:Y:S01]  /*3920*/  S2R R3, SR_TID.X ;  /* 0x0000000000037919 */ /* 0x002e620000002100 */
[----:B0-----:R-:W-:Y:S01]  /*3930*/  VIADD R0, R19, 0x9 ;  /* 0x0000000913007836 */ /* 0x001fe20000000000 */
[----:B--2---:R-:W-:-:S04]  /*3940*/  ULEA UR14, UR11, UR6, 0x18 ;  /* 0x000000060b0e7291 */ /* 0x004fc8000f8ec03f */
[----:B------:R-:W-:-:S04]  /*3950*/  UIADD3 UR6, UR14, 0x400, URZ ;  /* 0x000004000e067890 */ /* 0x000fc8000fffe03f */
[----:B------:R-:W-:-:S04]  /*3960*/  USHF.R.U32.HI UR6, URZ, 0x4, UR6 ;  /* 0x000000043f067899 */ /* 0x000fc80008011606 */
[----:B------:R-:W-:Y:S01]  /*3970*/  ULOP3.LUT UR6, UR6, 0x3fff, URZ, 0xc0, !UPT ;  /* 0x00003fff06067892 */ /* 0x000fe2000f8ec03f */
[----:B-1----:R-:W-:-:S03]  /*3980*/  ISETP.GE.U32.AND P1, PT, R3, 0x180, PT ;  /* 0x000001800300780c */ /* 0x002fc60003f26070 */
[----:B------:R-:W-:Y:S01]  /*3990*/  ULEA UR10, UR21, UR6, 0xa ;  /* 0x00000006150a7291 */ /* 0x000fe2000f8e503f */
[----:B------:R-:W-:-:S06]  /*39a0*/  SEL R0, R0, 0x9, !P1 ;  /* 0x0000000900007807 */ /* 0x000fcc0004800000 */
[----:B------:R-:W-:Y:S02]  /*39b0*/  UMOV UR6, UR10 ;  /* 0x0000000a00067c82 */ /* 0x000fe40008000000 */
        /* <DEDUP_REMOVED lines=40> */
.L_x_223:
        /* <DEDUP_REMOVED lines=279> */
.L_x_224:
        /* <DEDUP_REMOVED lines=74> */
[----:B------:R-:W-:Y:S01]  /*5250*/  F2FP.F16.F32.PACK_AB R151, R53, R151 ;  /* 0x000000973597723e */ /* 0x000fe200000000ff */
[----:B------:R-:W-:Y:S06]  /*5260*/  @P1 BRA `(.L_x_225) ;  /* 0xffffffe000a41947 */ /* 0x000fec000383ffff */
.L_x_214:
[----:B------:R-:W-:Y:S06]  /*5270*/  BAR.ARV 0x8, 0x200 ;  /* 0x0208000000007b1d */ /* 0x000fec0000002000 */
[----:B------:R-:W-:Y:S05]  /*5280*/  @!P0 BRA `(.L_x_226) ;  /* 0x0000000000048947 */ /* 0x000fea0003800000 */
[----:B------:R-:W-:Y:S01]  /*5290*/  BPT.TRAP 0x1 ;  /* 0x000000040000795c */ /* 0x000fe20000300000 */
.L_x_226:
        /* <DEDUP_REMOVED lines=9> */
.L_x_227:
[----:B-1----:R-:W-:Y:S05]  /*5330*/  @P1 BRA `(.L_x_228) ;  /* 0x0000000000081947 */ /* 0x002fea0003800000 */
[----:B------:R-:W1:Y:S02]  /*5340*/  SYNCS.PHASECHK.TRANS64.TRYWAIT P1, [UR5+0x16850], R4 ;  /* 0x01685004ff0075a7 */ /* 0x000e640008020145 */
[----:B-1----:R-:W-:Y:S05]  /*5350*/  @!P1 BRA `(.L_x_229) ;  /* 0x0000007800649947 */ /* 0x002fea0003800000 */
.L_x_228:
[----:B------:R-:W-:Y:S01]  /*5360*/  UIADD3 UR4, UR4, 0x400, URZ ;  /* 0x0000040004047890 */ /* 0x000fe2000fffe03f */
[----:B------:R-:W-:Y:S01]  /*5370*/  WARPGROUP.ARRIVE ;  /* 0x00000000000079c5 */ /* 0x000fe20000000000 */
[----:B------:R-:W-:Y:S01]  /*5380*/  UMOV UR11, 0x40000040 ;  /* 0x40000040000b7882 */ /* 0x000fe20000000000 */
[----:B01----:R-:W0:Y:S01]  /*5390*/  SHFL.BFLY PT, R4, R9, 0x2, 0x1f ;  /* 0x0c401f0009047f89 */ /* 0x003e2200000e0000 */
[----:B------:R-:W-:Y:S01]  /*53a0*/  USHF.R.U32.HI UR4, URZ, 0x4, UR4 ;  /* 0x000000043f047899 */ /* 0x000fe20008011604 */
[----:B------:R-:W-:Y:S01]  /*53b0*/  MOV R29, 0xff800000 ;  /* 0xff800000001d7802 */ /* 0x000fe20000000f00 */
[----:B------:R-:W-:Y:S01]  /*53c0*/  IMAD.MOV.U32 R28, RZ, RZ, -0x800000 ;  /* 0xff800000ff1c7424 */ /* 0x000fe200078e00ff */
[----:B------:R-:W1:Y:S01]  /*53d0*/  SHFL.BFLY PT, R6, R7, 0x2, 0x1f ;  /* 0x0c401f0007067f89 */ /* 0x000e6200000e0000 */
[----:B------:R-:W-:-:S04]  /*53e0*/  ULOP3.LUT UR4, UR4, 0x3fff, URZ, 0xc0, !UPT ;  /* 0x00003fff04047892 */ /* 0x000fc8000f8ec03f */
[----:B------:R-:W-:-:S04]  /*53f0*/  ULEA UR4, UR36, UR4, 0xa ;  /* 0x0000000424047291 */ /* 0x000fc8000f8e503f */
[----:B------:R-:W-:-:S03]  /*5400*/  UIADD3 UR6, UR4, 0x80, URZ ;  /* 0x0000008004067890 */ /* 0x000fc6000fffe03f */
[----:B------:R-:W-:Y:S02]  /*5410*/  UMOV UR10, UR4 ;  /* 0x00000004000a7c82 */ /* 0x000fe40008000000 */
        /* <DEDUP_REMOVED lines=10> */
[----:B------:R-:W-:Y:S02]  /*54c0*/  FSETP.NE.FTZ.AND P1, PT, R11, RZ, PT ;  /* 0x000000ff0b00720b */ /* 0x000fe40003f35000 */
[----:B------:R-:W-:Y:S02]  /*54d0*/  CS2R R6, SRZ ;  /* 0x0000000000067805 */ /* 0x000fe4000001ff00 */
[----:B------:R-:W-:-:S09]  /*54e0*/  FSETP.NE.FTZ.AND P2, PT, R13, RZ, PT ;  /* 0x000000ff0d00720b */ /* 0x000fd20003f55000 */
[----:B------:R-:W0:Y:S01]  /*54f0*/  @P1 MUFU.LG2 R8, R11 ;  /* 0x0000000b00081308 */ /* 0x000e220000000c00 */
[----:B------:R-:W-:-:S03]  /*5500*/  @P1 FMUL.FTZ R4, R0, 0.69314718246459960938 ;  /* 0x3f31721800041820 */ /* 0x000fc60000410000 */
[----:B------:R-:W-:-:S04]  /*5510*/  @P2 FMUL.FTZ R15, R0, 0.69314718246459960938 ;  /* 0x3f317218000f2820 */ /* 0x000fc80000410000 */
[----:B------:R-:W1:Y:S08]  /*5520*/  @P2 MUFU.LG2 R10, R13 ;  /* 0x0000000d000a2308 */ /* 0x000e700000000c00 */
[----:B------:R2:W3:Y:S01]  /*5530*/  @P1 MUFU.RCP R7, R11 ;  /* 0x0000000b00071308 */ /* 0x0004e20000001000 */
[----:B0-----:R-:W-:-:S04]  /*5540*/  @P1 FMUL.FTZ R9, R8, 0.69314718246459960938 ;  /* 0x3f31721808091820 */ /* 0x001fc80000410000 */
[----:B------:R-:W-:-:S03]  /*5550*/  @P1 FFMA.FTZ R29, R4, R3, R9 ;  /* 0x00000003041d1223 */ /* 0x000fc60000010009 */
[----:B------:R2:W0:Y:S01]  /*5560*/  @P2 MUFU.RCP R6, R13 ;  /* 0x0000000d00062308 */ /* 0x0004220000001000 */
[----:B------:R-:W-:Y:S02]  /*5570*/  WARPGROUP.DEPBAR.LE gsb0, 0x0 ;  /* 0x00008000000079c5 */ /* 0x000fe40000010000 */
[----:B------:R-:W-:Y:S01]  /*5580*/  WARPGROUP.ARRIVE ;  /* 0x00000000000079c5 */ /* 0x000fe20000000000 */
[----:B-1----:R-:W-:-:S04]  /*5590*/  @P2 FMUL.FTZ R10, R10, 0.69314718246459960938 ;  /* 0x3f3172180a0a2820 */ /* 0x002fc80000410000 */
[----:B------:R-:W-:Y:S01]  /*55a0*/  @P2 FFMA.FTZ R28, R15, R5, R10 ;  /* 0x000000050f1c2223 */ /* 0x000fe2000001000a */
        /* <DEDUP_REMOVED lines=37> */
[----:B0-23--:R-:W-:Y:S05]  /*5800*/  @!P0 BRA `(.L_x_230) ;  /* 0x0000000000048947 */ /* 0x00dfea0003800000 */
[----:B------:R-:W-:Y:S01]  /*5810*/  BPT.TRAP 0x1 ;  /* 0x000000040000795c */ /* 0x000fe20000300000 */
.L_x_230:
[----:B------:R-:W-:Y:S01]  /*5820*/  UIADD3 UR4, UR5, 0x16860, URZ ;  /* 0x0001686005047890 */ /* 0x000fe2000fffe03f */
[-C--:B------:R-:W-:Y:S01]  /*5830*/  FMUL.FTZ R56, R88, R7.reuse ;  /* 0x0000000758387220 */ /* 0x080fe20000410000 */
[----:B------:R-:W-:Y:S01]  /*5840*/  UIADD3 UR36, UR36, 0x1, URZ ;  /* 0x0000000124247890 */ /* 0x000fe2000fffe03f */
[-C--:B------:R-:W-:Y:S01]  /*5850*/  FMUL.FTZ R53, R89, R7.reuse ;  /* 0x0000000759357220 */ /* 0x080fe20000410000 */
[----:B------:R-:W-:Y:S01]  /*5860*/  UPRMT UR4, UR7, 0x654, UR4 ;  /* 0x0000065407047896 */ /* 0x000fe20008000004 */
[-C--:B------:R-:W-:Y:S01]  /*5870*/  FMUL.FTZ R52, R92, R7.reuse ;  /* 0x000000075c347220 */ /* 0x080fe20000410000 */
[----:B------:R-:W-:Y:S01]  /*5880*/  UISETP.NE.AND UP0, UPT, UR36, 0x2, UPT ;  /* 0x000000022400788c */ /* 0x000fe2000bf05270 */
[-C--:B------:R-:W-:Y:S01]  /*5890*/  FMUL.FTZ R49, R93, R7.reuse ;  /* 0x000000075d317220 */ /* 0x080fe20000410000 */
[-C--:B------:R-:W-:Y:S01]  /*58a0*/  FMUL.FTZ R48, R96, R7.reuse ;  /* 0x0000000760307220 */ /* 0x080fe20000410000 */
[-C--:B------:R-:W-:Y:S01]  /*58b0*/  FMUL.FTZ R45, R97, R7.reuse ;  /* 0x00000007612d7220 */ /* 0x080fe20000410000 */
[-C--:B------:R-:W-:Y:S01]  /*58c0*/  FMUL.FTZ R44, R100, R7.reuse ;  /* 0x00000007642c7220 */ /* 0x080fe20000410000 */
[-C--:B------:R-:W-:Y:S01]  /*58d0*/  FMUL.FTZ R41, R101, R7.reuse ;  /* 0x0000000765297220 */ /* 0x080fe20000410000 */
[-C--:B------:R-:W-:Y:S01]  /*58e0*/  FMUL.FTZ R37, R104, R7.reuse ;  /* 0x0000000768257220 */ /* 0x080fe20000410000 */
[----:B------:R-:W-:Y:S01]  /*58f0*/  SYNCS.ARRIVE.TRANS64.RED.A1T0 RZ, [UR4], RZ ;  /* 0x000000ffffff79a7 */ /* 0x000fe20008100404 */
[----:B------:R-:W-:Y:S01]  /*5900*/  USEL UR4, URZ, 0x1, UP0 ;  /* 0x000000013f047887 */ /* 0x000fe20008000000 */
        /* <DEDUP_REMOVED lines=18> */
[----:B------:R-:W-:Y:S01]  /*5a30*/  PLOP3.LUT P0, PT, PT, PT, PT, 0x8, 0x0 ;  /* 0x000000000000781c */ /* 0x000fe20003f0e170 */
[-C--:B------:R-:W-:Y:S01]  /*5a40*/  FMUL.FTZ R15, R111, R6.reuse ;  /* 0x000000066f0f7220 */ /* 0x080fe20000410000 */
[-C--:B------:R-:W-:Y:S01]  /*5a50*/  FMUL.FTZ R30, R114, R6.reuse ;  /* 0x00000006721e7220 */ /* 0x080fe20000410000 */
[-C--:B------:R-:W-:Y:S01]  /*5a60*/  FMUL.FTZ R25, R115, R6.reuse ;  /* 0x0000000673197220 */ /* 0x080fe20000410000 */
[-C--:B------:R-:W-:Y:S01]  /*5a70*/  FMUL.FTZ R24, R118, R6.reuse ;  /* 0x0000000676187220 */ /* 0x080fe20000410000 */
[----:B------:R-:W-:Y:S01]  /*5a80*/  FMUL.FTZ R119, R119, R6 ;  /* 0x0000000677777220 */ /* 0x000fe20000410000 */
[----:B------:R-:W-:-:S02]  /*5a90*/  UIADD3 UR47, UR47, 0x1, URZ ;  /* 0x000000012f2f7890 */ /* 0x000fc4000fffe03f */
[----:B------:R-:W-:Y:S02]  /*5aa0*/  USEL UR36, UR36, URZ, UP0 ;  /* 0x0000003f24247287 */ /* 0x000fe40008000000 */
[----:B------:R-:W-:-:S12]  /*5ab0*/  ULOP3.LUT UR46, UR46, UR4, URZ, 0x3c, !UPT ;  /* 0x000000042e2e7292 */ /* 0x000fd8000f8e3c3f */
.L_x_206:
[----:B------:R-:W0:Y:S01]  /*5ac0*/  S2R R5, SR_CgaCtaId ;  /* 0x0000000000057919 */ /* 0x000e220000008800 */
[----:B------:R-:W-:Y:S01]  /*5ad0*/  MOV R0, 0x400 ;  /* 0x0000040000007802 */ /* 0x000fe20000000f00 */
[----:B------:R-:W-:Y:S01]  /*5ae0*/  BSSY B0, `(.L_x_231) ;  /* 0x0000190000007945 */ /* 0x000fe20003800000 */
[----:B------:R-:W-:Y:S02]  /*5af0*/  BAR.SYNC.DEFER_BLOCKING 0x5, 0x200 ;  /* 0x0148000000007b1d */ /* 0x000fe40000010000 */
[----:B0-----:R-:W-:-:S05]  /*5b00*/  LEA R0, R5, R0, 0x18 ;  /* 0x0000000005007211 */ /* 0x001fca00078ec0ff */
[----:B------:R-:W0:Y:S02]  /*5b10*/  LDS.128 R32, [R0+0x168d0] ;  /* 0x0168d00000207984 */ /* 0x000e240000000c00 */
[----:B0-----:R-:W-:Y:S02]  /*5b20*/  R2UR UR6, R33 ;  /* 0x00000000210672ca */ /* 0x001fe400000e0000 */
[----:B------:R-:W-:Y:S01]  /*5b30*/  R2UR UR5, R34 ;  /* 0x00000000220572ca */ /* 0x000fe200000e0000 */
[----:B------:R-:W-:Y:S06]  /*5b40*/  BAR.ARV 0x4, 0x200 ;  /* 0x0108000000007b1d */ /* 0x000fec0000002000 */
[----:B------:R-:W-:Y:S08]  /*5b50*/  @P0 BRA `(.L_x_232) ;  /* 0x0000000c00b80947 */ /* 0x000ff00003800000 */
[----:B------:R-:W0:Y:S01]  /*5b60*/  S2R R5, SR_SWINHI ;  /* 0x0000000000057919 */ /* 0x000e220000002f00 */
[----:B------:R-:W-:Y:S01]  /*5b70*/  F2FP.F16.F32.PACK_AB R12, R12, R37 ;  /* 0x000000250c0c723e */ /* 0x000fe200000000ff */
[----:B------:R-:W-:Y:S01]  /*5b80*/  ULDC.64 UR8, c[0x0][0xc00] ;  /* 0x0003000000087ab9 */ /* 0x000fe20000000a00 */
[----:B------:R-:W-:Y:S01]  /*5b90*/  F2FP.F16.F32.PACK_AB R13, R13, R40 ;  /* 0x000000280d0d723e */ /* 0x000fe200000000ff */
[----:B------:R-:W-:Y:S01]  /*5ba0*/  UISETP.NE.U32.AND UP0, UPT, UR8, URZ, UPT ;  /* 0x0000003f0800728c */ /* 0x000fe2000bf05070 */
[----:B------:R-:W-:Y:S01]  /*5bb0*/  F2FP.F16.F32.PACK_AB R14, R14, R31 ;  /* 0x0000001f0e0e723e */ /* 0x000fe200000000ff */
[----:B------:R-:W-:Y:S01]  /*5bc0*/  USHF.L.U32 UR16, UR38, 0x2, URZ ;  /* 0x0000000226107899 */ /* 0x000fe2000800063f */
[----:B------:R-:W-:Y:S01]  /*5bd0*/  F2FP.F16.F32.PACK_AB R15, R15, R38 ;  /* 0x000000260f0f723e */ /* 0x000fe200000000ff */
[----:B------:R-:W-:Y:S01]  /*5be0*/  UISETP.NE.AND.EX UP0, UPT, UR9, URZ, UPT, UP0 ;  /* 0x0000003f0900728c */ /* 0x000fe2000bf05300 */
[----:B------:R-:W-:Y:S01]  /*5bf0*/  F2FP.F16.F32.PACK_AB R36, R27, R36 ;  /* 0x000000241b24723e */ /* 0x000fe200000000ff */
[----:B------:R-:W-:Y:S01]  /*5c00*/  USHF.L.U64.HI UR18, UR38, 0x2, UR39 ;  /* 0x0000000226127899 */ /* 0x000fe20008010227 */
[----:B------:R-:W-:Y:S01]  /*5c10*/  F2FP.F16.F32.PACK_AB R37, R25, R30 ;  /* 0x0000001e1925723e */ /* 0x000fe200000000ff */
[----:B------:R-:W-:Y:S01]  /*5c20*/  UIADD3 UR4, UP1, UR16, UR8, URZ ;  /* 0x0000000810047290 */ /* 0x000fe2000ff3e03f */
[----:B------:R-:W-:Y:S01]  /*5c30*/  F2FP.F16.F32.PACK_AB R38, R3, R26 ;  /* 0x0000001a0326723e */ /* 0x000fe200000000ff */
[----:B------:R-:W1:Y:S08]  /*5c40*/  LDC R30, c[0x0][0xbe8] ;  /* 0x0002fa00ff1e7b82 */ /* 0x000e700000000800 */
[----:B------:R-:W-:Y:S01]  /*5c50*/  BAR.SYNC.DEFER_BLOCKING 0x1, 0x180 ;  /* 0x0046000000007b1d */ /* 0x000fe20000010000 */
[----:B------:R-:W-:-:S02]  /*5c60*/  UIADD3.X UR7, UR18, UR9, URZ, UP1, !UPT ;  /* 0x0000000912077290 */ /* 0x000fc40008ffe43f */
[----:B------:R-:W-:-:S03]  /*5c70*/  USHF.R.S32.HI UR17, URZ, 0x1f, UR41 ;  /* 0x0000001f3f117899 */ /* 0x000fc60008011429 */
[----:B------:R-:W-:Y:S01]  /*5c80*/  ULDC.64 UR10, c[0x0][0xb90] ;  /* 0x0002e400000a7ab9 */ /* 0x000fe20000000a00 */
[----:B------:R-:W-:Y:S01]  /*5c90*/  IMAD.U32 R25, RZ, RZ, UR7 ;  /* 0x00000007ff197e24 */ /* 0x000fe2000f8e00ff */
[----:B------:R-:W-:Y:S01]  /*5ca0*/  ULDC.64 UR12, c[0x0][0xc08] ;  /* 0x00030200000c7ab9 */ /* 0x000fe20000000a00 */
[----:B------:R-:W-:Y:S01]  /*5cb0*/  ULDC.64 UR14, c[0x0][0xb98] ;  /* 0x0002e600000e7ab9 */ /* 0x000fe20000000a00 */
[----:B------:R-:W-:Y:S02]  /*5cc0*/  MOV R20, R0 ;  /* 0x0000000000147202 */ /* 0x000fe40000000f00 */
[----:B0-----:R-:W-:-:S03]  /*5cd0*/  MOV R21, R5 ;  /* 0x0000000500157202 */ /* 0x001fc60000000f00 */
[----:B------:R-:W-:-:S03]  /*5ce0*/  IMAD.WIDE R4, R154, 0x2, R20 ;  /* 0x000000029a047825 */ /* 0x000fc600078e0214 */
[C---:B------:R-:W-:Y:S02]  /*5cf0*/  IADD3 R9, P1, R4.reuse, 0x40, RZ ;  /* 0x0000004004097810 */ /* 0x040fe40007f3e0ff */
[C---:B------:R-:W-:Y:S02]  /*5d00*/  IADD3 R11, P2, R4.reuse, 0x20, RZ ;  /* 0x00000020040b7810 */ /* 0x040fe40007f5e0ff */
[C---:B------:R-:W-:Y:S02]  /*5d10*/  IADD3 R33, P0, R4.reuse, 0x60, RZ ;  /* 0x0000006004217810 */ /* 0x040fe40007f1e0ff */
[----:B------:R-:W-:Y:S02]  /*5d20*/  LOP3.LUT R7, R4, 0x380, RZ, 0xc0, !PT ;  /* 0x0000038004077812 */ /* 0x000fe400078ec0ff */
[----:B------:R-:W-:Y:S02]  /*5d30*/  LOP3.LUT R8, R9, 0x380, RZ, 0xc0, !PT ;  /* 0x0000038009087812 */ /* 0x000fe400078ec0ff */
[----:B------:R-:W-:-:S02]  /*5d40*/  LOP3.LUT R10, R11, 0x380, RZ, 0xc0, !PT ;  /* 0x000003800b0a7812 */ /* 0x000fc400078ec0ff */
[----:B------:R-:W-:Y:S02]  /*5d50*/  LOP3.LUT R6, R33, 0x380, RZ, 0xc0, !PT ;  /* 0x0000038021067812 */ /* 0x000fe400078ec0ff */
[----:B------:R-:W-:Y:S02]  /*5d60*/  SHF.R.U64 R7, R7, 0x3, RZ ;  /* 0x0000000307077819 */ /* 0x000fe400000012ff */
[----:B------:R-:W-:Y:S02]  /*5d70*/  SHF.R.U64 R8, R8, 0x3, RZ ;  /* 0x0000000308087819 */ /* 0x000fe400000012ff */
[----:B------:R-:W-:Y:S02]  /*5d80*/  SHF.R.U64 R10, R10, 0x3, RZ ;  /* 0x000000030a0a7819 */ /* 0x000fe400000012ff */
[----:B------:R-:W-:Y:S02]  /*5d90*/  SHF.R.U64 R6, R6, 0x3, RZ ;  /* 0x0000000306067819 */ /* 0x000fe400000012ff */
[----:B------:R-:W-:Y:S01]  /*5da0*/  LOP3.LUT R4, R7, R4, RZ, 0x3c, !PT ;  /* 0x0000000407047212 */ /* 0x000fe200078e3cff */
[--C-:B------:R-:W-:Y:S01]  /*5db0*/  IMAD.X R7, RZ, RZ, R5.reuse, P0 ;  /* 0x000000ffff077224 */ /* 0x100fe200000e0605 */
[----:B------:R-:W-:Y:S01]  /*5dc0*/  LOP3.LUT R8, R8, R9, RZ, 0x3c, !PT ;  /* 0x0000000908087212 */ /* 0x000fe200078e3cff */
[--C-:B------:R-:W-:Y:S01]  /*5dd0*/  IMAD.X R9, RZ, RZ, R5.reuse, P1 ;  /* 0x000000ffff097224 */ /* 0x100fe200008e0605 */
[----:B------:R-:W-:Y:S01]  /*5de0*/  LOP3.LUT R10, R10, R11, RZ, 0x3c, !PT ;  /* 0x0000000b0a0a7212 */ /* 0x000fe200078e3cff */
[----:B------:R-:W-:Y:S01]  /*5df0*/  IMAD.X R11, RZ, RZ, R5, P2 ;  /* 0x000000ffff0b7224 */ /* 0x000fe200010e0605 */
[----:B------:R-:W-:-:S02]  /*5e00*/  LOP3.LUT R6, R6, R33, RZ, 0x3c, !PT ;  /* 0x0000002106067212 */ /* 0x000fc400078e3cff */
[----:B------:R-:W-:Y:S02]  /*5e10*/  MOV R55, R4 ;  /* 0x0000000400377202 */ /* 0x000fe40000000f00 */
[----:B------:R-:W-:Y:S02]  /*5e20*/  MOV R32, R6 ;  /* 0x0000000600207202 */ /* 0x000fe40000000f00 */
[----:B------:R-:W-:Y:S02]  /*5e30*/  MOV R33, R8 ;  /* 0x0000000800217202 */ /* 0x000fe40000000f00 */
[----:B------:R-:W-:Y:S02]  /*5e40*/  MOV R34, R10 ;  /* 0x0000000a00227202 */ /* 0x000fe40000000f00 */
[----:B------:R-:W-:Y:S02]  /*5e50*/  F2FP.F16.F32.PACK_AB R4, R53, R56 ;  /* 0x000000383504723e */ /* 0x000fe400000000ff */
[----:B------:R-:W-:-:S02]  /*5e60*/  F2FP.F16.F32.PACK_AB R5, R51, R54 ;  /* 0x000000363305723e */ /* 0x000fc400000000ff */
[----:B------:R-:W-:Y:S02]  /*5e70*/  F2FP.F16.F32.PACK_AB R6, R49, R52 ;  /* 0x000000343106723e */ /* 0x000fe400000000ff */
[----:B------:R-:W-:Y:S02]  /*5e80*/  F2FP.F16.F32.PACK_AB R7, R47, R50 ;  /* 0x000000322f07723e */ /* 0x000fe400000000ff */
[----:B------:R-:W-:Y:S02]  /*5e90*/  F2FP.F16.F32.PACK_AB R8, R45, R48 ;  /* 0x000000302d08723e */ /* 0x000fe400000000ff */
[----:B------:R-:W-:Y:S01]  /*5ea0*/  F2FP.F16.F32.PACK_AB R9, R43, R46 ;  /* 0x0000002e2b09723e */ /* 0x000fe200000000ff */
[----:B------:R0:W-:Y:S01]  /*5eb0*/  STSM.16.M88.4 [R55], R4 ;  /* 0x0000000437007844 */ /* 0x0001e20000000200 */
[----:B------:R-:W-:Y:S02]  /*5ec0*/  F2FP.F16.F32.PACK_AB R10, R41, R44 ;  /* 0x0000002c290a723e */ /* 0x000fe400000000ff */
[----:B------:R-:W-:-:S02]  /*5ed0*/  F2FP.F16.F32.PACK_AB R11, R39, R42 ;  /* 0x0000002a270b723e */ /* 0x000fc400000000ff */
[----:B------:R-:W-:Y:S01]  /*5ee0*/  F2FP.F16.F32.PACK_AB R39, R119, R24 ;  /* 0x000000187727723e */ /* 0x000fe200000000ff */
[----:B------:R-:W-:Y:S01]  /*5ef0*/  IMAD.U32 R24, RZ, RZ, UR4 ;  /* 0x00000004ff187e24 */ /* 0x000fe2000f8e00ff */
[----:B------:R-:W-:Y:S01]  /*5f00*/  PLOP3.LUT P2, PT, PT, PT, UP0, 0x80, 0x0 ;  /* 0x000000000000781c */ /* 0x000fe20003f4f008 */
[----:B------:R2:W-:Y:S04]  /*5f10*/  STSM.16.M88.4 [R34], R8 ;  /* 0x0000000822007844 */ /* 0x0005e80000000200 */
[----:B------:R3:W-:Y:S04]  /*5f20*/  STSM.16.M88.4 [R33], R12 ;  /* 0x0000000c21007844 */ /* 0x0007e80000000200 */
[----:B------:R3:W-:Y:S01]  /*5f30*/  STSM.16.M88.4 [R32], R36 ;  /* 0x0000002420007844 */ /* 0x0007e20000000200 */
[----:B------:R-:W-:Y:S06]  /*5f40*/  BAR.SYNC.DEFER_BLOCKING 0x1, 0x180 ;  /* 0x0046000000007b1d */ /* 0x000fec0000010000 */
[----:B------:R-:W4:Y:S01]  /*5f50*/  @P2 LDG.E R3, desc[UR50][R24.64] ;  /* 0x0000003218032981 */ /* 0x000f22000c1e1900 */
[----:B-1----:R-:W-:Y:S01]  /*5f60*/  ISETP.NE.AND P1, PT, R30, 0x1, PT ;  /* 0x000000011e00780c */ /* 0x002fe20003f25270 */
[----:B------:R-:W-:Y:S01]  /*5f70*/  UMOV UR4, URZ ;  /* 0x0000003f00047c82 */ /* 0x000fe20008000000 */
[----:B0-----:R-:W-:Y:S01]  /*5f80*/  IMAD.U32 R4, RZ, RZ, UR40 ;  /* 0x00000028ff047e24 */ /* 0x001fe2000f8e00ff */
[----:B------:R-:W-:Y:S01]  /*5f90*/  UIMAD UR7, UR17, UR10, URZ ;  /* 0x0000000a110772a4 */ /* 0x000fe2000f8e023f */
[----:B--2---:R-:W-:Y:S01]  /*5fa0*/  IMAD.U32 R10, RZ, RZ, UR40 ;  /* 0x00000028ff0a7e24 */ /* 0x004fe2000f8e00ff */
[----:B------:R-:W-:Y:S01]  /*5fb0*/  USEL UR39, UR39, URZ, !UP0 ;  /* 0x0000003f27277287 */ /* 0x000fe2000c000000 */
[----:B------:R-:W-:Y:S01]  /*5fc0*/  IMAD R5, R4, 0xc0, R153 ;  /* 0x000000c004057824 */ /* 0x000fe200078e0299 */
[----:B------:R-:W-:-:S02]  /*5fd0*/  UIMAD UR7, UR41, UR11, UR7 ;  /* 0x0000000b290772a4 */ /* 0x000fc4000f8e0207 */
[----:B------:R-:W-:Y:S02]  /*5fe0*/  UISETP.NE.U32.AND UP1, UPT, UR12, URZ, UPT ;  /* 0x0000003f0c00728c */ /* 0x000fe4000bf25070 */
[----:B------:R-:W-:Y:S01]  /*5ff0*/  MOV R4, R5 ;  /* 0x0000000500047202 */ /* 0x000fe20000000f00 */
[----:B------:R-:W-:Y:S01]  /*6000*/  USEL UR38, UR38, URZ, !UP0 ;  /* 0x0000003f26267287 */ /* 0x000fe2000c000000 */
[----:B------:R-:W0:Y:S01]  /*6010*/  @P1 LDC R26, c[0x0][0xbec] ;  /* 0x0002fb00ff1a1b82 */ /* 0x000e220000000800 */
[----:B------:R-:W-:-:S06]  /*6020*/  UISETP.NE.AND.EX UP0, UPT, UR13, URZ, UPT, UP1 ;  /* 0x0000003f0d00728c */ /* 0x000fcc000bf05310 */
[----:B------:R-:W-:Y:S01]  /*6030*/  PLOP3.LUT P3, PT, PT, PT, UP0, 0x80, 0x0 ;  /* 0x000000000000781c */ /* 0x000fe20003f6f008 */
[----:B------:R-:W1:Y:S01]  /*6040*/  @P1 LDC R40, c[0x0][0xbf0] ;  /* 0x0002fc00ff281b82 */ /* 0x000e620000000800 */
[----:B----4-:R-:W-:Y:S01]  /*6050*/  @P2 R2UR UR4, R3 ;  /* 0x00000000030422ca */ /* 0x010fe200000e0000 */
[----:B0-----:R-:W-:-:S05]  /*6060*/  @P1 IMAD.HI.U32 R3, R5, R26, RZ ;  /* 0x0000001a05031227 */ /* 0x001fca00078e00ff */
[----:B-1----:R-:W-:-:S04]  /*6070*/  @P1 SHF.R.U32.HI R4, RZ, R40, R3 ;  /* 0x00000028ff041219 */ /* 0x002fc80000011603 */
[--C-:B------:R-:W-:Y:S01]  /*6080*/  SHF.R.S32.HI R6, RZ, 0x1f, R4.reuse ;  /* 0x0000001fff067819 */ /* 0x100fe20000011404 */
[----:B------:R-:W-:Y:S02]  /*6090*/  IMAD.MOV R3, RZ, RZ, -R4 ;  /* 0x000000ffff037224 */ /* 0x000fe400078e0a04 */
[----:B------:R-:W-:Y:S02]  /*60a0*/  USHF.R.S32.HI UR9, URZ, 0x1f, UR4 ;  /* 0x0000001f3f097899 */ /* 0x000fe40008011404 */
[----:B------:R-:W-:Y:S01]  /*60b0*/  UMOV UR8, UR4 ;  /* 0x0000000400087c82 */ /* 0x000fe20008000000 */
[----:B------:R-:W-:Y:S01]  /*60c0*/  IMAD R3, R30, R3, R5 ;  /* 0x000000031e037224 */ /* 0x000fe200078e0205 */
[----:B------:R-:W-:-:S04]  /*60d0*/  UIMAD.WIDE.U32 UR10, UR41, UR10, UR8 ;  /* 0x0000000a290a72a5 */ /* 0x000fc8000f8e0008 */
[----:B------:R-:W-:Y:S01]  /*60e0*/  UIADD3 UR11, UR11, UR7, URZ ;  /* 0x000000070b0b7290 */ /* 0x000fe2000fffe03f */
[----:B------:R-:W-:Y:S01]  /*60f0*/  SHF.R.S32.HI R5, RZ, 0x1f, R3 ;  /* 0x0000001fff057819 */ /* 0x000fe20000011403 */
[----:B------:R-:W-:Y:S02]  /*6100*/  UIMAD UR7, UR39, UR14, URZ ;  /* 0x0000000e270772a4 */ /* 0x000fe4000f8e023f */
[----:B------:R-:W-:Y:S02]  /*6110*/  UIMAD.WIDE.U32 UR10, UR38, UR14, UR10 ;  /* 0x0000000e260a72a5 */ /* 0x000fe4000f8e000a */
[----:B------:R-:W-:-:S03]  /*6120*/  UIMAD UR7, UR38, UR15, UR7 ;  /* 0x0000000f260772a4 */ /* 0x000fc6000f8e0207 */
[----:B------:R-:W-:Y:S01]  /*6130*/  ULDC.64 UR14, c[0x0][0xb88] ;  /* 0x0002e200000e7ab9 */ /* 0x000fe20000000a00 */
[----:B------:R-:W-:Y:S01]  /*6140*/  IADD3 R4, P0, R4, UR10, RZ ;  /* 0x0000000a04047c10 */ /* 0x000fe2000ff1e0ff */
[----:B------:R-:W-:Y:S01]  /*6150*/  @UP0 UIADD3 UR10, UP1, UR16, UR12, URZ ;  /* 0x0000000c100a0290 */ /* 0x000fe2000ff3e03f */
[----:B------:R-:W-:Y:S01]  /*6160*/  IMAD.U32 R7, RZ, RZ, UR7 ;  /* 0x00000007ff077e24 */ /* 0x000fe2000f8e00ff */
[----:B------:R-:W-:Y:S01]  /*6170*/  ULDC UR7, c[0x0][0xa88] ;  /* 0x0002a20000077ab9 */ /* 0x000fe20000000800 */
[----:B------:R-:W-:-:S03]  /*6180*/  IMAD R8, R5, UR14, RZ ;  /* 0x0000000e05087c24 */ /* 0x000fc6000f8e02ff */
[----:B------:R-:W-:Y:S01]  /*6190*/  IADD3.X R5, R6, UR11, R7, P0, !PT ;  /* 0x0000000b06057c10 */ /* 0x000fe200087fe407 */
[----:B------:R-:W-:Y:S01]  /*61a0*/  @UP0 UIADD3.X UR11, UR18, UR13, URZ, UP1, !UPT ;  /* 0x0000000d120b0290 */ /* 0x000fe20008ffe43f */
[C---:B------:R-:W-:Y:S02]  /*61b0*/  IMAD R7, R3.reuse, UR15, R8 ;  /* 0x0000000f03077c24 */ /* 0x040fe4000f8e0208 */
[----:B------:R-:W-:Y:S01]  /*61c0*/  IMAD.U32 R8, RZ, RZ, UR10 ;  /* 0x0000000aff087e24 */ /* 0x000fe2000f8e00ff */
[----:B------:R-:W-:Y:S01]  /*61d0*/  ULDC.64 UR12, c[0x0][0xb50] ;  /* 0x0002d400000c7ab9 */ /* 0x000fe20000000a00 */
[----:B------:R-:W-:-:S04]  /*61e0*/  IMAD.WIDE.U32 R4, R3, UR14, R4 ;  /* 0x0000000e03047c25 */ /* 0x000fc8000f8e0004 */
[----:B------:R-:W-:Y:S01]  /*61f0*/  IMAD.U32 R3, RZ, RZ, UR7 ;  /* 0x00000007ff037e24 */ /* 0x000fe2000f8e00ff */
[----:B------:R-:W-:Y:S01]  /*6200*/  LEA R6, P0, R4, UR12, 0x2 ;  /* 0x0000000c04067c11 */ /* 0x000fe2000f8010ff */
[----:B------:R-:W-:Y:S02]  /*6210*/  IMAD.U32 R9, RZ, RZ, UR11 ;  /* 0x0000000bff097e24 */ /* 0x000fe4000f8e00ff */
[----:B------:R-:W-:-:S03]  /*6220*/  IMAD.IADD R5, R5, 0x1, R7 ;  /* 0x0000000105057824 */ /* 0x000fc600078e0207 */
[----:B------:R3:W5:Y:S02]  /*6230*/  @P3 LDG.E R3, desc[UR50][R8.64] ;  /* 0x0000003208033981 */ /* 0x000764000c1e1900 */
[----:B------:R-:W-:Y:S01]  /*6240*/  LEA.HI.X R4, R4, UR13, R5, 0x2, P0 ;  /* 0x0000000d04047c11 */ /* 0x000fe200080f1405 */
[----:B------:R-:W-:Y:S06]  /*6250*/  @P3 BRA `(.L_x_233) ;  /* 0x0000000000103947 */ /* 0x000fec0003800000 */
[----:B------:R-:W-:Y:S05]  /*6260*/  @!P2 BRA `(.L_x_233) ;  /* 0x00000000000ca947 */ /* 0x000fea0003800000 */
[----:B---3--:R-:W2:Y:S04]  /*6270*/  LDG.E R8, desc[UR50][R24.64] ;  /* 0x0000003218087981 */ /* 0x008ea8000c1e1900 */
[----:B-----5:R-:W2:Y:S02]  /*6280*/  LDG.E R3, desc[UR50][R24.64+0x4] ;  /* 0x0000043218037981 */ /* 0x020ea4000c1e1900 */
[----:B--2---:R-:W-:-:S07]  /*6290*/  IADD3 R3, -R8, R3, RZ ;  /* 0x0000000308037210 */ /* 0x004fce0007ffe1ff */
.L_x_233:
[----:B------:R-:W-:Y:S01]  /*62a0*/  IMAD R5, R17, 0x40, R16 ;  /* 0x0000004011057824 */ /* 0x000fe200078e0210 */
[----:B---3--:R-:W-:Y:S01]  /*62b0*/  SHFL.IDX PT, R12, R6, RZ, 0x1c1f ;  /* 0x001c1fff060c7589 */ /* 0x008fe200000e0000 */
[----:B-----5:R-:W-:Y:S01]  /*62c0*/  IMAD R32, R3, R30, RZ ;  /* 0x0000001e03207224 */ /* 0x020fe200078e02ff */
[----:B------:R-:W-:Y:S01]  /*62d0*/  LOP3.LUT P0, RZ, R18, 0x3, RZ, 0xc0, !PT ;  /* 0x0000000312ff7812 */ /* 0x000fe2000780c0ff */
[----:B------:R-:W-:Y:S01]  /*62e0*/  IMAD.WIDE R20, R5, 0x2, R20 ;  /* 0x0000000205147825 */ /* 0x000fe200078e0214 */
[----:B------:R-:W0:Y:S01]  /*62f0*/  SHFL.IDX PT, R13, R4, RZ, 0x1c1f ;  /* 0x001c1fff040d7589 */ /* 0x000e2200000e0000 */
[----:B------:R-:W-:Y:S02]  /*6300*/  ULDC.64 UR10, c[0x0][0xaa0] ;  /* 0x0002a800000a7ab9 */ /* 0x000fe40000000a00 */
[----:B------:R-:W-:Y:S01]  /*6310*/  IMAD R5, R10, 0xc0, R23 ;  /* 0x000000c00a057824 */ /* 0x000fe200078e0217 */
[----:B------:R-:W-:Y:S01]  /*6320*/  SHFL.IDX PT, R14, R6, 0x1, 0x1c1f ;  /* 0x003c1f00060e7f89 */ /* 0x000fe200000e0000 */
[----:B------:R-:W-:-:S02]  /*6330*/  IADD3 R9, P3, R20, 0x1800, RZ ;  /* 0x0000180014097810 */ /* 0x000fc40007f7e0ff */
[C---:B------:R-:W-:Y:S01]  /*6340*/  VIADD R3, R5.reuse, 0x8 ;  /* 0x0000000805037836 */ /* 0x040fe20000000000 */
[----:B------:R1:W2:Y:S01]  /*6350*/  SHFL.IDX PT, R15, R4, 0x1, 0x1c1f ;  /* 0x003c1f00040f7f89 */ /* 0x0002a200000e0000 */
[C---:B------:R-:W-:Y:S02]  /*6360*/  IADD3 R25, P4, R20.reuse, 0x3000, RZ ;  /* 0x0000300014197810 */ /* 0x040fe40007f9e0ff */
[-C--:B------:R-:W-:Y:S02]  /*6370*/  ISETP.GE.OR P2, PT, R5, R32.reuse, P0 ;  /* 0x000000200500720c */ /* 0x080fe40000746670 */
[----:B------:R-:W-:Y:S02]  /*6380*/  LOP3.LUT R5, R20, 0x380, RZ, 0xc0, !PT ;  /* 0x0000038014057812 */ /* 0x000fe400078ec0ff */
[----:B------:R-:W-:Y:S02]  /*6390*/  LOP3.LUT R8, R9, 0x380, RZ, 0xc0, !PT ;  /* 0x0000038009087812 */ /* 0x000fe400078ec0ff */
[----:B------:R-:W-:-:S02]  /*63a0*/  ISETP.GE.OR P0, PT, R3, R32, P0 ;  /* 0x000000200300720c */ /* 0x000fc40000706670 */
[----:B------:R-:W-:Y:S02]  /*63b0*/  LOP3.LUT R24, R25, 0x380, RZ, 0xc0, !PT ;  /* 0x0000038019187812 */ /* 0x000fe400078ec0ff */
[----:B------:R-:W-:Y:S02]  /*63c0*/  SHF.R.U64 R5, R5, 0x3, RZ ;  /* 0x0000000305057819 */ /* 0x000fe400000012ff */
[----:B------:R-:W-:Y:S01]  /*63d0*/  SHF.R.U64 R8, R8, 0x3, RZ ;  /* 0x0000000308087819 */ /* 0x000fe200000012ff */
[----:B0-----:R0:W-:Y:S01]  /*63e0*/  @!P2 ST.E desc[UR50][R12.64], R29 ;  /* 0x0000001d0c00a985 */ /* 0x0011e2000c101932 */
[----:B------:R-:W-:Y:S02]  /*63f0*/  SHF.R.U64 R24, R24, 0x3, RZ ;  /* 0x0000000318187819 */ /* 0x000fe400000012ff */
[----:B-1----:R-:W-:Y:S01]  /*6400*/  LOP3.LUT R4, R5, R20, RZ, 0x3c, !PT ;  /* 0x0000001405047212 */ /* 0x002fe200078e3cff */
[--C-:B------:R-:W-:Y:S01]  /*6410*/  IMAD.MOV.U32 R5, RZ, RZ, R21.reuse ;  /* 0x000000ffff057224 */ /* 0x100fe200078e0015 */
[----:B------:R-:W-:Y:S01]  /*6420*/  LOP3.LUT R8, R8, R9, RZ, 0x3c, !PT ;  /* 0x0000000908087212 */ /* 0x000fe200078e3cff */
[--C-:B------:R-:W-:Y:S01]  /*6430*/  IMAD.X R9, RZ, RZ, R21.reuse, P3 ;  /* 0x000000ffff097224 */ /* 0x100fe200018e0615 */
[----:B------:R-:W-:Y:S01]  /*6440*/  LOP3.LUT R24, R24, R25, RZ, 0x3c, !PT ;  /* 0x0000001918187212 */ /* 0x000fe200078e3cff */
[----:B------:R-:W-:Y:S01]  /*6450*/  IMAD.X R25, RZ, RZ, R21, P4 ;  /* 0x000000ffff197224 */ /* 0x000fe200020e0615 */
[----:B--2---:R1:W-:Y:S04]  /*6460*/  @!P0 ST.E desc[UR50][R14.64], R28 ;  /* 0x0000001c0e008985 */ /* 0x0043e8000c101932 */
[----:B------:R-:W2:Y:S04]  /*6470*/  LD.E.128 R4, desc[UR50][R4.64] ;  /* 0x0000003204047980 */ /* 0x000ea8000c101d00 */
[----:B------:R-:W3:Y:S04]  /*6480*/  LD.E.128 R8, desc[UR50][R8.64] ;  /* 0x0000003208087980 */ /* 0x000ee8000c101d00 */
[----:B------:R-:W4:Y:S01]  /*6490*/  LD.E.128 R24, desc[UR50][R24.64] ;  /* 0x0000003218187980 */ /* 0x000f22000c101d00 */
[----:B------:R-:W-:-:S04]  /*64a0*/  IADD3 R20, P0, R20, 0x4800, RZ ;  /* 0x0000480014147810 */ /* 0x000fc80007f1e0ff */
[----:B------:R-:W-:Y:S01]  /*64b0*/  LOP3.LUT R3, R20, 0x380, RZ, 0xc0, !PT ;  /* 0x0000038014037812 */ /* 0x000fe200078ec0ff */
[----:B0-----:R-:W-:Y:S01]  /*64c0*/  IMAD.X R13, RZ, RZ, R21, P0 ;  /* 0x000000ffff0d7224 */ /* 0x001fe200000e0615 */
[----:B------:R-:W-:Y:S01]  /*64d0*/  UIMAD UR7, UR9, UR10, URZ ;  /* 0x0000000a090772a4 */ /* 0x000fe2000f8e023f */
[----:B------:R-:W0:Y:S01]  /*64e0*/  @P1 LDC R21, c[0x0][0xbf0] ;  /* 0x0002fc00ff151b82 */ /* 0x000e220000000800 */
[----:B------:R-:W-:-:S04]  /*64f0*/  SHF.R.U64 R3, R3, 0x3, RZ ;  /* 0x0000000303037819 */ /* 0x000fc800000012ff */
[----:B------:R-:W-:-:S03]  /*6500*/  LOP3.LUT R12, R3, R20, RZ, 0x3c, !PT ;  /* 0x00000014030c7212 */ /* 0x000fc600078e3cff */
[----:B------:R-:W0:Y:S01]  /*6510*/  @P1 LDC R20, c[0x0][0xbec] ;  /* 0x0002fb00ff141b82 */ /* 0x000e220000000800 */
[----:B------:R-:W-:Y:S02]  /*6520*/  UIMAD.WIDE.U32 UR8, UR4, UR10, URZ ;  /* 0x0000000a040872a5 */ /* 0x000fe4000f8e003f */
[----:B------:R-:W-:Y:S01]  /*6530*/  UIMAD UR7, UR4, UR11, UR7 ;  /* 0x0000000b040772a4 */ /* 0x000fe2000f8e0207 */
[----:B------:R-:W-:Y:S01]  /*6540*/  IMAD R3, R2, 0x30, R17 ;  /* 0x0000003002037824 */ /* 0x000fe200078e0211 */
[----:B-1----:R-:W5:Y:S01]  /*6550*/  LD.E.128 R12, desc[UR50][R12.64] ;  /* 0x000000320c0c7980 */ /* 0x002f62000c101d00 */
[----:B------:R-:W-:Y:S01]  /*6560*/  ULDC.64 UR10, c[0x0][0xae8] ;  /* 0x0002ba00000a7ab9 */ /* 0x000fe20000000a00 */
[----:B------:R-:W-:Y:S01]  /*6570*/  UIADD3 UR9, UR9, UR7, URZ ;  /* 0x0000000709097290 */ /* 0x000fe2000fffe03f */
[----:B------:R-:W-:Y:S01]  /*6580*/  IMAD.U32 R28, RZ, RZ, UR40 ;  /* 0x00000028ff1c7e24 */ /* 0x000fe2000f8e00ff */
[----:B------:R-:W-:Y:S01]  /*6590*/  UIMAD UR4, UR17, UR10, URZ ;  /* 0x0000000a110472a4 */ /* 0x000fe2000f8e023f */
[----:B------:R-:W-:Y:S01]  /*65a0*/  @!PT LDS RZ, [RZ] ;  /* 0x00000000fffff984 */ /* 0x000fe20000000800 */
[----:B------:R-:W-:Y:S01]  /*65b0*/  @!PT LDS RZ, [RZ] ;  /* 0x00000000fffff984 */ /* 0x000fe20000000800 */
[----:B------:R-:W-:Y:S01]  /*65c0*/  @!PT LDS RZ, [RZ] ;  /* 0x00000000fffff984 */ /* 0x000fe20000000800 */
[----:B------:R-:W-:Y:S01]  /*65d0*/  @!PT LDS RZ, [RZ] ;  /* 0x00000000fffff984 */ /* 0x000fe20000000800 */
[----:B------:R1:W-:Y:S06]  /*65e0*/  MEMBAR.ALL.CTA ;  /* 0x0000000000007992 */ /* 0x0003ec0000008000 */
[----:B-1----:R-:W1:Y:S01]  /*65f0*/  FENCE.VIEW.ASYNC.S ;  /* 0x00000000000073c6 */ /* 0x002e620000000000 */
[----:B------:R-:W-:Y:S01]  /*6600*/  UIMAD.WIDE.U32 UR8, UR41, UR10, UR8 ;  /* 0x0000000a290872a5 */ /* 0x000fe2000f8e0008 */
[----:B------:R-:W-:Y:S01]  /*6610*/  IMAD R31, R28, 0xc0, R3 ;  /* 0x000000c01c1f7824 */ /* 0x000fe200078e0203 */
[----:B------:R-:W-:Y:S01]  /*6620*/  UIMAD UR4, UR41, UR11, UR4 ;  /* 0x0000000b290472a4 */ /* 0x000fe2000f8e0204 */
[----:B------:R-:W-:-:S02]  /*6630*/  VIADD R0, R0, 0x16820 ;  /* 0x0001682000007836 */ /* 0x000fc40000000000 */
[----:B------:R-:W-:Y:S01]  /*6640*/  ULDC.64 UR10, c[0x0][0xaf0] ;  /* 0x0002bc00000a7ab9 */ /* 0x000fe20000000a00 */
[----:B------:R-:W-:Y:S01]  /*6650*/  UIADD3 UR9, UR9, UR4, URZ ;  /* 0x0000000409097290 */ /* 0x000fe2000fffe03f */
[----:B------:R-:W-:Y:S01]  /*6660*/  MOV R3, R31 ;  /* 0x0000001f00037202 */ /* 0x000fe20000000f00 */
[----:B------:R-:W-:Y:S01]  /*6670*/  UIMAD UR4, UR39, UR10, URZ ;  /* 0x0000000a270472a4 */ /* 0x000fe2000f8e023f */
[----:B------:R-:W-:-:S03]  /*6680*/  PRMT R0, RZ, 0x654, R0 ;  /* 0x00000654ff007816 */ /* 0x000fc60000000000 */
[----:B------:R-:W-:Y:S01]  /*6690*/  UIMAD UR4, UR38, UR11, UR4 ;  /* 0x0000000b260472a4 */ /* 0x000fe2000f8e0204 */
[----:B0-----:R-:W-:Y:S01]  /*66a0*/  @P1 IMAD.HI.U32 R20, R31, R20, RZ ;  /* 0x000000141f141227 */ /* 0x001fe200078e00ff */
[----:B------:R-:W-:-:S03]  /*66b0*/  UIMAD.WIDE.U32 UR38, UR38, UR10, UR8 ;  /* 0x0000000a262672a5 */ /* 0x000fc6000f8e0008 */
[----:B------:R-:W-:Y:S01]  /*66c0*/  ULDC.64 UR8, c[0x0][0xae0] ;  /* 0x0002b80000087ab9 */ /* 0x000fe20000000a00 */
[----:B------:R-:W-:Y:S01]  /*66d0*/  @P1 SHF.R.U32.HI R3, RZ, R21, R20 ;  /* 0x00000015ff031219 */ /* 0x000fe20000011614 */
[----:B------:R-:W-:Y:S02]  /*66e0*/  UIADD3 UR4, UR39, UR4, URZ ;  /* 0x0000000427047290 */ /* 0x000fe4000fffe03f */
[----:B------:R-:W-:Y:S01]  /*66f0*/  IMAD.U32 R21, RZ, RZ, UR39 ;  /* 0x00000027ff157e24 */ /* 0x000fe2000f8e00ff */
[--C-:B------:R-:W-:Y:S01]  /*6700*/  SHF.R.S32.HI R28, RZ, 0x1f, R3.reuse ;  /* 0x0000001fff1c7819 */ /* 0x100fe20000011403 */
[----:B------:R-:W-:Y:S01]  /*6710*/  IMAD.MOV R29, RZ, RZ, -R3 ;  /* 0x000000ffff1d7224 */ /* 0x000fe200078e0a03 */
[----:B-1----:R0:W-:Y:S01]  /*6720*/  SYNCS.ARRIVE.TRANS64.RED.A1T0 RZ, [R0+URZ], RZ ;  /* 0x000000ff00ff79a7 */ /* 0x0021e2000810043f */
[----:B------:R-:W-:Y:S02]  /*6730*/  IMAD.U32 R20, RZ, RZ, UR38 ;  /* 0x00000026ff147e24 */ /* 0x000fe4000f8e00ff */
[----:B------:R-:W-:Y:S01]  /*6740*/  IMAD.U32 R21, RZ, RZ, UR4 ;  /* 0x00000004ff157e24 */ /* 0x000fe2000f8e00ff */
[----:B------:R-:W-:Y:S01]  /*6750*/  ULDC UR4, c[0x0][0xac8] ;  /* 0x0002b20000047ab9 */ /* 0x000fe20000000800 */
[----:B------:R-:W-:-:S02]  /*6760*/  IMAD R28, R28, UR8, RZ ;  /* 0x000000081c1c7c24 */ /* 0x000fc4000f8e02ff */
[----:B------:R-:W-:Y:S02]  /*6770*/  IMAD R29, R30, R29, R31 ;  /* 0x0000001d1e1d7224 */ /* 0x000fe400078e021f */
[C---:B------:R-:W-:Y:S02]  /*6780*/  IMAD R31, R3.reuse, UR9, R28 ;  /* 0x00000009031f7c24 */ /* 0x040fe4000f8e021c */
[----:B------:R-:W-:Y:S01]  /*6790*/  IMAD.WIDE.U32 R20, R3, UR8, R20 ;  /* 0x0000000803147c25 */ /* 0x000fe2000f8e0014 */
[----:B------:R-:W-:Y:S01]  /*67a0*/  SHF.R.S32.HI R3, RZ, 0x1f, R29 ;  /* 0x0000001fff037819 */ /* 0x000fe2000001141d */
[----:B------:R-:W-:Y:S02]  /*67b0*/  ULDC.64 UR8, c[0x0][0xad8] ;  /* 0x0002b60000087ab9 */ /* 0x000fe40000000a00 */
[----:B------:R-:W-:Y:S02]  /*67c0*/  IMAD.IADD R21, R21, 0x1, R31 ;  /* 0x0000000115157824 */ /* 0x000fe400078e021f */
[----:B------:R-:W-:-:S02]  /*67d0*/  IMAD R28, R3, UR8, RZ ;  /* 0x00000008031c7c24 */ /* 0x000fc4000f8e02ff */
[----:B------:R-:W-:-:S04]  /*67e0*/  IMAD.WIDE.U32 R20, R29, UR8, R20 ;  /* 0x000000081d147c25 */ /* 0x000fc8000f8e0014 */
[----:B------:R-:W-:Y:S01]  /*67f0*/  IMAD R3, R29, UR9, R28 ;  /* 0x000000091d037c24 */ /* 0x000fe2000f8e021c */
[----:B------:R-:W-:Y:S01]  /*6800*/  ULDC.64 UR8, c[0x0][0xa80] ;  /* 0x0002a00000087ab9 */ /* 0x000fe20000000a00 */
[----:B------:R-:W-:Y:S01]  /*6810*/  IMAD.U32 R28, RZ, RZ, UR40 ;  /* 0x00000028ff1c7e24 */ /* 0x000fe2000f8e00ff */
[----:B------:R-:W-:Y:S01]  /*6820*/  LEA R33, P0, R20, UR8, 0x1 ;  /* 0x0000000814217c11 */ /* 0x000fe2000f8008ff */
[----:B------:R-:W-:Y:S02]  /*6830*/  IMAD.IADD R3, R21, 0x1, R3 ;  /* 0x0000000115037824 */ /* 0x000fe400078e0203 */
[----:B------:R-:W-:Y:S02]  /*6840*/  IMAD R37, R28, 0xc0, R17 ;  /* 0x000000c01c257824 */ /* 0x000fe400078e0211 */
[----:B------:R-:W1:Y:S01]  /*6850*/  SHFL.IDX PT, R29, R33, RZ, 0x181f ;  /* 0x00181fff211d7589 */ /* 0x000e6200000e0000 */
[----:B------:R-:W-:Y:S01]  /*6860*/  LEA.HI.X R34, R20, UR9, R3, 0x1, P0 ;  /* 0x0000000914227c11 */ /* 0x000fe200080f0c03 */
[C---:B------:R-:W-:Y:S01]  /*6870*/  VIADD R20, R37.reuse, 0x60 ;  /* 0x0000006025147836 */ /* 0x040fe20000000000 */
[----:B------:R-:W-:Y:S01]  /*6880*/  ISETP.GE.AND P0, PT, R16, UR4, PT ;  /* 0x0000000410007c0c */ /* 0x000fe2000bf06270 */
[----:B------:R-:W1:Y:S01]  /*6890*/  SHFL.IDX PT, R39, R33, 0x1, 0x181f ;  /* 0x00381f0021277f89 */ /* 0x000e6200000e0000 */
[C---:B------:R-:W-:Y:S01]  /*68a0*/  IADD3 R3, R37.reuse, 0x30, RZ ;  /* 0x0000003025037810 */ /* 0x040fe20007ffe0ff */
[C---:B0-----:R-:W-:Y:S01]  /*68b0*/  VIADD R0, R37.reuse, 0x90 ;  /* 0x0000009025007836 */ /* 0x041fe20000000000 */
[-C--:B------:R-:W-:Y:S01]  /*68c0*/  ISETP.GE.OR P1, PT, R37, R32.reuse, P0 ;  /* 0x000000202500720c */ /* 0x080fe20000726670 */
[----:B------:R-:W0:Y:S01]  /*68d0*/  SHFL.IDX PT, R41, R33, 0x2, 0x181f ;  /* 0x00581f0021297f89 */ /* 0x000e2200000e0000 */
[----:B------:R-:W-:-:S02]  /*68e0*/  ISETP.GE.OR P2, PT, R3, R32, P0 ;  /* 0x000000200300720c */ /* 0x000fc40000746670 */
[-C--:B------:R-:W-:Y:S01]  /*68f0*/  ISETP.GE.OR P3, PT, R20, R32.reuse, P0 ;  /* 0x000000201400720c */ /* 0x080fe20000766670 */
[----:B------:R-:W0:Y:S01]  /*6900*/  SHFL.IDX PT, R21, R34, RZ, 0x181f ;  /* 0x00181fff22157589 */ /* 0x000e2200000e0000 */
[----:B------:R-:W-:-:S03]  /*6910*/  ISETP.GE.OR P0, PT, R0, R32, P0 ;  /* 0x000000200000720c */ /* 0x000fc60000706670 */
[----:B------:R-:W0:Y:S04]  /*6920*/  SHFL.IDX PT, R31, R34, 0x1, 0x181f ;  /* 0x00381f00221f7f89 */ /* 0x000e2800000e0000 */
[----:B------:R-:W0:Y:S01]  /*6930*/  SHFL.IDX PT, R36, R34, 0x2, 0x181f ;  /* 0x00581f0022247f89 */ /* 0x000e2200000e0000 */
[----:B-1----:R-:W-:-:S03]  /*6940*/  @!P1 LEA R20, P4, R16, R29, 0x1 ;  /* 0x0000001d10149211 */ /* 0x002fc600078808ff */
[----:B------:R-:W1:Y:S01]  /*6950*/  SHFL.IDX PT, R33, R33, 0x3, 0x181f ;  /* 0x00781f0021217f89 */ /* 0x000e6200000e0000 */
[----:B------:R-:W-:-:S03]  /*6960*/  @!P2 LEA R28, P5, R16, R39, 0x1 ;  /* 0x00000027101ca211 */ /* 0x000fc600078a08ff */
[----:B------:R-:W1:Y:S01]  /*6970*/  SHFL.IDX PT, R34, R34, 0x3, 0x181f ;  /* 0x00781f0022227f89 */ /* 0x000e6200000e0000 */
[C---:B0-----:R-:W-:Y:S02]  /*6980*/  @!P3 LEA R30, P6, R16.reuse, R41, 0x1 ;  /* 0x00000029101eb211 */ /* 0x041fe400078c08ff */
[C-C-:B------:R-:W-:Y:S02]  /*6990*/  @!P1 LEA.HI.X R21, R16.reuse, R21, R155.reuse, 0x1, P4 ;  /* 0x0000001510159211 */ /* 0x140fe400020f0c9b */
[C-C-:B------:R-:W-:Y:S02]  /*69a0*/  @!P2 LEA.HI.X R29, R16.reuse, R31, R155.reuse, 0x1, P5 ;  /* 0x0000001f101da211 */ /* 0x140fe400028f0c9b */
[----:B------:R-:W-:Y:S01]  /*69b0*/  @!P3 LEA.HI.X R31, R16, R36, R155, 0x1, P6 ;  /* 0x00000024101fb211 */ /* 0x000fe200030f0c9b */
[----:B--2---:R0:W-:Y:S04]  /*69c0*/  @!P1 ST.E.128 desc[UR50][R20.64], R4 ;  /* 0x0000000414009985 */ /* 0x0041e8000c101d32 */
[----:B---3--:R0:W-:Y:S04]  /*69d0*/  @!P2 ST.E.128 desc[UR50][R28.64], R8 ;  /* 0x000000081c00a985 */ /* 0x0081e8000c101d32 */
[----:B----4-:R0:W-:Y:S01]  /*69e0*/  @!P3 ST.E.128 desc[UR50][R30.64], R24 ;  /* 0x000000181e00b985 */ /* 0x0101e2000c101d32 */
[----:B-1----:R-:W-:Y:S05]  /*69f0*/  @P0 BRA `(.L_x_234) ;  /* 0x0000000800780947 */ /* 0x002fea0003800000 */
[----:B0-----:R-:W-:-:S04]  /*6a00*/  LEA R4, P0, R16, R33, 0x1 ;  /* 0x0000002110047211 */ /* 0x001fc800078008ff */
[----:B------:R-:W-:-:S05]  /*6a10*/  LEA.HI.X R5, R16, R34, R155, 0x1, P0 ;  /* 0x0000002210057211 */ /* 0x000fca00000f0c9b */
[----:B-----5:R2:W-:Y:S01]  /*6a20*/  ST.E.128 desc[UR50][R4.64], R12 ;  /* 0x0000000c04007985 */ /* 0x0205e2000c101d32 */
[----:B------:R-:W-:Y:S05]  /*6a30*/  BRA `(.L_x_234) ;  /* 0x0000000800687947 */ /* 0x000fea0003800000 */
.L_x_232:
[----:B------:R-:W-:Y:S01]  /*6a40*/  ULDC.64 UR8, c[0x0][0xc00] ;  /* 0x0003000000087ab9 */ /* 0x000fe20000000a00 */
[----:B------:R-:W-:Y:S01]  /*6a50*/  ULDC UR4, c[0x0][0xa88] ;  /* 0x0002a20000047ab9 */ /* 0x000fe20000000800 */
[----:B------:R-:W-:Y:S01]  /*6a60*/  UISETP.NE.U32.AND UP0, UPT, UR8, URZ, UPT ;  /* 0x0000003f0800728c */ /* 0x000fe2000bf05070 */
[----:B------:R-:W0:Y:S03]  /*6a70*/  LDC R11, c[0x0][0xbe8] ;  /* 0x0002fa00ff0b7b82 */ /* 0x000e260000000800 */
[----:B------:R-:W-:-:S03]  /*6a80*/  UISETP.NE.AND.EX UP0, UPT, UR9, URZ, UPT, UP0 ;  /* 0x0000003f0900728c */ /* 0x000fc6000bf05300 */
[----:B------:R-:W-:Y:S02]  /*6a90*/  ULDC.64 UR8, c[0x0][0xc00] ;  /* 0x0003000000087ab9 */ /* 0x000fe40000000a00 */
[----:B------:R-:W-:Y:S01]  /*6aa0*/  UIMAD.WIDE UR8, UR38, 0x4, UR8 ;  /* 0x00000004260878a5 */ /* 0x000fe2000f8e0208 */
[----:B------:R-:W-:-:S05]  /*6ab0*/  PLOP3.LUT P2, PT, PT, PT, UP0, 0x80, 0x0 ;  /* 0x000000000000781c */ /* 0x000fca0003f4f008 */
[----:B------:R-:W-:Y:S02]  /*6ac0*/  IMAD.U32 R4, RZ, RZ, UR8 ;  /* 0x00000008ff047e24 */ /* 0x000fe4000f8e00ff */
[----:B------:R-:W-:Y:S01]  /*6ad0*/  IMAD.U32 R5, RZ, RZ, UR9 ;  /* 0x00000009ff057e24 */ /* 0x000fe2000f8e00ff */
[----:B------:R-:W-:Y:S02]  /*6ae0*/  ULDC.64 UR8, c[0x0][0xc08] ;  /* 0x0003020000087ab9 */ /* 0x000fe40000000a00 */
[----:B------:R-:W-:-:S03]  /*6af0*/  UISETP.NE.U32.AND UP1, UPT, UR8, URZ, UPT ;  /* 0x0000003f0800728c */ /* 0x000fc6000bf25070 */
[----:B------:R-:W2:Y:S01]  /*6b00*/  @P2 LDG.E R3, desc[UR50][R4.64] ;  /* 0x0000003204032981 */ /* 0x000ea2000c1e1900 */
[----:B------:R-:W-:Y:S01]  /*6b10*/  UISETP.NE.AND.EX UP1, UPT, UR9, URZ, UPT, UP1 ;  /* 0x0000003f0900728c */ /* 0x000fe2000bf25310 */
[----:B------:R-:W-:-:S05]  /*6b20*/  IMAD.U32 R0, RZ, RZ, UR4 ;  /* 0x00000004ff007e24 */ /* 0x000fca000f8e00ff */
[----:B------:R-:W-:-:S05]  /*6b30*/  PLOP3.LUT P3, PT, PT, PT, UP1, 0x80, 0x0 ;  /* 0x000000000000781c */ /* 0x000fca0003f6f018 */
[----:B------:R-:W-:Y:S02]  /*6b40*/  @UP1 ULDC.64 UR8, c[0x0][0xc08] ;  /* 0x0003020000081ab9 */ /* 0x000fe40000000a00 */
[----:B------:R-:W-:-:S06]  /*6b50*/  @UP1 UIMAD.WIDE UR8, UR38, 0x4, UR8 ;  /* 0x00000004260818a5 */ /* 0x000fcc000f8e0208 */
[----:B------:R-:W-:Y:S01]  /*6b60*/  IMAD.U32 R6, RZ, RZ, UR8 ;  /* 0x00000008ff067e24 */ /* 0x000fe2000f8e00ff */
[----:B------:R-:W-:-:S05]  /*6b70*/  MOV R7, UR9 ;  /* 0x0000000900077c02 */ /* 0x000fca0008000f00 */
[----:B------:R1:W5:Y:S01]  /*6b80*/  @P3 LDG.E R0, desc[UR50][R6.64] ;  /* 0x0000003206003981 */ /* 0x000362000c1e1900 */
[----:B0-----:R-:W-:Y:S01]  /*6b90*/  ISETP.NE.AND P0, PT, R11, 0x1, PT ;  /* 0x000000010b00780c */ /* 0x001fe20003f05270 */
[----:B------:R-:W-:Y:S01]  /*6ba0*/  UMOV UR4, URZ ;  /* 0x0000003f00047c82 */ /* 0x000fe20008000000 */
[----:B------:R-:W-:Y:S01]  /*6bb0*/  USHF.R.S32.HI UR11, URZ, 0x1f, UR41 ;  /* 0x0000001f3f0b7899 */ /* 0x000fe20008011429 */
[----:B------:R-:W-:-:S10]  /*6bc0*/  ISETP.GE.AND P1, PT, R156, 0xc0, PT ;  /* 0x000000c09c00780c */ /* 0x000fd40003f26270 */
[----:B------:R-:W0:Y:S01]  /*6bd0*/  @P0 LDC R9, c[0x0][0xbec] ;  /* 0x0002fb00ff090b82 */ /* 0x000e220000000800 */
[----:B--2---:R-:W-:-:S13]  /*6be0*/  @P2 R2UR UR4, R3 ;  /* 0x00000000030422ca */ /* 0x004fda00000e0000 */
[----:B------:R-:W-:Y:S01]  /*6bf0*/  USHF.R.S32.HI UR10, URZ, 0x1f, UR4 ;  /* 0x0000001f3f0a7899 */ /* 0x000fe20008011404 */
[----:B01----:R-:W-:Y:S11]  /*6c00*/  @P3 BRA `(.L_x_235) ;  /* 0x0000000000103947 */ /* 0x003ff60003800000 */
[----:B------:R-:W-:Y:S05]  /*6c10*/  @!P2 BRA `(.L_x_235) ;  /* 0x00000000000ca947 */ /* 0x000fea0003800000 */
[----:B------:R-:W2:Y:S04]  /*6c20*/  LDG.E R3, desc[UR50][R4.64] ;  /* 0x0000003204037981 */ /* 0x000ea8000c1e1900 */
[----:B-----5:R-:W2:Y:S02]  /*6c30*/  LDG.E R0, desc[UR50][R4.64+0x4] ;  /* 0x0000043204007981 */ /* 0x020ea4000c1e1900 */
[----:B--2---:R-:W-:-:S07]  /*6c40*/  IMAD.IADD R0, R0, 0x1, -R3 ;  /* 0x0000000100007824 */ /* 0x004fce00078e0a03 */
.L_x_235:
[----:B------:R-:W-:Y:S01]  /*6c50*/  USEL UR38, UR38, URZ, !UP0 ;  /* 0x0000003f26267287 */ /* 0x000fe2000c000000 */
[----:B------:R-:W-:Y:S01]  /*6c60*/  BSSY B1, `(.L_x_236) ;  /* 0x000002d000017945 */ /* 0x000fe20003800000 */
[----:B------:R-:W-:-:S03]  /*6c70*/  USEL UR39, UR39, URZ, !UP0 ;  /* 0x0000003f27277287 */ /* 0x000fc6000c000000 */
[----:B------:R-:W-:Y:S09]  /*6c80*/  @P1 BRA `(.L_x_237) ;  /* 0x0000000000a81947 */ /* 0x000ff20003800000 */
[----:B------:R-:W0:Y:S01]  /*6c90*/  S2R R4, SR_TID.X ;  /* 0x0000000000047919 */ /* 0x000e220000002100 */
[----:B------:R-:W1:Y:S01]  /*6ca0*/  LDC R6, c[0x0][0xbe8] ;  /* 0x0002fa00ff067b82 */ /* 0x000e620000000800 */
[----:B------:R-:W-:-:S04]  /*6cb0*/  IMAD.U32 R3, RZ, RZ, UR40 ;  /* 0x00000028ff037e24 */ /* 0x000fc8000f8e00ff */
[----:B0-----:R-:W-:Y:S02]  /*6cc0*/  IMAD R3, R3, 0xc0, R4 ;  /* 0x000000c003037824 */ /* 0x001fe400078e0204 */
[----:B-1---5:R-:W-:Y:S02]  /*6cd0*/  IMAD R4, R0, R6, RZ ;  /* 0x0000000600047224 */ /* 0x022fe400078e02ff */
[----:B------:R-:W-:-:S05]  /*6ce0*/  VIADD R5, R3, 0xffffff80 ;  /* 0xffffff8003057836 */ /* 0x000fca0000000000 */
[----:B------:R-:W-:-:S13]  /*6cf0*/  ISETP.GE.AND P1, PT, R5, R4, PT ;  /* 0x000000040500720c */ /* 0x000fda0003f26270 */
[----:B------:R-:W-:Y:S05]  /*6d00*/  @P1 BRA `(.L_x_237) ;  /* 0x0000000000881947 */ /* 0x000fea0003800000 */
[----:B------:R-:W-:Y:S01]  /*6d10*/  ISETP.NE.AND P1, PT, R6, 0x1, PT ;  /* 0x000000010600780c */ /* 0x000fe20003f25270 */
[----:B------:R-:W-:Y:S01]  /*6d20*/  ULDC.64 UR12, c[0x0][0xb90] ;  /* 0x0002e400000c7ab9 */ /* 0x000fe20000000a00 */
[----:B------:R-:W-:Y:S01]  /*6d30*/  UMOV UR8, UR4 ;  /* 0x0000000400087c82 */ /* 0x000fe20008000000 */
[----:B------:R-:W-:Y:S01]  /*6d40*/  UIMAD UR7, UR11, UR12, URZ ;  /* 0x0000000c0b0772a4 */ /* 0x000fe2000f8e023f */
[----:B------:R-:W-:Y:S02]  /*6d50*/  UMOV UR9, UR10 ;  /* 0x0000000a00097c82 */ /* 0x000fe40008000000 */
[----:B------:R-:W-:Y:S02]  /*6d60*/  UIMAD.WIDE.U32 UR8, UR41, UR12, UR8 ;  /* 0x0000000c290872a5 */ /* 0x000fe4000f8e0008 */
[----:B------:R-:W-:-:S03]  /*6d70*/  UIMAD UR7, UR41, UR13, UR7 ;  /* 0x0000000d290772a4 */ /* 0x000fc6000f8e0207 */
[----:B------:R-:W-:Y:S02]  /*6d80*/  ULDC.64 UR12, c[0x0][0xb98] ;  /* 0x0002e600000c7ab9 */ /* 0x000fe40000000a00 */
[----:B------:R-:W0:Y:S01]  /*6d90*/  @P1 LDC R4, c[0x0][0xbec] ;  /* 0x0002fb00ff041b82 */ /* 0x000e220000000800 */
[----:B------:R-:W-:Y:S02]  /*6da0*/  UIADD3 UR9, UR9, UR7, URZ ;  /* 0x0000000709097290 */ /* 0x000fe4000fffe03f */
[----:B------:R-:W-:Y:S02]  /*6db0*/  UIMAD UR7, UR39, UR12, URZ ;  /* 0x0000000c270772a4 */ /* 0x000fe4000f8e023f */
[----:B------:R-:W-:Y:S02]  /*6dc0*/  UIMAD.WIDE.U32 UR8, UR38, UR12, UR8 ;  /* 0x0000000c260872a5 */ /* 0x000fe4000f8e0008 */
[----:B------:R-:W-:Y:S01]  /*6dd0*/  UIMAD UR7, UR38, UR13, UR7 ;  /* 0x0000000d260772a4 */ /* 0x000fe2000f8e0207 */
[----:B------:R-:W1:Y:S02]  /*6de0*/  @P1 LDC R8, c[0x0][0xbf0] ;  /* 0x0002fc00ff081b82 */ /* 0x000e640000000800 */
[----:B------:R-:W-:Y:S01]  /*6df0*/  ULDC.64 UR12, c[0x0][0xb88] ;  /* 0x0002e200000c7ab9 */ /* 0x000fe20000000a00 */
[----:B0-----:R-:W-:-:S04]  /*6e00*/  @P1 IMAD.HI.U32 R3, R5, R4, RZ ;  /* 0x0000000405031227 */ /* 0x001fc800078e00ff */
[----:B------:R-:W-:Y:S01]  /*6e10*/  IMAD.MOV.U32 R4, RZ, RZ, R5 ;  /* 0x000000ffff047224 */ /* 0x000fe200078e0005 */
[----:B-1----:R-:W-:Y:S01]  /*6e20*/  @P1 SHF.R.U32.HI R4, RZ, R8, R3 ;  /* 0x00000008ff041219 */ /* 0x002fe20000011603 */
[----:B------:R-:W-:-:S04]  /*6e30*/  IMAD.U32 R8, RZ, RZ, UR7 ;  /* 0x00000007ff087e24 */ /* 0x000fc8000f8e00ff */
[----:B------:R-:W-:-:S04]  /*6e40*/  IMAD.MOV R3, RZ, RZ, -R4 ;  /* 0x000000ffff037224 */ /* 0x000fc800078e0a04 */
[----:B------:R-:W-:Y:S01]  /*6e50*/  IMAD R3, R6, R3, R5 ;  /* 0x0000000306037224 */ /* 0x000fe200078e0205 */
[----:B------:R-:W-:Y:S02]  /*6e60*/  SHF.R.S32.HI R5, RZ, 0x1f, R4 ;  /* 0x0000001fff057819 */ /* 0x000fe40000011404 */
[----:B------:R-:W-:Y:S02]  /*6e70*/  IADD3 R4, P1, R4, UR8, RZ ;  /* 0x0000000804047c10 */ /* 0x000fe4000ff3e0ff */
[----:B------:R-:W-:Y:S02]  /*6e80*/  SHF.R.S32.HI R6, RZ, 0x1f, R3 ;  /* 0x0000001fff067819 */ /* 0x000fe40000011403 */
[----:B------:R-:W-:Y:S01]  /*6e90*/  IADD3.X R5, R5, UR9, R8, P1, !PT ;  /* 0x0000000905057c10 */ /* 0x000fe20008ffe408 */
[----:B------:R-:W-:Y:S02]  /*6ea0*/  ULDC.64 UR8, c[0x0][0xb50] ;  /* 0x0002d40000087ab9 */ /* 0x000fe40000000a00 */
[----:B------:R-:W-:-:S02]  /*6eb0*/  IMAD R6, R6, UR12, RZ ;  /* 0x0000000c06067c24 */ /* 0x000fc4000f8e02ff */
[----:B------:R-:W-:-:S04]  /*6ec0*/  IMAD.WIDE.U32 R4, R3, UR12, R4 ;  /* 0x0000000c03047c25 */ /* 0x000fc8000f8e0004 */
[----:B------:R-:W-:Y:S01]  /*6ed0*/  IMAD R7, R3, UR13, R6 ;  /* 0x0000000d03077c24 */ /* 0x000fe2000f8e0206 */
[----:B------:R-:W-:-:S03]  /*6ee0*/  LEA R6, P1, R4, UR8, 0x2 ;  /* 0x0000000804067c11 */ /* 0x000fc6000f8210ff */
[----:B------:R-:W-:-:S05]  /*6ef0*/  IMAD.IADD R3, R5, 0x1, R7 ;  /* 0x0000000105037824 */ /* 0x000fca00078e0207 */
[----:B------:R-:W-:Y:S02]  /*6f00*/  LEA.HI.X R7, R4, UR9, R3, 0x2, P1 ;  /* 0x0000000904077c11 */ /* 0x000fe400088f1403 */
[----:B------:R-:W-:-:S05]  /*6f10*/  MOV R3, 0xff800000 ;  /* 0xff80000000037802 */ /* 0x000fca0000000f00 */
[----:B------:R0:W-:Y:S02]  /*6f20*/  STG.E desc[UR50][R6.64], R3 ;  /* 0x0000000306007986 */ /* 0x0001e4000c101932 */
.L_x_237:
[----:B------:R-:W-:Y:S05]  /*6f30*/  BSYNC B1 ;  /* 0x0000000000017941 */ /* 0x000fea0003800000 */
.L_x_236:
[----:B------:R-:W1:Y:S01]  /*6f40*/  @P0 LDC R5, c[0x0][0xbf0] ;  /* 0x0002fc00ff050b82 */ /* 0x000e620000000800 */
[----:B------:R-:W-:Y:S01]  /*6f50*/  ULDC.64 UR12, c[0x0][0xaa0] ;  /* 0x0002a800000c7ab9 */ /* 0x000fe20000000a00 */
[----:B0-----:R-:W-:Y:S01]  /*6f60*/  IMAD.U32 R6, RZ, RZ, UR40 ;  /* 0x00000028ff067e24 */ /* 0x001fe2000f8e00ff */
[----:B------:R-:W-:Y:S01]  /*6f70*/  UIMAD UR7, UR10, UR12, URZ ;  /* 0x0000000c0a0772a4 */ /* 0x000fe2000f8e023f */
[----:B------:R-:W-:Y:S01]  /*6f80*/  IMAD R3, R2, 0x30, R17 ;  /* 0x0000003002037824 */ /* 0x000fe200078e0211 */
[----:B------:R-:W-:Y:S01]  /*6f90*/  UIMAD.WIDE.U32 UR8, UR4, UR12, URZ ;  /* 0x0000000c040872a5 */ /* 0x000fe2000f8e003f */
[----:B-----5:R-:W-:Y:S01]  /*6fa0*/  IMAD R25, R0, R11, RZ ;  /* 0x0000000b00197224 */ /* 0x020fe200078e02ff */
[----:B------:R-:W-:Y:S01]  /*6fb0*/  UIMAD UR7, UR4, UR13, UR7 ;  /* 0x0000000d040772a4 */ /* 0x000fe2000f8e0207 */
[----:B------:R-:W-:Y:S02]  /*6fc0*/  IMAD R6, R6, 0xc0, R3 ;  /* 0x000000c006067824 */ /* 0x000fe400078e0203 */
[----:B------:R-:W-:Y:S01]  /*6fd0*/  ULDC.64 UR12, c[0x0][0xae8] ;  /* 0x0002ba00000c7ab9 */ /* 0x000fe20000000a00 */
[----:B------:R-:W-:Y:S01]  /*6fe0*/  UIADD3 UR9, UR9, UR7, URZ ;  /* 0x0000000709097290 */ /* 0x000fe2000fffe03f */
[----:B------:R-:W-:Y:S01]  /*6ff0*/  @P0 IMAD.HI.U32 R4, R6, R9, RZ ;  /* 0x0000000906040227 */ /* 0x000fe200078e00ff */
[----:B------:R-:W-:-:S02]  /*7000*/  UIMAD UR4, UR11, UR12, URZ ;  /* 0x0000000c0b0472a4 */ /* 0x000fc4000f8e023f */
[----:B------:R-:W-:Y:S01]  /*7010*/  UIMAD.WIDE.U32 UR8, UR41, UR12, UR8 ;  /* 0x0000000c290872a5 */ /* 0x000fe2000f8e0008 */
[----:B------:R-:W-:Y:S01]  /*7020*/  IMAD.MOV.U32 R3, RZ, RZ, R6 ;  /* 0x000000ffff037224 */ /* 0x000fe200078e0006 */
[----:B------:R-:W-:Y:S01]  /*7030*/  UIMAD UR4, UR41, UR13, UR4 ;  /* 0x0000000d290472a4 */ /* 0x000fe2000f8e0204 */
[----:B------:R-:W-:-:S03]  /*7040*/  ULDC.64 UR10, c[0x0][0xaf0] ;  /* 0x0002bc00000a7ab9 */ /* 0x000fc60000000a00 */
[----:B------:R-:W-:Y:S02]  /*7050*/  UIADD3 UR9, UR9, UR4, URZ ;  /* 0x0000000409097290 */ /* 0x000fe4000fffe03f */
[----:B------:R-:W-:Y:S01]  /*7060*/  UIMAD UR4, UR39, UR10, URZ ;  /* 0x0000000a270472a4 */ /* 0x000fe2000f8e023f */
[----:B-1----:R-:W-:Y:S01]  /*7070*/  @P0 SHF.R.U32.HI R3, RZ, R5, R4 ;  /* 0x00000005ff030219 */ /* 0x002fe20000011604 */
[----:B------:R-:W-:Y:S02]  /*7080*/  UIMAD.WIDE.U32 UR8, UR38, UR10, UR8 ;  /* 0x0000000a260872a5 */ /* 0x000fe4000f8e0008 */
[----:B------:R-:W-:Y:S01]  /*7090*/  UIMAD UR4, UR38, UR11, UR4 ;  /* 0x0000000b260472a4 */ /* 0x000fe2000f8e0204 */
[--C-:B------:R-:W-:Y:S01]  /*70a0*/  SHF.R.S32.HI R4, RZ, 0x1f, R3.reuse ;  /* 0x0000001fff047819 */ /* 0x100fe20000011403 */
[----:B------:R-:W-:Y:S01]  /*70b0*/  IMAD.MOV R7, RZ, RZ, -R3 ;  /* 0x000000ffff077224 */ /* 0x000fe200078e0a03 */
[----:B------:R-:W-:Y:S01]  /*70c0*/  ULDC.64 UR10, c[0x0][0xae0] ;  /* 0x0002b800000a7ab9 */ /* 0x000fe20000000a00 */
[----:B------:R-:W-:-:S02]  /*70d0*/  UIADD3 UR4, UR9, UR4, URZ ;  /* 0x0000000409047290 */ /* 0x000fc4000fffe03f */
[----:B------:R-:W-:Y:S02]  /*70e0*/  IMAD.U32 R5, RZ, RZ, UR9 ;  /* 0x00000009ff057e24 */ /* 0x000fe4000f8e00ff */
[----:B------:R-:W-:Y:S02]  /*70f0*/  IMAD R7, R11, R7, R6 ;  /* 0x000000070b077224 */ /* 0x000fe400078e0206 */
[----:B------:R-:W-:Y:S02]  /*7100*/  IMAD R8, R4, UR10, RZ ;  /* 0x0000000a04087c24 */ /* 0x000fe4000f8e02ff */
[----:B------:R-:W-:Y:S01]  /*7110*/  IMAD.U32 R4, RZ, RZ, UR8 ;  /* 0x00000008ff047e24 */ /* 0x000fe2000f8e00ff */
[----:B------:R-:W-:Y:S01]  /*7120*/  SHF.R.S32.HI R6, RZ, 0x1f, R7 ;  /* 0x0000001fff067819 */ /* 0x000fe20000011407 */
[----:B------:R-:W-:Y:S01]  /*7130*/  IMAD.U32 R5, RZ, RZ, UR4 ;  /* 0x00000004ff057e24 */ /* 0x000fe2000f8e00ff */
[----:B------:R-:W-:Y:S01]  /*7140*/  ULDC.64 UR8, c[0x0][0xad8] ;  /* 0x0002b60000087ab9 */ /* 0x000fe20000000a00 */
[C---:B------:R-:W-:Y:S01]  /*7150*/  IMAD R9, R3.reuse, UR11, R8 ;  /* 0x0000000b03097c24 */ /* 0x040fe2000f8e0208 */
[----:B------:R-:W-:Y:S01]  /*7160*/  MOV R8, UR40 ;  /* 0x0000002800087c02 */ /* 0x000fe20008000f00 */
[----:B------:R-:W-:Y:S01]  /*7170*/  IMAD.WIDE.U32 R4, R3, UR10, R4 ;  /* 0x0000000a03047c25 */ /* 0x000fe2000f8e0004 */
[----:B------:R-:W-:-:S03]  /*7180*/  ULDC UR4, c[0x0][0xac8] ;  /* 0x0002b20000047ab9 */ /* 0x000fc60000000800 */
[----:B------:R-:W-:Y:S02]  /*7190*/  IMAD R6, R6, UR8, RZ ;  /* 0x0000000806067c24 */ /* 0x000fe4000f8e02ff */
[----:B------:R-:W-:Y:S02]  /*71a0*/  IMAD.IADD R5, R5, 0x1, R9 ;  /* 0x0000000105057824 */ /* 0x000fe400078e0209 */
[C---:B------:R-:W-:Y:S02]  /*71b0*/  IMAD R3, R7.reuse, UR9, R6 ;  /* 0x0000000907037c24 */ /* 0x040fe4000f8e0206 */
[----:B------:R-:W-:Y:S01]  /*71c0*/  IMAD.WIDE.U32 R4, R7, UR8, R4 ;  /* 0x0000000807047c25 */ /* 0x000fe2000f8e0004 */
[----:B------:R-:W-:-:S03]  /*71d0*/  ULDC.64 UR8, c[0x0][0xa80] ;  /* 0x0002a00000087ab9 */ /* 0x000fc60000000a00 */
[----:B------:R-:W-:Y:S01]  /*71e0*/  IMAD.IADD R3, R5, 0x1, R3 ;  /* 0x0000000105037824 */ /* 0x000fe200078e0203 */
[----:B------:R-:W-:Y:S01]  /*71f0*/  LEA R5, P0, R4, UR8, 0x1 ;  /* 0x0000000804057c11 */ /* 0x000fe2000f8008ff */
[----:B------:R-:W-:-:S03]  /*7200*/  IMAD R6, R8, 0xc0, R17 ;  /* 0x000000c008067824 */ /* 0x000fc600078e0211 */
[----:B------:R-:W-:Y:S01]  /*7210*/  LEA.HI.X R10, R4, UR9, R3, 0x1, P0 ;  /* 0x00000009040a7c11 */ /* 0x000fe200080f0c03 */
[----:B------:R-:W0:Y:S01]  /*7220*/  SHFL.IDX PT, R9, R5, RZ, 0x181f ;  /* 0x00181fff05097589 */ /* 0x000e2200000e0000 */
[----:B------:R-:W-:Y:S01]  /*7230*/  ISETP.GE.AND P0, PT, R16, UR4, PT ;  /* 0x0000000410007c0c */ /* 0x000fe2000bf06270 */
[C---:B------:R-:W-:Y:S02]  /*7240*/  VIADD R0, R6.reuse, 0x30 ;  /* 0x0000003006007836 */ /* 0x040fe40000000000 */
[----:B------:R-:W1:Y:S01]  /*7250*/  SHFL.IDX PT, R13, R5, 0x1, 0x181f ;  /* 0x00381f00050d7f89 */ /* 0x000e6200000e0000 */
[C---:B------:R-:W-:Y:S01]  /*7260*/  VIADD R3, R6.reuse, 0x60 ;  /* 0x0000006006037836 */ /* 0x040fe20000000000 */
[CC--:B------:R-:W-:Y:S01]  /*7270*/  ISETP.GE.OR P3, PT, R6.reuse, R25.reuse, P0 ;  /* 0x000000190600720c */ /* 0x0c0fe20000766670 */
[----:B------:R-:W-:Y:S01]  /*7280*/  VIADD R4, R6, 0x90 ;  /* 0x0000009006047836 */ /* 0x000fe20000000000 */
[----:B------:R-:W2:Y:S01]  /*7290*/  SHFL.IDX PT, R15, R5, 0x2, 0x181f ;  /* 0x00581f00050f7f89 */ /* 0x000ea200000e0000 */
[----:B------:R-:W-:-:S02]  /*72a0*/  ISETP.GE.OR P2, PT, R0, R25, P0 ;  /* 0x000000190000720c */ /* 0x000fc40000746670 */
[-C--:B------:R-:W-:Y:S01]  /*72b0*/  ISETP.GE.OR P1, PT, R3, R25.reuse, P0 ;  /* 0x000000190300720c */ /* 0x080fe20000726670 */
[----:B------:R-:W3:Y:S01]  /*72c0*/  SHFL.IDX PT, R7, R10, RZ, 0x181f ;  /* 0x00181fff0a077589 */ /* 0x000ee200000e0000 */
[----:B------:R-:W-:-:S03]  /*72d0*/  ISETP.GE.OR P0, PT, R4, R25, P0 ;  /* 0x000000190400720c */ /* 0x000fc60000706670 */
[----:B------:R3:W4:Y:S04]  /*72e0*/  SHFL.IDX PT, R21, R5, 0x3, 0x181f ;  /* 0x00781f0005157f89 */ /* 0x00072800000e0000 */
[----:B------:R-:W4:Y:S04]  /*72f0*/  SHFL.IDX PT, R11, R10, 0x1, 0x181f ;  /* 0x00381f000a0b7f89 */ /* 0x000f2800000e0000 */
[----:B------:R-:W4:Y:S01]  /*7300*/  SHFL.IDX PT, R12, R10, 0x2, 0x181f ;  /* 0x00581f000a0c7f89 */ /* 0x000f2200000e0000 */
[----:B0-----:R-:W-:-:S03]  /*7310*/  @!P3 LEA R4, P6, R16, R9, 0x1 ;  /* 0x000000091004b211 */ /* 0x001fc600078c08ff */
[----:B------:R4:W0:Y:S01]  /*7320*/  SHFL.IDX PT, R14, R10, 0x3, 0x181f ;  /* 0x00781f000a0e7f89 */ /* 0x00082200000e0000 */
[C---:B-1----:R-:W-:Y:S02]  /*7330*/  @!P2 LEA R6, P5, R16.reuse, R13, 0x1 ;  /* 0x0000000d1006a211 */ /* 0x042fe400078a08ff */
[C---:B--2---:R-:W-:Y:S02]  /*7340*/  @!P1 LEA R8, P4, R16.reuse, R15, 0x1 ;  /* 0x0000000f10089211 */ /* 0x044fe400078808ff */
[C---:B---3--:R-:W-:Y:S02]  /*7350*/  @!P3 LEA.HI.X R5, R16.reuse, R7, R155, 0x1, P6 ;  /* 0x000000071005b211 */ /* 0x048fe400030f0c9b */
[----:B----4-:R-:W-:-:S03]  /*7360*/  @!P0 LEA R10, P6, R16, R21, 0x1 ;  /* 0x00000015100a8211 */ /* 0x010fc600078c08ff */
[----:B------:R1:W-:Y:S01]  /*7370*/  @!P3 ST.E.128 desc[UR50][R4.64], RZ ;  /* 0x000000ff0400b985 */ /* 0x0003e2000c101d32 */
[C-C-:B------:R-:W-:Y:S02]  /*7380*/  @!P2 LEA.HI.X R7, R16.reuse, R11, R155.reuse, 0x1, P5 ;  /* 0x0000000b1007a211 */ /* 0x140fe400028f0c9b */
[----:B------:R-:W-:-:S03]  /*7390*/  @!P1 LEA.HI.X R9, R16, R12, R155, 0x1, P4 ;  /* 0x0000000c10099211 */ /* 0x000fc600020f0c9b */
[----:B------:R1:W-:Y:S01]  /*73a0*/  @!P2 ST.E.128 desc[UR50][R6.64], RZ ;  /* 0x000000ff0600a985 */ /* 0x0003e2000c101d32 */
[----:B0-----:R-:W-:-:S03]  /*73b0*/  @!P0 LEA.HI.X R11, R16, R14, R155, 0x1, P6 ;  /* 0x0000000e100b8211 */ /* 0x001fc600030f0c9b */
[----:B------:R1:W-:Y:S04]  /*73c0*/  @!P1 ST.E.128 desc[UR50][R8.64], RZ ;  /* 0x000000ff08009985 */ /* 0x0003e8000c101d32 */
[----:B------:R1:W-:Y:S02]  /*73d0*/  @!P0 ST.E.128 desc[UR50][R10.64], RZ ;  /* 0x000000ff0a008985 */ /* 0x0003e4000c101d32 */
.L_x_234:
[----:B------:R-:W-:Y:S05]  /*73e0*/  BSYNC B0 ;  /* 0x0000000000007941 */ /* 0x000fea0003800000 */
.L_x_231:
[----:B------:R-:W-:Y:S02]  /*73f0*/  ULDC UR4, c[0x0][0xc3c] ;  /* 0x00030f0000047ab9 */ /* 0x000fe40000000800 */
[----:B------:R-:W-:-:S13]  /*7400*/  ISETP.GE.AND P0, PT, R35, UR4, PT ;  /* 0x0000000423007c0c */ /* 0x000fda000bf06270 */
[----:B------:R-:W-:Y:S05]  /*7410*/  @!P0 BRA `(.L_x_238) ;  /* 0xffffff9800448947 */ /* 0x000fea000383ffff */
[----:B------:R-:W-:Y:S05]  /*7420*/  EXIT ;  /* 0x000000000000794d */ /* 0x000fea0003800000 */
.L_x_203:
[----:B------:R-:W-:-:S08]  /*7430*/  NOP ;  /* 0x0000000000007918 */ /* 0x000fd00000000000 */
[----:B------:R-:W0:-:S00]  /*7440*/  USETMAXREG.DEALLOC.CTAPOOL 0x20 ;  /* 0x00000020000079c8 */ /* 0x000e0000080e0500 */
[----:B0-----:R-:W2:Y:S01]  /*7450*/  LDL.LU R2, [R1+0x8] ;  /* 0x0000080001027983 */ /* 0x001ea20000300800 */
[----:B------:R-:W-:-:S06]  /*7460*/  LOP3.LUT R0, R0, 0x3, RZ, 0xc0, !PT ;  /* 0x0000000300007812 */ /* 0x000fcc00078ec0ff */
[----:B------:R-:W0:Y:S02]  /*7470*/  SHFL.IDX PT, R0, R0, RZ, 0x1f ;  /* 0x00001fff00007589 */ /* 0x000e2400000e0000 */
[----:B0-----:R-:W-:Y:S01]  /*7480*/  ISETP.NE.AND P0, PT, R0, RZ, PT ;  /* 0x000000ff0000720c */ /* 0x001fe20003f05270 */
[----:B------:R-:W-:Y:S01]  /*7490*/  IMAD.MOV.U32 R0, RZ, RZ, RZ ;  /* 0x000000ffff007224 */ /* 0x000fe200078e00ff */
[----:B--2---:R-:W-:-:S11]  /*74a0*/  LOP3.LUT R2, R2, 0xffffffef, RZ, 0xc0, !PT ;  /* 0xffffffef02027812 */ /* 0x004fd600078ec0ff */
[----:B------:R-:W-:-:S05]  /*74b0*/  @P0 LOP3.LUT R2, R2, 0x10, RZ, 0xfc, !PT ;  /* 0x0000001002020812 */ /* 0x000fca00078efcff */
[----:B------:R0:W-:Y:S01]  /*74c0*/  STL [R1+0x8], R2 ;  /* 0x0000080201007387 */ /* 0x0001e20000100800 */
[----:B------:R-:W-:Y:S05]  /*74d0*/  @!P0 BRA `(.L_x_239) ;  /* 0x00000000001c8947 */ /* 0x000fea0003800000 */
[----:B-1----:R-:W1:Y:S08]  /*74e0*/  S2UR UR5, SR_CgaCtaId ;  /* 0x00000000000579c3 */ /* 0x002e700000008800 */
[----:B------:R-:W-:Y:S06]  /*74f0*/  BAR.SYNC.DEFER_BLOCKING 0x5, 0x200 ;  /* 0x0148000000007b1d */ /* 0x000fec0000010000 */
[----:B------:R-:W-:-:S02]  /*7500*/  UMOV UR4, 0x400 ;  /* 0x0000040000047882 */ /* 0x000fc40000000000 */
[----:B-1----:R-:W-:-:S09]  /*7510*/  ULEA UR4, UR5, UR4, 0x18 ;  /* 0x0000000405047291 */ /* 0x002fd2000f8ec03f */
[----:B------:R-:W1:Y:S01]  /*7520*/  LDS.128 R16, [UR4+0x168d0] ;  /* 0x0168d004ff107984 */ /* 0x000e620008000c00 */
[----:B------:R-:W-:Y:S06]  /*7530*/  BAR.ARV 0x4, 0x200 ;  /* 0x0108000000007b1d */ /* 0x000fec0000002000 */
[----:B------:R-:W-:Y:S05]  /*7540*/  BRA `(.L_x_240) ;  /* 0x0000000800007947 */ /* 0x000fea0003800000 */
.L_x_239:
[----:B0-----:R-:W0:Y:S01]  /*7550*/  S2R R2, SR_TID.X ;  /* 0x0000000000027919 */ /* 0x001e220000002100 */
[----:B-1----:R-:W-:Y:S01]  /*7560*/  ULDC UR4, c[0x0][0xc3c] ;  /* 0x00030f0000047ab9 */ /* 0x002fe20000000800 */
[----:B------:R-:W1:Y:S01]  /*7570*/  S2UR UR6, SR_CTAID.X ;  /* 0x00000000000679c3 */ /* 0x000e620000002500 */
[----:B------:R-:W-:Y:S01]  /*7580*/  ULDC UR5, c[0x0][0xc38] ;  /* 0x00030e0000057ab9 */ /* 0x000fe20000000800 */
[----:B0-----:R-:W-:-:S04]  /*7590*/  LOP3.LUT R5, R2, 0x1f, RZ, 0xc0, !PT ;  /* 0x0000001f02057812 */ /* 0x001fc800078ec0ff */
[----:B------:R-:W-:-:S04]  /*75a0*/  ISETP.NE.AND P0, PT, R5, 0x1f, PT ;  /* 0x0000001f0500780c */ /* 0x000fc80003f05270 */
[----:B------:R-:W-:-:S13]  /*75b0*/  ISETP.GE.OR P1, PT, R5, UR4, !P0 ;  /* 0x0000000405007c0c */ /* 0x000fda000c726670 */
[----:B------:R-:W0:Y:S02]  /*75c0*/  @!P1 LDC.64 R2, c[0x0][0xc80] ;  /* 0x00032000ff029b82 */ /* 0x000e240000000a00 */
[----:B0-----:R-:W-:-:S05]  /*75d0*/  @!P1 IMAD.WIDE.U32 R2, R5, 0x4, R2 ;  /* 0x0000000405029825 */ /* 0x001fca00078e0002 */
[----:B------:R-:W2:Y:S01]  /*75e0*/  @!P1 LDG.E R0, desc[UR50][R2.64] ;  /* 0x0000003202009981 */ /* 0x000ea2000c1e1900 */
[C---:B------:R-:W-:Y:S01]  /*75f0*/  ISETP.NE.AND P1, PT, R5.reuse, RZ, PT ;  /* 0x000000ff0500720c */ /* 0x040fe20003f25270 */
[----:B------:R-:W-:Y:S01]  /*7600*/  UMOV UR4, URZ ;  /* 0x0000003f00047c82 */ /* 0x000fe20008000000 */
[C---:B------:R-:W-:Y:S01]  /*7610*/  ISETP.GE.U32.AND P2, PT, R5.reuse, 0x2, PT ;  /* 0x000000020500780c */ /* 0x040fe20003f46070 */
[----:B------:R-:W-:Y:S01]  /*7620*/  IMAD.MOV.U32 R16, RZ, RZ, RZ ;  /* 0x000000ffff107224 */ /* 0x000fe200078e00ff */
[C---:B------:R-:W-:Y:S02]  /*7630*/  ISETP.GE.U32.AND P3, PT, R5.reuse, 0x4, PT ;  /* 0x000000040500780c */ /* 0x040fe40003f66070 */
[C---:B------:R-:W-:Y:S02]  /*7640*/  ISETP.GE.U32.AND P4, PT, R5.reuse, 0x8, PT ;  /* 0x000000080500780c */ /* 0x040fe40003f86070 */
[----:B------:R-:W-:Y:S01]  /*7650*/  ISETP.GE.U32.AND P5, PT, R5, 0x10, PT ;  /* 0x000000100500780c */ /* 0x000fe20003fa6070 */
[----:B--2---:R-:W0:Y:S02]  /*7660*/  SHFL.UP PT, R4, R0, 0x1, RZ ;  /* 0x0420000000047989 */ /* 0x004e2400000e00ff */
[----:B0-----:R-:W-:-:S05]  /*7670*/  SEL R7, R4, RZ, P1 ;  /* 0x000000ff04077207 */ /* 0x001fca0000800000 */
[----:B------:R-:W-:-:S05]  /*7680*/  IMAD.IADD R7, R0, 0x1, R7 ;  /* 0x0000000100077824 */ /* 0x000fca00078e0207 */
[----:B------:R-:W0:Y:S02]  /*7690*/  SHFL.UP PT, R4, R7, 0x2, RZ ;  /* 0x0440000007047989 */ /* 0x000e2400000e00ff */
[----:B0-----:R-:W-:-:S05]  /*76a0*/  SEL R4, R4, RZ, P2 ;  /* 0x000000ff04047207 */ /* 0x001fca0001000000 */
[----:B------:R-:W-:-:S05]  /*76b0*/  IMAD.IADD R4, R7, 0x1, R4 ;  /* 0x0000000107047824 */ /* 0x000fca00078e0204 */
[----:B------:R-:W0:Y:S02]  /*76c0*/  SHFL.UP PT, R6, R4, 0x4, RZ ;  /* 0x0480000004067989 */ /* 0x000e2400000e00ff */
[----:B0-----:R-:W-:-:S04]  /*76d0*/  SEL R3, R6, RZ, P3 ;  /* 0x000000ff06037207 */ /* 0x001fc80001800000 */
[----:B------:R-:W-:-:S05]  /*76e0*/  IADD3 R3, R4, R3, RZ ;  /* 0x0000000304037210 */ /* 0x000fca0007ffe0ff */
[----:B------:R-:W0:Y:S02]  /*76f0*/  SHFL.UP PT, R2, R3, 0x8, RZ ;  /* 0x0500000003027989 */ /* 0x000e2400000e00ff */
[----:B0-----:R-:W-:-:S05]  /*7700*/  SEL R2, R2, RZ, P4 ;  /* 0x000000ff02027207 */ /* 0x001fca0002000000 */
[----:B------:R-:W-:-:S05]  /*7710*/  IMAD.IADD R2, R3, 0x1, R2 ;  /* 0x0000000103027824 */ /* 0x000fca00078e0202 */
[----:B------:R-:W0:Y:S02]  /*7720*/  SHFL.UP PT, R6, R2, 0x10, RZ ;  /* 0x0600000002067989 */ /* 0x000e2400000e00ff */
[----:B0-----:R-:W-:-:S05]  /*7730*/  SEL R7, R6, RZ, P5 ;  /* 0x000000ff06077207 */ /* 0x001fca0002800000 */
[----:B------:R-:W-:-:S05]  /*7740*/  IMAD.IADD R7, R2, 0x1, R7 ;  /* 0x0000000102077824 */ /* 0x000fca00078e0207 */
[----:B------:R-:W0:Y:S02]  /*7750*/  SHFL.IDX PT, R4, R7, 0x1f, 0x1f ;  /* 0x03e01f0007047f89 */ /* 0x000e2400000e0000 */
[----:B0-----:R-:W-:-:S04]  /*7760*/  IMAD R4, R4, UR5, RZ ;  /* 0x0000000504047c24 */ /* 0x001fc8000f8e02ff */
[----:B------:R-:W-:Y:S01]  /*7770*/  IMAD.MOV.U32 R3, RZ, RZ, R4 ;  /* 0x000000ffff037224 */ /* 0x000fe200078e0004 */
[----:B-1----:R-:W-:-:S13]  /*7780*/  ISETP.GT.AND P6, PT, R4, UR6, PT ;  /* 0x0000000604007c0c */ /* 0x002fda000bfc4270 */
[----:B------:R-:W-:Y:S05]  /*7790*/  @P6 BRA `(.L_x_241) ;  /* 0x0000000000946947 */ /* 0x000fea0003800000 */
[----:B------:R-:W-:Y:S01]  /*77a0*/  IMAD.MOV.U32 R4, RZ, RZ, R3 ;  /* 0x000000ffff047224 */ /* 0x000fe200078e0003 */
[----:B------:R-:W-:Y:S01]  /*77b0*/  UMOV UR4, URZ ;  /* 0x0000003f00047c82 */ /* 0x000fe20008000000 */
[----:B------:R-:W-:-:S05]  /*77c0*/  ULDC UR5, c[0x0][0xc38] ;  /* 0x00030e0000057ab9 */ /* 0x000fca0000000800 */
.L_x_245:
[----:B------:R-:W0:Y:S01]  /*77d0*/  LDC R2, c[0x0][0xc3c] ;  /* 0x00030f00ff027b82 */ /* 0x000e220000000800 */
[----:B------:R-:W-:-:S06]  /*77e0*/  UIADD3 UR4, UR4, 0x1f, URZ ;  /* 0x0000001f04047890 */ /* 0x000fcc000fffe03f */
[----:B0-----:R-:W-:-:S13]  /*77f0*/  ISETP.LE.AND P6, PT, R2, UR4, PT ;  /* 0x0000000402007c0c */ /* 0x001fda000bfc3270 */
[----:B------:R-:W-:Y:S05]  /*7800*/  @P6 BRA `(.L_x_242) ;  /* 0x0000000400246947 */ /* 0x000fea0003800000 */
[----:B------:R-:W-:Y:S01]  /*7810*/  VIADD R7, R5, UR4 ;  /* 0x0000000405077c36 */ /* 0x000fe20008000000 */
[----:B------:R-:W-:Y:S01]  /*7820*/  BSSY B0, `(.L_x_243) ;  /* 0x0000007000007945 */ /* 0x000fe20003800000 */
[----:B------:R-:W-:-:S03]  /*7830*/  IMAD.MOV.U32 R0, RZ, RZ, RZ ;  /* 0x000000ffff007224 */ /* 0x000fc600078e00ff */
[----:B------:R-:W-:-:S13]  /*7840*/  ISETP.GE.OR P6, PT, R7, R2, !P0 ;  /* 0x000000020700720c */ /* 0x000fda00047c6670 */
[----:B------:R-:W-:Y:S05]  /*7850*/  @P6 BRA `(.L_x_244) ;  /* 0x00000000000c6947 */ /* 0x000fea0003800000 */
[----:B------:R-:W0:Y:S02]  /*7860*/  LDC.64 R2, c[0x0][0xc80] ;  /* 0x00032000ff027b82 */ /* 0x000e240000000a00 */
[----:B0-----:R-:W-:-:S05]  /*7870*/  IMAD.WIDE R2, R7, 0x4, R2 ;  /* 0x0000000407027825 */ /* 0x001fca00078e0202 */
[----:B------:R0:W5:Y:S02]  /*7880*/  LDG.E R0, desc[UR50][R2.64] ;  /* 0x0000003202007981 */ /* 0x000164000c1e1900 */
.L_x_244:
[----:B------:R-:W-:Y:S05]  /*7890*/  BSYNC B0 ;  /* 0x0000000000007941 */ /* 0x000fea0003800000 */
.L_x_243:
[----:B0----5:R-:W0:Y:S02]  /*78a0*/  SHFL.UP PT, R2, R0, 0x1, RZ ;  /* 0x0420000000027989 */ /* 0x021e2400000e00ff */
        /* <DEDUP_REMOVED lines=16> */
[----:B------:R-:W-:-:S05]  /*79b0*/  IMAD.IADD R4, R3, 0x1, R4 ;  /* 0x0000000103047824 */ /* 0x000fca00078e0204 */
[----:B------:R-:W-:-:S13]  /*79c0*/  ISETP.GT.AND P6, PT, R4, UR6, PT ;  /* 0x0000000604007c0c */ /* 0x000fda000bfc4270 */
[----:B------:R-:W-:Y:S05]  /*79d0*/  @!P6 BRA `(.L_x_245) ;  /* 0xfffffffc007ce947 */ /* 0x000fea000383ffff */
[----:B------:R-:W-:-:S07]  /*79e0*/  IMAD.MOV.U32 R7, RZ, RZ, R9 ;  /* 0x000000ffff077224 */ /* 0x000fce00078e0009 */
.L_x_241:
[----:B------:R-:W-:-:S04]  /*79f0*/  IMAD.IADD R9, R4, 0x1, -R3 ;  /* 0x0000000104097824 */ /* 0x000fc800078e0a03 */
[----:B------:R-:W-:-:S05]  /*7a00*/  IMAD R2, R7, UR5, R9 ;  /* 0x0000000507027c24 */ /* 0x000fca000f8e0209 */
[----:B------:R-:W-:-:S13]  /*7a10*/  ISETP.GT.AND P0, PT, R2, UR6, PT ;  /* 0x0000000602007c0c */ /* 0x000fda000bf04270 */
[----:B------:R-:W-:-:S04]  /*7a20*/  VOTE.ANY R6, PT, !P0 ;  /* 0x0000000000067806 */ /* 0x000fc800040e0100 */
[----:B------:R-:W0:Y:S01]  /*7a30*/  POPC R19, R6 ;  /* 0x0000000600137309 */ /* 0x000e220000000000 */
[----:B------:R-:W-:Y:S01]  /*7a40*/  ISETP.NE.AND P0, PT, R6, RZ, PT ;  /* 0x000000ff0600720c */ /* 0x000fe20003f05270 */
[----:B0-----:R-:W0:Y:S02]  /*7a50*/  SHFL.IDX PT, R0, R0, R19, 0x1f ;  /* 0x00001f1300007589 */ /* 0x001e2400000e0000 */
[----:B0-----:R-:W-:-:S04]  /*7a60*/  IABS R4, R0 ;  /* 0x0000000000047213 */ /* 0x001fc80000000000 */
[----:B------:R-:W0:Y:S08]  /*7a70*/  I2F.RP R8, R4 ;  /* 0x0000000400087306 */ /* 0x000e300000209400 */
[----:B0-----:R-:W0:Y:S02]  /*7a80*/  MUFU.RCP R8, R8 ;  /* 0x0000000800087308 */ /* 0x001e240000001000 */
[----:B0-----:R-:W-:-:S06]  /*7a90*/  IADD3 R2, R8, 0xffffffe, RZ ;  /* 0x0ffffffe08027810 */ /* 0x001fcc0007ffe0ff */
[----:B------:R0:W1:Y:S01]  /*7aa0*/  F2I.FTZ.U32.TRUNC.NTZ R3, R2 ;  /* 0x0000000200037305 */ /* 0x000062000021f000 */
[----:B------:R-:W-:Y:S05]  /*7ab0*/  @!P0 BRA `(.L_x_246) ;  /* 0x0000000000088947 */ /* 0x000fea0003800000 */
[----:B------:R-:W-:-:S06]  /*7ac0*/  VIADD R16, R19, 0xffffffff ;  /* 0xffffffff13107836 */ /* 0x000fcc0000000000 */
[----:B------:R2:W3:Y:S02]  /*7ad0*/  SHFL.IDX PT, R16, R7, R16, 0x1f ;  /* 0x00001f1007107589 */ /* 0x0004e400000e0000 */
.L_x_246:
[----:B---3--:R-:W-:Y:S01]  /*7ae0*/  IMAD R16, R16, UR5, R9 ;  /* 0x0000000510107c24 */ /* 0x008fe2000f8e0209 */
[----:B0-----:R-:W-:Y:S01]  /*7af0*/  IABS R2, R0 ;  /* 0x0000000000027213 */ /* 0x001fe20000000000 */
[----:B-12---:R-:W-:Y:S02]  /*7b00*/  IMAD.MOV R7, RZ, RZ, -R3 ;  /* 0x000000ffff077224 */ /* 0x006fe400078e0a03 */
[----:B------:R-:W-:Y:S01]  /*7b10*/  VIADD R19, R19, UR4 ;  /* 0x0000000413137c36 */ /* 0x000fe20008000000 */
[----:B------:R-:W-:Y:S01]  /*7b20*/  IADD3 R9, -R16, UR6, RZ ;  /* 0x0000000610097c10 */ /* 0x000fe2000fffe1ff */
[----:B------:R-:W-:Y:S02]  /*7b30*/  IMAD.MOV R8, RZ, RZ, -R2 ;  /* 0x000000ffff087224 */ /* 0x000fe400078e0a02 */
[----:B------:R-:W-:Y:S01]  /*7b40*/  IMAD R7, R7, R4, RZ ;  /* 0x0000000407077224 */ /* 0x000fe200078e02ff */
[----:B------:R-:W-:Y:S01]  /*7b50*/  IABS R6, R9 ;  /* 0x0000000900067213 */ /* 0x000fe20000000000 */
[----:B------:R-:W-:-:S04]  /*7b60*/  IMAD.MOV.U32 R2, RZ, RZ, RZ ;  /* 0x000000ffff027224 */ /* 0x000fc800078e00ff */
[----:B------:R-:W-:-:S04]  /*7b70*/  IMAD.HI.U32 R2, R3, R7, R2 ;  /* 0x0000000703027227 */ /* 0x000fc800078e0002 */
[----:B------:R-:W-:Y:S02]  /*7b80*/  IMAD.MOV.U32 R3, RZ, RZ, R6 ;  /* 0x000000ffff037224 */ /* 0x000fe400078e0006 */
[----:B------:R-:W-:Y:S02]  /*7b90*/  IMAD.MOV.U32 R6, RZ, RZ, R8 ;  /* 0x000000ffff067224 */ /* 0x000fe400078e0008 */
[----:B------:R-:W-:-:S04]  /*7ba0*/  IMAD.HI.U32 R2, R2, R3, RZ ;  /* 0x0000000302027227 */ /* 0x000fc800078e00ff */
[----:B------:R-:W-:-:S05]  /*7bb0*/  IMAD R3, R2, R6, R3 ;  /* 0x0000000602037224 */ /* 0x000fca00078e0203 */
[----:B------:R-:W-:-:S13]  /*7bc0*/  ISETP.GT.U32.AND P1, PT, R4, R3, PT ;  /* 0x000000030400720c */ /* 0x000fda0003f24070 */
[----:B------:R-:W-:Y:S01]  /*7bd0*/  @!P1 IMAD.IADD R3, R3, 0x1, -R4 ;  /* 0x0000000103039824 */ /* 0x000fe200078e0a04 */
[----:B------:R-:W-:Y:S02]  /*7be0*/  @!P1 IADD3 R2, R2, 0x1, RZ ;  /* 0x0000000102029810 */ /* 0x000fe40007ffe0ff */
[----:B------:R-:W-:Y:S02]  /*7bf0*/  ISETP.NE.AND P1, PT, R0, RZ, PT ;  /* 0x000000ff0000720c */ /* 0x000fe40003f25270 */
[----:B------:R-:W-:Y:S02]  /*7c00*/  ISETP.GE.U32.AND P0, PT, R3, R4, PT ;  /* 0x000000040300720c */ /* 0x000fe40003f06070 */
[----:B------:R-:W-:-:S04]  /*7c10*/  LOP3.LUT R3, R9, R0, RZ, 0x3c, !PT ;  /* 0x0000000009037212 */ /* 0x000fc800078e3cff */
[----:B------:R-:W-:-:S07]  /*7c20*/  ISETP.GE.AND P2, PT, R3, RZ, PT ;  /* 0x000000ff0300720c */ /* 0x000fce0003f46270 */
[----:B------:R-:W-:-:S06]  /*7c30*/  @P0 VIADD R2, R2, 0x1 ;  /* 0x0000000102020836 */ /* 0x000fcc0000000000 */
[----:B------:R-:W-:Y:S01]  /*7c40*/  @!P2 IMAD.MOV R2, RZ, RZ, -R2 ;  /* 0x000000ffff02a224 */ /* 0x000fe200078e0a02 */
[----:B------:R-:W-:-:S05]  /*7c50*/  @!P1 LOP3.LUT R2, RZ, R0, RZ, 0x33, !PT ;  /* 0x00000000ff029212 */ /* 0x000fca00078e33ff */
[--C-:B------:R-:W-:Y:S02]  /*7c60*/  IMAD.MOV R17, RZ, RZ, -R2.reuse ;  /* 0x000000ffff117224 */ /* 0x100fe400078e0a02 */
[----:B------:R-:W-:Y:S02]  /*7c70*/  IMAD.MOV.U32 R18, RZ, RZ, R2 ;  /* 0x000000ffff127224 */ /* 0x000fe400078e0002 */
[----:B------:R-:W-:Y:S01]  /*7c80*/  IMAD R17, R0, R17, R9 ;  /* 0x0000001100117224 */ /* 0x000fe200078e0209 */
[----:B------:R-:W-:Y:S06]  /*7c90*/  BRA `(.L_x_247) ;  /* 0x0000000000147947 */ /* 0x000fec0003800000 */
.L_x_242:
[----:B------:R-:W-:Y:S01]  /*7ca0*/  ULDC UR4, c[0x0][0xc3c] ;  /* 0x00030f0000047ab9 */ /* 0x000fe20000000800 */
[----:B------:R-:W-:Y:S01]  /*7cb0*/  IMAD.MOV.U32 R17, RZ, RZ, RZ ;  /* 0x000000ffff117224 */ /* 0x000fe200078e00ff */
[----:B------:R-:W-:Y:S01]  /*7cc0*/  MOV R18, RZ ;  /* 0x000000ff00127202 */ /* 0x000fe20000000f00 */
[----:B------:R-:W-:Y:S02]  /*7cd0*/  IMAD.U32 R16, RZ, RZ, UR6 ;  /* 0x00000006ff107e24 */ /* 0x000fe4000f8e00ff */
[----:B------:R-:W-:-:S07]  /*7ce0*/  IMAD.U32 R19, RZ, RZ, UR4 ;  /* 0x00000004ff137e24 */ /* 0x000fce000f8e00ff */
.L_x_247:
[----:B------:R-:W-:-:S13]  /*7cf0*/  ISETP.NE.AND P0, PT, R5, RZ, PT ;  /* 0x000000ff0500720c */ /* 0x000fda0003f05270 */
[----:B------:R-:W0:Y:S01]  /*7d00*/  @!P0 S2R R3, SR_CgaCtaId ;  /* 0x0000000000038919 */ /* 0x000e220000008800 */
[----:B------:R-:W-:-:S04]  /*7d10*/  @!P0 MOV R0, 0x400 ;  /* 0x0000040000008802 */ /* 0x000fc80000000f00 */
[----:B0-----:R-:W-:-:S05]  /*7d20*/  @!P0 LEA R0, R3, R0, 0x18 ;  /* 0x0000000003008211 */ /* 0x001fca00078ec0ff */
[----:B------:R0:W-:Y:S01]  /*7d30*/  @!P0 STS.128 [R0+0x168d0], R16 ;  /* 0x0168d01000008388 */ /* 0x0001e20000000c00 */
[----:B------:R-:W-:Y:S06]  /*7d40*/  BAR.ARV 0x5, 0x200 ;  /* 0x0148000000007b1d */ /* 0x000fec0000002000 */
.L_x_240:
[----:B------:R2:W-:Y:S01]  /*7d50*/  STL [R1+0x38], RZ ;  /* 0x000038ff01007387 */ /* 0x0005e20000100800 */
[----:B------:R-:W-:Y:S01]  /*7d60*/  ULDC UR4, c[0x0][0xc3c] ;  /* 0x00030f0000047ab9 */ /* 0x000fe20000000800 */
[----:B------:R-:W-:Y:S01]  /*7d70*/  IMAD.MOV.U32 R27, RZ, RZ, 0x1 ;  /* 0x00000001ff1b7424 */ /* 0x000fe200078e00ff */
[----:B-1----:R-:W-:Y:S01]  /*7d80*/  ISETP.GE.AND P0, PT, R19, UR4, PT ;  /* 0x0000000413007c0c */ /* 0x002fe2000bf06270 */
[----:B------:R-:W-:-:S12]  /*7d90*/  IMAD.MOV.U32 R25, RZ, RZ, RZ ;  /* 0x000000ffff197224 */ /* 0x000fd800078e00ff */
[----:B--2---:R-:W-:Y:S05]  /*7da0*/  @P0 BRA `(.L_x_248) ;  /* 0x00000048008c0947 */ /* 0x004fea0003800000 */
[----:B------:R-:W1:Y:S01]  /*7db0*/  S2R R3, SR_TID.X ;  /* 0x0000000000037919 */ /* 0x000e620000002100 */
[----:B------:R-:W2:Y:S01]  /*7dc0*/  S2UR UR5, SR_CgaCtaId ;  /* 0x00000000000579c3 */ /* 0x000ea20000008800 */
[----:B------:R-:W-:Y:S01]  /*7dd0*/  UMOV UR4, 0x400 ;  /* 0x0000040000047882 */ /* 0x000fe20000000000 */
[----:B------:R-:W-:Y:S01]  /*7de0*/  BSSY B8, `(.L_x_248) ;  /* 0x000049f000087945 */ /* 0x000fe20003800000 */
[----:B------:R3:W-:Y:S01]  /*7df0*/  STL [R1+0x38], RZ ;  /* 0x000038ff01007387 */ /* 0x0007e20000100800 */
[----:B------:R-:W-:Y:S01]  /*7e00*/  IMAD.MOV.U32 R27, RZ, RZ, 0x1 ;  /* 0x00000001ff1b7424 */ /* 0x000fe200078e00ff */
[----:B------:R-:W-:Y:S01]  /*7e10*/  ULOP3.LUT UR36, UR37, 0x2, URZ, 0xfc, !UPT ;  /* 0x0000000225247892 */ /* 0x000fe2000f8efc3f */
[----:B------:R-:W-:Y:S01]  /*7e20*/  IMAD.MOV.U32 R25, RZ, RZ, RZ ;  /* 0x000000ffff197224 */ /* 0x000fe200078e00ff */
[----:B------:R-:W-:Y:S01]  /*7e30*/  ULDC UR38, c[0x0][0xc] ;  /* 0x0000030000267ab9 */ /* 0x000fe20000000800 */
[----:B--2---:R-:W-:-:S06]  /*7e40*/  ULEA UR4, UR5, UR4, 0x18 ;  /* 0x0000000405047291 */ /* 0x004fcc000f8ec03f */
[----:B------:R-:W-:Y:S01]  /*7e50*/  MOV R22, UR4 ;  /* 0x0000000400167c02 */ /* 0x000fe20008000f00 */
[C---:B-1----:R-:W-:Y:S01]  /*7e60*/  IMAD.SHL.U32 R28, R3.reuse, 0x8, RZ ;  /* 0x00000008031c7824 */ /* 0x042fe200078e00ff */
[C---:B------:R-:W-:Y:S01]  /*7e70*/  LOP3.LUT R4, R3.reuse, 0x7f, RZ, 0xc0, !PT ;  /* 0x0000007f03047812 */ /* 0x040fe200078ec0ff */
[----:B0-----:R-:W-:-:S03]  /*7e80*/  IMAD.SHL.U32 R2, R3, 0x10, RZ ;  /* 0x0000001003027824 */ /* 0x001fc600078e00ff */
[----:B------:R-:W-:Y:S02]  /*7e90*/  LOP3.LUT R0, R28, 0x1f8, RZ, 0xc0, !PT ;  /* 0x000001f81c007812 */ /* 0x000fe400078ec0ff */
[----:B------:R-:W-:Y:S02]  /*7ea0*/  LOP3.LUT R2, R2, 0x70, RZ, 0xc0, !PT ;  /* 0x0000007002027812 */ /* 0x000fe400078ec0ff */
[----:B------:R-:W-:Y:S02]  /*7eb0*/  LOP3.LUT R3, R0, 0x38, R3, 0x78, !PT ;  /* 0x0000003800037812 */ /* 0x000fe400078e7803 */
[----:B------:R-:W-:Y:S02]  /*7ec0*/  SHF.R.U32.HI R4, RZ, 0x3, R4 ;  /* 0x00000003ff047819 */ /* 0x000fe40000011604 */
[----:B------:R-:W-:Y:S02]  /*7ed0*/  LOP3.LUT R0, R3, 0x200, R28, 0xf8, !PT ;  /* 0x0000020003007812 */ /* 0x000fe400078ef81c */
[----:B------:R-:W-:-:S02]  /*7ee0*/  LOP3.LUT R28, R28, 0x38, RZ, 0xc0, !PT ;  /* 0x000000381c1c7812 */ /* 0x000fc400078ec0ff */
[----:B------:R-:W-:Y:S01]  /*7ef0*/  LOP3.LUT R2, R4, R2, RZ, 0xfc, !PT ;  /* 0x0000000204027212 */ /* 0x000fe200078efcff */
[----:B------:R-:W-:-:S05]  /*7f00*/  IMAD R0, R0, 0x2, R22 ;  /* 0x0000000200007824 */ /* 0x000fca00078e0216 */
[----:B------:R3:W-:Y:S02]  /*7f10*/  STL [R1+0x1c], R0 ;  /* 0x00001c0001007387 */ /* 0x0007e40000100800 */
.L_x_309:
[----:B0-----:R-:W0:Y:S01]  /*7f20*/  LDC.64 R2, c[0x0][0xc88] ;  /* 0x00032200ff027b82 */ /* 0x001e220000000a00 */
[----:B--23--:R-:W2:Y:S01]  /*7f30*/  LDL.LU R0, [R1+0x8] ;  /* 0x0000080001007983 */ /* 0x00cea20000300800 */
[----:B0-----:R-:W-:-:S05]  /*7f40*/  IMAD.WIDE R2, R19, 0x4, R2 ;  /* 0x0000000413027825 */ /* 0x001fca00078e0202 */
[----:B------:R-:W3:Y:S01]  /*7f50*/  LDG.E R29, desc[UR50][R2.64] ;  /* 0x00000032021d7981 */ /* 0x000ee2000c1e1900 */
[----:B------:R-:W-:Y:S05]  /*7f60*/  YIELD ;  /* 0x0000000000007946 */ /* 0x000fea0003800000 */
[----:B------:R-:W-:Y:S01]  /*7f70*/  ULDC.64 UR4, c[0x0][0xa28] ;  /* 0x00028a0000047ab9 */ /* 0x000fe20000000a00 */
[----:B------:R-:W-:Y:S01]  /*7f80*/  IMAD.MOV.U32 R6, RZ, RZ, RZ ;  /* 0x000000ffff067224 */ /* 0x000fe200078e00ff */
[----:B------:R-:W-:Y:S01]  /*7f90*/  ISETP.NE.U32.AND P0, PT, RZ, UR4, PT ;  /* 0x00000004ff007c0c */ /* 0x000fe2000bf05070 */
[----:B------:R-:W-:-:S03]  /*7fa0*/  ULDC.64 UR6, c[0x0][0xa18] ;  /* 0x0002860000067ab9 */ /* 0x000fc60000000a00 */
[----:B------:R-:W-:Y:S02]  /*7fb0*/  ISETP.NE.AND.EX P0, PT, RZ, UR5, PT, P0 ;  /* 0x00000005ff007c0c */ /* 0x000fe4000bf05300 */
[----:B--2---:R-:W-:Y:S02]  /*7fc0*/  LOP3.LUT R0, R0, 0xfffffff7, RZ, 0xc0, !PT ;  /* 0xfffffff700007812 */ /* 0x004fe400078ec0ff */
[----:B-1-3--:R-:W-:-:S09]  /*7fd0*/  SHF.R.S32.HI R4, RZ, 0x1f, R29 ;  /* 0x0000001fff047819 */ /* 0x00afd2000001141d */
[C---:B------:R-:W-:Y:S01]  /*7fe0*/  @P0 LEA R2, P1, R29.reuse, UR4, 0x2 ;  /* 0x000000041d020c11 */ /* 0x040fe2000f8210ff */
[C---:B------:R-:W-:Y:S01]  /*7ff0*/  IMAD.SHL.U32 R23, R29.reuse, 0x4, RZ ;  /* 0x000000041d177824 */ /* 0x040fe200078e00ff */
[C-C-:B------:R-:W-:Y:S01]  /*8000*/  SHF.L.U64.HI R24, R29.reuse, 0x2, R4.reuse ;  /* 0x000000021d187819 */ /* 0x140fe20000010204 */
[----:B------:R0:W-:Y:S01]  /*8010*/  STL [R1+0x28], R4 ;  /* 0x0000280401007387 */ /* 0x0001e20000100800 */
[----:B------:R-:W-:Y:S01]  /*8020*/  @P0 LEA.HI.X R3, R29, UR5, R4, 0x2, P1 ;  /* 0x000000051d030c11 */ /* 0x000fe200088f1404 */
[----:B------:R-:W-:-:S04]  /*8030*/  ULDC.64 UR4, c[0x0][0xa00] ;  /* 0x0002800000047ab9 */ /* 0x000fc80000000a00 */
[----:B------:R1:W2:Y:S01]  /*8040*/  @P0 LDG.E R6, desc[UR50][R2.64] ;  /* 0x0000003202060981 */ /* 0x0002a2000c1e1900 */
[----:B------:R-:W-:-:S04]  /*8050*/  ISETP.NE.U32.AND P0, PT, RZ, UR4, PT ;  /* 0x00000004ff007c0c */ /* 0x000fc8000bf05070 */
[----:B------:R-:W-:Y:S02]  /*8060*/  ISETP.NE.AND.EX P2, PT, RZ, UR5, PT, P0 ;  /* 0x00000005ff007c0c */ /* 0x000fe4000bf45300 */
[----:B------:R-:W-:Y:S02]  /*8070*/  ISETP.NE.U32.AND P0, PT, RZ, UR6, PT ;  /* 0x00000006ff007c0c */ /* 0x000fe4000bf05070 */
[----:B-1----:R-:W-:Y:S02]  /*8080*/  IADD3 R2, P1, R23, UR4, RZ ;  /* 0x0000000417027c10 */ /* 0x002fe4000ff3e0ff */
[----:B------:R-:W-:Y:S02]  /*8090*/  ISETP.NE.AND.EX P0, PT, RZ, UR7, PT, P0 ;  /* 0x00000007ff007c0c */ /* 0x000fe4000bf05300 */
[----:B------:R-:W-:Y:S01]  /*80a0*/  IADD3.X R3, R24, UR5, RZ, P1, !PT ;  /* 0x0000000518037c10 */ /* 0x000fe20008ffe4ff */
[----:B------:R-:W-:-:S04]  /*80b0*/  ULDC.64 UR4, c[0x0][0x418] ;  /* 0x0001060000047ab9 */ /* 0x000fc80000000a00 */
[----:B------:R-:W-:-:S05]  /*80c0*/  @P2 LOP3.LUT R0, R0, 0x8, RZ, 0xfc, !PT ;  /* 0x0000000800002812 */ /* 0x000fca00078efcff */
[----:B------:R1:W-:Y:S01]  /*80d0*/  STL [R1+0x8], R0 ;  /* 0x0000080001007387 */ /* 0x0003e20000100800 */
[----:B0-----:R-:W-:-:S04]  /*80e0*/  @P0 IADD3 R4, P1, R23, UR6, RZ ;  /* 0x0000000617040c10 */ /* 0x001fc8000ff3e0ff */
[----:B------:R-:W-:Y:S01]  /*80f0*/  @P0 IADD3.X R5, R24, UR7, RZ, P1, !PT ;  /* 0x0000000718050c10 */ /* 0x000fe20008ffe4ff */
[----:B-1----:R-:W-:-:S04]  /*8100*/  IMAD.MOV.U32 R0, RZ, RZ, RZ ;  /* 0x000000ffff007224 */ /* 0x002fc800078e00ff */
[----:B------:R-:W3:Y:S04]  /*8110*/  @P0 LDG.E R4, desc[UR50][R4.64] ;  /* 0x0000003204040981 */ /* 0x000ee8000c1e1900 */
[----:B------:R-:W4:Y:S01]  /*8120*/  @P2 LDG.E R0, desc[UR50][R2.64] ;  /* 0x0000003202002981 */ /* 0x000f22000c1e1900 */
[----:B------:R-:W-:-:S03]  /*8130*/  UISETP.NE.U32.AND UP0, UPT, UR4, URZ, UPT ;  /* 0x0000003f0400728c */ /* 0x000fc6000bf05070 */
[----:B------:R-:W-:Y:S01]  /*8140*/  ULDC UR4, c[0x0][0x424] ;  /* 0x0001090000047ab9 */ /* 0x000fe20000000800 */
[----:B------:R-:W-:-:S03]  /*8150*/  UISETP.NE.AND.EX UP0, UPT, UR5, URZ, UPT, UP0 ;  /* 0x0000003f0500728c */ /* 0x000fc6000bf05300 */
[----:B------:R-:W-:Y:S01]  /*8160*/  ULDC UR5, c[0x0][0x2f0] ;  /* 0x0000bc0000057ab9 */ /* 0x000fe20000000800 */
[----:B------:R-:W-:-:S04]  /*8170*/  USEL UR4, UR4, 0x1, UP0 ;  /* 0x0000000104047887 */ /* 0x000fc80008000000 */
[----:B------:R-:W-:Y:S01]  /*8180*/  UIMAD UR4, UR4, UR5, URZ ;  /* 0x00000005040472a4 */ /* 0x000fe2000f8e023f */
[----:B----4-:R0:W-:Y:S04]  /*8190*/  STL [R1+0x20], R0 ;  /* 0x0000200001007387 */ /* 0x0101e80000100800 */
[----:B--2---:R1:W-:Y:S04]  /*81a0*/  STL [R1+0x14], R6 ;  /* 0x0000140601007387 */ /* 0x0043e80000100800 */
[----:B---3--:R1:W-:Y:S01]  /*81b0*/  @P0 STL [R1+0x2c], R4 ;  /* 0x00002c0401000387 */ /* 0x0083e20000100800 */
[----:B0-----:R-:W-:Y:S01]  /*81c0*/  IMAD.U32 R0, RZ, RZ, UR4 ;  /* 0x00000004ff007e24 */ /* 0x001fe2000f8e00ff */
[----:B------:R-:W-:Y:S06]  /*81d0*/  @P0 BRA `(.L_x_249) ;  /* 0x0000000000200947 */ /* 0x000fec0003800000 */
[----:B------:R-:W-:Y:S02]  /*81e0*/  ULDC UR4, c[0x0][0x288] ;  /* 0x0000a20000047ab9 */ /* 0x000fe40000000800 */
[----:B-1----:R-:W-:-:S05]  /*81f0*/  IMAD.U32 R4, RZ, RZ, UR4 ;  /* 0x00000004ff047e24 */ /* 0x002fca000f8e00ff */
[----:B------:R0:W-:Y:S01]  /*8200*/  STL [R1+0x2c], R4 ;  /* 0x00002c0401007387 */ /* 0x0001e20000100800 */
[----:B------:R-:W-:Y:S05]  /*8210*/  @!P2 BRA `(.L_x_249) ;  /* 0x000000000010a947 */ /* 0x000fea0003800000 */
[----:B------:R-:W2:Y:S04]  /*8220*/  LDG.E R5, desc[UR50][R2.64] ;  /* 0x0000003202057981 */ /* 0x000ea8000c1e1900 */
[----:B0-----:R-:W2:Y:S02]  /*8230*/  LDG.E R4, desc[UR50][R2.64+0x4] ;  /* 0x0000043202047981 */ /* 0x001ea4000c1e1900 */
[----:B--2---:R-:W-:-:S05]  /*8240*/  IMAD.IADD R2, R4, 0x1, -R5 ;  /* 0x0000000104027824 */ /* 0x004fca00078e0a05 */
[----:B------:R2:W-:Y:S02]  /*8250*/  STL [R1+0x2c], R2 ;  /* 0x00002c0201007387 */ /* 0x0005e40000100800 */
.L_x_249:
[----:B01----:R-:W-:Y:S01]  /*8260*/  MOV R4, R29 ;  /* 0x0000001d00047202 */ /* 0x003fe20000000f00 */
[----:B------:R-:W-:Y:S02]  /*8270*/  ULDC.64 UR4, c[0x0][0xa20] ;  /* 0x0002880000047ab9 */ /* 0x000fe40000000a00 */
[----:B------:R-:W-:Y:S02]  /*8280*/  ISETP.NE.U32.AND P0, PT, RZ, UR4, PT ;  /* 0x00000004ff007c0c */ /* 0x000fe4000bf05070 */
[----:B------:R0:W-:Y:S02]  /*8290*/  STL [R1+0x4], R4 ;  /* 0x0000040401007387 */ /* 0x0001e40000100800 */
[----:B------:R-:W-:-:S13]  /*82a0*/  ISETP.NE.AND.EX P0, PT, RZ, UR5, PT, P0 ;  /* 0x00000005ff007c0c */ /* 0x000fda000bf05300 */
[----:B0-----:R-:W-:Y:S05]  /*82b0*/  @!P0 BRA `(.L_x_250) ;  /* 0x0000000000108947 */ /* 0x001fea0003800000 */
[----:B--2---:R-:W-:-:S04]  /*82c0*/  IADD3 R2, P0, R23, UR4, RZ ;  /* 0x0000000417027c10 */ /* 0x004fc8000ff1e0ff */
[----:B------:R-:W-:-:S05]  /*82d0*/  IADD3.X R3, R24, UR5, RZ, P0, !PT ;  /* 0x0000000518037c10 */ /* 0x000fca00087fe4ff */
[----:B------:R0:W5:Y:S01]  /*82e0*/  LDG.E R0, desc[UR50][R2.64] ;  /* 0x0000003202007981 */ /* 0x000162000c1e1900 */
[----:B------:R-:W-:Y:S05]  /*82f0*/  BRA `(.L_x_251) ;  /* 0x0000000000247947 */ /* 0x000fea0003800000 */
.L_x_250:
[----:B------:R-:W-:Y:S02]  /*8300*/  ULDC.64 UR4, c[0x0][0xa08] ;  /* 0x0002820000047ab9 */ /* 0x000fe40000000a00 */
[----:B------:R-:W-:-:S04]  /*8310*/  ISETP.NE.U32.AND P0, PT, RZ, UR4, PT ;  /* 0x00000004ff007c0c */ /* 0x000fc8000bf05070 */
[----:B------:R-:W-:-:S13]  /*8320*/  ISETP.NE.AND.EX P0, PT, RZ, UR5, PT, P0 ;  /* 0x00000005ff007c0c */ /* 0x000fda000bf05300 */
[----:B------:R-:W-:Y:S05]  /*8330*/  @!P0 BRA `(.L_x_251) ;  /* 0x0000000000148947 */ /* 0x000fea0003800000 */
[----:B--2---:R-:W0:Y:S02]  /*8340*/  LDC.64 R2, c[0x0][0xa08] ;  /* 0x00028200ff027b82 */ /* 0x004e240000000a00 */
[----:B0-----:R-:W-:-:S05]  /*8350*/  IMAD.WIDE R2, R4, 0x4, R2 ;  /* 0x0000000404027825 */ /* 0x001fca00078e0202 */
[----:B------:R-:W2:Y:S04]  /*8360*/  LDG.E R0, desc[UR50][R2.64] ;  /* 0x0000003202007981 */ /* 0x000ea8000c1e1900 */
[----:B------:R-:W2:Y:S02]  /*8370*/  LDG.E R5, desc[UR50][R2.64+0x4] ;  /* 0x0000043202057981 */ /* 0x000ea4000c1e1900 */
[----:B--2---:R-:W-:-:S07]  /*8380*/  IMAD.IADD R0, R5, 0x1, -R0 ;  /* 0x0000000105007824 */ /* 0x004fce00078e0a00 */
.L_x_251:
[----:B0-2--5:R-:W-:Y:S01]  /*8390*/  IMAD.IADD R2, R0, 0x1, -R6 ;  /* 0x0000000100027824 */ /* 0x025fe200078e0a06 */
[----:B------:R-:W-:Y:S03]  /*83a0*/  BSSY B7, `(.L_x_252) ;  /* 0x00003a3000077945 */ /* 0x000fe60003800000 */
[C---:B------:R-:W-:Y:S01]  /*83b0*/  VIADD R0, R2.reuse, 0x7f ;  /* 0x0000007f02007836 */ /* 0x040fe20000000000 */
[----:B------:R0:W-:Y:S01]  /*83c0*/  STL [R1+0x10], R2 ;  /* 0x0000100201007387 */ /* 0x0001e20000100800 */
[----:B------:R-:W-:-:S03]  /*83d0*/  ISETP.GT.AND P0, PT, R2, RZ, PT ;  /* 0x000000ff0200720c */ /* 0x000fc60003f04270 */
[----:B------:R-:W-:-:S04]  /*83e0*/  SHF.R.S32.HI R3, RZ, 0x1f, R0 ;  /* 0x0000001fff037819 */ /* 0x000fc80000011400 */
[----:B------:R-:W-:-:S05]  /*83f0*/  LEA.HI R0, R3, R0, RZ, 0x7 ;  /* 0x0000000003007211 */ /* 0x000fca00078f38ff */
[----:B------:R0:W-:Y:S01]  /*8400*/  STL [R1+0x34], R0 ;  /* 0x0000340001007387 */ /* 0x0001e20000100800 */
[----:B------:R-:W-:Y:S05]  /*8410*/  @P0 BRA `(.L_x_253) ;  /* 0x0000000000440947 */ /* 0x000fea0003800000 */
[----:B0-----:R-:W0:Y:S02]  /*8420*/  S2R R2, SR_TID.X ;  /* 0x0000000000027919 */ /* 0x001e240000002100 */
[----:B0-----:R-:W-:-:S04]  /*8430*/  LOP3.LUT R2, R2, 0x7f, RZ, 0xc0, !PT ;  /* 0x0000007f02027812 */ /* 0x001fc800078ec0ff */
[----:B------:R-:W-:-:S13]  /*8440*/  ISETP.NE.AND P0, PT, R2, RZ, PT ;  /* 0x000000ff0200720c */ /* 0x000fda0003f05270 */
[----:B------:R-:W-:Y:S05]  /*8450*/  @P0 BRA `(.L_x_254) ;  /* 0x00000038005c0947 */ /* 0x000fea0003800000 */
[----:B------:R-:W0:Y:S01]  /*8460*/  S2R R5, SR_LANEID ;  /* 0x0000000000057919 */ /* 0x000e220000000000 */
[----:B------:R-:W-:Y:S01]  /*8470*/  VOTEU.ANY UR4, UPT, PT ;  /* 0x0000000000047886 */ /* 0x000fe200038e0100 */
[----:B------:R-:W1:Y:S01]  /*8480*/  LDC.64 R2, c[0x0][0xc60] ;  /* 0x00031800ff027b82 */ /* 0x000e620000000a00 */
[----:B------:R-:W0:Y:S02]  /*8490*/  FLO.U32 R0, UR4 ;  /* 0x0000000400007d00 */ /* 0x000e2400080e0000 */
[----:B0-----:R-:W-:-:S06]  /*84a0*/  ISETP.EQ.U32.AND P0, PT, R0, R5, PT ;  /* 0x000000050000720c */ /* 0x001fcc0003f02070 */
[----:B------:R-:W1:Y:S07]  /*84b0*/  POPC R5, UR4 ;  /* 0x0000000400057d09 */ /* 0x000e6e0008000000 */
[----:B-1----:R-:W2:Y:S01]  /*84c0*/  @P0 ATOMG.E.ADD.STRONG.GPU PT, R3, desc[UR50][R2.64], R5 ;  /* 0x00000005020309a8 */ /* 0x002ea200081ee1f2 */
[----:B------:R-:W0:Y:S02]  /*84d0*/  S2R R4, SR_LTMASK ;  /* 0x0000000000047919 */ /* 0x000e240000003900 */
[----:B0-----:R-:W-:-:S04]  /*84e0*/  LOP3.LUT R4, R4, UR4, RZ, 0xc0, !PT ;  /* 0x0000000404047c12 */ /* 0x001fc8000f8ec0ff */
[----:B------:R-:W0:Y:S01]  /*84f0*/  POPC R7, R4 ;  /* 0x0000000400077309 */ /* 0x000e220000000000 */
[----:B--2---:R-:W0:Y:S02]  /*8500*/  SHFL.IDX PT, R0, R3, R0, 0x1f ;  /* 0x00001f0003007589 */ /* 0x004e2400000e0000 */
[----:B0-----:R-:W-:Y:S01]  /*8510*/  IADD3 R16, R0, UR38, R7 ;  /* 0x0000002600107c10 */ /* 0x001fe2000fffe007 */
[----:B------:R-:W-:Y:S06]  /*8520*/  BRA `(.L_x_254) ;  /* 0x0000003800287947 */ /* 0x000fec0003800000 */
.L_x_253:
[----:B0-----:R-:W-:Y:S01]  /*8530*/  VIADD R0, R22, 0xe400 ;  /* 0x0000e40016007836 */ /* 0x001fe20000000000 */
[----:B------:R-:W-:Y:S04]  /*8540*/  BSSY B6, `(.L_x_255) ;  /* 0x0000013000067945 */ /* 0x000fe80003800000 */
[----:B------:R-:W-:-:S13]  /*8550*/  LOP3.LUT P0, RZ, R0, 0x3ff, RZ, 0xc0, !PT ;  /* 0x000003ff00ff7812 */ /* 0x000fda000780c0ff */
[----:B------:R-:W-:Y:S05]  /*8560*/  @!P0 BRA `(.L_x_256) ;  /* 0x0000000000408947 */ /* 0x000fea0003800000 */
[----:B------:R-:W-:Y:S01]  /*8570*/  MOV R2, 0x0 ;  /* 0x0000000000027802 */ /* 0x000fe20000000f00 */
[----:B------:R-:W-:Y:S01]  /*8580*/  ULDC.64 UR6, c[0x4][0x88] ;  /* 0x0100220000067ab9 */ /* 0x000fe20000000a00 */
[----:B------:R-:W-:Y:S01]  /*8590*/  ULDC.64 UR8, c[0x4][0x90] ;  /* 0x0100240000087ab9 */ /* 0x000fe20000000a00 */
[----:B------:R-:W-:Y:S01]  /*85a0*/  ULDC.64 UR4, c[0x4][0x8] ;  /* 0x0100020000047ab9 */ /* 0x000fe20000000a00 */
[----:B------:R-:W-:Y:S01]  /*85b0*/  IMAD.U32 R4, RZ, RZ, UR6 ;  /* 0x00000006ff047e24 */ /* 0x000fe2000f8e00ff */
[----:B------:R-:W-:Y:S01]  /*85c0*/  MOV R7, UR9 ;  /* 0x0000000900077c02 */ /* 0x000fe20008000f00 */
[----:B------:R-:W0:Y:S01]  /*85d0*/  LDC.64 R2, c[0x4][R2] ;  /* 0x0100000002027b82 */ /* 0x000e220000000a00 */
        /* <DEDUP_REMOVED lines=8> */
[----:B0-----:R-:W-:Y:S05]  /*8660*/  CALL.ABS.NOINC R2 ;  /* 0x0000000002007343 */ /* 0x001fea0003c00000 */
.L_x_256:
[----:B------:R-:W-:Y:S05]  /*8670*/  BSYNC B6 ;  /* 0x0000000000067941 */ /* 0x000fea0003800000 */
.L_x_255:
[----:B------:R-:W-:Y:S01]  /*8680*/  VIADD R0, R22, 0x400 ;  /* 0x0000040016007836 */ /* 0x000fe20000000000 */
[----:B------:R-:W-:Y:S04]  /*8690*/  BSSY B6, `(.L_x_257) ;  /* 0x0000022000067945 */ /* 0x000fe80003800000 */
[----:B------:R-:W-:-:S13]  /*86a0*/  LOP3.LUT P0, RZ, R0, 0x3ff, RZ, 0xc0, !PT ;  /* 0x000003ff00ff7812 */ /* 0x000fda000780c0ff */
[----:B------:R-:W-:Y:S05]  /*86b0*/  @!P0 BRA `(.L_x_258) ;  /* 0x00000000007c8947 */ /* 0x000fea0003800000 */
[----:B------:R-:W-:Y:S01]  /*86c0*/  MOV R26, 0x0 ;  /* 0x00000000001a7802 */ /* 0x000fe20000000f00 */
[----:B------:R-:W-:Y:S01]  /*86d0*/  ULDC.64 UR6, c[0x4][0x88] ;  /* 0x0100220000067ab9 */ /* 0x000fe20000000a00 */
[----:B------:R-:W-:Y:S01]  /*86e0*/  ULDC.64 UR8, c[0x4][0x90] ;  /* 0x0100240000087ab9 */ /* 0x000fe20000000a00 */
[----:B------:R-:W-:Y:S01]  /*86f0*/  ULDC.64 UR4, c[0x4][0x10] ;  /* 0x0100040000047ab9 */ /* 0x000fe20000000a00 */
[----:B------:R0:W1:Y:S01]  /*8700*/  LDC.64 R2, c[0x4][R26] ;  /* 0x010000001a027b82 */ /* 0x0000620000000a00 */
        /* <DEDUP_REMOVED lines=11> */
.L_x_259:
[----:B------:R0:W1:Y:S01]  /*87c0*/  LDC.64 R2, c[0x4][R26] ;  /* 0x010000001a027b82 */ /* 0x0000620000000a00 */
[----:B------:R-:W-:Y:S01]  /*87d0*/  ULDC.64 UR6, c[0x4][0x88] ;  /* 0x0100220000067ab9 */ /* 0x000fe20000000a00 */
[----:B------:R-:W-:Y:S01]  /*87e0*/  ULDC.64 UR8, c[0x4][0x90] ;  /* 0x0100240000087ab9 */ /* 0x000fe20000000a00 */
[----:B------:R-:W-:Y:S01]  /*87f0*/  ULDC.64 UR4, c[0x4][0x18] ;  /* 0x0100060000047ab9 */ /* 0x000fe20000000a00 */
[----:B------:R-:W-:Y:S01]  /*8800*/  MOV R4, UR6 ;  /* 0x0000000600047c02 */ /* 0x000fe20008000f00 */
[----:B------:R-:W-:Y:S01]  /*8810*/  IMAD.U32 R5, RZ, RZ, UR7 ;  /* 0x00000007ff057e24 */ /* 0x000fe2000f8e00ff */
[----:B------:R-:W-:Y:S01]  /*8820*/  MOV R13, RZ ;  /* 0x000000ff000d7202 */ /* 0x000fe20000000f00 */
[----:B------:R-:W-:Y:S02]  /*8830*/  IMAD.U32 R6, RZ, RZ, UR8 ;  /* 0x00000008ff067e24 */ /* 0x000fe4000f8e00ff */
[----:B------:R-:W-:Y:S02]  /*8840*/  IMAD.U32 R7, RZ, RZ, UR9 ;  /* 0x00000009ff077e24 */ /* 0x000fe4000f8e00ff */
[----:B------:R-:W-:-:S02]  /*8850*/  IMAD.U32 R10, RZ, RZ, UR4 ;  /* 0x00000004ff0a7e24 */ /* 0x000fc4000f8e00ff */
[----:B------:R-:W-:Y:S02]  /*8860*/  IMAD.U32 R11, RZ, RZ, UR5 ;  /* 0x00000005ff0b7e24 */ /* 0x000fe4000f8e00ff */
[----:B------:R-:W-:Y:S02]  /*8870*/  IMAD.MOV.U32 R8, RZ, RZ, 0x70 ;  /* 0x00000070ff087424 */ /* 0x000fe400078e00ff */
[----:B0-----:R-:W-:-:S07]  /*8880*/  IMAD.MOV.U32 R12, RZ, RZ, 0x1 ;  /* 0x00000001ff0c7424 */ /* 0x001fce00078e00ff */
[----:B------:R-:W-:-:S07]  /*8890*/  LEPC R20, `(.L_x_258) ;  /* 0x000000001014794e */ /* 0x000fce0000000000 */
[----:B-1----:R-:W-:Y:S05]  /*88a0*/  CALL.ABS.NOINC R2 ;  /* 0x0000000002007343 */ /* 0x002fea0003c00000 */
.L_x_258:
[----:B------:R-:W-:Y:S05]  /*88b0*/  BSYNC B6 ;  /* 0x0000000000067941 */ /* 0x000fea0003800000 */
.L_x_257:
[----:B------:R0:W2:Y:S01]  /*88c0*/  LDL R21, [R1+0x4] ;  /* 0x0000040001157983 */ /* 0x0000a20000100800 */
[----:B------:R-:W-:Y:S01]  /*88d0*/  ULDC.64 UR4, c[0x0][0x9f8] ;  /* 0x00027e0000047ab9 */ /* 0x000fe20000000a00 */
[----:B------:R-:W1:Y:S01]  /*88e0*/  LDC R7, c[0x0][0x430] ;  /* 0x00010c00ff077b82 */ /* 0x000e620000000800 */
[----:B------:R-:W-:Y:S01]  /*88f0*/  ISETP.NE.U32.AND P0, PT, RZ, UR4, PT ;  /* 0x00000004ff007c0c */ /* 0x000fe2000bf05070 */
[----:B------:R-:W3:Y:S03]  /*8900*/  LDL R26, [R1+0x34] ;  /* 0x00003400011a7983 */ /* 0x000ee60000100800 */
[----:B------:R-:W-:Y:S01]  /*8910*/  ISETP.NE.AND.EX P0, PT, RZ, UR5, PT, P0 ;  /* 0x00000005ff007c0c */ /* 0x000fe2000bf05300 */
[----:B------:R-:W4:Y:S04]  /*8920*/  LDL R9, [R1+0x10] ;  /* 0x0000100001097983 */ /* 0x000f280000100800 */
[----:B------:R-:W4:Y:S01]  /*8930*/  LDL R4, [R1+0x14] ;  /* 0x0000140001047983 */ /* 0x000f220000100800 */
[----:B------:R-:W0:Y:S07]  /*8940*/  S2R R5, SR_TID.X ;  /* 0x0000000000057919 */ /* 0x000e2e0000002100 */
[----:B------:R-:W-:Y:S01]  /*8950*/  @P0 IADD3 R2, P1, R23, UR4, RZ ;  /* 0x0000000417020c10 */ /* 0x000fe2000ff3e0ff */
[----:B------:R-:W3:Y:S03]  /*8960*/  S2R R0, SR_TID.X ;  /* 0x0000000000007919 */ /* 0x000ee60000002100 */
[----:B------:R-:W-:Y:S01]  /*8970*/  @P0 IADD3.X R3, R24, UR5, RZ, P1, !PT ;  /* 0x0000000518030c10 */ /* 0x000fe20008ffe4ff */
[----:B------:R-:W4:Y:S04]  /*8980*/  LDL.LU R20, [R1+0x8] ;  /* 0x0000080001147983 */ /* 0x000f280000300800 */
[----:B--2---:R-:W2:Y:S01]  /*8990*/  @P0 LDG.E R21, desc[UR50][R2.64] ;  /* 0x0000003202150981 */ /* 0x004ea2000c1e1900 */
[----:B-1----:R-:W-:Y:S01]  /*89a0*/  ISETP.NE.AND P2, PT, R7, 0x1, PT ;  /* 0x000000010700780c */ /* 0x002fe20003f45270 */
[----:B0-----:R-:W-:Y:S01]  /*89b0*/  IMAD.SHL.U32 R5, R5, 0x10, RZ ;  /* 0x0000001005057824 */ /* 0x001fe200078e00ff */
[----:B---3--:R-:W-:-:S02]  /*89c0*/  LEA.HI.SX32 R26, R26, 0xffffffff, 0x19 ;  /* 0xffffffff1a1a7811 */ /* 0x008fc400078fcaff */
[----:B------:R-:W-:Y:S02]  /*89d0*/  LOP3.LUT R0, R0, 0x7f, RZ, 0xc0, !PT ;  /* 0x0000007f00007812 */ /* 0x000fe400078ec0ff */
[----:B------:R-:W-:Y:S01]  /*89e0*/  LOP3.LUT R5, R5, 0x70, RZ, 0xc0, !PT ;  /* 0x0000007005057812 */ /* 0x000fe200078ec0ff */
[----:B------:R-:W-:Y:S01]  /*89f0*/  IMAD.SHL.U32 R8, R26, 0x80, RZ ;  /* 0x000000801a087824 */ /* 0x000fe200078e00ff */
[----:B------:R-:W-:-:S04]  /*8a00*/  SHF.R.U32.HI R0, RZ, 0x3, R0 ;  /* 0x00000003ff007819 */ /* 0x000fc80000011600 */
[----:B------:R-:W-:Y:S01]  /*8a10*/  LOP3.LUT R5, R8, R0, R5, 0xfe, !PT ;  /* 0x0000000008057212 */ /* 0x000fe200078efe05 */
[----:B------:R-:W0:Y:S08]  /*8a20*/  @P2 LDC R6, c[0x0][0x434] ;  /* 0x00010d00ff062b82 */ /* 0x000e300000000800 */
[----:B------:R-:W1:Y:S01]  /*8a30*/  @P2 LDC R0, c[0x0][0x438] ;  /* 0x00010e00ff002b82 */ /* 0x000e620000000800 */
[----:B--2---:R-:W-:Y:S01]  /*8a40*/  @P0 STL [R1+0x4], R21 ;  /* 0x0000041501000387 */ /* 0x004fe20000100800 */
[C---:B----4-:R-:W-:Y:S01]  /*8a50*/  ISETP.GE.AND P0, PT, R5.reuse, R9, PT ;  /* 0x000000090500720c */ /* 0x050fe20003f06270 */
[----:B------:R-:W-:-:S04]  /*8a60*/  IMAD.IADD R5, R5, 0x1, R4 ;  /* 0x0000000105057824 */ /* 0x000fc800078e0204 */
[----:B0-----:R-:W-:-:S08]  /*8a70*/  @P2 IMAD.HI.U32 R6, R5, R6, RZ ;  /* 0x0000000605062227 */ /* 0x001fd000078e00ff */
[----:B------:R-:W0:Y:S01]  /*8a80*/  @!P0 LDC.64 R2, c[0x0][0x428] ;  /* 0x00010a00ff028b82 */ /* 0x000e220000000a00 */
[----:B------:R-:W-:Y:S01]  /*8a90*/  IMAD.MOV.U32 R4, RZ, RZ, R5 ;  /* 0x000000ffff047224 */ /* 0x000fe200078e0005 */
[----:B-1----:R-:W-:Y:S02]  /*8aa0*/  @P2 SHF.R.U32.HI R4, RZ, R0, R6 ;  /* 0x00000000ff042219 */ /* 0x002fe40000011606 */
[----:B------:R-:W-:-:S03]  /*8ab0*/  SHF.R.S32.HI R6, RZ, 0x1f, R21 ;  /* 0x0000001fff067819 */ /* 0x000fc60000011415 */
[--C-:B------:R-:W-:Y:S02]  /*8ac0*/  IMAD.MOV R0, RZ, RZ, -R4.reuse ;  /* 0x000000ffff007224 */ /* 0x100fe400078e0a04 */
[----:B------:R0:W-:Y:S02]  /*8ad0*/  STL [R1+0x18], R6 ;  /* 0x0000180601007387 */ /* 0x0001e40000100800 */
[----:B------:R-:W-:Y:S01]  /*8ae0*/  IMAD R0, R7, R0, R5 ;  /* 0x0000000007007224 */ /* 0x000fe200078e0205 */
[--C-:B------:R-:W-:Y:S01]  /*8af0*/  @!P0 SHF.R.S32.HI R5, RZ, 0x1f, R4.reuse ;  /* 0x0000001fff058819 */ /* 0x100fe20000011404 */
[-C--:B0-----:R-:W-:Y:S02]  /*8b00*/  @!P0 IMAD R6, R6, R2.reuse, RZ ;  /* 0x0000000206068224 */ /* 0x081fe400078e02ff */
[----:B------:R-:W-:-:S04]  /*8b10*/  @!P0 IMAD.WIDE.U32 R4, R21, R2, R4 ;  /* 0x0000000215048225 */ /* 0x000fc800078e0004 */
[----:B------:R-:W-:Y:S02]  /*8b20*/  @!P0 IMAD R7, R21, R3, R6 ;  /* 0x0000000315078224 */ /* 0x000fe400078e0206 */
[----:B------:R-:W0:Y:S02]  /*8b30*/  @!P0 LDC.64 R2, c[0x0][0x418] ;  /* 0x00010600ff028b82 */ /* 0x000e240000000a00 */
[----:B------:R-:W-:Y:S01]  /*8b40*/  @!P0 IMAD.IADD R7, R5, 0x1, R7 ;  /* 0x0000000105078824 */ /* 0x000fe200078e0207 */
[----:B0-----:R-:W-:Y:S01]  /*8b50*/  @!P0 LEA R6, P1, R4, R2, 0x2 ;  /* 0x0000000204068211 */ /* 0x001fe200078210ff */
[----:B------:R-:W-:-:S03]  /*8b60*/  IMAD.MOV.U32 R2, RZ, RZ, RZ ;  /* 0x000000ffff027224 */ /* 0x000fc600078e00ff */
[----:B------:R-:W-:-:S05]  /*8b70*/  @!P0 LEA.HI.X R7, R4, R3, R7, 0x2, P1 ;  /* 0x0000000304078211 */ /* 0x000fca00008f1407 */
[----:B------:R0:W5:Y:S01]  /*8b80*/  @!P0 LDG.E R2, desc[UR50][R6.64] ;  /* 0x0000003206028981 */ /* 0x000162000c1e1900 */
[----:B------:R-:W-:Y:S02]  /*8b90*/  LOP3.LUT R20, R20, 0xfffffffb, RZ, 0xc0, !PT ;  /* 0xfffffffb14147812 */ /* 0x000fe400078ec0ff */
[----:B------:R-:W-:Y:S02]  /*8ba0*/  MOV R9, UR36 ;  /* 0x0000002400097c02 */ /* 0x000fe40008000f00 */
[----:B------:R-:W-:Y:S02]  /*8bb0*/  @P2 LOP3.LUT R20, R20, 0x4, RZ, 0xfc, !PT ;  /* 0x0000000414142812 */ /* 0x000fe400078efcff */
[----:B------:R-:W-:Y:S02]  /*8bc0*/  ISETP.NE.AND P2, PT, R9, 0x3, PT ;  /* 0x000000030900780c */ /* 0x000fe40003f45270 */
[----:B------:R-:W-:-:S11]  /*8bd0*/  LOP3.LUT R20, R20, 0xfffffffd, RZ, 0xc0, !PT ;  /* 0xfffffffd14147812 */ /* 0x000fd600078ec0ff */
[----:B------:R-:W-:-:S05]  /*8be0*/  @P2 LOP3.LUT R20, R20, 0x2, RZ, 0xfc, !PT ;  /* 0x0000000214142812 */ /* 0x000fca00078efcff */
[----:B------:R0:W-:Y:S01]  /*8bf0*/  STL [R1+0x8], R20 ;  /* 0x0000081401007387 */ /* 0x0001e20000100800 */
[----:B------:R-:W-:-:S03]  /*8c00*/  UMOV UR4, 0xffffffff ;  /* 0xffffffff00047882 */ /* 0x000fc60000000000 */
[----:B------:R-:W-:Y:S05]  /*8c10*/  BRA.DIV UR4, `(.L_x_260) ;  /* 0x00000042044c7947 */ /* 0x000fea000b800000 */
.L_x_326:
[----:B------:R-:W-:-:S05]  /*8c20*/  SHF.R.S32.HI R9, RZ, 0x1f, R18 ;  /* 0x0000001fff097819 */ /* 0x000fca0000011412 */
[----:B------:R1:W-:Y:S01]  /*8c30*/  STL [R1], R9 ;  /* 0x0000000901007387 */ /* 0x0003e20000100800 */
[----:B------:R-:W-:Y:S05]  /*8c40*/  @!P2 BRA `(.L_x_261) ;  /* 0x000000000004a947 */ /* 0x000fea0003800000 */
[----:B------:R-:W-:Y:S01]  /*8c50*/  BPT.TRAP 0x1 ;  /* 0x000000040000795c */ /* 0x000fe20000300000 */
.L_x_261:
[----:B0-----:R-:W-:Y:S01]  /*8c60*/  SHF.R.S32.HI R6, RZ, 0x1f, R0 ;  /* 0x0000001fff067819 */ /* 0x001fe20000011400 */
[----:B------:R-:W-:Y:S01]  /*8c70*/  ULDC.64 UR4, c[0x0][0x328] ;  /* 0x0000ca0000047ab9 */ /* 0x000fe20000000a00 */
[----:B-----5:R-:W-:Y:S01]  /*8c80*/  SHF.R.S32.HI R7, RZ, 0x1f, R2 ;  /* 0x0000001fff077819 */ /* 0x020fe20000011402 */
[----:B------:R-:W-:Y:S01]  /*8c90*/  IMAD.WIDE.U32 R4, R0, UR4, RZ ;  /* 0x0000000400047c25 */ /* 0x000fe2000f8e00ff */
[----:B------:R-:W-:Y:S03]  /*8ca0*/  BSSY B0, `(.L_x_262) ;  /* 0x0000015000007945 */ /* 0x000fe60003800000 */
        /* <DEDUP_REMOVED lines=15> */
[----:B------:R-:W-:Y:S01]  /*8da0*/  LEA.HI.X R24, R4, UR5, R3, 0x1, P0 ;  /* 0x0000000504187c11 */ /* 0x000fe200080f0c03 */
[----:B------:R-:W-:Y:S01]  /*8db0*/  IMAD R3, R25, 0x8, R22 ;  /* 0x0000000819037824 */ /* 0x000fe200078e0216 */
[----:B------:R-:W-:-:S04]  /*8dc0*/  SHF.L.U32 R4, R27, 0x1f, RZ ;  /* 0x0000001f1b047819 */ /* 0x000fc800000006ff */
[----:B------:R-:W0:Y:S02]  /*8dd0*/  SYNCS.PHASECHK.TRANS64.TRYWAIT P0, [R3+URZ+0x16840], R4 ;  /* 0x01684004030075a7 */ /* 0x000e24000800017f */
[----:B0-----:R-:W-:Y:S05]  /*8de0*/  @!P0 BRA `(.L_x_263) ;  /* 0x00000040000c8947 */ /* 0x001fea0003800000 */
.L_x_327:
[----:B------:R-:W-:Y:S05]  /*8df0*/  BSYNC B0 ;  /* 0x0000000000007941 */ /* 0x000fea0003800000 */
.L_x_262:
[----:B------:R-:W2:Y:S01]  /*8e00*/  LDL R12, [R1] ;  /* 0x00000000010c7983 */ /* 0x000ea20000100800 */
[----:B------:R-:W-:-:S03]  /*8e10*/  ULDC.64 UR4, c[0x0][0x300] ;  /* 0x0000c00000047ab9 */ /* 0x000fc60000000a00 */
[----:B------:R-:W3:Y:S04]  /*8e20*/  LDL R11, [R1+0x10] ;  /* 0x00001000010b7983 */ /* 0x000ee80000100800 */
[----:B-1----:R-:W4:Y:S01]  /*8e30*/  LDL.LU R9, [R1+0x8] ;  /* 0x0000080001097983 */ /* 0x002f220000300800 */
[----:B------:R-:W-:Y:S02]  /*8e40*/  IMAD R6, R6, UR4, RZ ;  /* 0x0000000406067c24 */ /* 0x000fe4000f8e02ff */
[C---:B0-----:R-:W-:Y:S01]  /*8e50*/  IMAD.WIDE.U32 R4, R0.reuse, UR4, RZ ;  /* 0x0000000400047c25 */ /* 0x041fe2000f8e00ff */
[----:B------:R-:W0:Y:S03]  /*8e60*/  S2R R10, SR_TID.X ;  /* 0x00000000000a7919 */ /* 0x000e260000002100 */
[----:B------:R-:W-:Y:S01]  /*8e70*/  IMAD R6, R0, UR5, R6 ;  /* 0x0000000500067c24 */ /* 0x000fe2000f8e0206 */
[----:B------:R-:W-:-:S02]  /*8e80*/  ULDC.64 UR4, c[0x0][0x310] ;  /* 0x0000c40000047ab9 */ /* 0x000fc40000000a00 */
[----:B------:R-:W-:Y:S02]  /*8e90*/  IMAD R7, R7, UR4, RZ ;  /* 0x0000000407077c24 */ /* 0x000fe4000f8e02ff */
[----:B------:R-:W-:Y:S02]  /*8ea0*/  IMAD.IADD R5, R5, 0x1, R6 ;  /* 0x0000000105057824 */ /* 0x000fe400078e0206 */
[C---:B------:R-:W-:Y:S02]  /*8eb0*/  IMAD R7, R2.reuse, UR5, R7 ;  /* 0x0000000502077c24 */ /* 0x040fe4000f8e0207 */
[----:B------:R-:W-:Y:S01]  /*8ec0*/  IMAD.WIDE.U32 R4, R2, UR4, R4 ;  /* 0x0000000402047c25 */ /* 0x000fe2000f8e0004 */
[----:B------:R-:W-:-:S03]  /*8ed0*/  ULDC.64 UR4, c[0x0][0x308] ;  /* 0x0000c20000047ab9 */ /* 0x000fc60000000a00 */
[----:B------:R-:W-:Y:S02]  /*8ee0*/  IMAD.IADD R5, R5, 0x1, R7 ;  /* 0x0000000105057824 */ /* 0x000fe400078e0207 */
[----:B------:R-:W-:Y:S01]  /*8ef0*/  IMAD.WIDE.U32 R4, R18, UR4, R4 ;  /* 0x0000000412047c25 */ /* 0x000fe2000f8e0004 */
[----:B0-----:R-:W-:-:S04]  /*8f00*/  LOP3.LUT R10, R10, 0x7f, RZ, 0xc0, !PT ;  /* 0x0000007f0a0a7812 */ /* 0x001fc800078ec0ff */
[----:B------:R-:W-:Y:S01]  /*8f10*/  SHF.R.U32.HI R10, RZ, 0x3, R10 ;  /* 0x00000003ff0a7819 */ /* 0x000fe2000001160a */
[----:B--2---:R-:W-:Y:S02]  /*8f20*/  IMAD R0, R12, UR4, RZ ;  /* 0x000000040c007c24 */ /* 0x004fe4000f8e02ff */
[----:B------:R-:W0:Y:S02]  /*8f30*/  S2R R12, SR_TID.X ;  /* 0x00000000000c7919 */ /* 0x000e240000002100 */
[----:B------:R-:W-:Y:S01]  /*8f40*/  IMAD R0, R18, UR5, R0 ;  /* 0x0000000512007c24 */ /* 0x000fe2000f8e0200 */
[----:B------:R-:W-:-:S03]  /*8f50*/  ULDC.64 UR4, c[0x0][0x2e8] ;  /* 0x0000ba0000047ab9 */ /* 0x000fc60000000a00 */
[----:B------:R-:W-:Y:S01]  /*8f60*/  IMAD.IADD R2, R5, 0x1, R0 ;  /* 0x0000000105027824 */ /* 0x000fe200078e0200 */
[----:B------:R-:W-:Y:S01]  /*8f70*/  LEA R0, P0, R4, UR4, 0x1 ;  /* 0x0000000404007c11 */ /* 0x000fe2000f8008ff */
[----:B------:R-:W-:Y:S01]  /*8f80*/  ULDC UR4, c[0x0][0x2f4] ;  /* 0x0000bd0000047ab9 */ /* 0x000fe20000000800 */
[----:B----4-:R-:W-:Y:S02]  /*8f90*/  LOP3.LUT R9, R9, 0xfffffffe, RZ, 0xc0, !PT ;  /* 0xfffffffe09097812 */ /* 0x010fe400078ec0ff */
[----:B------:R-:W-:Y:S01]  /*8fa0*/  ISETP.GE.AND P2, PT, R28, UR4, PT ;  /* 0x000000041c007c0c */ /* 0x000fe2000bf46270 */
[----:B------:R-:W-:Y:S01]  /*8fb0*/  UMOV UR4, 0xffffffff ;  /* 0xffffffff00047882 */ /* 0x000fe20000000000 */
[----:B------:R-:W-:Y:S02]  /*8fc0*/  LEA.HI.X R2, R4, UR5, R2, 0x1, P0 ;  /* 0x0000000504027c11 */ /* 0x000fe400080f0c02 */
[----:B---3--:R-:W-:-:S04]  /*8fd0*/  IADD3 R4, -R10, R11, -R8 ;  /* 0x0000000b0a047210 */ /* 0x008fc80007ffe908 */
[----:B------:R-:W-:-:S05]  /*8fe0*/  ISETP.GE.AND P0, PT, R4, 0x1, PT ;  /* 0x000000010400780c */ /* 0x000fca0003f06270 */
[----:B------:R-:W-:-:S05]  /*8ff0*/  @P2 LOP3.LUT R9, R9, 0x1, RZ, 0xfc, !PT ;  /* 0x0000000109092812 */ /* 0x000fca00078efcff */
[----:B------:R1:W-:Y:S01]  /*9000*/  STL [R1+0x8], R9 ;  /* 0x0000080901007387 */ /* 0x0003e20000100800 */
[C---:B0-----:R-:W-:Y:S01]  /*9010*/  IMAD.SHL.U32 R10, R12.reuse, 0x8, RZ ;  /* 0x000000080c0a7824 */ /* 0x041fe200078e00ff */
[----:B------:R-:W-:-:S04]  /*9020*/  SHF.L.U32 R11, R12, 0x3, RZ ;  /* 0x000000030c0b7819 */ /* 0x000fc800000006ff */
[----:B------:R-:W-:-:S04]  /*9030*/  LOP3.LUT R10, R10, 0x1f8, RZ, 0xc0, !PT ;  /* 0x000001f80a0a7812 */ /* 0x000fc800078ec0ff */
[----:B------:R-:W-:-:S04]  /*9040*/  LOP3.LUT R10, R10, 0x38, R12, 0x78, !PT ;  /* 0x000000380a0a7812 */ /* 0x000fc800078e780c */
[----:B------:R-:W-:-:S05]  /*9050*/  LOP3.LUT R10, R10, 0x200, R11, 0xf8, !PT ;  /* 0x000002000a0a7812 */ /* 0x000fca00078ef80b */
[----:B------:R-:W-:Y:S01]  /*9060*/  IMAD R5, R25, 0x2000, R10 ;  /* 0x0000200019057824 */ /* 0x000fe200078e020a */
[----:B-1----:R-:W-:Y:S06]  /*9070*/  BRA.DIV UR4, `(.L_x_264) ;  /* 0x0000003e047c7947 */ /* 0x002fec000b800000 */
[----:B------:R-:W0:Y:S01]  /*9080*/  SHFL.IDX PT, R7, R0, RZ, 0x181f ;  /* 0x00181fff00077589 */ /* 0x000e2200000e0000 */
[----:B------:R-:W-:-:S03]  /*9090*/  @P0 IMAD R8, R5, 0x2, R22 ;  /* 0x0000000205080824 */ /* 0x000fc600078e0216 */
[----:B------:R-:W1:Y:S01]  /*90a0*/  SHFL.IDX PT, R6, R2, RZ, 0x181f ;  /* 0x00181fff02067589 */ /* 0x000e6200000e0000 */
[----:B0-----:R-:W-:-:S05]  /*90b0*/  @P0 LEA R7, P1, R28, R7, 0x1 ;  /* 0x000000071c070211 */ /* 0x001fca00078208ff */
[----:B-1----:R-:W-:Y:S01]  /*90c0*/  @P0 IMAD.X R6, RZ, RZ, R6, P1 ;  /* 0x000000ffff060224 */ /* 0x002fe200008e0606 */
[----:B------:R-:W-:-:S04]  /*90d0*/  ISETP.GE.AND P1, PT, R4, 0x11, PT ;  /* 0x000000110400780c */ /* 0x000fc80003f26270 */
[----:B------:R-:W-:-:S04]  /*90e0*/  @P0 LOP3.LUT R7, R7, R6, RZ, 0x3c, !PT ;  /* 0x0000000607070212 */ /* 0x000fc800078e3cff */
[----:B------:R-:W-:-:S04]  /*90f0*/  @P0 LOP3.LUT R6, R7, R6, RZ, 0x3c, !PT ;  /* 0x0000000607060212 */ /* 0x000fc800078e3cff */
[----:B------:R-:W-:-:S05]  /*9100*/  @P0 LOP3.LUT R7, R7, R6, RZ, 0x3c, !PT ;  /* 0x0000000607070212 */ /* 0x000fca00078e3cff */
[----:B------:R-:W-:Y:S01]  /*9110*/  @!PT LDS RZ, [RZ] ;  /* 0x00000000fffff984 */ /* 0x000fe20000000800 */
[----:B------:R0:W-:Y:S04]  /*9120*/  @P0 LDGSTS.E.BYPASS.LTC128B.128 [R8+0xe400], desc[UR50][R6.64], !P2 ;  /* 0x0e40000006080fae */ /* 0x0001e8000d101d72 */
[----:B0-----:R-:W0:Y:S01]  /*9130*/  SHFL.IDX PT, R7, R0, 0x1, 0x181f ;  /* 0x00381f0000077f89 */ /* 0x001e2200000e0000 */
[----:B------:R-:W-:-:S03]  /*9140*/  @P1 IMAD R8, R5, 0x2, R22 ;  /* 0x0000000205081824 */ /* 0x000fc600078e0216 */
        /* <DEDUP_REMOVED lines=9> */
[----:B------:R-:W-:Y:S01]  /*91e0*/  @P1 LEA R8, R5, R22, 0x1 ;  /* 0x0000001605081211 */ /* 0x000fe200078e08ff */
        /* <DEDUP_REMOVED lines=9> */
[----:B------:R-:W-:Y:S01]  /*9280*/  @P1 IMAD R8, R5, 0x2, R22 ;  /* 0x0000000205081824 */ /* 0x000fe200078e0216 */
        /* <DEDUP_REMOVED lines=30> */
[----:B------:R-:W1:Y:S04]  /*9470*/  SHFL.IDX PT, R6, R2, 0x6, 0x181f ;  /* 0x00d81f0002067f89 */ /* 0x000e6800000e0000 */
[----:B------:R-:W2:Y:S04]  /*9480*/  SHFL.IDX PT, R2, R2, 0x7, 0x181f ;  /* 0x00f81f0002027f89 */ /* 0x000ea800000e0000 */
[----:B------:R-:W3:Y:S01]  /*9490*/  SHFL.IDX PT, R0, R0, 0x7, 0x181f ;  /* 0x00f81f0000007f89 */ /* 0x000ee200000e0000 */
[----:B0-----:R-:W-:-:S05]  /*94a0*/  @P1 LEA R7, P0, R28, R7, 0x1 ;  /* 0x000000071c071211 */ /* 0x001fca00078008ff */
[----:B-1----:R-:W-:-:S05]  /*94b0*/  @P1 IMAD.X R6, RZ, RZ, R6, P0 ;  /* 0x000000ffff061224 */ /* 0x002fca00000e0606 */
[----:B------:R-:W-:-:S04]  /*94c0*/  @P1 LOP3.LUT R7, R7, R6, RZ, 0x3c, !PT ;  /* 0x0000000607071212 */ /* 0x000fc800078e3cff */
[----:B------:R-:W-:-:S04]  /*94d0*/  @P1 LOP3.LUT R6, R7, R6, RZ, 0x3c, !PT ;  /* 0x0000000607061212 */ /* 0x000fc800078e3cff */
[----:B------:R-:W-:-:S05]  /*94e0*/  @P1 LOP3.LUT R7, R7, R6, RZ, 0x3c, !PT ;  /* 0x0000000607071212 */ /* 0x000fca00078e3cff */
[----:B--23--:R1:W-:Y:S02]  /*94f0*/  @P1 LDGSTS.E.BYPASS.LTC128B.128 [R8+0x11400], desc[UR50][R6.64], !P2 ;  /* 0x1140000006081fae */ /* 0x00c3e4000d101d72 */
.L_x_345:
[----:B------:R-:W-:-:S13]  /*9500*/  ISETP.GE.AND P0, PT, R4, 0x71, PT ;  /* 0x000000710400780c */ /* 0x000fda0003f06270 */
[----:B01----:R-:W-:Y:S01]  /*9510*/  @P0 LEA R6, P1, R28, R0, 0x1 ;  /* 0x000000001c060211 */ /* 0x003fe200078208ff */
[----:B------:R-:W-:-:S04]  /*9520*/  @P0 IMAD R5, R5, 0x2, R22 ;  /* 0x0000000205050824 */ /* 0x000fc800078e0216 */
[----:B------:R-:W-:-:S05]  /*9530*/  @P0 IMAD.X R7, RZ, RZ, R2, P1 ;  /* 0x000000ffff070224 */ /* 0x000fca00008e0602 */
[----:B------:R-:W-:Y:S01]  /*9540*/  @!PT LDS RZ, [RZ] ;  /* 0x00000000fffff984 */ /* 0x000fe20000000800 */
[----:B------:R-:W-:Y:S01]  /*9550*/  @!PT LDS RZ, [RZ] ;  /* 0x00000000fffff984 */ /* 0x000fe20000000800 */
[----:B------:R-:W-:Y:S01]  /*9560*/  @!PT LDS RZ, [RZ] ;  /* 0x00000000fffff984 */ /* 0x000fe20000000800 */
[----:B------:R0:W-:Y:S01]  /*9570*/  @P0 LDGSTS.E.BYPASS.LTC128B.128 [R5+0x11c00], desc[UR50][R6.64], !P2 ;  /* 0x11c0000006050fae */ /* 0x0001e2000d101d72 */
[----:B------:R-:W-:Y:S01]  /*9580*/  PLOP3.LUT P0, PT, PT, PT, PT, 0x80, 0x0 ;  /* 0x000000000000781c */ /* 0x000fe20003f0f070 */
[----:B------:R-:W-:-:S12]  /*9590*/  NOP ;  /* 0x0000000000007918 */ /* 0x000fd80000000000 */
.L_x_265:
        /* <DEDUP_REMOVED lines=11> */
.L_x_266:
[----:B------:R1:W5:Y:S01]  /*9650*/  LDL R0, [R1+0x8] ;  /* 0x0000080001007983 */ /* 0x0003620000100800 */
[----:B------:R1:W-:Y:S03]  /*9660*/  SYNCS.ARRIVE.TRANS64.A1T0 RZ, [R3+URZ+0x16830], RZ ;  /* 0x016830ff03ff79a7 */ /* 0x0003e6000810003f */
[----:B0-----:R1:W5:Y:S04]  /*9670*/  LDL.LU R5, [R1+0x20] ;  /* 0x0000200001057983 */ /* 0x0013680000300800 */
[----:B------:R1:W5:Y:S02]  /*9680*/  LDL.LU R4, [R1+0x28] ;  /* 0x0000280001047983 */ /* 0x0003640000300800 */
[----:B------:R-:W-:Y:S05]  /*9690*/  WARPSYNC.ALL ;  /* 0x0000000000007948 */ /* 0x000fea0003800000 */
[----:B------:R-:W-:Y:S01]  /*96a0*/  ULDC.64 UR4, c[0x0][0x298] ;  /* 0x0000a60000047ab9 */ /* 0x000fe20000000a00 */
[----:B------:R-:W-:Y:S01]  /*96b0*/  VIADD R2, R22, 0x8400 ;  /* 0x0000840016027836 */ /* 0x000fe20000000000 */
[----:B------:R-:W-:Y:S01]  /*96c0*/  BSSY B6, `(.L_x_267) ;  /* 0x000001f000067945 */ /* 0x000fe20003800000 */
[----:B------:R-:W-:Y:S03]  /*96d0*/  BAR.SYNC.DEFER_BLOCKING 0x8, 0x200 ;  /* 0x0208000000007b1d */ /* 0x000fe60000010000 */
[----:B------:R-:W-:-:S02]  /*96e0*/  LOP3.LUT P0, RZ, R2, 0x3ff, RZ, 0xc0, !PT ;  /* 0x000003ff02ff7812 */ /* 0x000fc4000780c0ff */
[----:B-----5:R-:W-:Y:S02]  /*96f0*/  LOP3.LUT P1, RZ, R0, 0x8, RZ, 0xc0, !PT ;  /* 0x0000000800ff7812 */ /* 0x020fe4000782c0ff */
[----:B------:R-:W-:Y:S01]  /*9700*/  SHF.R.S32.HI R0, RZ, 0x1f, R5 ;  /* 0x0000001fff007819 */ /* 0x000fe20000011405 */
[----:B-1----:R-:W-:Y:S01]  /*9710*/  IMAD.WIDE.U32 R2, R5, UR4, RZ ;  /* 0x0000000405027c25 */ /* 0x002fe2000f8e00ff */
[----:B------:R-:W-:Y:S02]  /*9720*/  SEL R29, R29, RZ, !P1 ;  /* 0x000000ff1d1d7207 */ /* 0x000fe40004800000 */
[----:B------:R-:W-:Y:S01]  /*9730*/  SEL R4, R4, RZ, !P1 ;  /* 0x000000ff04047207 */ /* 0x000fe20004800000 */
[----:B------:R-:W-:Y:S01]  /*9740*/  IMAD R0, R0, UR4, RZ ;  /* 0x0000000400007c24 */ /* 0x000fe2000f8e02ff */
[----:B------:R0:W-:Y:S03]  /*9750*/  STL.64 [R1+0x20], R2 ;  /* 0x0000200201007387 */ /* 0x0001e60000100a00 */
[----:B------:R-:W-:Y:S01]  /*9760*/  IMAD R0, R5, UR5, R0 ;  /* 0x0000000505007c24 */ /* 0x000fe2000f8e0200 */
[----:B------:R0:W-:Y:S03]  /*9770*/  STL [R1+0x30], R4 ;  /* 0x0000300401007387 */ /* 0x0001e60000100800 */
[----:B------:R-:W-:-:S05]  /*9780*/  IMAD.IADD R0, R3, 0x1, R0 ;  /* 0x0000000103007824 */ /* 0x000fca00078e0200 */
[----:B------:R0:W-:Y:S01]  /*9790*/  STL [R1+0x28], R0 ;  /* 0x0000280001007387 */ /* 0x0001e20000100800 */
[----:B------:R-:W-:Y:S05]  /*97a0*/  @!P0 BRA `(.L_x_268) ;  /* 0x0000000000408947 */ /* 0x000fea0003800000 */
[----:B0-----:R-:W-:Y:S01]  /*97b0*/  MOV R2, 0x0 ;  /* 0x0000000000027802 */ /* 0x001fe20000000f00 */
        /* <DEDUP_REMOVED lines=15> */
.L_x_268:
[----:B------:R-:W-:Y:S05]  /*98b0*/  BSYNC B6 ;  /* 0x0000000000067941 */ /* 0x000fea0003800000 */
.L_x_267:
[----:B0-----:R-:W2:Y:S01]  /*98c0*/  LDL.LU R0, [R1+0x30] ;  /* 0x0000300001007983 */ /* 0x001ea20000300800 */
[----:B------:R-:W-:Y:S01]  /*98d0*/  ULDC.64 UR4, c[0x0][0x2d8] ;  /* 0x0000b60000047ab9 */ /* 0x000fe20000000a00 */
[----:B------:R-:W0:Y:S01]  /*98e0*/  LDC R9, c[0x0][0x448] ;  /* 0x00011200ff097b82 */ /* 0x000e220000000800 */
[----:B------:R-:W-:Y:S01]  /*98f0*/  ULDC.64 UR6, c[0x0][0x2c8] ;  /* 0x0000b20000067ab9 */ /* 0x000fe20000000a00 */
[----:B------:R-:W3:Y:S01]  /*9900*/  LDL.LU R21, [R1+0x28] ;  /* 0x0000280001157983 */ /* 0x000ee20000300800 */
[----:B------:R-:W-:-:S03]  /*9910*/  ULDC.64 UR8, c[0x0][0x280] ;  /* 0x0000a00000087ab9 */ /* 0x000fc60000000a00 */
[----:B------:R-:W3:Y:S04]  /*9920*/  LDL.LU.64 R2, [R1+0x20] ;  /* 0x0000200001027983 */ /* 0x000ee80000300a00 */
[----:B------:R-:W4:Y:S04]  /*9930*/  LDL R20, [R1] ;  /* 0x0000000001147983 */ /* 0x000f280000100800 */
[----:B------:R1:W5:Y:S01]  /*9940*/  LDL R10, [R1+0x1c] ;  /* 0x00001c00010a7983 */ /* 0x0003620000100800 */
[----:B0-----:R-:W-:-:S13]  /*9950*/  ISETP.NE.AND P0, PT, R9, 0x1, PT ;  /* 0x000000010900780c */ /* 0x001fda0003f05270 */
[----:B------:R-:W0:Y:S08]  /*9960*/  @P0 LDC R5, c[0x0][0x450] ;  /* 0x00011400ff050b82 */ /* 0x000e300000000800 */
[----:B------:R-:W1:Y:S01]  /*9970*/  @P0 LDC R8, c[0x0][0x450] ;  /* 0x00011400ff080b82 */ /* 0x000e620000000800 */
[----:B--2---:R-:W-:Y:S01]  /*9980*/  IMAD.MOV.U32 R4, RZ, RZ, R0 ;  /* 0x000000ffff047224 */ /* 0x004fe200078e0000 */
[----:B---3--:R-:W-:-:S02]  /*9990*/  MOV R3, R21 ;  /* 0x0000001500037202 */ /* 0x008fc40000000f00 */
[----:B------:R-:W2:Y:S01]  /*99a0*/  S2R R21, SR_TID.X ;  /* 0x0000000000157919 */ /* 0x000ea20000002100 */
[----:B----4-:R-:W-:Y:S02]  /*99b0*/  IMAD R0, R20, UR4, RZ ;  /* 0x0000000414007c24 */ /* 0x010fe4000f8e02ff */
[----:B------:R-:W3:Y:S01]  /*99c0*/  S2R R20, SR_TID.X ;  /* 0x0000000000147919 */ /* 0x000ee20000002100 */
[----:B------:R-:W-:-:S04]  /*99d0*/  IMAD.WIDE.U32 R2, R18, UR4, R2 ;  /* 0x0000000412027c25 */ /* 0x000fc8000f8e0002 */
[----:B------:R-:W-:Y:S01]  /*99e0*/  IMAD R0, R18, UR5, R0 ;  /* 0x0000000512007c24 */ /* 0x000fe2000f8e0200 */
[----:B------:R-:W-:-:S03]  /*99f0*/  ULDC.64 UR4, c[0x0][0x2e0] ;  /* 0x0000b80000047ab9 */ /* 0x000fc60000000a00 */
[----:B------:R-:W-:Y:S02]  /*9a00*/  IMAD.IADD R3, R3, 0x1, R0 ;  /* 0x0000000103037824 */ /* 0x000fe400078e0200 */
[----:B------:R-:W-:Y:S02]  /*9a10*/  IMAD R0, R4, UR4, RZ ;  /* 0x0000000404007c24 */ /* 0x000fe4000f8e02ff */
[----:B------:R-:W4:Y:S01]  /*9a20*/  @P0 LDC R4, c[0x0][0x44c] ;  /* 0x00011300ff040b82 */ /* 0x000f220000000800 */
[----:B------:R-:W-:-:S04]  /*9a30*/  IMAD.WIDE.U32 R2, R29, UR4, R2 ;  /* 0x000000041d027c25 */ /* 0x000fc8000f8e0002 */
[----:B------:R-:W-:Y:S01]  /*9a40*/  IMAD R0, R29, UR5, R0 ;  /* 0x000000051d007c24 */ /* 0x000fe2000f8e0200 */
[----:B------:R-:W-:-:S03]  /*9a50*/  ULDC.64 UR4, c[0x0][0x2d0] ;  /* 0x0000b40000047ab9 */ /* 0x000fc60000000a00 */
[----:B------:R-:W-:Y:S02]  /*9a60*/  IMAD.IADD R3, R3, 0x1, R0 ;  /* 0x0000000103037824 */ /* 0x000fe400078e0200 */
[----:B--2---:R-:W-:Y:S01]  /*9a70*/  IMAD.SHL.U32 R21, R21, 0x10, RZ ;  /* 0x0000001015157824 */ /* 0x004fe200078e00ff */
[----:B---3--:R-:W-:-:S04]  /*9a80*/  LOP3.LUT R20, R20, 0x7f, RZ, 0xc0, !PT ;  /* 0x0000007f14147812 */ /* 0x008fc800078ec0ff */
[----:B------:R-:W-:Y:S02]  /*9a90*/  LOP3.LUT R21, R21, 0x70, RZ, 0xc0, !PT ;  /* 0x0000007015157812 */ /* 0x000fe400078ec0ff */
[----:B------:R-:W-:-:S04]  /*9aa0*/  SHF.R.U32.HI R20, RZ, 0x3, R20 ;  /* 0x00000003ff147819 */ /* 0x000fc80000011614 */
[----:B------:R-:W-:Y:S02]  /*9ab0*/  LOP3.LUT R20, R20, R21, RZ, 0xfc, !PT ;  /* 0x0000001514147212 */ /* 0x000fe400078efcff */
[----:B------:R2:W5:Y:S03]  /*9ac0*/  LDL R21, [R1+0x2c] ;  /* 0x00002c0001157983 */ /* 0x0005660000100800 */
[----:B------:R-:W-:-:S04]  /*9ad0*/  IMAD R6, R17, 0xc0, R20 ;  /* 0x000000c011067824 */ /* 0x000fc800078e0214 */
[----:B----4-:R-:W-:-:S04]  /*9ae0*/  @P0 IMAD.HI.U32 R0, R6, R4, RZ ;  /* 0x0000000406000227 */ /* 0x010fc800078e00ff */
[----:B------:R-:W-:Y:S01]  /*9af0*/  IMAD.MOV.U32 R4, RZ, RZ, R6 ;  /* 0x000000ffff047224 */ /* 0x000fe200078e0006 */
[----:B0-----:R-:W-:-:S04]  /*9b00*/  @P0 SHF.R.U32.HI R4, RZ, R5, R0 ;  /* 0x00000005ff040219 */ /* 0x001fc80000011600 */
[----:B------:R-:W-:-:S05]  /*9b10*/  SHF.R.S32.HI R0, RZ, 0x1f, R4 ;  /* 0x0000001fff007819 */ /* 0x000fca0000011404 */
[----:B------:R-:W-:-:S04]  /*9b20*/  IMAD R0, R0, UR4, RZ ;  /* 0x0000000400007c24 */ /* 0x000fc8000f8e02ff */
[C---:B------:R-:W-:Y:S02]  /*9b30*/  IMAD R7, R4.reuse, UR5, R0 ;  /* 0x0000000504077c24 */ /* 0x040fe4000f8e0200 */
[----:B------:R-:W-:Y:S02]  /*9b40*/  IMAD.MOV R0, RZ, RZ, -R4 ;  /* 0x000000ffff007224 */ /* 0x000fe400078e0a04 */
[----:B------:R-:W-:-:S04]  /*9b50*/  IMAD.WIDE.U32 R4, R4, UR4, R2 ;  /* 0x0000000404047c25 */ /* 0x000fc8000f8e0002 */
[----:B------:R-:W-:Y:S02]  /*9b60*/  IMAD R0, R9, R0, R6 ;  /* 0x0000000009007224 */ /* 0x000fe400078e0206 */
[----:B------:R-:W-:-:S03]  /*9b70*/  IMAD.IADD R5, R5, 0x1, R7 ;  /* 0x0000000105057824 */ /* 0x000fc600078e0207 */
[----:B------:R-:W-:-:S05]  /*9b80*/  SHF.R.S32.HI R7, RZ, 0x1f, R0 ;  /* 0x0000001fff077819 */ /* 0x000fca0000011400 */
[----:B------:R-:W-:Y:S02]  /*9b90*/  IMAD R7, R7, UR6, RZ ;  /* 0x0000000607077c24 */ /* 0x000fe4000f8e02ff */
[----:B------:R-:W-:-:S04]  /*9ba0*/  IMAD.WIDE.U32 R4, R0, UR6, R4 ;  /* 0x0000000600047c25 */ /* 0x000fc8000f8e0004 */
[----:B------:R-:W-:-:S04]  /*9bb0*/  IMAD R7, R0, UR7, R7 ;  /* 0x0000000700077c24 */ /* 0x000fc8000f8e0207 */
[----:B------:R-:W-:Y:S02]  /*9bc0*/  IMAD.IADD R5, R5, 0x1, R7 ;  /* 0x0000000105057824 */ /* 0x000fe400078e0207 */
[----:B------:R-:W0:Y:S01]  /*9bd0*/  @P0 LDC R7, c[0x0][0x44c] ;  /* 0x00011300ff070b82 */ /* 0x000e220000000800 */
[----:B------:R-:W-:-:S04]  /*9be0*/  LEA R0, P1, R4, UR8, 0x1 ;  /* 0x0000000804007c11 */ /* 0x000fc8000f8208ff */
[----:B------:R-:W-:Y:S02]  /*9bf0*/  LEA.HI.X R4, R4, UR9, R5, 0x1, P1 ;  /* 0x0000000904047c11 */ /* 0x000fe400088f0c05 */
[----:B------:R-:W-:-:S05]  /*9c00*/  IADD3 R5, R6, 0x80, RZ ;  /* 0x0000008006057810 */ /* 0x000fca0007ffe0ff */
[----:B------:R-:W-:Y:S01]  /*9c10*/  IMAD.MOV.U32 R6, RZ, RZ, R5 ;  /* 0x000000ffff067224 */ /* 0x000fe200078e0005 */
[----:B------:R-:W3:Y:S01]  /*9c20*/  S2R R20, SR_TID.X ;  /* 0x0000000000147919 */ /* 0x000ee20000002100 */
[----:B0-----:R-:W-:-:S05]  /*9c30*/  @P0 IMAD.HI.U32 R7, R5, R7, RZ ;  /* 0x0000000705070227 */ /* 0x001fca00078e00ff */
[----:B-1----:R-:W-:-:S05]  /*9c40*/  @P0 SHF.R.U32.HI R6, RZ, R8, R7 ;  /* 0x00000008ff060219 */ /* 0x002fca0000011607 */
[----:B------:R-:W-:-:S04]  /*9c50*/  IMAD.MOV R7, RZ, RZ, -R6 ;  /* 0x000000ffff077224 */ /* 0x000fc800078e0a06 */
[----:B------:R-:W-:Y:S01]  /*9c60*/  IMAD R5, R9, R7, R5 ;  /* 0x0000000709057224 */ /* 0x000fe200078e0205 */
[----:B------:R-:W-:Y:S01]  /*9c70*/  SHF.R.S32.HI R7, RZ, 0x1f, R6 ;  /* 0x0000001fff077819 */ /* 0x000fe20000011406 */
[----:B------:R-:W-:-:S04]  /*9c80*/  IMAD.WIDE.U32 R2, R6, UR4, R2 ;  /* 0x0000000406027c25 */ /* 0x000fc8000f8e0002 */
[----:B------:R-:W-:Y:S01]  /*9c90*/  IMAD R7, R7, UR4, RZ ;  /* 0x0000000407077c24 */ /* 0x000fe2000f8e02ff */
[----:B------:R-:W-:-:S03]  /*9ca0*/  ULDC UR4, c[0x0][0x2b8] ;  /* 0x0000ae0000047ab9 */ /* 0x000fc60000000800 */
[----:B------:R-:W-:Y:S01]  /*9cb0*/  IMAD R7, R6, UR5, R7 ;  /* 0x0000000506077c24 */ /* 0x000fe2000f8e0207 */
[----:B------:R-:W-:-:S03]  /*9cc0*/  SHF.R.S32.HI R6, RZ, 0x1f, R5 ;  /* 0x0000001fff067819 */ /* 0x000fc60000011405 */
[----:B------:R-:W-:Y:S02]  /*9cd0*/  IMAD.IADD R3, R3, 0x1, R7 ;  /* 0x0000000103037824 */ /* 0x000fe400078e0207 */
[----:B------:R-:W-:Y:S02]  /*9ce0*/  IMAD R6, R6, UR6, RZ ;  /* 0x0000000606067c24 */ /* 0x000fe4000f8e02ff */
[----:B------:R-:W-:-:S04]  /*9cf0*/  IMAD.WIDE.U32 R2, R5, UR6, R2 ;  /* 0x0000000605027c25 */ /* 0x000fc8000f8e0002 */
[----:B------:R-:W-:Y:S01]  /*9d00*/  IMAD R6, R5, UR7, R6 ;  /* 0x0000000705067c24 */ /* 0x000fe2000f8e0206 */
[----:B------:R-:W-:-:S03]  /*9d10*/  LEA R5, P1, R2, UR8, 0x1 ;  /* 0x0000000802057c11 */ /* 0x000fc6000f8208ff */
[----:B------:R-:W-:Y:S01]  /*9d20*/  IMAD.IADD R6, R3, 0x1, R6 ;  /* 0x0000000103067824 */ /* 0x000fe200078e0206 */
[----:B------:R-:W-:Y:S01]  /*9d30*/  ISETP.GE.AND P0, PT, R28, UR4, PT ;  /* 0x000000041c007c0c */ /* 0x000fe2000bf06270 */
[----:B------:R-:W-:Y:S01]  /*9d40*/  UMOV UR4, 0xffffffff ;  /* 0xffffffff00047882 */ /* 0x000fe20000000000 */
[----:B---3--:R-:W-:Y:S02]  /*9d50*/  LOP3.LUT R20, R20, 0x7f, RZ, 0xc0, !PT ;  /* 0x0000007f14147812 */ /* 0x008fe400078ec0ff */
[----:B------:R-:W-:Y:S02]  /*9d60*/  LEA.HI.X R2, R2, UR9, R6, 0x1, P1 ;  /* 0x0000000902027c11 */ /* 0x000fe400088f0c06 */
[----:B------:R-:W-:Y:S01]  /*9d70*/  SHF.R.U32.HI R20, RZ, 0x3, R20 ;  /* 0x00000003ff147819 */ /* 0x000fe20000011614 */
[----:B--2---:R-:W-:Y:S06]  /*9d80*/  BRA.DIV UR4, `(.L_x_269) ;  /* 0x0000003a04e87947 */ /* 0x004fec000b800000 */
[----:B------:R-:W0:Y:S01]  /*9d90*/  SHFL.IDX PT, R7, R0, RZ, 0x181f ;  /* 0x00181fff00077589 */ /* 0x000e2200000e0000 */
[----:B-----5:R-:W-:Y:S02]  /*9da0*/  IMAD R3, R21, R9, RZ ;  /* 0x0000000915037224 */ /* 0x020fe400078e02ff */
[----:B------:R-:W-:Y:S01]  /*9db0*/  IMAD R17, R17, 0xc0, R20 ;  /* 0x000000c011117824 */ /* 0x000fe200078e0214 */
[----:B------:R-:W1:Y:S04]  /*9dc0*/  SHFL.IDX PT, R6, R4, RZ, 0x181f ;  /* 0x00181fff04067589 */ /* 0x000e6800000e0000 */
[----:B------:R-:W-:-:S13]  /*9dd0*/  ISETP.GE.AND P2, PT, R17, R3, PT ;  /* 0x000000031100720c */ /* 0x000fda0003f46270 */
[----:B0-----:R-:W-:-:S05]  /*9de0*/  @!P2 LEA R7, P1, R28, R7, 0x1 ;  /* 0x000000071c07a211 */ /* 0x001fca00078208ff */
[----:B-1----:R-:W-:-:S05]  /*9df0*/  @!P2 IMAD.X R6, RZ, RZ, R6, P1 ;  /* 0x000000ffff06a224 */ /* 0x002fca00008e0606 */
[----:B------:R-:W-:-:S04]  /*9e00*/  @!P2 LOP3.LUT R7, R7, R6, RZ, 0x3c, !PT ;  /* 0x000000060707a212 */ /* 0x000fc800078e3cff */
[----:B------:R-:W-:-:S04]  /*9e10*/  @!P2 LOP3.LUT R6, R7, R6, RZ, 0x3c, !PT ;  /* 0x000000060706a212 */ /* 0x000fc800078e3cff */
[----:B------:R-:W-:-:S05]  /*9e20*/  @!P2 LOP3.LUT R7, R7, R6, RZ, 0x3c, !PT ;  /* 0x000000060707a212 */ /* 0x000fca00078e3cff */
[----:B------:R-:W-:Y:S01]  /*9e30*/  @!PT LDS RZ, [RZ] ;  /* 0x00000000fffff984 */ /* 0x000fe20000000800 */
[----:B------:R0:W-:Y:S02]  /*9e40*/  @!P2 LDGSTS.E.BYPASS.LTC128B.128 [R10+0x8400], desc[UR50][R6.64], !P0 ;  /* 0x08400000060aafae */ /* 0x0001e4000c101d72 */
[----:B0-----:R-:W-:Y:S02]  /*9e50*/  VIADD R6, R17, 0x10 ;  /* 0x0000001011067836 */ /* 0x001fe40000000000 */
[----:B------:R-:W0:Y:S03]  /*9e60*/  SHFL.IDX PT, R7, R0, 0x1, 0x181f ;  /* 0x00381f0000077f89 */ /* 0x000e2600000e0000 */
[----:B------:R-:W-:Y:S02]  /*9e70*/  ISETP.GE.AND P1, PT, R6, R3, PT ;  /* 0x000000030600720c */ /* 0x000fe40003f26270 */
[----:B------:R-:W1:Y:S11]  /*9e80*/  SHFL.IDX PT, R6, R4, 0x1, 0x181f ;  /* 0x00381f0004067f89 */ /* 0x000e7600000e0000 */
[----:B0-----:R-:W-:-:S05]  /*9e90*/  @!P1 LEA R7, P2, R28, R7, 0x1 ;  /* 0x000000071c079211 */ /* 0x001fca00078408ff */
[----:B-1----:R-:W-:-:S05]  /*9ea0*/  @!P1 IMAD.X R6, RZ, RZ, R6, P2 ;  /* 0x000000ffff069224 */ /* 0x002fca00010e0606 */
[----:B------:R-:W-:-:S04]  /*9eb0*/  @!P1 LOP3.LUT R7, R7, R6, RZ, 0x3c, !PT ;  /* 0x0000000607079212 */ /* 0x000fc800078e3cff */
[----:B------:R-:W-:-:S04]  /*9ec0*/  @!P1 LOP3.LUT R6, R7, R6, RZ, 0x3c, !PT ;  /* 0x0000000607069212 */ /* 0x000fc800078e3cff */
[----:B------:R-:W-:-:S05]  /*9ed0*/  @!P1 LOP3.LUT R7, R7, R6, RZ, 0x3c, !PT ;  /* 0x0000000607079212 */ /* 0x000fca00078e3cff */
[----:B------:R0:W-:Y:S02]  /*9ee0*/  @!P1 LDGSTS.E.BYPASS.LTC128B.128 [R10+0x8c00], desc[UR50][R6.64], !P0 ;  /* 0x08c00000060a9fae */ /* 0x0001e4000c101d72 */
[----:B0-----:R-:W-:Y:S02]  /*9ef0*/  IADD3 R6, R17, 0x20, RZ ;  /* 0x0000002011067810 */ /* 0x001fe40007ffe0ff */
[----:B------:R-:W0:Y:S02]  /*9f00*/  SHFL.IDX PT, R7, R0, 0x2, 0x181f ;  /* 0x00581f0000077f89 */ /* 0x000e2400000e0000 */
        /* <DEDUP_REMOVED lines=41> */
[----:B------:R-:W1:Y:S04]  /*a1a0*/  SHFL.IDX PT, R6, R4, 0x6, 0x181f ;  /* 0x00d81f0004067f89 */ /* 0x000e6800000e0000 */
[----:B------:R-:W-:Y:S07]  /*a1b0*/  SHFL.IDX PT, R4, R4, 0x7, 0x181f ;  /* 0x00f81f0004047f89 */ /* 0x000fee00000e0000 */
[----:B0-----:R-:W-:-:S05]  /*a1c0*/  @!P1 LEA R7, P2, R28, R7, 0x1 ;  /* 0x000000071c079211 */ /* 0x001fca00078408ff */
[----:B-1----:R-:W-:-:S05]  /*a1d0*/  @!P1 IMAD.X R6, RZ, RZ, R6, P2 ;  /* 0x000000ffff069224 */ /* 0x002fca00010e0606 */
[----:B------:R-:W-:-:S04]  /*a1e0*/  @!P1 LOP3.LUT R7, R7, R6, RZ, 0x3c, !PT ;  /* 0x0000000607079212 */ /* 0x000fc800078e3cff */
[----:B------:R-:W-:-:S04]  /*a1f0*/  @!P1 LOP3.LUT R6, R7, R6, RZ, 0x3c, !PT ;  /* 0x0000000607069212 */ /* 0x000fc800078e3cff */
[----:B------:R-:W-:-:S05]  /*a200*/  @!P1 LOP3.LUT R7, R7, R6, RZ, 0x3c, !PT ;  /* 0x0000000607079212 */ /* 0x000fca00078e3cff */
[----:B------:R0:W-:Y:S04]  /*a210*/  @!P1 LDGSTS.E.BYPASS.LTC128B.128 [R10+0xb400], desc[UR50][R6.64], !P0 ;  /* 0x0b400000060a9fae */ /* 0x0001e8000c101d72 */
[----:B0-----:R0:W1:Y:S02]  /*a220*/  SHFL.IDX PT, R6, R0, 0x7, 0x181f ;  /* 0x00f81f0000067f89 */ /* 0x00106400000e0000 */
[----:B0-----:R-:W-:-:S05]  /*a230*/  VIADD R0, R17, 0x80 ;  /* 0x0000008011007836 */ /* 0x001fca0000000000 */
[----:B------:R-:W-:Y:S01]  /*a240*/  ISETP.GE.AND P1, PT, R0, R3, PT ;  /* 0x000000030000720c */ /* 0x000fe20003f26270 */
[----:B------:R-:W-:-:S05]  /*a250*/  VIADD R0, R17, 0x70 ;  /* 0x0000007011007836 */ /* 0x000fca0000000000 */
[----:B------:R-:W-:Y:S02]  /*a260*/  ISETP.GE.AND P2, PT, R0, R3, PT ;  /* 0x000000030000720c */ /* 0x000fe40003f46270 */
[----:B------:R-:W-:Y:S11]  /*a270*/  SHFL.IDX PT, R0, R2, RZ, 0x181f ;  /* 0x00181fff02007589 */ /* 0x000ff600000e0000 */
[----:B-1----:R-:W-:-:S05]  /*a280*/  @!P2 LEA R6, P3, R28, R6, 0x1 ;  /* 0x000000061c06a211 */ /* 0x002fca00078608ff */
[----:B------:R-:W-:Y:S02]  /*a290*/  @!P2 IMAD.X R7, RZ, RZ, R4, P3 ;  /* 0x000000ffff07a224 */ /* 0x000fe400018e0604 */
[----:B------:R-:W0:Y:S04]  /*a2a0*/  SHFL.IDX PT, R4, R5, RZ, 0x181f ;  /* 0x00181fff05047589 */ /* 0x000e2800000e0000 */
[----:B------:R1:W-:Y:S01]  /*a2b0*/  @!P2 LDGSTS.E.BYPASS.LTC128B.128 [R10+0xbc00], desc[UR50][R6.64], !P0 ;  /* 0x0bc00000060aafae */ /* 0x0003e2000c101d72 */
[----:B0-----:R-:W-:-:S05]  /*a2c0*/  @!P1 LEA R4, P3, R28, R4, 0x1 ;  /* 0x000000041c049211 */ /* 0x001fca00078608ff */
[----:B------:R-:W-:Y:S02]  /*a2d0*/  @!P1 IMAD.X R0, RZ, RZ, R0, P3 ;  /* 0x000000ffff009224 */ /* 0x000fe400018e0600 */
[----:B-1----:R-:W-:Y:S02]  /*a2e0*/  @!P1 IMAD.MOV.U32 R6, RZ, RZ, R4 ;  /* 0x000000ffff069224 */ /* 0x002fe400078e0004 */
[----:B------:R-:W-:Y:S01]  /*a2f0*/  @!P1 IMAD.MOV.U32 R7, RZ, RZ, R0 ;  /* 0x000000ffff079224 */ /* 0x000fe200078e0000 */
[----:B------:R-:W-:-:S04]  /*a300*/  IADD3 R0, R17, 0x90, RZ ;  /* 0x0000009011007810 */ /* 0x000fc80007ffe0ff */
[----:B------:R0:W-:Y:S01]  /*a310*/  @!P1 LDGSTS.E.BYPASS.LTC128B.128 [R10+0xc400], desc[UR50][R6.64], !P0 ;  /* 0x0c400000060a9fae */ /* 0x0001e2000c101d72 */
[----:B------:R-:W-:-:S03]  /*a320*/  ISETP.GE.AND P1, PT, R0, R3, PT ;  /* 0x000000030000720c */ /* 0x000fc60003f26270 */
[----:B------:R-:W-:Y:S04]  /*a330*/  SHFL.IDX PT, R0, R2, 0x1, 0x181f ;  /* 0x00381f0002007f89 */ /* 0x000fe800000e0000 */
[----:B0-----:R-:W0:Y:S06]  /*a340*/  SHFL.IDX PT, R6, R5, 0x1, 0x181f ;  /* 0x00381f0005067f89 */ /* 0x001e2c00000e0000 */
[----:B0-----:R-:W-:-:S05]  /*a350*/  @!P1 LEA R6, P2, R28, R6, 0x1 ;  /* 0x000000061c069211 */ /* 0x001fca00078408ff */
[----:B------:R-:W-:-:S04]  /*a360*/  @!P1 IMAD.X R0, RZ, RZ, R0, P2 ;  /* 0x000000ffff009224 */ /* 0x000fc800010e0600 */
[----:B------:R-:W-:Y:S02]  /*a370*/  @!P1 IMAD.MOV.U32 R7, RZ, RZ, R0 ;  /* 0x000000ffff079224 */ /* 0x000fe400078e0000 */
[----:B------:R-:W-:-:S03]  /*a380*/  VIADD R0, R17, 0xa0 ;  /* 0x000000a011007836 */ /* 0x000fc60000000000 */
[----:B------:R0:W-:Y:S02]  /*a390*/  @!P1 LDGSTS.E.BYPASS.LTC128B.128 [R10+0xcc00], desc[UR50][R6.64], !P0 ;  /* 0x0cc00000060a9fae */ /* 0x0001e4000c101d72 */
[----:B------:R-:W-:Y:S02]  /*a3a0*/  ISETP.GE.AND P2, PT, R0, R3, PT ;  /* 0x000000030000720c */ /* 0x000fe40003f46270 */
[----:B------:R-:W-:Y:S04]  /*a3b0*/  SHFL.IDX PT, R0, R2, 0x2, 0x181f ;  /* 0x00581f0002007f89 */ /* 0x000fe800000e0000 */
[----:B0-----:R-:W0:Y:S07]  /*a3c0*/  SHFL.IDX PT, R6, R5, 0x2, 0x181f ;  /* 0x00581f0005067f89 */ /* 0x001e2e00000e0000 */
[----:B0-----:R-:W-:-:S05]  /*a3d0*/  @!P2 LEA R6, P1, R28, R6, 0x1 ;  /* 0x000000061c06a211 */ /* 0x001fca00078208ff */
[----:B------:R-:W-:-:S04]  /*a3e0*/  @!P2 IMAD.X R0, RZ, RZ, R0, P1 ;  /* 0x000000ffff00a224 */ /* 0x000fc800008e0600 */
[----:B------:R-:W-:Y:S02]  /*a3f0*/  @!P2 IMAD.MOV.U32 R7, RZ, RZ, R0 ;  /* 0x000000ffff07a224 */ /* 0x000fe400078e0000 */
[----:B------:R0:W1:Y:S04]  /*a400*/  SHFL.IDX PT, R0, R2, 0x3, 0x181f ;  /* 0x00781f0002007f89 */ /* 0x00006800000e0000 */
[----:B------:R0:W-:Y:S04]  /*a410*/  @!P2 LDGSTS.E.BYPASS.LTC128B.128 [R10+0xd400], desc[UR50][R6.64], !P0 ;  /* 0x0d400000060aafae */ /* 0x0001e8000c101d72 */
[----:B------:R0:W2:Y:S02]  /*a420*/  SHFL.IDX PT, R2, R5, 0x3, 0x181f ;  /* 0x00781f0005027f89 */ /* 0x0000a400000e0000 */
.L_x_370:
[----:B------:R-:W-:-:S05]  /*a430*/  VIADD R17, R17, 0xb0 ;  /* 0x000000b011117836 */ /* 0x000fca0000000000 */
[----:B------:R-:W-:-:S13]  /*a440*/  ISETP.GE.AND P1, PT, R17, R3, PT ;  /* 0x000000031100720c */ /* 0x000fda0003f26270 */
[----:B0-2---:R-:W-:-:S05]  /*a450*/  @!P1 LEA R2, P2, R28, R2, 0x1 ;  /* 0x000000021c029211 */ /* 0x005fca00078408ff */
[----:B-1----:R-:W-:-:S05]  /*a460*/  @!P1 IMAD.X R3, RZ, RZ, R0, P2 ;  /* 0x000000ffff039224 */ /* 0x002fca00010e0600 */
[----:B------:R-:W-:Y:S01]  /*a470*/  @!PT LDS RZ, [RZ] ;  /* 0x00000000fffff984 */ /* 0x000fe20000000800 */
[----:B------:R-:W-:Y:S01]  /*a480*/  @!PT LDS RZ, [RZ] ;  /* 0x00000000fffff984 */ /* 0x000fe20000000800 */
[----:B------:R-:W-:Y:S01]  /*a490*/  @!PT LDS RZ, [RZ] ;  /* 0x00000000fffff984 */ /* 0x000fe20000000800 */
[----:B------:R0:W-:Y:S01]  /*a4a0*/  @!P1 LDGSTS.E.BYPASS.LTC128B.128 [R10+0xdc00], desc[UR50][R2.64], !P0 ;  /* 0x0dc00000020a9fae */ /* 0x0001e2000c101d72 */
[----:B------:R-:W-:Y:S01]  /*a4b0*/  PLOP3.LUT P0, PT, PT, PT, PT, 0x80, 0x0 ;  /* 0x000000000000781c */ /* 0x000fe20003f0f070 */
[----:B------:R-:W-:-:S12]  /*a4c0*/  NOP ;  /* 0x0000000000007918 */ /* 0x000fd80000000000 */
.L_x_270:
[----:B------:R-:W-:Y:S02]  /*a4d0*/  PLOP3.LUT P1, PT, P1, P0, PT, 0xa2, 0x0 ;  /* 0x000000000000781c */ /* 0x000fe40000f21472 */
[----:B------:R-:W-:-:S08]  /*a4e0*/  @P0 R2UR P1, UR4, R22 ;  /* 0x00000000160402ca */ /* 0x000fd00000020000 */
[----:B------:R-:W-:-:S05]  /*a4f0*/  @P0 PLOP3.LUT P0, PT, P1, PT, PT, 0x80, 0x0 ;  /* 0x000000000000081c */ /* 0x000fca0000f0f070 */
[----:B------:R-:W-:Y:S01]  /*a500*/  @!P1 SYNCS.ARRIVE.TRANS64.RED.A0T1 RZ, [UR4+0x16800], RZ ;  /* 0x016800ffffff99a7 */ /* 0x000fe20008200404 */
[----:B------:R-:W-:Y:S07]  /*a510*/  @!P1 ARRIVES.LDGSTSBAR.64.TRANSCNT [UR4+0x16800] ;  /* 0x01680000ff0099b0 */ /* 0x000fee0008000a84 */
[----:B------:R-:W-:Y:S05]  /*a520*/  @P0 BRA.U.ANY `(.L_x_270) ;  /* 0xfffffffd00e80947 */ /* 0x000fea000393ffff */
[----:B0-----:R-:W2:Y:S02]  /*a530*/  LDL.LU R2, [R1+0x38] ;  /* 0x0000380001027983 */ /* 0x001ea40000300800 */
[----:B--2---:R-:W-:-:S04]  /*a540*/  IADD3 R2, R2, 0x1, RZ ;  /* 0x0000000102027810 */ /* 0x004fc80007ffe0ff */
[----:B------:R-:W-:Y:S01]  /*a550*/  LEA.HI R0, R2, R2, RZ, 0x1 ;  /* 0x0000000202007211 */ /* 0x000fe200078f08ff */
[----:B------:R0:W-:Y:S03]  /*a560*/  STL [R1+0x38], R2 ;  /* 0x0000380201007387 */ /* 0x0001e60000100800 */
[----:B------:R-:W-:-:S05]  /*a570*/  LOP3.LUT R0, R0, 0xfffffffe, RZ, 0xc0, !PT ;  /* 0xfffffffe00007812 */ /* 0x000fca00078ec0ff */
[----:B------:R-:W-:-:S05]  /*a580*/  IMAD.IADD R0, R2, 0x1, -R0 ;  /* 0x0000000102007824 */ /* 0x000fca00078e0a00 */
[----:B------:R-:W-:Y:S01]  /*a590*/  SHF.L.U32 R3, R0, 0x1f, RZ ;  /* 0x0000001f00037819 */ /* 0x000fe200000006ff */
[----:B------:R-:W-:Y:S01]  /*a5a0*/  NOP ;  /* 0x0000000000007918 */ /* 0x000fe20000000000 */
[----:B0-----:R-:W2:Y:S01]  /*a5b0*/  LDL R2, [R1+0x10] ;  /* 0x0000100001027983 */ /* 0x001ea20000100800 */
[----:B------:R0:W-:Y:S01]  /*a5c0*/  SYNCS.ARRIVE.TRANS64.A1T0 RZ, [R22+URZ+0x16800], RZ ;  /* 0x016800ff16ff79a7 */ /* 0x0001e2000810003f */
[----:B------:R-:W-:Y:S01]  /*a5d0*/  BSSY B0, `(.L_x_271) ;  /* 0x0000004000007945 */ /* 0x000fe20003800000 */
[----:B------:R-:W1:Y:S01]  /*a5e0*/  SYNCS.PHASECHK.TRANS64.TRYWAIT P0, [R22+URZ+0x16820], R3 ;  /* 0x01682003160075a7 */ /* 0x000e62000800017f */
[----:B--2---:R-:W-:Y:S02]  /*a5f0*/  ISETP.GE.AND P1, PT, R2, 0x81, PT ;  /* 0x000000810200780c */ /* 0x004fe40003f26270 */
[----:B01----:R-:W-:Y:S11]  /*a600*/  @!P0 BRA `(.L_x_272) ;  /* 0x0000004000ac8947 */ /* 0x003ff60003800000 */
.L_x_371:
[----:B------:R-:W-:Y:S05]  /*a610*/  BSYNC B0 ;  /* 0x0000000000007941 */ /* 0x000fea0003800000 */
.L_x_271:
[----:B------:R-:W-:Y:S04]  /*a620*/  BSSY B0, `(.L_x_273) ;  /* 0x0000106000007945 */ /* 0x000fe80003800000 */
[----:B------:R-:W-:Y:S05]  /*a630*/  @!P1 BRA `(.L_x_274) ;  /* 0x0000001000109947 */ /* 0x000fea0003800000 */
[----:B------:R-:W2:Y:S01]  /*a640*/  LDL.LU R0, [R1+0x34] ;  /* 0x0000340001007983 */ /* 0x000ea20000300800 */
[----:B------:R-:W-:Y:S01]  /*a650*/  ULDC UR4, c[0x0][0x2f4] ;  /* 0x0000bd0000047ab9 */ /* 0x000fe20000000800 */
[----:B------:R-:W-:Y:S01]  /*a660*/  IMAD.MOV.U32 R17, RZ, RZ, R27 ;  /* 0x000000ffff117224 */ /* 0x000fe200078e001b */
[----:B------:R-:W-:Y:S01]  /*a670*/  ISETP.GE.AND P1, PT, R28, UR4, PT ;  /* 0x000000041c007c0c */ /* 0x000fe2000bf26270 */
[----:B------:R-:W-:Y:S02]  /*a680*/  IMAD.MOV.U32 R6, RZ, RZ, R25 ;  /* 0x000000ffff067224 */ /* 0x000fe400078e0019 */
[----:B------:R-:W-:Y:S01]  /*a690*/  IMAD.MOV.U32 R29, RZ, RZ, R26 ;  /* 0x000000ffff1d7224 */ /* 0x000fe200078e001a */
[----:B--2---:R-:W-:-:S09]  /*a6a0*/  LEA.HI.SX32 R7, R0, 0xfffffffe, 0x19 ;  /* 0xfffffffe00077811 */ /* 0x004fd200078fcaff */
.L_x_287:
[----:B------:R-:W2:Y:S01]  /*a6b0*/  LDL R9, [R1+0x14] ;  /* 0x0000140001097983 */ /* 0x000ea20000100800 */
[----:B0-----:R-:W0:Y:S03]  /*a6c0*/  LDC R3, c[0x0][0x430] ;  /* 0x00010c00ff037b82 */ /* 0x001e260000000800 */
[----:B------:R-:W3:Y:S04]  /*a6d0*/  LDL R8, [R1+0x18] ;  /* 0x0000180001087983 */ /* 0x000ee80000100800 */
[----:B------:R-:W4:Y:S01]  /*a6e0*/  LDL R5, [R1+0x4] ;  /* 0x0000040001057983 */ /* 0x000f220000100800 */
[----:B------:R-:W1:Y:S01]  /*a6f0*/  S2R R2, SR_TID.X ;  /* 0x0000000000027919 */ /* 0x000e620000002100 */
[----:B0-----:R-:W-:-:S13]  /*a700*/  ISETP.NE.AND P0, PT, R3, 0x1, PT ;  /* 0x000000010300780c */ /* 0x001fda0003f05270 */
[----:B------:R-:W0:Y:S01]  /*a710*/  @P0 LDC R4, c[0x0][0x434] ;  /* 0x00010d00ff040b82 */ /* 0x000e220000000800 */
[----:B-1----:R-:W-:-:S04]  /*a720*/  LOP3.LUT R0, R2, 0x7f, RZ, 0xc0, !PT ;  /* 0x0000007f02007812 */ /* 0x002fc800078ec0ff */
[----:B------:R-:W-:-:S03]  /*a730*/  SHF.R.U32.HI R3, RZ, 0x3, R0 ;  /* 0x00000003ff037819 */ /* 0x000fc60000011600 */
[----:B------:R-:W1:Y:S01]  /*a740*/  @P0 LDC R0, c[0x0][0x438] ;  /* 0x00010e00ff000b82 */ /* 0x000e620000000800 */
[----:B------:R-:W-:Y:S02]  /*a750*/  IMAD.SHL.U32 R2, R2, 0x10, RZ ;  /* 0x0000001002027824 */ /* 0x000fe400078e00ff */
[----:B------:R-:W-:-:S03]  /*a760*/  IMAD R3, R7, 0x80, R3 ;  /* 0x0000008007037824 */ /* 0x000fc600078e0203 */
[----:B------:R-:W-:Y:S01]  /*a770*/  LOP3.LUT R2, R2, 0x70, RZ, 0xc0, !PT ;  /* 0x0000007002027812 */ /* 0x000fe200078ec0ff */
[----:B------:R-:W-:Y:S05]  /*a780*/  YIELD ;  /* 0x0000000000007946 */ /* 0x000fea0003800000 */
[----:B------:R-:W-:Y:S01]  /*a790*/  ULDC UR4, c[0x0][0x430] ;  /* 0x00010c0000047ab9 */ /* 0x000fe20000000800 */
[----:B--2---:R-:W-:-:S05]  /*a7a0*/  IADD3 R3, R2, R3, R9 ;  /* 0x0000000302037210 */ /* 0x004fca0007ffe009 */
[----:B0-----:R-:W-:-:S04]  /*a7b0*/  @P0 IMAD.HI.U32 R4, R3, R4, RZ ;  /* 0x0000000403040227 */ /* 0x001fc800078e00ff */
[----:B------:R-:W-:Y:S01]  /*a7c0*/  IMAD.MOV.U32 R2, RZ, RZ, R3 ;  /* 0x000000ffff027224 */ /* 0x000fe200078e0003 */
[----:B-1----:R-:W-:-:S04]  /*a7d0*/  @P0 SHF.R.U32.HI R2, RZ, R0, R4 ;  /* 0x00000000ff020219 */ /* 0x002fc80000011604 */
[----:B------:R-:W-:-:S05]  /*a7e0*/  IADD3 R0, -R2, RZ, RZ ;  /* 0x000000ff02007210 */ /* 0x000fca0007ffe1ff */
[----:B------:R-:W-:Y:S01]  /*a7f0*/  IMAD R0, R0, UR4, R3 ;  /* 0x0000000400007c24 */ /* 0x000fe2000f8e0203 */
[----:B------:R-:W-:Y:S01]  /*a800*/  ULDC.64 UR4, c[0x0][0x428] ;  /* 0x00010a0000047ab9 */ /* 0x000fe20000000a00 */
[----:B------:R-:W-:Y:S01]  /*a810*/  SHF.R.S32.HI R3, RZ, 0x1f, R2 ;  /* 0x0000001fff037819 */ /* 0x000fe20000011402 */
[----:B---3--:R-:W-:-:S04]  /*a820*/  IMAD R4, R8, UR4, RZ ;  /* 0x0000000408047c24 */ /* 0x008fc8000f8e02ff */
[C---:B----4-:R-:W-:Y:S02]  /*a830*/  IMAD R4, R5.reuse, UR5, R4 ;  /* 0x0000000505047c24 */ /* 0x050fe4000f8e0204 */
        /* <DEDUP_REMOVED lines=17> */
.L_x_275:
[----:B------:R-:W-:Y:S01]  /*a950*/  IMAD R5, R25, 0x8, R22 ;  /* 0x0000000819057824 */ /* 0x000fe200078e0216 */
[----:B------:R-:W-:Y:S01]  /*a960*/  SHF.L.U32 R2, R27, 0x1f, RZ ;  /* 0x0000001f1b027819 */ /* 0x000fe200000006ff */
[----:B------:R-:W-:Y:S03]  /*a970*/  BSSY B1, `(.L_x_276) ;  /* 0x0000003000017945 */ /* 0x000fe60003800000 */
[----:B------:R-:W0:Y:S02]  /*a980*/  SYNCS.PHASECHK.TRANS64.TRYWAIT P0, [R5+URZ+0x16840], R2 ;  /* 0x01684002050075a7 */ /* 0x000e24000800017f */
[----:B0-----:R-:W-:Y:S05]  /*a990*/  @!P0 BRA `(.L_x_277) ;  /* 0x0000003c00dc8947 */ /* 0x001fea0003800000 */
.L_x_372:
[----:B------:R-:W-:Y:S05]  /*a9a0*/  BSYNC B1 ;  /* 0x0000000000017941 */ /* 0x000fea0003800000 */
.L_x_276:
[----:B------:R-:W2:Y:S04]  /*a9b0*/  LDL R3, [R1+0x8] ;  /* 0x0000080001037983 */ /* 0x000ea80000100800 */
[----:B------:R-:W3:Y:S01]  /*a9c0*/  LDL R8, [R1] ;  /* 0x0000000001087983 */ /* 0x000ee20000100800 */
[----:B------:R-:W-:Y:S01]  /*a9d0*/  SHF.R.S32.HI R20, RZ, 0x1f, R0 ;  /* 0x0000001fff147819 */ /* 0x000fe20000011400 */
[----:B------:R-:W-:Y:S01]  /*a9e0*/  ULDC.64 UR4, c[0x0][0x300] ;  /* 0x0000c00000047ab9 */ /* 0x000fe20000000a00 */
[----:B------:R-:W1:Y:S03]  /*a9f0*/  S2R R9, SR_TID.X ;  /* 0x0000000000097919 */ /* 0x000e660000002100 */
[----:B------:R-:W-:-:S04]  /*aa00*/  IMAD R7, R20, UR4, RZ ;  /* 0x0000000414077c24 */ /* 0x000fc8000f8e02ff */
[C---:B------:R-:W-:Y:S01]  /*aa10*/  IMAD R7, R0.reuse, UR5, R7 ;  /* 0x0000000500077c24 */ /* 0x040fe2000f8e0207 */
[----:B-1----:R-:W-:Y:S02]  /*aa20*/  SHF.L.U32 R11, R9, 0x3, RZ ;  /* 0x00000003090b7819 */ /* 0x002fe400000006ff */
[----:B--2---:R-:W-:Y:S01]  /*aa30*/  LOP3.LUT P2, RZ, R3, 0x1, RZ, 0xc0, !PT ;  /* 0x0000000103ff7812 */ /* 0x004fe2000784c0ff */
[----:B0-----:R-:W-:Y:S01]  /*aa40*/  IMAD.WIDE.U32 R2, R0, UR4, RZ ;  /* 0x0000000400027c25 */ /* 0x001fe2000f8e00ff */
[----:B------:R-:W-:-:S03]  /*aa50*/  ULDC.64 UR4, c[0x0][0x310] ;  /* 0x0000c40000047ab9 */ /* 0x000fc60000000a00 */
[----:B------:R-:W-:Y:S02]  /*aa60*/  IMAD.IADD R3, R3, 0x1, R7 ;  /* 0x0000000103037824 */ /* 0x000fe400078e0207 */
[----:B------:R-:W-:Y:S02]  /*aa70*/  IMAD R7, R21, UR4, RZ ;  /* 0x0000000415077c24 */ /* 0x000fe4000f8e02ff */
[----:B------:R-:W-:-:S04]  /*aa80*/  IMAD.WIDE.U32 R2, R4, UR4, R2 ;  /* 0x0000000404027c25 */ /* 0x000fc8000f8e0002 */
[----:B------:R-:W-:Y:S01]  /*aa90*/  IMAD R7, R4, UR5, R7 ;  /* 0x0000000504077c24 */ /* 0x000fe2000f8e0207 */
[----:B------:R-:W-:-:S03]  /*aaa0*/  ULDC.64 UR4, c[0x0][0x308] ;  /* 0x0000c20000047ab9 */ /* 0x000fc60000000a00 */
[----:B------:R-:W-:Y:S02]  /*aab0*/  IMAD.IADD R3, R3, 0x1, R7 ;  /* 0x0000000103037824 */ /* 0x000fe400078e0207 */
[----:B---3--:R-:W-:Y:S02]  /*aac0*/  IMAD R7, R8, UR4, RZ ;  /* 0x0000000408077c24 */ /* 0x008fe4000f8e02ff */
[----:B------:R-:W-:Y:S02]  /*aad0*/  IMAD.SHL.U32 R8, R9, 0x8, RZ ;  /* 0x0000000809087824 */ /* 0x000fe400078e00ff */
[C---:B------:R-:W-:Y:S02]  /*aae0*/  IMAD R7, R18.reuse, UR5, R7 ;  /* 0x0000000512077c24 */ /* 0x040fe4000f8e0207 */
[----:B------:R-:W-:Y:S01]  /*aaf0*/  IMAD.WIDE.U32 R2, R18, UR4, R2 ;  /* 0x0000000412027c25 */ /* 0x000fe2000f8e0002 */
[----:B------:R-:W-:Y:S01]  /*ab00*/  LOP3.LUT R8, R8, 0x1f8, RZ, 0xc0, !PT ;  /* 0x000001f808087812 */ /* 0x000fe200078ec0ff */
[----:B------:R-:W-:-:S02]  /*ab10*/  ULDC.64 UR4, c[0x0][0x2e8] ;  /* 0x0000ba0000047ab9 */ /* 0x000fc40000000a00 */
[----:B------:R-:W-:Y:S01]  /*ab20*/  IMAD.IADD R7, R7, 0x1, R3 ;  /* 0x0000000107077824 */ /* 0x000fe200078e0203 */
[----:B------:R-:W-:Y:S02]  /*ab30*/  LOP3.LUT R8, R8, 0x38, R9, 0x78, !PT ;  /* 0x0000003808087812 */ /* 0x000fe400078e7809 */
[----:B------:R-:W-:Y:S01]  /*ab40*/  LEA R9, P0, R2, UR4, 0x1 ;  /* 0x0000000402097c11 */ /* 0x000fe2000f8008ff */
[----:B------:R-:W-:Y:S01]  /*ab50*/  UMOV UR4, 0xffffffff ;  /* 0xffffffff00047882 */ /* 0x000fe20000000000 */
[----:B------:R-:W-:Y:S02]  /*ab60*/  LOP3.LUT R8, R8, 0x200, R11, 0xf8, !PT ;  /* 0x0000020008087812 */ /* 0x000fe400078ef80b */
[----:B------:R-:W-:-:S03]  /*ab70*/  LEA.HI.X R10, R2, UR5, R7, 0x1, P0 ;  /* 0x00000005020a7c11 */ /* 0x000fc600080f0c07 */
[----:B------:R-:W-:Y:S01]  /*ab80*/  IMAD R8, R25, 0x2000, R8 ;  /* 0x0000200019087824 */ /* 0x000fe200078e0208 */
[----:B------:R-:W-:Y:S06]  /*ab90*/  BRA.DIV UR4, `(.L_x_278) ;  /* 0x0000003e04707947 */ /* 0x000fec000b800000 */
[----:B------:R-:W0:Y:S01]  /*aba0*/  SHFL.IDX PT, R2, R9, RZ, 0x181f ;  /* 0x00181fff09027589 */ /* 0x000e2200000e0000 */
[----:B------:R-:W-:Y:S02]  /*abb0*/  IMAD.SHL.U32 R7, R28, 0x2, RZ ;  /* 0x000000021c077824 */ /* 0x000fe400078e00ff */
[----:B------:R-:W-:Y:S01]  /*abc0*/  IMAD R8, R8, 0x2, R22 ;  /* 0x0000000208087824 */ /* 0x000fe200078e0216 */
[----:B------:R-:W1:Y:S02]  /*abd0*/  SHFL.IDX PT, R3, R10, RZ, 0x181f ;  /* 0x00181fff0a037589 */ /* 0x000e6400000e0000 */
[----:B0-----:R-:W-:-:S05]  /*abe0*/  IADD3 R2, P0, R2, R7, RZ ;  /* 0x0000000702027210 */ /* 0x001fca0007f1e0ff */
[----:B-1----:R-:W-:-:S05]  /*abf0*/  IMAD.X R3, RZ, RZ, R3, P0 ;  /* 0x000000ffff037224 */ /* 0x002fca00000e0603 */
        /* <DEDUP_REMOVED lines=34> */
.L_x_390:
        /* <DEDUP_REMOVED lines=8> */
.L_x_279:
        /* <DEDUP_REMOVED lines=11> */
.L_x_280:
[----:B------:R1:W-:Y:S01]  /*af50*/  SYNCS.ARRIVE.TRANS64.A1T0 RZ, [R5+URZ+0x16830], RZ ;  /* 0x016830ff05ff79a7 */ /* 0x0003e2000810003f */
[----:B------:R-:W-:Y:S05]  /*af60*/  @!P3 BRA `(.L_x_281) ;  /* 0x000000000004b947 */ /* 0x000fea0003800000 */
[----:B------:R-:W-:Y:S01]  /*af70*/  BPT.TRAP 0x1 ;  /* 0x000000040000795c */ /* 0x000fe20000300000 */
.L_x_281:
[----:B------:R-:W-:Y:S01]  /*af80*/  SHF.L.U32 R2, R17, 0x1f, RZ ;  /* 0x0000001f11027819 */ /* 0x000fe200000006ff */
[----:B-1----:R-:W-:Y:S01]  /*af90*/  IMAD R5, R6, 0x8, R22 ;  /* 0x0000000806057824 */ /* 0x002fe200078e0216 */
[----:B------:R-:W-:Y:S03]  /*afa0*/  BSSY B1, `(.L_x_282) ;  /* 0x0000003000017945 */ /* 0x000fe60003800000 */
[----:B------:R-:W1:Y:S02]  /*afb0*/  SYNCS.PHASECHK.TRANS64.TRYWAIT P0, [R5+URZ+0x16860], R2 ;  /* 0x01686002050075a7 */ /* 0x000e64000800017f */
[----:B-1----:R-:W-:Y:S05]  /*afc0*/  @!P0 BRA `(.L_x_283) ;  /* 0x0000004000948947 */ /* 0x002fea0003800000 */
.L_x_391:
[----:B------:R-:W-:Y:S05]  /*afd0*/  BSYNC B1 ;  /* 0x0000000000017941 */ /* 0x000fea0003800000 */
.L_x_282:
[----:B------:R-:W2:Y:S01]  /*afe0*/  LDL R8, [R1+0x10] ;  /* 0x0000100001087983 */ /* 0x000ea20000100800 */
[----:B------:R-:W0:Y:S01]  /*aff0*/  S2R R11, SR_TID.X ;  /* 0x00000000000b7919 */ /* 0x000e220000002100 */
[----:B------:R-:W-:Y:S01]  /*b000*/  UMOV UR4, 0xffffffff ;  /* 0xffffffff00047882 */ /* 0x000fe20000000000 */
[C---:B0-----:R-:W-:Y:S01]  /*b010*/  IMAD.SHL.U32 R9, R11.reuse, 0x8, RZ ;  /* 0x000000080b097824 */ /* 0x041fe200078e00ff */
[----:B------:R-:W-:-:S04]  /*b020*/  SHF.L.U32 R10, R11, 0x3, RZ ;  /* 0x000000030b0a7819 */ /* 0x000fc800000006ff */
[----:B------:R-:W-:Y:S02]  /*b030*/  LOP3.LUT R9, R9, 0x1f8, RZ, 0xc0, !PT ;  /* 0x000001f809097812 */ /* 0x000fe400078ec0ff */
[----:B------:R-:W-:Y:S02]  /*b040*/  LOP3.LUT R3, R11, 0x7f, RZ, 0xc0, !PT ;  /* 0x0000007f0b037812 */ /* 0x000fe400078ec0ff */
[----:B------:R-:W-:Y:S02]  /*b050*/  LOP3.LUT R9, R9, 0x38, R11, 0x78, !PT ;  /* 0x0000003809097812 */ /* 0x000fe400078e780b */
[----:B------:R-:W-:Y:S02]  /*b060*/  SHF.R.U32.HI R3, RZ, 0x3, R3 ;  /* 0x00000003ff037819 */ /* 0x000fe40000011603 */
[----:B------:R-:W-:-:S05]  /*b070*/  LOP3.LUT R9, R9, 0x200, R10, 0xf8, !PT ;  /* 0x0000020009097812 */ /* 0x000fca00078ef80a */
[----:B------:R-:W-:Y:S02]  /*b080*/  IMAD R6, R6, 0x2000, R9 ;  /* 0x0000200006067824 */ /* 0x000fe400078e0209 */
[----:B--2---:R-:W-:-:S04]  /*b090*/  IMAD R8, R29, -0x80, R8 ;  /* 0xffffff801d087824 */ /* 0x004fc800078e0208 */
[----:B------:R-:W-:Y:S01]  /*b0a0*/  IMAD.IADD R8, R8, 0x1, -R3 ;  /* 0x0000000108087824 */ /* 0x000fe200078e0a03 */
[----:B------:R-:W-:Y:S06]  /*b0b0*/  BRA.DIV UR4, `(.L_x_284) ;  /* 0x00000042046c7947 */ /* 0x000fec000b800000 */
[----:B-1----:R-:W0:Y:S01]  /*b0c0*/  SHFL.IDX PT, R2, R23, RZ, 0x181f ;  /* 0x00181fff17027589 */ /* 0x002e2200000e0000 */
[----:B------:R-:W-:Y:S01]  /*b0d0*/  ISETP.LT.OR P0, PT, R8, 0x1, P1 ;  /* 0x000000010800780c */ /* 0x000fe20000f01670 */
[----:B------:R-:W-:Y:S02]  /*b0e0*/  IMAD R6, R6, 0x2, R22 ;  /* 0x0000000206067824 */ /* 0x000fe400078e0216 */
[----:B------:R-:W1:Y:S01]  /*b0f0*/  SHFL.IDX PT, R3, R24, RZ, 0x181f ;  /* 0x00181fff18037589 */ /* 0x000e6200000e0000 */
[----:B0-----:R-:W-:-:S05]  /*b100*/  IADD3 R2, P2, R2, R7, RZ ;  /* 0x0000000702027210 */ /* 0x001fca0007f5e0ff */
[----:B-1----:R-:W-:-:S05]  /*b110*/  IMAD.X R3, RZ, RZ, R3, P2 ;  /* 0x000000ffff037224 */ /* 0x002fca00010e0603 */
[----:B------:R-:W-:Y:S01]  /*b120*/  @!PT LDS RZ, [RZ] ;  /* 0x00000000fffff984 */ /* 0x000fe20000000800 */
[----:B------:R0:W-:Y:S01]  /*b130*/  LDGSTS.E.BYPASS.LTC128B.128 [R6+0x400], desc[UR50][R2.64], !P0 ;  /* 0x0040000002067fae */ /* 0x0001e2000c101d72 */
[----:B------:R-:W-:-:S03]  /*b140*/  ISETP.LT.OR P0, PT, R8, 0x11, P1 ;  /* 0x000000110800780c */ /* 0x000fc60000f01670 */
[----:B0-----:R-:W0:Y:S04]  /*b150*/  SHFL.IDX PT, R2, R23, 0x1, 0x181f ;  /* 0x00381f0017027f89 */ /* 0x001e2800000e0000 */
[----:B------:R-:W1:Y:S01]  /*b160*/  SHFL.IDX PT, R3, R24, 0x1, 0x181f ;  /* 0x00381f0018037f89 */ /* 0x000e6200000e0000 */
[----:B0-----:R-:W-:-:S05]  /*b170*/  IADD3 R2, P2, R2, R7, RZ ;  /* 0x0000000702027210 */ /* 0x001fca0007f5e0ff */
[----:B-1----:R-:W-:-:S05]  /*b180*/  IMAD.X R3, RZ, RZ, R3, P2 ;  /* 0x000000ffff037224 */ /* 0x002fca00010e0603 */
        /* <DEDUP_REMOVED lines=10> */
[----:B0-----:R-:W-:-:S04]  /*b230*/  IADD3 R2, P2, R2, R7, RZ ;  /* 0x0000000702027210 */ /* 0x001fc80007f5e0ff */
[----:B-1----:R-:W-:-:S05]  /*b240*/  IADD3.X R3, RZ, R3, RZ, P2, !PT ;  /* 0x00000003ff037210 */ /* 0x002fca00017fe4ff */
        /* <DEDUP_REMOVED lines=15> */
[----:B------:R-:W1:Y:S04]  /*b340*/  SHFL.IDX PT, R3, R24, 0x6, 0x181f ;  /* 0x00d81f0018037f89 */ /* 0x000e6800000e0000 */
[----:B------:R-:W2:Y:S01]  /*b350*/  SHFL.IDX PT, R24, R24, 0x7, 0x181f ;  /* 0x00f81f0018187f89 */ /* 0x000ea200000e0000 */
[----:B0-----:R-:W-:-:S05]  /*b360*/  IADD3 R2, P2, R2, R7, RZ ;  /* 0x0000000702027210 */ /* 0x001fca0007f5e0ff */
[----:B-1----:R-:W-:-:S05]  /*b370*/  IMAD.X R3, RZ, RZ, R3, P2 ;  /* 0x000000ffff037224 */ /* 0x002fca00010e0603 */
[----:B------:R0:W-:Y:S04]  /*b380*/  LDGSTS.E.BYPASS.LTC128B.128 [R6+0x3400], desc[UR50][R2.64], !P0 ;  /* 0x0340000002067fae */ /* 0x0001e8000c101d72 */
[----:B0-2---:R0:W1:Y:S02]  /*b390*/  SHFL.IDX PT, R2, R23, 0x7, 0x181f ;  /* 0x00f81f0017027f89 */ /* 0x00506400000e0000 */
.L_x_409:
[----:B------:R-:W2:Y:S01]  /*b3a0*/  LDL R9, [R1] ;  /* 0x0000000001097983 */ /* 0x000ea20000100800 */
[----:B------:R-:W-:Y:S01]  /*b3b0*/  ISETP.LT.OR P0, PT, R8, 0x71, P1 ;  /* 0x000000710800780c */ /* 0x000fe20000f01670 */
[----:B------:R-:W-:Y:S01]  /*b3c0*/  ULDC.64 UR4, c[0x0][0x328] ;  /* 0x0000ca0000047ab9 */ /* 0x000fe20000000a00 */
[----:B-1----:R-:W-:-:S05]  /*b3d0*/  IADD3 R2, P2, R2, R7, RZ ;  /* 0x0000000702027210 */ /* 0x002fca0007f5e0ff */
[----:B------:R-:W-:-:S06]  /*b3e0*/  IMAD.X R3, RZ, RZ, R24, P2 ;  /* 0x000000ffff037224 */ /* 0x000fcc00010e0618 */
[----:B------:R-:W-:Y:S01]  /*b3f0*/  @!PT LDS RZ, [RZ] ;  /* 0x00000000fffff984 */ /* 0x000fe20000000800 */
[----:B------:R-:W-:Y:S01]  /*b400*/  @!PT LDS RZ, [RZ] ;  /* 0x00000000fffff984 */ /* 0x000fe20000000800 */
[----:B------:R-:W-:Y:S01]  /*b410*/  @!PT LDS RZ, [RZ] ;  /* 0x00000000fffff984 */ /* 0x000fe20000000800 */
[----:B------:R1:W-:Y:S01]  /*b420*/  LDGSTS.E.BYPASS.LTC128B.128 [R6+0x3c00], desc[UR50][R2.64], !P0 ;  /* 0x03c0000002067fae */ /* 0x0003e2000c101d72 */
[----:B------:R-:W-:Y:S01]  /*b430*/  PLOP3.LUT P0, PT, PT, PT, PT, 0x80, 0x0 ;  /* 0x000000000000781c */ /* 0x000fe20003f0f070 */
[----:B-1----:R-:W-:Y:S02]  /*b440*/  IMAD R6, R20, UR4, RZ ;  /* 0x0000000414067c24 */ /* 0x002fe4000f8e02ff */
[----:B------:R-:W-:-:S04]  /*b450*/  IMAD.WIDE.U32 R2, R0, UR4, RZ ;  /* 0x0000000400027c25 */ /* 0x000fc8000f8e00ff */
[----:B------:R-:W-:Y:S01]  /*b460*/  IMAD R6, R0, UR5, R6 ;  /* 0x0000000500067c24 */ /* 0x000fe2000f8e0206 */
[----:B------:R-:W-:Y:S01]  /*b470*/  ULDC.64 UR4, c[0x0][0x338] ;  /* 0x0000ce0000047ab9 */ /* 0x000fe20000000a00 */
[----:B------:R-:W-:Y:S02]  /*b480*/  NOP ;  /* 0x0000000000007918 */ /* 0x000fe40000000000 */
[----:B------:R-:W-:Y:S02]  /*b490*/  IMAD.IADD R3, R3, 0x1, R6 ;  /* 0x0000000103037824 */ /* 0x000fe400078e0206 */
[----:B------:R-:W-:-:S04]  /*b4a0*/  IMAD.WIDE.U32 R2, R4, UR4, R2 ;  /* 0x0000000404027c25 */ /* 0x000fc8000f8e0002 */
[----:B------:R-:W-:-:S04]  /*b4b0*/  IMAD R0, R21, UR4, RZ ;  /* 0x0000000415007c24 */ /* 0x000fc8000f8e02ff */
[----:B------:R-:W-:Y:S01]  /*b4c0*/  IMAD R0, R4, UR5, R0 ;  /* 0x0000000504007c24 */ /* 0x000fe2000f8e0200 */
[----:B------:R-:W-:-:S03]  /*b4d0*/  ULDC.64 UR4, c[0x0][0x330] ;  /* 0x0000cc0000047ab9 */ /* 0x000fc60000000a00 */
[----:B------:R-:W-:Y:S02]  /*b4e0*/  IMAD.IADD R3, R3, 0x1, R0 ;  /* 0x0000000103037824 */ /* 0x000fe400078e0200 */
[----:B------:R-:W-:-:S04]  /*b4f0*/  IMAD.WIDE.U32 R2, R18, UR4, R2 ;  /* 0x0000000412027c25 */ /* 0x000fc8000f8e0002 */
[----:B--2---:R-:W-:-:S04]  /*b500*/  IMAD R0, R9, UR4, RZ ;  /* 0x0000000409007c24 */ /* 0x004fc8000f8e02ff */
[----:B------:R-:W-:Y:S01]  /*b510*/  IMAD R0, R18, UR5, R0 ;  /* 0x0000000512007c24 */ /* 0x000fe2000f8e0200 */
[----:B------:R-:W-:Y:S02]  /*b520*/  ULDC.64 UR4, c[0x0][0x318] ;  /* 0x0000c60000047ab9 */ /* 0x000fe40000000a00 */
[----:B0-----:R-:W-:Y:S01]  /*b530*/  LEA R23, P2, R2, UR4, 0x1 ;  /* 0x0000000402177c11 */ /* 0x001fe2000f8408ff */
[----:B------:R-:W-:-:S05]  /*b540*/  IMAD.IADD R0, R0, 0x1, R3 ;  /* 0x0000000100007824 */ /* 0x000fca00078e0203 */
[----:B------:R-:W-:-:S07]  /*b550*/  LEA.HI.X R24, R2, UR5, R0, 0x1, P2 ;  /* 0x0000000502187c11 */ /* 0x000fce00090f0c00 */
.L_x_285:
[----:B------:R-:W-:Y:S02]  /*b560*/  PLOP3.LUT P2, PT, P2, P0, PT, 0xa2, 0x0 ;  /* 0x000000000000781c */ /* 0x000fe40001741472 */
[----:B------:R-:W-:-:S08]  /*b570*/  @P0 R2UR P2, UR4, R5 ;  /* 0x00000000050402ca */ /* 0x000fd00000040000 */
[----:B------:R-:W-:-:S05]  /*b580*/  @P0 PLOP3.LUT P0, PT, P2, PT, PT, 0x80, 0x0 ;  /* 0x000000000000081c */ /* 0x000fca000170f070 */
[----:B------:R-:W-:Y:S01]  /*b590*/  @!P2 SYNCS.ARRIVE.TRANS64.RED.A0T1 RZ, [UR4+0x16850], RZ ;  /* 0x016850ffffffa9a7 */ /* 0x000fe20008200404 */
[----:B------:R-:W-:Y:S07]  /*b5a0*/  @!P2 ARRIVES.LDGSTSBAR.64.TRANSCNT [UR4+0x16850] ;  /* 0x01685000ff00a9b0 */ /* 0x000fee0008000a84 */
[----:B------:R-:W-:Y:S05]  /*b5b0*/  @P0 BRA.U.ANY `(.L_x_285) ;  /* 0xfffffffd00e80947 */ /* 0x000fea000393ffff */
[----:B------:R-:W-:Y:S01]  /*b5c0*/  NOP ;  /* 0x0000000000007918 */ /* 0x000fe20000000000 */
[----:B------:R-:W-:-:S04]  /*b5d0*/  MOV R0, UR36 ;  /* 0x0000002400007c02 */ /* 0x000fc80008000f00 */
[----:B------:R-:W-:-:S13]  /*b5e0*/  ISETP.NE.AND P3, PT, R0, 0x3, PT ;  /* 0x000000030000780c */ /* 0x000fda0003f65270 */
[----:B------:R-:W-:Y:S05]  /*b5f0*/  @!P3 BRA `(.L_x_286) ;  /* 0x000000000004b947 */ /* 0x000fea0003800000 */
[----:B------:R-:W-:Y:S01]  /*b600*/  BPT.TRAP 0x1 ;  /* 0x000000040000795c */ /* 0x000fe20000300000 */
.L_x_286:
[C---:B------:R-:W-:Y:S01]  /*b610*/  ISETP.GT.AND P0, PT, R26.reuse, RZ, PT ;  /* 0x000000ff1a00720c */ /* 0x040fe20003f04270 */
[----:B------:R1:W-:Y:S01]  /*b620*/  SYNCS.ARRIVE.TRANS64.A1T0 RZ, [R5+URZ+0x16850], RZ ;  /* 0x016850ff05ff79a7 */ /* 0x0003e2000810003f */
[----:B------:R-:W-:Y:S02]  /*b630*/  VIADD R7, R26, 0xffffffff ;  /* 0xffffffff1a077836 */ /* 0x000fe40000000000 */
[----:B------:R-:W-:Y:S02]  /*b640*/  IMAD.MOV.U32 R17, RZ, RZ, R27 ;  /* 0x000000ffff117224 */ /* 0x000fe400078e001b */
[----:B------:R-:W-:Y:S02]  /*b650*/  IMAD.MOV.U32 R6, RZ, RZ, R25 ;  /* 0x000000ffff067224 */ /* 0x000fe400078e0019 */
[----:B------:R-:W-:-:S05]  /*b660*/  IMAD.MOV.U32 R29, RZ, RZ, R26 ;  /* 0x000000ffff1d7224 */ /* 0x000fca00078e001a */
[----:B-1----:R-:W-:Y:S05]  /*b670*/  @P0 BRA `(.L_x_287) ;  /* 0xfffffff0000c0947 */ /* 0x002fea000383ffff */
.L_x_274:
[----:B------:R-:W-:Y:S05]  /*b680*/  BSYNC B0 ;  /* 0x0000000000007941 */ /* 0x000fea0003800000 */
.L_x_273:
[----:B------:R-:W1:Y:S01]  /*b690*/  S2R R0, SR_TID.X ;  /* 0x0000000000007919 */ /* 0x000e620000002100 */
[----:B------:R-:W-:Y:S01]  /*b6a0*/  BSSY B0, `(.L_x_288) ;  /* 0x0000010000007945 */ /* 0x000fe20003800000 */
[----:B-1----:R-:W-:-:S04]  /*b6b0*/  LOP3.LUT R0, R0, 0x7f, RZ, 0xc0, !PT ;  /* 0x0000007f00007812 */ /* 0x002fc800078ec0ff */
[----:B------:R-:W-:-:S13]  /*b6c0*/  ISETP.NE.AND P0, PT, R0, RZ, PT ;  /* 0x000000ff0000720c */ /* 0x000fda0003f05270 */
[----:B------:R-:W-:Y:S05]  /*b6d0*/  @P0 BRA `(.L_x_289) ;  /* 0x0000000000300947 */ /* 0x000fea0003800000 */
[----:B------:R-:W1:Y:S01]  /*b6e0*/  S2R R5, SR_LANEID ;  /* 0x0000000000057919 */ /* 0x000e620000000000 */
[----:B------:R-:W-:Y:S01]  /*b6f0*/  VOTEU.ANY UR4, UPT, PT ;  /* 0x0000000000047886 */ /* 0x000fe200038e0100 */
[----:B0-----:R-:W0:Y:S01]  /*b700*/  LDC.64 R2, c[0x0][0xc60] ;  /* 0x00031800ff027b82 */ /* 0x001e220000000a00 */
[----:B------:R-:W1:Y:S02]  /*b710*/  FLO.U32 R0, UR4 ;  /* 0x0000000400007d00 */ /* 0x000e6400080e0000 */
[----:B-1----:R-:W-:-:S06]  /*b720*/  ISETP.EQ.U32.AND P0, PT, R0, R5, PT ;  /* 0x000000050000720c */ /* 0x002fcc0003f02070 */
[----:B------:R-:W0:Y:S07]  /*b730*/  POPC R5, UR4 ;  /* 0x0000000400057d09 */ /* 0x000e2e0008000000 */
[----:B0-----:R-:W2:Y:S01]  /*b740*/  @P0 ATOMG.E.ADD.STRONG.GPU PT, R3, desc[UR50][R2.64], R5 ;  /* 0x00000005020309a8 */ /* 0x001ea200081ee1f2 */
[----:B------:R-:W0:Y:S02]  /*b750*/  S2R R4, SR_LTMASK ;  /* 0x0000000000047919 */ /* 0x000e240000003900 */
[----:B0-----:R-:W-:-:S04]  /*b760*/  LOP3.LUT R4, R4, UR4, RZ, 0xc0, !PT ;  /* 0x0000000404047c12 */ /* 0x001fc8000f8ec0ff */
[----:B------:R-:W0:Y:S01]  /*b770*/  POPC R7, R4 ;  /* 0x0000000400077309 */ /* 0x000e220000000000 */
[----:B--2---:R-:W0:Y:S02]  /*b780*/  SHFL.IDX PT, R0, R3, R0, 0x1f ;  /* 0x00001f0003007589 */ /* 0x004e2400000e0000 */
[----:B0-----:R-:W-:-:S07]  /*b790*/  IADD3 R16, R0, UR38, R7 ;  /* 0x0000002600107c10 */ /* 0x001fce000fffe007 */
.L_x_289:
[----:B------:R-:W-:Y:S05]  /*b7a0*/  BSYNC B0 ;  /* 0x0000000000007941 */ /* 0x000fea0003800000 */
.L_x_288:
[----:B------:R-:W-:-:S05]  /*b7b0*/  IMAD.U32 R0, RZ, RZ, UR36 ;  /* 0x00000024ff007e24 */ /* 0x000fca000f8e00ff */
[----:B------:R-:W-:-:S13]  /*b7c0*/  ISETP.NE.AND P0, PT, R0, 0x3, PT ;  /* 0x000000030000780c */ /* 0x000fda0003f05270 */
[----:B------:R-:W-:Y:S05]  /*b7d0*/  @!P0 BRA `(.L_x_290) ;  /* 0x0000000000048947 */ /* 0x000fea0003800000 */
[----:B------:R-:W-:Y:S01]  /*b7e0*/  BPT.TRAP 0x1 ;  /* 0x000000040000795c */ /* 0x000fe20000300000 */
.L_x_290:
[----:B------:R-:W2:Y:S01]  /*b7f0*/  LDL.LU R2, [R1+0x10] ;  /* 0x0000100001027983 */ /* 0x000ea20000300800 */
[----:B------:R-:W-:Y:S01]  /*b800*/  IMAD R0, R25, 0x8, R22 ;  /* 0x0000000819007824 */ /* 0x000fe200078e0216 */
[----:B0-----:R-:W-:Y:S01]  /*b810*/  SHF.L.U32 R3, R27, 0x1f, RZ ;  /* 0x0000001f1b037819 */ /* 0x001fe200000006ff */
[----:B------:R-:W-:Y:S03]  /*b820*/  BSSY B0, `(.L_x_291) ;  /* 0x0000004000007945 */ /* 0x000fe60003800000 */
[----:B------:R-:W0:Y:S01]  /*b830*/  SYNCS.PHASECHK.TRANS64.TRYWAIT P0, [R0+URZ+0x16860], R3 ;  /* 0x01686003000075a7 */ /* 0x000e22000800017f */
[----:B--2---:R-:W-:Y:S01]  /*b840*/  IMAD R6, R26, -0x80, R2 ;  /* 0xffffff801a067824 */ /* 0x004fe200078e0202 */
[----:B0-----:R-:W-:Y:S06]  /*b850*/  @!P0 BRA `(.L_x_292) ;  /* 0x0000004000cc8947 */ /* 0x001fec0003800000 */
.L_x_410:
[----:B------:R-:W-:Y:S05]  /*b860*/  BSYNC B0 ;  /* 0x0000000000007941 */ /* 0x000fea0003800000 */
.L_x_291:
[----:B------:R-:W1:Y:S01]  /*b870*/  S2R R7, SR_TID.X ;  /* 0x0000000000077919 */ /* 0x000e620000002100 */
[----:B------:R-:W-:Y:S02]  /*b880*/  ULDC UR4, c[0x0][0x2f4] ;  /* 0x0000bd0000047ab9 */ /* 0x000fe40000000800 */
[----:B------:R-:W-:Y:S01]  /*b890*/  ISETP.GE.AND P0, PT, R28, UR4, PT ;  /* 0x000000041c007c0c */ /* 0x000fe2000bf06270 */
[----:B------:R-:W-:Y:S01]  /*b8a0*/  UMOV UR4, 0xffffffff ;  /* 0xffffffff00047882 */ /* 0x000fe20000000000 */
[C---:B-1----:R-:W-:Y:S01]  /*b8b0*/  SHF.L.U32 R2, R7.reuse, 0x3, RZ ;  /* 0x0000000307027819 */ /* 0x042fe200000006ff */
[C---:B------:R-:W-:Y:S01]  /*b8c0*/  IMAD.SHL.U32 R4, R7.reuse, 0x8, RZ ;  /* 0x0000000807047824 */ /* 0x040fe200078e00ff */
[----:B------:R-:W-:Y:S02]  /*b8d0*/  LOP3.LUT R5, R7, 0x7f, RZ, 0xc0, !PT ;  /* 0x0000007f07057812 */ /* 0x000fe400078ec0ff */
[----:B------:R-:W-:Y:S02]  /*b8e0*/  LOP3.LUT R2, R2, 0x1f8, RZ, 0xc0, !PT ;  /* 0x000001f802027812 */ /* 0x000fe400078ec0ff */
[----:B------:R-:W-:-:S02]  /*b8f0*/  SHF.R.U32.HI R5, RZ, 0x3, R5 ;  /* 0x00000003ff057819 */ /* 0x000fc40000011605 */
[----:B------:R-:W-:-:S03]  /*b900*/  LOP3.LUT R2, R2, 0x38, R7, 0x78, !PT ;  /* 0x0000003802027812 */ /* 0x000fc600078e7807 */
[----:B------:R-:W-:Y:S01]  /*b910*/  IMAD.IADD R6, R6, 0x1, -R5 ;  /* 0x0000000106067824 */ /* 0x000fe200078e0a05 */
[----:B------:R-:W-:-:S05]  /*b920*/  LOP3.LUT R2, R2, 0x200, R4, 0xf8, !PT ;  /* 0x0000020002027812 */ /* 0x000fca00078ef804 */
[----:B------:R-:W-:Y:S01]  /*b930*/  IMAD R4, R25, 0x2000, R2 ;  /* 0x0000200019047824 */ /* 0x000fe200078e0202 */
[----:B------:R-:W-:Y:S06]  /*b940*/  BRA.DIV UR4, `(.L_x_293) ;  /* 0x0000004204a47947 */ /* 0x000fec000b800000 */
[----:B------:R-:W1:Y:S01]  /*b950*/  SHFL.IDX PT, R14, R23, RZ, 0x181f ;  /* 0x00181fff170e7589 */ /* 0x000e6200000e0000 */
[----:B------:R-:W-:Y:S01]  /*b960*/  IMAD.SHL.U32 R5, R28, 0x2, RZ ;  /* 0x000000021c057824 */ /* 0x000fe200078e00ff */
[----:B------:R-:W-:Y:S01]  /*b970*/  ISETP.LT.OR P1, PT, R6, 0x1, P0 ;  /* 0x000000010600780c */ /* 0x000fe20000721670 */
[----:B------:R-:W-:Y:S01]  /*b980*/  IMAD R4, R4, 0x2, R22 ;  /* 0x0000000204047824 */ /* 0x000fe200078e0216 */
[----:B0-----:R-:W0:Y:S04]  /*b990*/  SHFL.IDX PT, R3, R24, RZ, 0x181f ;  /* 0x00181fff18037589 */ /* 0x001e2800000e0000 */
[----:B------:R-:W2:Y:S04]  /*b9a0*/  SHFL.IDX PT, R9, R23, 0x1, 0x181f ;  /* 0x00381f0017097f89 */ /* 0x000ea800000e0000 */
[----:B------:R-:W3:Y:S04]  /*b9b0*/  SHFL.IDX PT, R7, R24, 0x1, 0x181f ;  /* 0x00381f0018077f89 */ /* 0x000ee800000e0000 */
[----:B------:R-:W4:Y:S04]  /*b9c0*/  SHFL.IDX PT, R10, R23, 0x2, 0x181f ;  /* 0x00581f00170a7f89 */ /* 0x000f2800000e0000 */
[----:B------:R-:W5:Y:S01]  /*b9d0*/  SHFL.IDX PT, R8, R24, 0x2, 0x181f ;  /* 0x00581f0018087f89 */ /* 0x000f6200000e0000 */
[----:B-1----:R-:W-:-:S03]  /*b9e0*/  IADD3 R2, P2, R14, R5, RZ ;  /* 0x000000050e027210 */ /* 0x002fc60007f5e0ff */
[----:B------:R-:W-:Y:S02]  /*b9f0*/  SHFL.IDX PT, R14, R23, 0x6, 0x181f ;  /* 0x00d81f00170e7f89 */ /* 0x000fe400000e0000 */
[----:B0-----:R-:W-:-:S05]  /*ba00*/  IMAD.X R3, RZ, RZ, R3, P2 ;  /* 0x000000ffff037224 */ /* 0x001fca00010e0603 */
[----:B------:R2:W-:Y:S01]  /*ba10*/  LDGSTS.E.BYPASS.LTC128B.128 [R4+0x400], desc[UR50][R2.64], !P1 ;  /* 0x0040000002047fae */ /* 0x0005e2000c901d72 */
[C---:B------:R-:W-:Y:S02]  /*ba20*/  ISETP.LT.OR P1, PT, R6.reuse, 0x11, P0 ;  /* 0x000000110600780c */ /* 0x040fe40000721670 */
[----:B--2---:R-:W-:Y:S02]  /*ba30*/  IADD3 R2, P2, R9, R5, RZ ;  /* 0x0000000509027210 */ /* 0x004fe40007f5e0ff */
[----:B------:R-:W0:Y:S03]  /*ba40*/  SHFL.IDX PT, R9, R23, 0x3, 0x181f ;  /* 0x00781f0017097f89 */ /* 0x000e2600000e0000 */
[----:B---3--:R-:W-:Y:S02]  /*ba50*/  IMAD.X R3, RZ, RZ, R7, P2 ;  /* 0x000000ffff037224 */ /* 0x008fe400010e0607 */
[----:B------:R-:W1:Y:S04]  /*ba60*/  SHFL.IDX PT, R7, R24, 0x3, 0x181f ;  /* 0x00781f0018077f89 */ /* 0x000e6800000e0000 */
[----:B------:R4:W-:Y:S01]  /*ba70*/  LDGSTS.E.BYPASS.LTC128B.128 [R4+0xc00], desc[UR50][R2.64], !P1 ;  /* 0x00c0000002047fae */ /* 0x0009e2000c901d72 */
[----:B------:R-:W-:-:S02]  /*ba80*/  ISETP.LT.OR P1, PT, R6, 0x21, P0 ;  /* 0x000000210600780c */ /* 0x000fc40000721670 */
[----:B----4-:R-:W-:Y:S02]  /*ba90*/  IADD3 R2, P2, R10, R5, RZ ;  /* 0x000000050a027210 */ /* 0x010fe40007f5e0ff */
[----:B------:R-:W2:Y:S02]  /*baa0*/  SHFL.IDX PT, R10, R23, 0x4, 0x181f ;  /* 0x00981f00170a7f89 */ /* 0x000ea400000e0000 */
[----:B-----5:R-:W-:Y:S02]  /*bab0*/  IADD3.X R3, RZ, R8, RZ, P2, !PT ;  /* 0x00000008ff037210 */ /* 0x020fe400017fe4ff */
[----:B------:R-:W3:Y:S05]  /*bac0*/  SHFL.IDX PT, R8, R24, 0x4, 0x181f ;  /* 0x00981f0018087f89 */ /* 0x000eea00000e0000 */
[----:B------:R0:W-:Y:S01]  /*bad0*/  LDGSTS.E.BYPASS.LTC128B.128 [R4+0x1400], desc[UR50][R2.64], !P1 ;  /* 0x0140000002047fae */ /* 0x0001e2000c901d72 */
[----:B------:R-:W-:-:S02]  /*bae0*/  ISETP.LT.OR P1, PT, R6, 0x31, P0 ;  /* 0x000000310600780c */ /* 0x000fc40000721670 */
[----:B0-----:R-:W-:Y:S02]  /*baf0*/  IADD3 R2, P2, R9, R5, RZ ;  /* 0x0000000509027210 */ /* 0x001fe40007f5e0ff */
[----:B------:R-:W0:Y:S03]  /*bb00*/  SHFL.IDX PT, R9, R23, 0x5, 0x181f ;  /* 0x00b81f0017097f89 */ /* 0x000e2600000e0000 */
[----:B-1----:R-:W-:Y:S02]  /*bb10*/  IMAD.X R3, RZ, RZ, R7, P2 ;  /* 0x000000ffff037224 */ /* 0x002fe400010e0607 */
[----:B------:R-:W1:Y:S04]  /*bb20*/  SHFL.IDX PT, R7, R24, 0x5, 0x181f ;  /* 0x00b81f0018077f89 */ /* 0x000e6800000e0000 */
[----:B------:R2:W-:Y:S01]  /*bb30*/  LDGSTS.E.BYPASS.LTC128B.128 [R4+0x1c00], desc[UR50][R2.64], !P1 ;  /* 0x01c0000002047fae */ /* 0x0005e2000c901d72 */
[----:B------:R-:W-:-:S02]  /*bb40*/  ISETP.LT.OR P1, PT, R6, 0x41, P0 ;  /* 0x000000410600780c */ /* 0x000fc40000721670 */
[----:B--2---:R-:W-:-:S05]  /*bb50*/  IADD3 R2, P2, R10, R5, RZ ;  /* 0x000000050a027210 */ /* 0x004fca0007f5e0ff */
[----:B---3--:R-:W-:Y:S02]  /*bb60*/  IMAD.X R3, RZ, RZ, R8, P2 ;  /* 0x000000ffff037224 */ /* 0x008fe400010e0608 */
[----:B------:R-:W2:Y:S04]  /*bb70*/  SHFL.IDX PT, R8, R24, 0x6, 0x181f ;  /* 0x00d81f0018087f89 */ /* 0x000ea800000e0000 */
[----:B------:R0:W-:Y:S01]  /*bb80*/  LDGSTS.E.BYPASS.LTC128B.128 [R4+0x2400], desc[UR50][R2.64], !P1 ;  /* 0x0240000002047fae */ /* 0x0001e2000c901d72 */
[----:B------:R-:W-:-:S03]  /*bb90*/  ISETP.LT.OR P1, PT, R6, 0x51, P0 ;  /* 0x000000510600780c */ /* 0x000fc60000721670 */
[----:B------:R-:W3:Y:S01]  /*bba0*/  SHFL.IDX PT, R24, R24, 0x7, 0x181f ;  /* 0x00f81f0018187f89 */ /* 0x000ee200000e0000 */
[----:B0-----:R-:W-:-:S05]  /*bbb0*/  IADD3 R2, P2, R9, R5, RZ ;  /* 0x0000000509027210 */ /* 0x001fca0007f5e0ff */
[----:B-1----:R-:W-:-:S05]  /*bbc0*/  IMAD.X R3, RZ, RZ, R7, P2 ;  /* 0x000000ffff037224 */ /* 0x002fca00010e0607 */
[----:B------:R0:W-:Y:S01]  /*bbd0*/  LDGSTS.E.BYPASS.LTC128B.128 [R4+0x2c00], desc[UR50][R2.64], !P1 ;  /* 0x02c0000002047fae */ /* 0x0001e2000c901d72 */
[----:B------:R-:W-:Y:S02]  /*bbe0*/  ISETP.LT.OR P1, PT, R6, 0x61, P0 ;  /* 0x000000610600780c */ /* 0x000fe40000721670 */
[----:B0-----:R-:W-:Y:S02]  /*bbf0*/  IADD3 R2, P2, R14, R5, RZ ;  /* 0x000000050e027210 */ /* 0x001fe40007f5e0ff */
[----:B------:R0:W1:Y:S03]  /*bc00*/  SHFL.IDX PT, R14, R23, 0x7, 0x181f ;  /* 0x00f81f00170e7f89 */ /* 0x00006600000e0000 */
[----:B--2---:R-:W-:-:S06]  /*bc10*/  IMAD.X R3, RZ, RZ, R8, P2 ;  /* 0x000000ffff037224 */ /* 0x004fcc00010e0608 */
[----:B---3--:R0:W-:Y:S02]  /*bc20*/  LDGSTS.E.BYPASS.LTC128B.128 [R4+0x3400], desc[UR50][R2.64], !P1 ;  /* 0x0340000002047fae */ /* 0x0081e4000c901d72 */
.L_x_428:
[----:B------:R-:W-:Y:S02]  /*bc30*/  ISETP.LT.OR P0, PT, R6, 0x71, P0 ;  /* 0x000000710600780c */ /* 0x000fe40000701670 */
[----:B01----:R-:W-:-:S05]  /*bc40*/  IADD3 R2, P1, R14, R5, RZ ;  /* 0x000000050e027210 */ /* 0x003fca0007f3e0ff */
[----:B------:R-:W-:-:S06]  /*bc50*/  IMAD.X R3, RZ, RZ, R24, P1 ;  /* 0x000000ffff037224 */ /* 0x000fcc00008e0618 */
[----:B------:R-:W-:Y:S01]  /*bc60*/  @!PT LDS RZ, [RZ] ;  /* 0x00000000fffff984 */ /* 0x000fe20000000800 */
[----:B------:R-:W-:Y:S01]  /*bc70*/  @!PT LDS RZ, [RZ] ;  /* 0x00000000fffff984 */ /* 0x000fe20000000800 */
[----:B------:R-:W-:Y:S01]  /*bc80*/  @!PT LDS RZ, [RZ] ;  /* 0x00000000fffff984 */ /* 0x000fe20000000800 */
[----:B------:R0:W-:Y:S01]  /*bc90*/  LDGSTS.E.BYPASS.LTC128B.128 [R4+0x3c00], desc[UR50][R2.64], !P0 ;  /* 0x03c0000002047fae */ /* 0x0001e2000c101d72 */
[----:B------:R-:W-:Y:S01]  /*bca0*/  PLOP3.LUT P0, PT, PT, PT, PT, 0x80, 0x0 ;  /* 0x000000000000781c */ /* 0x000fe20003f0f070 */
[----:B------:R-:W-:-:S12]  /*bcb0*/  NOP ;  /* 0x0000000000007918 */ /* 0x000fd80000000000 */
.L_x_294:
        /* <DEDUP_REMOVED lines=11> */
.L_x_295:
[----:B------:R-:W-:Y:S01]  /*bd70*/  IADD3 R25, R25, 0x1, RZ ;  /* 0x0000000119197810 */ /* 0x000fe20007ffe0ff */
[----:B------:R0:W-:Y:S03]  /*bd80*/  SYNCS.ARRIVE.TRANS64.A1T0 RZ, [R0+URZ+0x16850], RZ ;  /* 0x016850ff00ff79a7 */ /* 0x0001e6000810003f */
[----:B------:R-:W-:-:S04]  /*bd90*/  ISETP.NE.AND P0, PT, R25, 0x2, PT ;  /* 0x000000021900780c */ /* 0x000fc80003f05270 */
[----:B------:R-:W-:Y:S02]  /*bda0*/  SEL R25, R25, RZ, P0 ;  /* 0x000000ff19197207 */ /* 0x000fe40000000000 */
[----:B0-----:R-:W-:-:S04]  /*bdb0*/  SEL R0, RZ, 0x1, P0 ;  /* 0x00000001ff007807 */ /* 0x001fc80000000000 */
[----:B------:R-:W-:-:S07]  /*bdc0*/  LOP3.LUT R27, R27, R0, RZ, 0x3c, !PT ;  /* 0x000000001b1b7212 */ /* 0x000fce00078e3cff */
.L_x_254:
[----:B------:R-:W-:Y:S05]  /*bdd0*/  BSYNC B7 ;  /* 0x0000000000077941 */ /* 0x000fea0003800000 */
.L_x_252:
[----:B------:R-:W2:Y:S02]  /*bde0*/  LDL R0, [R1+0x8] ;  /* 0x0000080001007983 */ /* 0x000ea40000100800 */
[----:B--2---:R-:W-:-:S13]  /*bdf0*/  LOP3.LUT P0, RZ, R0, 0x10, RZ, 0xc0, !PT ;  /* 0x0000001000ff7812 */ /* 0x004fda000780c0ff */
[----:B------:R-:W-:Y:S05]  /*be00*/  @!P0 BRA `(.L_x_296) ;  /* 0x0000000000248947 */ /* 0x000fea0003800000 */
[----:B------:R-:W-:Y:S05]  /*be10*/  WARPSYNC.ALL ;  /* 0x0000000000007948 */ /* 0x000fea0003800000 */
[----:B------:R-:W0:Y:S08]  /*be20*/  S2UR UR5, SR_CgaCtaId ;  /* 0x00000000000579c3 */ /* 0x000e300000008800 */
[----:B------:R-:W-:Y:S06]  /*be30*/  BAR.SYNC.DEFER_BLOCKING 0x5, 0x200 ;  /* 0x0148000000007b1d */ /* 0x000fec0000010000 */
[----:B------:R-:W-:-:S02]  /*be40*/  UMOV UR4, 0x400 ;  /* 0x0000040000047882 */ /* 0x000fc40000000000 */
[----:B0-----:R-:W-:-:S06]  /*be50*/  ULEA UR4, UR5, UR4, 0x18 ;  /* 0x0000000405047291 */ /* 0x001fcc000f8ec03f */
[----:B------:R-:W-:-:S05]  /*be60*/  IMAD.U32 R22, RZ, RZ, UR4 ;  /* 0x00000004ff167e24 */ /* 0x000fca000f8e00ff */
[----:B------:R2:W3:Y:S01]  /*be70*/  LDS.128 R16, [R22+0x168d0] ;  /* 0x0168d00016107984 */ /* 0x0004e20000000c00 */
[----:B------:R-:W-:Y:S06]  /*be80*/  BAR.ARV 0x4, 0x200 ;  /* 0x0108000000007b1d */ /* 0x000fec0000002000 */
[----:B------:R-:W-:Y:S05]  /*be90*/  BRA `(.L_x_297) ;  /* 0x0000000800407947 */ /* 0x000fea0003800000 */
.L_x_296:
[----:B------:R-:W0:Y:S01]  /*bea0*/  S2R R0, SR_TID.X ;  /* 0x0000000000007919 */ /* 0x000e220000002100 */
[----:B------:R-:W-:Y:S01]  /*beb0*/  UMOV UR4, 0xffffffff ;  /* 0xffffffff00047882 */ /* 0x000fe20000000000 */
[----:B0-----:R-:W-:-:S04]  /*bec0*/  LOP3.LUT R8, R0, 0x1f, RZ, 0xc0, !PT ;  /* 0x0000001f00087812 */ /* 0x001fc800078ec0ff */
[----:B------:R-:W-:Y:S01]  /*bed0*/  ISETP.NE.AND P0, PT, R8, 0x1f, PT ;  /* 0x0000001f0800780c */ /* 0x000fe20003f05270 */
[----:B------:R-:W-:-:S12]  /*bee0*/  BRA.DIV UR4, `(.L_x_298) ;  /* 0x00000046047c7947 */ /* 0x000fd8000b800000 */
[----:B------:R-:W-:Y:S01]  /*bef0*/  IMAD.IADD R5, R19, 0x1, R8 ;  /* 0x0000000113057824 */ /* 0x000fe200078e0208 */
[----:B------:R-:W-:-:S04]  /*bf00*/  ULDC UR4, c[0x0][0xc3c] ;  /* 0x00030f0000047ab9 */ /* 0x000fc80000000800 */
[----:B------:R-:W-:-:S13]  /*bf10*/  ISETP.GE.OR P1, PT, R5, UR4, !P0 ;  /* 0x0000000405007c0c */ /* 0x000fda000c726670 */
[----:B------:R-:W0:Y:S02]  /*bf20*/  @!P1 LDC.64 R2, c[0x0][0xc80] ;  /* 0x00032000ff029b82 */ /* 0x000e240000000a00 */
[----:B0-----:R-:W-:-:S06]  /*bf30*/  @!P1 IMAD.WIDE R2, R5, 0x4, R2 ;  /* 0x0000000405029825 */ /* 0x001fcc00078e0202 */
[----:B------:R-:W2:Y:S01]  /*bf40*/  @!P1 LDG.E R2, desc[UR50][R2.64] ;  /* 0x0000003202029981 */ /* 0x000ea2000c1e1900 */
[----:B------:R-:W-:Y:S01]  /*bf50*/  IMAD.MOV.U32 R5, RZ, RZ, RZ ;  /* 0x000000ffff057224 */ /* 0x000fe200078e00ff */
[C---:B------:R-:W-:Y:S02]  /*bf60*/  ISETP.GE.U32.AND P2, PT, R8.reuse, 0x2, PT ;  /* 0x000000020800780c */ /* 0x040fe40003f46070 */
[C---:B------:R-:W-:Y:S01]  /*bf70*/  ISETP.GE.U32.AND P3, PT, R8.reuse, 0x4, PT ;  /* 0x000000040800780c */ /* 0x040fe20003f66070 */
[----:B------:R-:W-:Y:S01]  /*bf80*/  SHFL.IDX PT, R0, R16, RZ, 0x1f ;  /* 0x00001fff10007589 */ /* 0x000fe200000e0000 */
[C---:B------:R-:W-:Y:S02]  /*bf90*/  ISETP.GE.U32.AND P4, PT, R8.reuse, 0x8, PT ;  /* 0x000000080800780c */ /* 0x040fe40003f86070 */
[C---:B------:R-:W-:Y:S01]  /*bfa0*/  ISETP.GE.U32.AND P5, PT, R8.reuse, 0x10, PT ;  /* 0x000000100800780c */ /* 0x040fe20003fa6070 */
[----:B------:R-:W-:Y:S01]  /*bfb0*/  SHFL.IDX PT, R4, R16, 0x1, 0x1f ;  /* 0x00201f0010047f89 */ /* 0x000fe200000e0000 */
[----:B--2---:R-:W-:Y:S01]  /*bfc0*/  @!P1 IMAD.MOV.U32 R5, RZ, RZ, R2 ;  /* 0x000000ffff059224 */ /* 0x004fe200078e0002 */
[----:B------:R-:W-:-:S04]  /*bfd0*/  ISETP.NE.AND P1, PT, R8, RZ, PT ;  /* 0x000000ff0800720c */ /* 0x000fc80003f25270 */
[----:B------:R-:W0:Y:S02]  /*bfe0*/  SHFL.UP PT, R14, R5, 0x1, RZ ;  /* 0x04200000050e7989 */ /* 0x000e2400000e00ff */
        /* <DEDUP_REMOVED lines=14> */
[----:B------:R0:W1:Y:S02]  /*c0d0*/  SHFL.IDX PT, R14, R2, 0x1f, 0x1f ;  /* 0x03e01f00020e7f89 */ /* 0x00006400000e0000 */
.L_x_438:
[----:B------:R-:W-:Y:S02]  /*c0e0*/  ULDC UR4, c[0x0][0xc38] ;  /* 0x00030e0000047ab9 */ /* 0x000fe40000000800 */
[----:B------:R-:W-:-:S04]  /*c0f0*/  IMAD.U32 R7, RZ, RZ, UR4 ;  /* 0x00000004ff077e24 */ /* 0x000fc8000f8e00ff */
[----:B-1----:R-:W-:-:S04]  /*c100*/  IMAD R14, R14, R7, RZ ;  /* 0x000000070e0e7224 */ /* 0x002fc800078e02ff */
[----:B------:R-:W-:-:S05]  /*c110*/  IMAD.IADD R9, R4, 0x1, R14 ;  /* 0x0000000104097824 */ /* 0x000fca00078e020e */
[----:B------:R-:W-:-:S13]  /*c120*/  ISETP.GT.AND P6, PT, R9, R0, PT ;  /* 0x000000000900720c */ /* 0x000fda0003fc4270 */
[----:B------:R-:W-:Y:S05]  /*c130*/  @P6 BRA `(.L_x_299) ;  /* 0x00000000009c6947 */ /* 0x000fea0003800000 */
.L_x_304:
[----:B0-----:R-:W0:Y:S01]  /*c140*/  LDC R2, c[0x0][0xc3c] ;  /* 0x00030f00ff027b82 */ /* 0x001e220000000800 */
[----:B------:R-:W-:-:S05]  /*c150*/  VIADD R19, R19, 0x1f ;  /* 0x0000001f13137836 */ /* 0x000fca0000000000 */
[----:B0-----:R-:W-:-:S13]  /*c160*/  ISETP.GE.AND P6, PT, R19, R2, PT ;  /* 0x000000021300720c */ /* 0x001fda0003fc6270 */
[----:B------:R-:W-:Y:S05]  /*c170*/  @P6 BRA `(.L_x_300) ;  /* 0x0000000400446947 */ /* 0x000fea0003800000 */
[----:B------:R-:W0:Y:S01]  /*c180*/  S2R R3, SR_TID.X ;  /* 0x0000000000037919 */ /* 0x000e220000002100 */
[----:B------:R-:W-:Y:S01]  /*c190*/  BSSY B0, `(.L_x_301) ;  /* 0x0000009000007945 */ /* 0x000fe20003800000 */
[----:B------:R-:W-:Y:S02]  /*c1a0*/  MOV R5, RZ ;  /* 0x000000ff00057202 */ /* 0x000fe40000000f00 */
[----:B0-----:R-:W-:-:S05]  /*c1b0*/  LOP3.LUT R3, R3, 0x1f, RZ, 0xc0, !PT ;  /* 0x0000001f03037812 */ /* 0x001fca00078ec0ff */
[----:B------:R-:W-:-:S05]  /*c1c0*/  IMAD.IADD R7, R19, 0x1, R3 ;  /* 0x0000000113077824 */ /* 0x000fca00078e0203 */
[----:B------:R-:W-:-:S13]  /*c1d0*/  ISETP.GE.OR P6, PT, R7, R2, !P0 ;  /* 0x000000020700720c */ /* 0x000fda00047c6670 */
[----:B------:R-:W-:Y:S05]  /*c1e0*/  @P6 BRA `(.L_x_302) ;  /* 0x00000000000c6947 */ /* 0x000fea0003800000 */
[----:B------:R-:W0:Y:S02]  /*c1f0*/  LDC.64 R2, c[0x0][0xc80] ;  /* 0x00032000ff027b82 */ /* 0x000e240000000a00 */
[----:B0-----:R-:W-:-:S05]  /*c200*/  IMAD.WIDE R2, R7, 0x4, R2 ;  /* 0x0000000407027825 */ /* 0x001fca00078e0202 */
[----:B------:R0:W5:Y:S02]  /*c210*/  LDG.E R5, desc[UR50][R2.64] ;  /* 0x0000003202057981 */ /* 0x000164000c1e1900 */
.L_x_302:
[----:B------:R-:W-:Y:S05]  /*c220*/  BSYNC B0 ;  /* 0x0000000000007941 */ /* 0x000fea0003800000 */
.L_x_301:
[----:B------:R-:W-:-:S03]  /*c230*/  UMOV UR4, 0xffffffff ;  /* 0xffffffff00047882 */ /* 0x000fc60000000000 */
[----:B------:R-:W-:Y:S05]  /*c240*/  BRA.DIV UR4, `(.L_x_303) ;  /* 0x0000004604c87947 */ /* 0x000fea000b800000 */
[----:B-----5:R-:W1:Y:S02]  /*c250*/  SHFL.UP PT, R14, R5, 0x1, RZ ;  /* 0x04200000050e7989 */ /* 0x020e6400000e00ff */
[----:B-1----:R-:W-:-:S05]  /*c260*/  SEL R14, R14, RZ, P1 ;  /* 0x000000ff0e0e7207 */ /* 0x002fca0000800000 */
        /* <DEDUP_REMOVED lines=13> */
[----:B------:R0:W1:Y:S02]  /*c340*/  SHFL.IDX PT, R14, R2, 0x1f, 0x1f ;  /* 0x03e01f00020e7f89 */ /* 0x00006400000e0000 */
.L_x_446:
[----:B------:R-:W-:Y:S02]  /*c350*/  ULDC UR4, c[0x0][0xc38] ;  /* 0x00030e0000047ab9 */ /* 0x000fe40000000800 */
[----:B------:R-:W-:-:S04]  /*c360*/  IMAD.U32 R7, RZ, RZ, UR4 ;  /* 0x00000004ff077e24 */ /* 0x000fc8000f8e00ff */
[----:B-1----:R-:W-:-:S05]  /*c370*/  IMAD R14, R14, R7, RZ ;  /* 0x000000070e0e7224 */ /* 0x002fca00078e02ff */
[----:B------:R-:W-:-:S04]  /*c380*/  IADD3 R9, R14, R9, RZ ;  /* 0x000000090e097210 */ /* 0x000fc80007ffe0ff */
[----:B------:R-:W-:-:S13]  /*c390*/  ISETP.GT.AND P6, PT, R9, R0, PT ;  /* 0x000000000900720c */ /* 0x000fda0003fc4270 */
[----:B------:R-:W-:Y:S05]  /*c3a0*/  @!P6 BRA `(.L_x_304) ;  /* 0xfffffffc0064e947 */ /* 0x000fea000383ffff */
.L_x_299:
[----:B------:R-:W-:Y:S01]  /*c3b0*/  IMAD.IADD R16, R9, 0x1, -R14 ;  /* 0x0000000109107824 */ /* 0x000fe200078e0a0e */
[----:B------:R-:W-:-:S03]  /*c3c0*/  UMOV UR4, 0xffffffff ;  /* 0xffffffff00047882 */ /* 0x000fc60000000000 */
[----:B------:R-:W-:-:S05]  /*c3d0*/  IMAD R3, R2, R7, R16 ;  /* 0x0000000702037224 */ /* 0x000fca00078e0210 */
[----:B------:R-:W-:Y:S01]  /*c3e0*/  ISETP.GT.AND P6, PT, R3, R0, PT ;  /* 0x000000000300720c */ /* 0x000fe20003fc4270 */
[----:B------:R-:W-:-:S12]  /*c3f0*/  BRA.DIV UR4, `(.L_x_305) ;  /* 0x0000004a04187947 */ /* 0x000fd8000b800000 */
[----:B------:R-:W-:-:S04]  /*c400*/  VOTE.ANY R3, PT, !P6 ;  /* 0x0000000000037806 */ /* 0x000fc800070e0100 */
[----:B------:R-:W1:Y:S02]  /*c410*/  POPC R4, R3 ;  /* 0x0000000300047309 */ /* 0x000e640000000000 */
[----:B-1----:R1:W2:Y:S02]  /*c420*/  SHFL.IDX PT, R5, R5, R4, 0x1f ;  /* 0x00001f0405057589 */ /* 0x0022a400000e0000 */
.L_x_450:
[----:B------:R-:W-:Y:S01]  /*c430*/  ISETP.NE.AND P0, PT, R3, RZ, PT ;  /* 0x000000ff0300720c */ /* 0x000fe20003f05270 */
[----:B------:R-:W-:-:S12]  /*c440*/  IMAD.MOV.U32 R14, RZ, RZ, RZ ;  /* 0x000000ffff0e7224 */ /* 0x000fd800078e00ff */
[----:B------:R-:W-:Y:S05]  /*c450*/  @!P0 BRA `(.L_x_306) ;  /* 0x0000000000108947 */ /* 0x000fea0003800000 */
[----:B------:R-:W-:Y:S01]  /*c460*/  UMOV UR4, 0xffffffff ;  /* 0xffffffff00047882 */ /* 0x000fe20000000000 */
[----:B------:R-:W-:Y:S02]  /*c470*/  VIADD R12, R4, 0xffffffff ;  /* 0xffffffff040c7836 */ /* 0x000fe40000000000 */
[----:B------:R-:W-:Y:S05]  /*c480*/  BRA.DIV UR4, `(.L_x_307) ;  /* 0x0000004a043c7947 */ /* 0x000fea000b800000 */
[----:B------:R3:W4:Y:S02]  /*c490*/  SHFL.IDX PT, R14, R2, R12, 0x1f ;  /* 0x00001f0c020e7589 */ /* 0x00072400000e0000 */
.L_x_306:
[----:B--2---:R-:W-:Y:S01]  /*c4a0*/  IABS R6, R5 ;  /* 0x0000000500067213 */ /* 0x004fe20000000000 */
[----:B----4-:R-:W-:Y:S01]  /*c4b0*/  IMAD R16, R14, R7, R16 ;  /* 0x000000070e107224 */ /* 0x010fe200078e0210 */
[----:B------:R-:W-:Y:S02]  /*c4c0*/  IADD3 R19, R4, R19, RZ ;  /* 0x0000001304137210 */ /* 0x000fe40007ffe0ff */
[----:B------:R-:W2:Y:S02]  /*c4d0*/  I2F.RP R8, R6 ;  /* 0x0000000600087306 */ /* 0x000ea40000209400 */
[----:B------:R-:W-:-:S06]  /*c4e0*/  IADD3 R0, R0, -R16, RZ ;  /* 0x8000001000007210 */ /* 0x000fcc0007ffe0ff */
[----:B--2---:R-:W0:Y:S02]  /*c4f0*/  MUFU.RCP R8, R8 ;  /* 0x0000000800087308 */ /* 0x004e240000001000 */
[----:B0--3--:R-:W-:-:S06]  /*c500*/  VIADD R2, R8, 0xffffffe ;  /* 0x0ffffffe08027836 */ /* 0x009fcc0000000000 */
[----:B------:R0:W2:Y:S02]  /*c510*/  F2I.FTZ.U32.TRUNC.NTZ R3, R2 ;  /* 0x0000000200037305 */ /* 0x0000a4000021f000 */
[----:B0-----:R-:W-:Y:S02]  /*c520*/  IMAD.MOV.U32 R2, RZ, RZ, RZ ;  /* 0x000000ffff027224 */ /* 0x001fe400078e00ff */
[----:B--2---:R-:W-:-:S04]  /*c530*/  IMAD.MOV R7, RZ, RZ, -R3 ;  /* 0x000000ffff077224 */ /* 0x004fc800078e0a03 */
[----:B------:R-:W-:-:S04]  /*c540*/  IMAD R7, R7, R6, RZ ;  /* 0x0000000607077224 */ /* 0x000fc800078e02ff */
[----:B------:R-:W-:Y:S01]  /*c550*/  IMAD.HI.U32 R3, R3, R7, R2 ;  /* 0x0000000703037227 */ /* 0x000fe200078e0002 */
[----:B------:R-:W-:Y:S02]  /*c560*/  IABS R7, R5 ;  /* 0x0000000500077213 */ /* 0x000fe40000000000 */
[----:B------:R-:W-:-:S03]  /*c570*/  IABS R2, R0 ;  /* 0x0000000000027213 */ /* 0x000fc60000000000 */
[----:B------:R-:W-:Y:S02]  /*c580*/  IMAD.MOV R7, RZ, RZ, -R7 ;  /* 0x000000ffff077224 */ /* 0x000fe400078e0a07 */
[----:B------:R-:W-:-:S04]  /*c590*/  IMAD.HI.U32 R3, R3, R2, RZ ;  /* 0x0000000203037227 */ /* 0x000fc800078e00ff */
[----:B------:R-:W-:Y:S01]  /*c5a0*/  IMAD R7, R3, R7, R2 ;  /* 0x0000000703077224 */ /* 0x000fe200078e0202 */
[----:B------:R-:W-:-:S04]  /*c5b0*/  LOP3.LUT R2, R0, R5, RZ, 0x3c, !PT ;  /* 0x0000000500027212 */ /* 0x000fc800078e3cff */
[----:B------:R-:W-:Y:S02]  /*c5c0*/  ISETP.GT.U32.AND P1, PT, R6, R7, PT ;  /* 0x000000070600720c */ /* 0x000fe40003f24070 */
[----:B------:R-:W-:-:S11]  /*c5d0*/  ISETP.GE.AND P2, PT, R2, RZ, PT ;  /* 0x000000ff0200720c */ /* 0x000fd60003f46270 */
[----:B------:R-:W-:Y:S02]  /*c5e0*/  @!P1 IMAD.IADD R7, R7, 0x1, -R6 ;  /* 0x0000000107079824 */ /* 0x000fe400078e0a06 */
[----:B------:R-:W-:Y:S01]  /*c5f0*/  @!P1 VIADD R3, R3, 0x1 ;  /* 0x0000000103039836 */ /* 0x000fe20000000000 */
[----:B------:R-:W-:Y:S02]  /*c600*/  ISETP.NE.AND P1, PT, R5, RZ, PT ;  /* 0x000000ff0500720c */ /* 0x000fe40003f25270 */
[----:B------:R-:W-:-:S13]  /*c610*/  ISETP.GE.U32.AND P0, PT, R7, R6, PT ;  /* 0x000000060700720c */ /* 0x000fda0003f06070 */
[----:B------:R-:W-:-:S04]  /*c620*/  @P0 VIADD R3, R3, 0x1 ;  /* 0x0000000103030836 */ /* 0x000fc80000000000 */
[----:B------:R-:W-:Y:S01]  /*c630*/  @!P2 IMAD.MOV R3, RZ, RZ, -R3 ;  /* 0x000000ffff03a224 */ /* 0x000fe200078e0a03 */
[----:B------:R-:W-:-:S05]  /*c640*/  @!P1 LOP3.LUT R3, RZ, R5, RZ, 0x33, !PT ;  /* 0x00000005ff039212 */ /* 0x000fca00078e33ff */
[--C-:B------:R-:W-:Y:S02]  /*c650*/  IMAD.MOV R17, RZ, RZ, -R3.reuse ;  /* 0x000000ffff117224 */ /* 0x100fe400078e0a03 */
[----:B------:R-:W-:Y:S02]  /*c660*/  IMAD.MOV.U32 R18, RZ, RZ, R3 ;  /* 0x000000ffff127224 */ /* 0x000fe400078e0003 */
[----:B------:R-:W-:Y:S01]  /*c670*/  IMAD R17, R5, R17, R0 ;  /* 0x0000001105117224 */ /* 0x000fe200078e0200 */
[----:B------:R-:W-:Y:S06]  /*c680*/  BRA `(.L_x_308) ;  /* 0x00000000001c7947 */ /* 0x000fec0003800000 */
.L_x_300:
[----:B------:R-:W-:Y:S01]  /*c690*/  UMOV UR4, URZ ;  /* 0x0000003f00047c82 */ /* 0x000fe20008000000 */
[----:B------:R-:W-:Y:S01]  /*c6a0*/  UMOV UR5, URZ ;  /* 0x0000003f00057c82 */ /* 0x000fe20008000000 */
[----:B------:R-:W-:Y:S01]  /*c6b0*/  ULDC UR6, c[0x0][0xc3c] ;  /* 0x00030f0000067ab9 */ /* 0x000fe20000000800 */
[----:B------:R-:W-:Y:S02]  /*c6c0*/  IMAD.MOV.U32 R16, RZ, RZ, R0 ;  /* 0x000000ffff107224 */ /* 0x000fe400078e0000 */
[----:B------:R-:W-:Y:S02]  /*c6d0*/  IMAD.U32 R17, RZ, RZ, UR4 ;  /* 0x00000004ff117e24 */ /* 0x000fe4000f8e00ff */
[----:B------:R-:W-:Y:S02]  /*c6e0*/  IMAD.U32 R18, RZ, RZ, UR5 ;  /* 0x00000005ff127e24 */ /* 0x000fe4000f8e00ff */
[----:B------:R-:W-:-:S07]  /*c6f0*/  IMAD.U32 R19, RZ, RZ, UR6 ;  /* 0x00000006ff137e24 */ /* 0x000fce000f8e00ff */
.L_x_308:
[----:B------:R-:W0:Y:S01]  /*c700*/  S2R R0, SR_TID.X ;  /* 0x0000000000007919 */ /* 0x000e220000002100 */
[----:B------:R-:W-:Y:S05]  /*c710*/  WARPSYNC.ALL ;  /* 0x0000000000007948 */ /* 0x000fea0003800000 */
[----:B------:R-:W-:Y:S01]  /*c720*/  BAR.SYNC.DEFER_BLOCKING 0x4, 0x200 ;  /* 0x0108000000007b1d */ /* 0x000fe20000010000 */
[----:B0-----:R-:W-:-:S04]  /*c730*/  LOP3.LUT R0, R0, 0x1f, RZ, 0xc0, !PT ;  /* 0x0000001f00007812 */ /* 0x001fc800078ec0ff */
[----:B------:R-:W-:-:S13]  /*c740*/  ISETP.NE.AND P0, PT, R0, RZ, PT ;  /* 0x000000ff0000720c */ /* 0x000fda0003f05270 */
[----:B------:R-:W0:Y:S01]  /*c750*/  @!P0 S2R R3, SR_CgaCtaId ;  /* 0x0000000000038919 */ /* 0x000e220000008800 */
[----:B------:R-:W-:-:S04]  /*c760*/  @!P0 MOV R0, 0x400 ;  /* 0x0000040000008802 */ /* 0x000fc80000000f00 */
[----:B0-----:R-:W-:-:S05]  /*c770*/  @!P0 LEA R22, R3, R0, 0x18 ;  /* 0x0000000003168211 */ /* 0x001fca00078ec0ff */
[----:B------:R0:W-:Y:S01]  /*c780*/  @!P0 STS.128 [R22+0x168d0], R16 ;  /* 0x0168d01016008388 */ /* 0x0001e20000000c00 */
[----:B------:R-:W-:Y:S06]  /*c790*/  BAR.ARV 0x5, 0x200 ;  /* 0x0148000000007b1d */ /* 0x000fec0000002000 */
.L_x_297:
[----:B------:R-:W-:Y:S02]  /*c7a0*/  ULDC UR4, c[0x0][0xc3c] ;  /* 0x00030f0000047ab9 */ /* 0x000fe40000000800 */
[----:B---3--:R-:W-:-:S13]  /*c7b0*/  ISETP.GE.AND P0, PT, R19, UR4, PT ;  /* 0x0000000413007c0c */ /* 0x008fda000bf06270 */
[----:B------:R-:W-:Y:S05]  /*c7c0*/  @!P0 BRA `(.L_x_309) ;  /* 0xffffffb400d48947 */ /* 0x000fea000383ffff */
[----:B------:R-:W-:Y:S05]  /*c7d0*/  BSYNC B8 ;  /* 0x0000000000087941 */ /* 0x000fea0003800000 */
.L_x_248:
[----:B0-----:R-:W3:Y:S01]  /*c7e0*/  LDL.LU R0, [R1+0x38] ;  /* 0x0000380001007983 */ /* 0x001ee20000300800 */
[----:B------:R-:W-:Y:S01]  /*c7f0*/  BSSY B0, `(.L_x_310) ;  /* 0x000000b000007945 */ /* 0x000fe20003800000 */
[----:B------:R-:W0:Y:S01]  /*c800*/  S2R R5, SR_CgaCtaId ;  /* 0x0000000000057919 */ /* 0x000e220000008800 */
[----:B---3--:R-:W-:-:S05]  /*c810*/  VIADD R0, R0, 0x1 ;  /* 0x0000000100007836 */ /* 0x008fca0000000000 */
[----:B------:R-:W-:-:S04]  /*c820*/  LEA.HI R2, R0, R0, RZ, 0x1 ;  /* 0x0000000000027211 */ /* 0x000fc800078f08ff */
[----:B------:R-:W-:Y:S02]  /*c830*/  LOP3.LUT R3, R2, 0xfffffffe, RZ, 0xc0, !PT ;  /* 0xfffffffe02037812 */ /* 0x000fe400078ec0ff */
[----:B------:R-:W-:Y:S02]  /*c840*/  MOV R2, 0x400 ;  /* 0x0000040000027802 */ /* 0x000fe40000000f00 */
[----:B------:R-:W-:Y:S02]  /*c850*/  IADD3 R0, R0, -R3, RZ ;  /* 0x8000000300007210 */ /* 0x000fe40007ffe0ff */
[----:B0-----:R-:W-:Y:S02]  /*c860*/  LEA R5, R5, R2, 0x18 ;  /* 0x0000000205057211 */ /* 0x001fe400078ec0ff */
[----:B------:R-:W-:-:S04]  /*c870*/  SHF.L.U32 R0, R0, 0x1f, RZ ;  /* 0x0000001f00007819 */ /* 0x000fc800000006ff */
[----:B------:R-:W0:Y:S02]  /*c880*/  SYNCS.PHASECHK.TRANS64.TRYWAIT P0, [R5+URZ+0x16820], R0 ;  /* 0x01682000050075a7 */ /* 0x000e24000800017f */
[----:B0-----:R-:W-:Y:S05]  /*c890*/  @!P0 BRA `(.L_x_311) ;  /* 0x00000044005c8947 */ /* 0x001fea0003800000 */
.L_x_453:
[----:B------:R-:W-:Y:S05]  /*c8a0*/  BSYNC B0 ;  /* 0x0000000000007941 */ /* 0x000fea0003800000 */
.L_x_310:
[----:B------:R-:W-:-:S03]  /*c8b0*/  UMOV UR4, 0xffffffff ;  /* 0xffffffff00047882 */ /* 0x000fc60000000000 */
[----:B------:R-:W-:Y:S05]  /*c8c0*/  BRA.DIV UR4, `(.L_x_312) ;  /* 0x0000004604647947 */ /* 0x000fea000b800000 */
[----:B0-----:R-:W0:Y:S02]  /*c8d0*/  S2R R0, SR_TID.X ;  /* 0x0000000000007919 */ /* 0x001e240000002100 */
[----:B0-----:R-:W-:-:S04]  /*c8e0*/  SHF.R.U32.HI R0, RZ, 0x5, R0 ;  /* 0x00000005ff007819 */ /* 0x001fc80000011600 */
[----:B------:R-:W-:-:S05]  /*c8f0*/  LOP3.LUT R0, R0, 0x3, RZ, 0xc0, !PT ;  /* 0x0000000300007812 */ /* 0x000fca00078ec0ff */
[----:B------:R0:W3:Y:S02]  /*c900*/  SHFL.IDX PT, R14, R0, RZ, 0x1f ;  /* 0x00001fff000e7589 */ /* 0x0000e400000e0000 */
.L_x_456:
[----:B---3--:R-:W-:Y:S01]  /*c910*/  ISETP.NE.AND P0, PT, R14, RZ, PT ;  /* 0x000000ff0e00720c */ /* 0x008fe20003f05270 */
[----:B------:R-:W-:-:S12]  /*c920*/  BSSY B0, `(.L_x_313) ;  /* 0x0000024000007945 */ /* 0x000fd80003800000 */
[----:B------:R-:W-:Y:S05]  /*c930*/  @P0 BRA `(.L_x_314) ;  /* 0x0000000000880947 */ /* 0x000fea0003800000 */
[----:B------:R-:W-:-:S03]  /*c940*/  UMOV UR4, 0xffffffff ;  /* 0xffffffff00047882 */ /* 0x000fc60000000000 */
[----:B------:R-:W-:Y:S05]  /*c950*/  BRA.DIV UR4, `(.L_x_315) ;  /* 0x0000004604747947 */ /* 0x000fea000b800000 */
[----:B------:R-:W-:-:S13]  /*c960*/  ELECT P6, URZ, PT ;  /* 0x00000000003f782f */ /* 0x000fda00038c0000 */
.L_x_459:
[----:B------:R-:W-:Y:S05]  /*c970*/  @!P6 BRA `(.L_x_314) ;  /* 0x000000000078e947 */ /* 0x000fea0003800000 */
[----:B------:R-:W-:-:S06]  /*c980*/  ULOP3.LUT UR4, UR37, 0x2, URZ, 0xfc, !UPT ;  /* 0x0000000225047892 */ /* 0x000fcc000f8efc3f */
[----:B0-----:R-:W-:-:S05]  /*c990*/  IMAD.U32 R0, RZ, RZ, UR4 ;  /* 0x00000004ff007e24 */ /* 0x001fca000f8e00ff */
[----:B------:R-:W-:-:S13]  /*c9a0*/  ISETP.NE.AND P0, PT, R0, 0x3, PT ;  /* 0x000000030000780c */ /* 0x000fda0003f05270 */
[----:B------:R-:W-:Y:S05]  /*c9b0*/  @!P0 BRA `(.L_x_316) ;  /* 0x0000000000048947 */ /* 0x000fea0003800000 */
[----:B------:R-:W-:Y:S01]  /*c9c0*/  BPT.TRAP 0x1 ;  /* 0x000000040000795c */ /* 0x000fe20000300000 */
.L_x_316:
[----:B------:R-:W-:Y:S01]  /*c9d0*/  IMAD R3, R25, 0x8, R5 ;  /* 0x0000000819037824 */ /* 0x000fe200078e0205 */
[----:B------:R-:W-:Y:S01]  /*c9e0*/  SHF.L.U32 R2, R27, 0x1f, RZ ;  /* 0x0000001f1b027819 */ /* 0x000fe200000006ff */
[----:B------:R-:W-:-:S03]  /*c9f0*/  VIADD R25, R25, 0x1 ;  /* 0x0000000119197836 */ /* 0x000fc60000000000 */
[----:B------:R-:W0:Y:S02]  /*ca00*/  SYNCS.PHASECHK.TRANS64.TRYWAIT P1, [R3+URZ+0x16840], R2 ;  /* 0x01684002030075a7 */ /* 0x000e24000802017f */
[----:B------:R-:W-:-:S04]  /*ca10*/  ISETP.NE.AND P2, PT, R25, 0x2, PT ;  /* 0x000000021900780c */ /* 0x000fc80003f45270 */
[----:B------:R-:W-:Y:S01]  /*ca20*/  SEL R0, RZ, 0x1, P2 ;  /* 0x00000001ff007807 */ /* 0x000fe20001000000 */
[----:B0-----:R-:W-:Y:S08]  /*ca30*/  @!P1 BRA `(.L_x_317) ;  /* 0x00000044005c9947 */ /* 0x001ff00003800000 */
.L_x_460:
[----:B------:R-:W-:Y:S02]  /*ca40*/  SEL R25, R25, RZ, P2 ;  /* 0x000000ff19197207 */ /* 0x000fe40001000000 */
[----:B------:R-:W-:Y:S01]  /*ca50*/  LOP3.LUT R0, R27, R0, RZ, 0x3c, !PT ;  /* 0x000000001b007212 */ /* 0x000fe200078e3cff */
[----:B------:R-:W-:Y:S06]  /*ca60*/  @!P0 BRA `(.L_x_318) ;  /* 0x0000000000048947 */ /* 0x000fec0003800000 */
[----:B------:R-:W-:Y:S01]  /*ca70*/  BPT.TRAP 0x1 ;  /* 0x000000040000795c */ /* 0x000fe20000300000 */
.L_x_318:
[----:B------:R-:W-:Y:S01]  /*ca80*/  IMAD R25, R25, 0x8, R5 ;  /* 0x0000000819197824 */ /* 0x000fe200078e0205 */
[----:B------:R-:W-:-:S04]  /*ca90*/  SHF.L.U32 R0, R0, 0x1f, RZ ;  /* 0x0000001f00007819 */ /* 0x000fc800000006ff */
[----:B------:R-:W3:Y:S02]  /*caa0*/  SYNCS.PHASECHK.TRANS64.TRYWAIT P1, [R25+URZ+0x16840], R0 ;  /* 0x01684000190075a7 */ /* 0x000ee4000802017f */
[----:B---3--:R-:W-:Y:S05]  /*cab0*/  @!P1 BRA `(.L_x_319) ;  /* 0x0000004400509947 */ /* 0x008fea0003800000 */
.L_x_461:
[----:B------:R-:W-:Y:S05]  /*cac0*/  @!P0 BRA `(.L_x_320) ;  /* 0x0000000000048947 */ /* 0x000fea0003800000 */
[----:B------:R-:W-:Y:S01]  /*cad0*/  BPT.TRAP 0x1 ;  /* 0x000000040000795c */ /* 0x000fe20000300000 */
.L_x_320:
[----:B------:R-:W4:Y:S02]  /*cae0*/  SYNCS.PHASECHK.TRANS64.TRYWAIT P1, [R3+URZ+0x16860], R2 ;  /* 0x01686002030075a7 */ /* 0x000f24000802017f */
[----:B----4-:R-:W-:Y:S05]  /*caf0*/  @!P1 BRA `(.L_x_321) ;  /* 0x0000004400549947 */ /* 0x010fea0003800000 */
.L_x_462:
[----:B------:R-:W-:Y:S05]  /*cb00*/  @!P0 BRA `(.L_x_322) ;  /* 0x0000000000048947 */ /* 0x000fea0003800000 */
[----:B------:R-:W-:Y:S01]  /*cb10*/  BPT.TRAP 0x1 ;  /* 0x000000040000795c */ /* 0x000fe20000300000 */
.L_x_322:
[----:B------:R0:W0:Y:S02]  /*cb20*/  SYNCS.PHASECHK.TRANS64.TRYWAIT P0, [R25+URZ+0x16860], R0 ;  /* 0x01686000190075a7 */ /* 0x000024000800017f */
[----:B0-----:R-:W-:Y:S05]  /*cb30*/  @!P0 NANOSLEEP.SYNCS 0x989680 ;  /* 0x009896800000895d */ /* 0x001fea0003900000 */
[----:B------:R-:W0:Y:S02]  /*cb40*/  @!P0 SYNCS.PHASECHK.TRANS64 P0, [R25+URZ+0x16860], R0 ;  /* 0x01686000190085a7 */ /* 0x000e24000800007f */
[----:B0-----:R-:W-:Y:S05]  /*cb50*/  @!P0 BRA `(.L_x_322) ;  /* 0xfffffffc00f08947 */ /* 0x001fea000383ffff */
.L_x_314:
[----:B------:R-:W-:Y:S05]  /*cb60*/  BSYNC B0 ;  /* 0x0000000000007941 */ /* 0x000fea0003800000 */
.L_x_313:
[----:B------:R-:W-:Y:S05]  /*cb70*/  EXIT ;  /* 0x000000000000794d */ /* 0x000fea0003800000 */
.L_x_208:
[----:B0-----:R-:W-:-:S04]  /*cb80*/  IMAD.U32 R3, RZ, RZ, UR49 ;  /* 0x00000031ff037e24 */ /* 0x001fc8000f8e00ff */
[----:B------:R0:W1:Y:S03]  /*cb90*/  SYNCS.PHASECHK.TRANS64.TRYWAIT P1, [R3+URZ+0x16800], R0 ;  /* 0x01680000030075a7 */ /* 0x000066000802017f */
[----:B-1----:R-:W-:Y:S05]  /*cba0*/  @!P1 NANOSLEEP.SYNCS 0x989680 ;  /* 0x009896800000995d */ /* 0x002fea0003900000 */
[----:B------:R-:W1:Y:S02]  /*cbb0*/  @!P1 SYNCS.PHASECHK.TRANS64 P1, [R3+URZ+0x16800], R0 ;  /* 0x01680000030095a7 */ /* 0x000e64000802007f */
[----:B-1----:R-:W-:Y:S05]  /*cbc0*/  @!P1 BRA `(.L_x_208) ;  /* 0xfffffffc00ec9947 */ /* 0x002fea000383ffff */
[----:B------:R-:W-:Y:S05]  /*cbd0*/  BRA `(.L_x_323) ;  /* 0xffffff48002c7947 */ /* 0x000fea000383ffff */
.L_x_212:
[----:B-1----:R1:W2:Y:S02]  /*cbe0*/  SYNCS.PHASECHK.TRANS64.TRYWAIT P1, [R4+URZ+0x16830], R3 ;  /* 0x01683003040075a7 */ /* 0x0022a4000802017f */
[----:B--2---:R-:W-:Y:S05]  /*cbf0*/  @!P1 NANOSLEEP.SYNCS 0x989680 ;  /* 0x009896800000995d */ /* 0x004fea0003900000 */
[----:B------:R-:W2:Y:S02]  /*cc00*/  @!P1 SYNCS.PHASECHK.TRANS64 P1, [R4+URZ+0x16830], R3 ;  /* 0x01683003040095a7 */ /* 0x000ea4000802007f */
[----:B--2---:R-:W-:Y:S05]  /*cc10*/  @!P1 BRA `(.L_x_212) ;  /* 0xfffffffc00f09947 */ /* 0x004fea000383ffff */
[----:B------:R-:W-:Y:S05]  /*cc20*/  BRA `(.L_x_211) ;  /* 0xffffff48004c7947 */ /* 0x000fea000383ffff */
.L_x_218:
[----:B-1----:R-:W-:-:S04]  /*cc30*/  IMAD.U32 R3, RZ, RZ, UR6 ;  /* 0x00000006ff037e24 */ /* 0x002fc8000f8e00ff */
[----:B------:R1:W2:Y:S03]  /*cc40*/  SYNCS.PHASECHK.TRANS64.TRYWAIT P1, [R3+URZ+0x16830], R0 ;  /* 0x01683000030075a7 */ /* 0x0002a6000802017f */
[----:B--2---:R-:W-:Y:S05]  /*cc50*/  @!P1 NANOSLEEP.SYNCS 0x989680 ;  /* 0x009896800000995d */ /* 0x004fea0003900000 */
[----:B------:R-:W2:Y:S02]  /*cc60*/  @!P1 SYNCS.PHASECHK.TRANS64 P1, [R3+URZ+0x16830], R0 ;  /* 0x01683000030095a7 */ /* 0x000ea4000802007f */
[----:B--2---:R-:W-:Y:S05]  /*cc70*/  @!P1 BRA `(.L_x_218) ;  /* 0xfffffffc00ec9947 */ /* 0x004fea000383ffff */
[----:B------:R-:W-:Y:S05]  /*cc80*/  BRA `(.L_x_215) ;  /* 0xffffff6800747947 */ /* 0x000fea000383ffff */
.L_x_222:
[----:B-1----:R-:W-:-:S04]  /*cc90*/  MOV R3, UR6 ;  /* 0x0000000600037c02 */ /* 0x002fc80008000f00 */
[----:B------:R1:W2:Y:S03]  /*cca0*/  SYNCS.PHASECHK.TRANS64.TRYWAIT P1, [R3+URZ+0x16850], R0 ;  /* 0x01685000030075a7 */ /* 0x0002a6000802017f */
[----:B--2---:R-:W-:Y:S05]  /*ccb0*/  @!P1 NANOSLEEP.SYNCS 0x989680 ;  /* 0x009896800000995d */ /* 0x004fea0003900000 */
[----:B------:R-:W2:Y:S02]  /*ccc0*/  @!P1 SYNCS.PHASECHK.TRANS64 P1, [R3+URZ+0x16850], R0 ;  /* 0x01685000030095a7 */ /* 0x000ea4000802007f */
[----:B--2---:R-:W-:Y:S05]  /*ccd0*/  @!P1 BRA `(.L_x_222) ;  /* 0xfffffffc00ec9947 */ /* 0x004fea000383ffff */
[----:B------:R-:W-:Y:S05]  /*cce0*/  BRA `(.L_x_219) ;  /* 0xffffff6800fc7947 */ /* 0x000fea000383ffff */
.L_x_229:
[----:B-1----:R-:W-:-:S04]  /*ccf0*/  IMAD.U32 R11, RZ, RZ, UR5 ;  /* 0x00000005ff0b7e24 */ /* 0x002fc8000f8e00ff */
[----:B------:R1:W2:Y:S03]  /*cd00*/  SYNCS.PHASECHK.TRANS64.TRYWAIT P1, [R11+URZ+0x16850], R4 ;  /* 0x016850040b0075a7 */ /* 0x0002a6000802017f */
[----:B--2---:R-:W-:Y:S05]  /*cd10*/  @!P1 NANOSLEEP.SYNCS 0x989680 ;  /* 0x009896800000995d */ /* 0x004fea0003900000 */
[----:B------:R-:W2:Y:S02]  /*cd20*/  @!P1 SYNCS.PHASECHK.TRANS64 P1, [R11+URZ+0x16850], R4 ;  /* 0x016850040b0095a7 */ /* 0x000ea4000802007f */
[----:B--2---:R-:W-:Y:S05]  /*cd30*/  @!P1 BRA `(.L_x_229) ;  /* 0xfffffffc00ec9947 */ /* 0x004fea000383ffff */
[----:B------:R-:W-:Y:S05]  /*cd40*/  BRA `(.L_x_228) ;  /* 0xffffff8400847947 */ /* 0x000fea000383ffff */
.L_x_260:
[----:B0-----:R-:W0:Y:S01]  /*cd50*/  S2R R20, SR_TID.X ;  /* 0x0000000000147919 */ /* 0x001e220000002100 */
[----:B------:R-:W-:Y:S01]  /*cd60*/  BSSY B0, `(.L_x_324) ;  /* 0x000000a000007945 */ /* 0x000fe20003800000 */
[----:B------:R-:W-:Y:S02]  /*cd70*/  IMAD.MOV.U32 R12, RZ, RZ, RZ ;  /* 0x000000ffff0c7224 */ /* 0x000fe400078e00ff */
[----:B------:R-:W-:Y:S02]  /*cd80*/  IMAD.MOV.U32 R11, RZ, RZ, 0x1f ;  /* 0x0000001fff0b7424 */ /* 0x000fe400078e00ff */
[----:B------:R-:W-:Y:S01]  /*cd90*/  IMAD.MOV.U32 R15, RZ, RZ, -0x1 ;  /* 0xffffffffff0f7424 */ /* 0x000fe200078e00ff */
[----:B0-----:R-:W-:-:S04]  /*cda0*/  SHF.R.U32.HI R9, RZ, 0x5, R20 ;  /* 0x00000005ff097819 */ /* 0x001fc80000011614 */
[----:B------:R-:W-:-:S05]  /*cdb0*/  LOP3.LUT R9, R9, 0x3, RZ, 0xc0, !PT ;  /* 0x0000000309097812 */ /* 0x000fca00078ec0ff */
[----:B------:R-:W-:-:S07]  /*cdc0*/  IMAD.MOV.U32 R13, RZ, RZ, R9 ;  /* 0x000000ffff0d7224 */ /* 0x000fce00078e0009 */
[----:B-----5:R-:W-:Y:S05]  /*cdd0*/  WARPSYNC.COLLECTIVE R15, `(.L_x_325) ;  /* 0x000000000f087348 */ /* 0x020fea0003c00000 */
[----:B------:R0:W1:Y:S02]  /*cde0*/  SHFL.IDX P6, R14, R13, R12, R11 ;  /* 0x0000000c0d0e7389 */ /* 0x00006400000c000b */
[----:B01---5:R-:W-:Y:S01]  /*cdf0*/  ENDCOLLECTIVE ;  /* 0x000000000000791b */ /* 0x023fe20003800000 */
.L_x_325:
[----:B------:R-:W-:Y:S05]  /*ce00*/  BSYNC B0 ;  /* 0x0000000000007941 */ /* 0x000fea0003800000 */
.L_x_324:
[----:B------:R-:W-:Y:S05]  /*ce10*/  BRA `(.L_x_326) ;  /* 0xffffffbc00807947 */ /* 0x000fea000383ffff */
.L_x_263:
[----:B0-----:R0:W2:Y:S02]  /*ce20*/  SYNCS.PHASECHK.TRANS64.TRYWAIT P0, [R3+URZ+0x16840], R4 ;  /* 0x01684004030075a7 */ /* 0x0010a4000800017f */
[----:B--2---:R-:W-:Y:S05]  /*ce30*/  @!P0 NANOSLEEP.SYNCS 0x989680 ;  /* 0x009896800000895d */ /* 0x004fea0003900000 */
[----:B------:R-:W2:Y:S02]  /*ce40*/  @!P0 SYNCS.PHASECHK.TRANS64 P0, [R3+URZ+0x16840], R4 ;  /* 0x01684004030085a7 */ /* 0x000ea4000800007f */
[----:B--2---:R-:W-:Y:S05]  /*ce50*/  @!P0 BRA `(.L_x_263) ;  /* 0xfffffffc00f08947 */ /* 0x004fea000383ffff */
[----:B------:R-:W-:Y:S05]  /*ce60*/  BRA `(.L_x_327) ;  /* 0xffffffbc00e07947 */ /* 0x000fea000383ffff */
.L_x_264:
        /* <DEDUP_REMOVED lines=8> */
.L_x_329:
[----:B------:R-:W-:Y:S05]  /*cef0*/  BSYNC B0 ;  /* 0x0000000000007941 */ /* 0x000fea0003800000 */
.L_x_328:
[----:B------:R-:W-:Y:S01]  /*cf00*/  IMAD.MOV.U32 R13, RZ, RZ, R0 ;  /* 0x000000ffff0d7224 */ /* 0x000fe200078e0000 */
[----:B------:R-:W-:Y:S01]  /*cf10*/  MOV R15, 0xffffffff ;  /* 0xffffffff000f7802 */ /* 0x000fe20000000f00 */
[----:B------:R-:W-:Y:S02]  /*cf20*/  IMAD.MOV.U32 R12, RZ, RZ, RZ ;  /* 0x000000ffff0c7224 */ /* 0x000fe400078e00ff */
[----:B------:R-:W-:Y:S02]  /*cf30*/  IMAD.MOV.U32 R11, RZ, RZ, 0x181f ;  /* 0x0000181fff0b7424 */ /* 0x000fe400078e00ff */
[----:B------:R-:W-:Y:S02]  /*cf40*/  IMAD.MOV.U32 R6, RZ, RZ, R14 ;  /* 0x000000ffff067224 */ /* 0x000fe400078e000e */
[----:B------:R-:W-:-:S07]  /*cf50*/  @P0 IMAD R8, R5, 0x2, R22 ;  /* 0x0000000205080824 */ /* 0x000fce00078e0216 */
[----:B------:R-:W-:Y:S05]  /*cf60*/  WARPSYNC.COLLECTIVE R15, `(.L_x_330) ;  /* 0x000000000f087348 */ /* 0x000fea0003c00000 */
[----:B------:R0:W1:Y:S02]  /*cf70*/  SHFL.IDX P6, R14, R13, R12, R11 ;  /* 0x0000000c0d0e7389 */ /* 0x00006400000c000b */
[----:B01----:R-:W-:Y:S01]  /*cf80*/  ENDCOLLECTIVE ;  /* 0x000000000000791b */ /* 0x003fe20003800000 */
.L_x_330:
[----:B------:R-:W-:Y:S02]  /*cf90*/  IMAD.MOV.U32 R13, RZ, RZ, R2 ;  /* 0x000000ffff0d7224 */ /* 0x000fe400078e0002 */
[----:B------:R-:W-:Y:S02]  /*cfa0*/  IMAD.MOV.U32 R12, RZ, RZ, 0x1 ;  /* 0x00000001ff0c7424 */ /* 0x000fe400078e00ff */
[----:B------:R-:W-:-:S07]  /*cfb0*/  IMAD.MOV.U32 R7, RZ, RZ, R14 ;  /* 0x000000ffff077224 */ /* 0x000fce00078e000e */
[----:B------:R-:W-:Y:S05]  /*cfc0*/  WARPSYNC.COLLECTIVE R15, `(.L_x_331) ;  /* 0x000000000f087348 */ /* 0x000fea0003c00000 */
[----:B------:R0:W1:Y:S02]  /*cfd0*/  SHFL.IDX P6, R14, R13, R12, R11 ;  /* 0x0000000c0d0e7389 */ /* 0x00006400000c000b */
[----:B01----:R-:W-:Y:S01]  /*cfe0*/  ENDCOLLECTIVE ;  /* 0x000000000000791b */ /* 0x003fe20003800000 */
.L_x_331:
[----:B------:R-:W-:-:S05]  /*cff0*/  @P0 LEA R7, P1, R28, R7, 0x1 ;  /* 0x000000071c070211 */ /* 0x000fca00078208ff */
[----:B------:R-:W-:Y:S01]  /*d000*/  @P0 IMAD.X R6, RZ, RZ, R6, P1 ;  /* 0x000000ffff060224 */ /* 0x000fe200008e0606 */
[----:B------:R-:W-:-:S04]  /*d010*/  ISETP.GE.AND P1, PT, R4, 0x11, PT ;  /* 0x000000110400780c */ /* 0x000fc80003f26270 */
[----:B------:R-:W-:Y:S02]  /*d020*/  @P0 LOP3.LUT R7, R7, R6, RZ, 0x3c, !PT ;  /* 0x0000000607070212 */ /* 0x000fe400078e3cff */
[----:B------:R-:W-:Y:S02]  /*d030*/  MOV R13, R0 ;  /* 0x00000000000d7202 */ /* 0x000fe40000000f00 */
[----:B------:R-:W-:-:S04]  /*d040*/  @P0 LOP3.LUT R6, R7, R6, RZ, 0x3c, !PT ;  /* 0x0000000607060212 */ /* 0x000fc800078e3cff */
[----:B------:R-:W-:-:S05]  /*d050*/  @P0 LOP3.LUT R7, R7, R6, RZ, 0x3c, !PT ;  /* 0x0000000607070212 */ /* 0x000fca00078e3cff */
[----:B------:R-:W-:Y:S01]  /*d060*/  @!PT LDS RZ, [RZ] ;  /* 0x00000000fffff984 */ /* 0x000fe20000000800 */
[----:B------:R-:W-:Y:S01]  /*d070*/  @!PT LDS RZ, [RZ] ;  /* 0x00000000fffff984 */ /* 0x000fe20000000800 */
[----:B------:R-:W-:Y:S01]  /*d080*/  @!PT LDS RZ, [RZ] ;  /* 0x00000000fffff984 */ /* 0x000fe20000000800 */
[----:B------:R0:W-:Y:S02]  /*d090*/  @P0 LDGSTS.E.BYPASS.LTC128B.128 [R8+0xe400], desc[UR50][R6.64], !P2 ;  /* 0x0e40000006080fae */ /* 0x0001e4000d101d72 */
[----:B0-----:R-:W-:-:S07]  /*d0a0*/  IMAD.MOV.U32 R6, RZ, RZ, R14 ;  /* 0x000000ffff067224 */ /* 0x001fce00078e000e */
[----:B------:R-:W-:Y:S05]  /*d0b0*/  WARPSYNC.COLLECTIVE R15, `(.L_x_332) ;  /* 0x000000000f087348 */ /* 0x000fea0003c00000 */
[----:B------:R0:W1:Y:S02]  /*d0c0*/  SHFL.IDX P6, R14, R13, R12, R11 ;  /* 0x0000000c0d0e7389 */ /* 0x00006400000c000b */
[----:B01----:R-:W-:Y:S01]  /*d0d0*/  ENDCOLLECTIVE ;  /* 0x000000000000791b */ /* 0x003fe20003800000 */
.L_x_332:
[----:B------:R-:W-:Y:S02]  /*d0e0*/  @P1 IMAD R8, R5, 0x2, R22 ;  /* 0x0000000205081824 */ /* 0x000fe400078e0216 */
[----:B------:R-:W-:Y:S02]  /*d0f0*/  IMAD.MOV.U32 R13, RZ, RZ, R2 ;  /* 0x000000ffff0d7224 */ /* 0x000fe400078e0002 */
[----:B------:R-:W-:Y:S02]  /*d100*/  IMAD.MOV.U32 R12, RZ, RZ, 0x2 ;  /* 0x00000002ff0c7424 */ /* 0x000fe400078e00ff */
[----:B------:R-:W-:-:S07]  /*d110*/  IMAD.MOV.U32 R7, RZ, RZ, R14 ;  /* 0x000000ffff077224 */ /* 0x000fce00078e000e */
[----:B------:R-:W-:Y:S05]  /*d120*/  WARPSYNC.COLLECTIVE R15, `(.L_x_333) ;  /* 0x000000000f087348 */ /* 0x000fea0003c00000 */
[----:B------:R0:W1:Y:S02]  /*d130*/  SHFL.IDX P6, R14, R13, R12, R11 ;  /* 0x0000000c0d0e7389 */ /* 0x00006400000c000b */
[----:B01----:R-:W-:Y:S01]  /*d140*/  ENDCOLLECTIVE ;  /* 0x000000000000791b */ /* 0x003fe20003800000 */
.L_x_333:
[----:B------:R-:W-:-:S05]  /*d150*/  @P1 LEA R7, P0, R28, R7, 0x1 ;  /* 0x000000071c071211 */ /* 0x000fca00078008ff */
[----:B------:R-:W-:-:S05]  /*d160*/  @P1 IMAD.X R6, RZ, RZ, R6, P0 ;  /* 0x000000ffff061224 */ /* 0x000fca00000e0606 */
[----:B------:R-:W-:Y:S02]  /*d170*/  @P1 LOP3.LUT R7, R7, R6, RZ, 0x3c, !PT ;  /* 0x0000000607071212 */ /* 0x000fe400078e3cff */
[----:B------:R-:W-:Y:S02]  /*d180*/  MOV R13, R0 ;  /* 0x00000000000d7202 */ /* 0x000fe40000000f00 */
        /* <DEDUP_REMOVED lines=11> */
.L_x_334:
[----:B------:R-:W-:Y:S02]  /*d240*/  @P1 IMAD R8, R5, 0x2, R22 ;  /* 0x0000000205081824 */ /* 0x000fe400078e0216 */
[----:B------:R-:W-:Y:S02]  /*d250*/  IMAD.MOV.U32 R13, RZ, RZ, R2 ;  /* 0x000000ffff0d7224 */ /* 0x000fe400078e0002 */
[----:B------:R-:W-:Y:S02]  /*d260*/  IMAD.MOV.U32 R12, RZ, RZ, 0x3 ;  /* 0x00000003ff0c7424 */ /* 0x000fe400078e00ff */
[----:B------:R-:W-:-:S07]  /*d270*/  IMAD.MOV.U32 R7, RZ, RZ, R14 ;  /* 0x000000ffff077224 */ /* 0x000fce00078e000e */
[----:B------:R-:W-:Y:S05]  /*d280*/  WARPSYNC.COLLECTIVE R15, `(.L_x_335) ;  /* 0x000000000f087348 */ /* 0x000fea0003c00000 */
[----:B------:R0:W1:Y:S02]  /*d290*/  SHFL.IDX P6, R14, R13, R12, R11 ;  /* 0x0000000c0d0e7389 */ /* 0x00006400000c000b */
[----:B01----:R-:W-:Y:S01]  /*d2a0*/  ENDCOLLECTIVE ;  /* 0x000000000000791b */ /* 0x003fe20003800000 */
.L_x_335:
        /* <DEDUP_REMOVED lines=15> */
.L_x_336:
[----:B------:R-:W-:Y:S02]  /*d3a0*/  @P1 IMAD R8, R5, 0x2, R22 ;  /* 0x0000000205081824 */ /* 0x000fe400078e0216 */
[----:B------:R-:W-:Y:S02]  /*d3b0*/  IMAD.MOV.U32 R13, RZ, RZ, R2 ;  /* 0x000000ffff0d7224 */ /* 0x000fe400078e0002 */
[----:B------:R-:W-:Y:S02]  /*d3c0*/  IMAD.MOV.U32 R12, RZ, RZ, 0x4 ;  /* 0x00000004ff0c7424 */ /* 0x000fe400078e00ff */
[----:B------:R-:W-:-:S07]  /*d3d0*/  IMAD.MOV.U32 R7, RZ, RZ, R14 ;  /* 0x000000ffff077224 */ /* 0x000fce00078e000e */
[----:B------:R-:W-:Y:S05]  /*d3e0*/  WARPSYNC.COLLECTIVE R15, `(.L_x_337) ;  /* 0x000000000f087348 */ /* 0x000fea0003c00000 */
[----:B------:R0:W1:Y:S02]  /*d3f0*/  SHFL.IDX P6, R14, R13, R12, R11 ;  /* 0x0000000c0d0e7389 */ /* 0x00006400000c000b */
[----:B01----:R-:W-:Y:S01]  /*d400*/  ENDCOLLECTIVE ;  /* 0x000000000000791b */ /* 0x003fe20003800000 */
.L_x_337:
        /* <DEDUP_REMOVED lines=15> */
.L_x_338:
[----:B------:R-:W-:Y:S02]  /*d500*/  @P1 IMAD R8, R5, 0x2, R22 ;  /* 0x0000000205081824 */ /* 0x000fe400078e0216 */
[----:B------:R-:W-:Y:S02]  /*d510*/  IMAD.MOV.U32 R13, RZ, RZ, R2 ;  /* 0x000000ffff0d7224 */ /* 0x000fe400078e0002 */
[----:B------:R-:W-:Y:S02]  /*d520*/  IMAD.MOV.U32 R12, RZ, RZ, 0x5 ;  /* 0x00000005ff0c7424 */ /* 0x000fe400078e00ff */
[----:B------:R-:W-:-:S07]  /*d530*/  IMAD.MOV.U32 R7, RZ, RZ, R14 ;  /* 0x000000ffff077224 */ /* 0x000fce00078e000e */
[----:B------:R-:W-:Y:S05]  /*d540*/  WARPSYNC.COLLECTIVE R15, `(.L_x_339) ;  /* 0x000000000f087348 */ /* 0x000fea0003c00000 */
[----:B------:R0:W1:Y:S02]  /*d550*/  SHFL.IDX P6, R14, R13, R12, R11 ;  /* 0x0000000c0d0e7389 */ /* 0x00006400000c000b */
[----:B01----:R-:W-:Y:S01]  /*d560*/  ENDCOLLECTIVE ;  /* 0x000000000000791b */ /* 0x003fe20003800000 */
.L_x_339:
        /* <DEDUP_REMOVED lines=15> */
.L_x_340:
[----:B------:R-:W-:Y:S02]  /*d660*/  @P1 IMAD R8, R5, 0x2, R22 ;  /* 0x0000000205081824 */ /* 0x000fe400078e0216 */
[----:B------:R-:W-:Y:S02]  /*d670*/  IMAD.MOV.U32 R13, RZ, RZ, R2 ;  /* 0x000000ffff0d7224 */ /* 0x000fe400078e0002 */
[----:B------:R-:W-:Y:S02]  /*d680*/  IMAD.MOV.U32 R12, RZ, RZ, 0x6 ;  /* 0x00000006ff0c7424 */ /* 0x000fe400078e00ff */
[----:B------:R-:W-:-:S07]  /*d690*/  IMAD.MOV.U32 R7, RZ, RZ, R14 ;  /* 0x000000ffff077224 */ /* 0x000fce00078e000e */
[----:B------:R-:W-:Y:S05]  /*d6a0*/  WARPSYNC.COLLECTIVE R15, `(.L_x_341) ;  /* 0x000000000f087348 */ /* 0x000fea0003c00000 */
[----:B------:R0:W1:Y:S02]  /*d6b0*/  SHFL.IDX P6, R14, R13, R12, R11 ;  /* 0x0000000c0d0e7389 */ /* 0x00006400000c000b */
[----:B01----:R-:W-:Y:S01]  /*d6c0*/  ENDCOLLECTIVE ;  /* 0x000000000000791b */ /* 0x003fe20003800000 */
.L_x_341:
        /* <DEDUP_REMOVED lines=15> */
.L_x_342:
[----:B------:R-:W-:Y:S02]  /*d7c0*/  @P1 IMAD R8, R5, 0x2, R22 ;  /* 0x0000000205081824 */ /* 0x000fe400078e0216 */
[----:B------:R-:W-:Y:S02]  /*d7d0*/  IMAD.MOV.U32 R13, RZ, RZ, R2 ;  /* 0x000000ffff0d7224 */ /* 0x000fe400078e0002 */
[----:B------:R-:W-:Y:S02]  /*d7e0*/  IMAD.MOV.U32 R12, RZ, RZ, 0x7 ;  /* 0x00000007ff0c7424 */ /* 0x000fe400078e00ff */
[----:B------:R-:W-:-:S07]  /*d7f0*/  IMAD.MOV.U32 R7, RZ, RZ, R14 ;  /* 0x000000ffff077224 */ /* 0x000fce00078e000e */
[----:B------:R-:W-:Y:S05]  /*d800*/  WARPSYNC.COLLECTIVE R15, `(.L_x_343) ;  /* 0x000000000f087348 */ /* 0x000fea0003c00000 */
[----:B------:R0:W1:Y:S02]  /*d810*/  SHFL.IDX P6, R14, R13, R12, R11 ;  /* 0x0000000c0d0e7389 */ /* 0x00006400000c000b */
[----:B01----:R-:W-:Y:S01]  /*d820*/  ENDCOLLECTIVE ;  /* 0x000000000000791b */ /* 0x003fe20003800000 */
.L_x_343:
[----:B------:R-:W-:-:S05]  /*d830*/  @P1 LEA R7, P0, R28, R7, 0x1 ;  /* 0x000000071c071211 */ /* 0x000fca00078008ff */
[----:B------:R-:W-:-:S05]  /*d840*/  @P1 IMAD.X R6, RZ, RZ, R6, P0 ;  /* 0x000000ffff061224 */ /* 0x000fca00000e0606 */
[----:B------:R-:W-:Y:S02]  /*d850*/  @P1 LOP3.LUT R7, R7, R6, RZ, 0x3c, !PT ;  /* 0x0000000607071212 */ /* 0x000fe400078e3cff */
[----:B------:R-:W-:Y:S02]  /*d860*/  MOV R13, R0 ;  /* 0x00000000000d7202 */ /* 0x000fe40000000f00 */
[----:B------:R-:W-:-:S04]  /*d870*/  @P1 LOP3.LUT R6, R7, R6, RZ, 0x3c, !PT ;  /* 0x0000000607061212 */ /* 0x000fc800078e3cff */
[----:B------:R-:W-:Y:S01]  /*d880*/  @P1 LOP3.LUT R7, R7, R6, RZ, 0x3c, !PT ;  /* 0x0000000607071212 */ /* 0x000fe200078e3cff */
[----:B------:R-:W-:-:S07]  /*d890*/  IMAD.MOV.U32 R2, RZ, RZ, R14 ;  /* 0x000000ffff027224 */ /* 0x000fce00078e000e */
[----:B------:R-:W-:Y:S05]  /*d8a0*/  WARPSYNC.COLLECTIVE R15, `(.L_x_344) ;  /* 0x000000000f087348 */ /* 0x000fea0003c00000 */
[----:B------:R0:W1:Y:S02]  /*d8b0*/  SHFL.IDX P6, R14, R13, R12, R11 ;  /* 0x0000000c0d0e7389 */ /* 0x00006400000c000b */
[----:B01----:R-:W-:Y:S01]  /*d8c0*/  ENDCOLLECTIVE ;  /* 0x000000000000791b */ /* 0x003fe20003800000 */
.L_x_344:
[----:B------:R-:W-:Y:S01]  /*d8d0*/  @!PT LDS RZ, [RZ] ;  /* 0x00000000fffff984 */ /* 0x000fe20000000800 */
[----:B------:R-:W-:Y:S01]  /*d8e0*/  @!PT LDS RZ, [RZ] ;  /* 0x00000000fffff984 */ /* 0x000fe20000000800 */
[----:B------:R-:W-:Y:S01]  /*d8f0*/  @!PT LDS RZ, [RZ] ;  /* 0x00000000fffff984 */ /* 0x000fe20000000800 */
[----:B------:R0:W-:Y:S01]  /*d900*/  @P1 LDGSTS.E.BYPASS.LTC128B.128 [R8+0x11400], desc[UR50][R6.64], !P2 ;  /* 0x1140000006081fae */ /* 0x0001e2000d101d72 */
[----:B------:R-:W-:Y:S01]  /*d910*/  IMAD.MOV.U32 R0, RZ, RZ, R14 ;  /* 0x000000ffff007224 */ /* 0x000fe200078e000e */
[----:B------:R-:W-:Y:S06]  /*d920*/  BRA `(.L_x_345) ;  /* 0xffffffb800f47947 */ /* 0x000fec000383ffff */
.L_x_269:
[----:B------:R-:W-:Y:S02]  /*d930*/  IMAD.MOV.U32 R13, RZ, RZ, R4 ;  /* 0x000000ffff0d7224 */ /* 0x000fe400078e0004 */
[----:B------:R-:W-:Y:S02]  /*d940*/  IMAD.MOV.U32 R12, RZ, RZ, RZ ;  /* 0x000000ffff0c7224 */ /* 0x000fe400078e00ff */
[----:B------:R-:W-:Y:S02]  /*d950*/  IMAD.MOV.U32 R11, RZ, RZ, 0x181f ;  /* 0x0000181fff0b7424 */ /* 0x000fe400078e00ff */
[----:B------:R-:W-:Y:S02]  /*d960*/  IMAD.MOV.U32 R15, RZ, RZ, -0x1 ;  /* 0xffffffffff0f7424 */ /* 0x000fe400078e00ff */
[----:B-----5:R-:W-:Y:S02]  /*d970*/  IMAD R3, R21, R9, RZ ;  /* 0x0000000915037224 */ /* 0x020fe400078e02ff */
[----:B------:R-:W-:-:S07]  /*d980*/  IMAD R17, R17, 0xc0, R20 ;  /* 0x000000c011117824 */ /* 0x000fce00078e0214 */
[----:B------:R-:W-:Y:S05]  /*d990*/  WARPSYNC.COLLECTIVE R15, `(.L_x_346) ;  /* 0x000000000f087348 */ /* 0x000fea0003c00000 */
[----:B------:R0:W1:Y:S02]  /*d9a0*/  SHFL.IDX P6, R14, R13, R12, R11 ;  /* 0x0000000c0d0e7389 */ /* 0x00006400000c000b */
[----:B01----:R-:W-:Y:S01]  /*d9b0*/  ENDCOLLECTIVE ;  /* 0x000000000000791b */ /* 0x003fe20003800000 */
.L_x_346:
[C---:B------:R-:W-:Y:S01]  /*d9c0*/  VIADD R8, R17.reuse, 0x10 ;  /* 0x0000001011087836 */ /* 0x040fe20000000000 */
[----:B------:R-:W-:Y:S02]  /*d9d0*/  ISETP.GE.AND P2, PT, R17, R3, PT ;  /* 0x000000031100720c */ /* 0x000fe40003f46270 */
[----:B------:R-:W-:Y:S01]  /*d9e0*/  MOV R13, R0 ;  /* 0x00000000000d7202 */ /* 0x000fe20000000f00 */
[----:B------:R-:W-:-:S10]  /*d9f0*/  IMAD.MOV.U32 R6, RZ, RZ, R14 ;  /* 0x000000ffff067224 */ /* 0x000fd400078e000e */
[----:B------:R-:W-:Y:S05]  /*da00*/  WARPSYNC.COLLECTIVE R15, `(.L_x_347) ;  /* 0x000000000f087348 */ /* 0x000fea0003c00000 */
[----:B------:R0:W1:Y:S02]  /*da10*/  SHFL.IDX P6, R14, R13, R12, R11 ;  /* 0x0000000c0d0e7389 */ /* 0x00006400000c000b */
[----:B01----:R-:W-:Y:S01]  /*da20*/  ENDCOLLECTIVE ;  /* 0x000000000000791b */ /* 0x003fe20003800000 */
.L_x_347:
[----:B------:R-:W-:Y:S02]  /*da30*/  IMAD.MOV.U32 R13, RZ, RZ, R4 ;  /* 0x000000ffff0d7224 */ /* 0x000fe400078e0004 */
[----:B------:R-:W-:Y:S02]  /*da40*/  IMAD.MOV.U32 R12, RZ, RZ, 0x1 ;  /* 0x00000001ff0c7424 */ /* 0x000fe400078e00ff */
[----:B------:R-:W-:-:S07]  /*da50*/  IMAD.MOV.U32 R7, RZ, RZ, R14 ;  /* 0x000000ffff077224 */ /* 0x000fce00078e000e */
[----:B------:R-:W-:Y:S05]  /*da60*/  WARPSYNC.COLLECTIVE R15, `(.L_x_348) ;  /* 0x000000000f087348 */ /* 0x000fea0003c00000 */
[----:B------:R0:W1:Y:S02]  /*da70*/  SHFL.IDX P6, R14, R13, R12, R11 ;  /* 0x0000000c0d0e7389 */ /* 0x00006400000c000b */
[----:B01----:R-:W-:Y:S01]  /*da80*/  ENDCOLLECTIVE ;  /* 0x000000000000791b */ /* 0x003fe20003800000 */
.L_x_348:
[----:B------:R-:W-:-:S05]  /*da90*/  @!P2 LEA R7, P1, R28, R7, 0x1 ;  /* 0x000000071c07a211 */ /* 0x000fca00078208ff */
[----:B------:R-:W-:Y:S01]  /*daa0*/  @!P2 IMAD.X R6, RZ, RZ, R6, P1 ;  /* 0x000000ffff06a224 */ /* 0x000fe200008e0606 */
[----:B------:R-:W-:-:S04]  /*dab0*/  ISETP.GE.AND P1, PT, R8, R3, PT ;  /* 0x000000030800720c */ /* 0x000fc80003f26270 */
[----:B------:R-:W-:Y:S02]  /*dac0*/  @!P2 LOP3.LUT R7, R7, R6, RZ, 0x3c, !PT ;  /* 0x000000060707a212 */ /* 0x000fe400078e3cff */
[----:B------:R-:W-:Y:S02]  /*dad0*/  MOV R13, R0 ;  /* 0x00000000000d7202 */ /* 0x000fe40000000f00 */
        /* <DEDUP_REMOVED lines=10> */
.L_x_349:
[----:B------:R-:W-:Y:S02]  /*db80*/  IMAD.MOV.U32 R13, RZ, RZ, R4 ;  /* 0x000000ffff0d7224 */ /* 0x000fe400078e0004 */
[----:B------:R-:W-:Y:S02]  /*db90*/  IMAD.MOV.U32 R12, RZ, RZ, 0x2 ;  /* 0x00000002ff0c7424 */ /* 0x000fe400078e00ff */
[----:B------:R-:W-:-:S07]  /*dba0*/  IMAD.MOV.U32 R7, RZ, RZ, R14 ;  /* 0x000000ffff077224 */ /* 0x000fce00078e000e */
[----:B------:R-:W-:Y:S05]  /*dbb0*/  WARPSYNC.COLLECTIVE R15, `(.L_x_350) ;  /* 0x000000000f087348 */ /* 0x000fea0003c00000 */
[----:B------:R0:W1:Y:S02]  /*dbc0*/  SHFL.IDX P6, R14, R13, R12, R11 ;  /* 0x0000000c0d0e7389 */ /* 0x00006400000c000b */
[----:B01----:R-:W-:Y:S01]  /*dbd0*/  ENDCOLLECTIVE ;  /* 0x000000000000791b */ /* 0x003fe20003800000 */
.L_x_350:
[----:B------:R-:W-:-:S05]  /*dbe0*/  @!P1 LEA R7, P2, R28, R7, 0x1 ;  /* 0x000000071c079211 */ /* 0x000fca00078408ff */
[----:B------:R-:W-:-:S05]  /*dbf0*/  @!P1 IMAD.X R6, RZ, RZ, R6, P2 ;  /* 0x000000ffff069224 */ /* 0x000fca00010e0606 */
        /* <DEDUP_REMOVED lines=8> */
[----:B0-----:R-:W-:-:S05]  /*dc80*/  VIADD R6, R17, 0x20 ;  /* 0x0000002011067836 */ /* 0x001fca0000000000 */
[----:B------:R-:W-:Y:S01]  /*dc90*/  ISETP.GE.AND P1, PT, R6, R3, PT ;  /* 0x000000030600720c */ /* 0x000fe20003f26270 */
[----:B------:R-:W-:-:S12]  /*dca0*/  IMAD.MOV.U32 R6, RZ, RZ, R14 ;  /* 0x000000ffff067224 */ /* 0x000fd800078e000e */
[----:B------:R-:W-:Y:S05]  /*dcb0*/  WARPSYNC.COLLECTIVE R15, `(.L_x_351) ;  /* 0x000000000f087348 */ /* 0x000fea0003c00000 */
[----:B------:R0:W1:Y:S02]  /*dcc0*/  SHFL.IDX P6, R14, R13, R12, R11 ;  /* 0x0000000c0d0e7389 */ /* 0x00006400000c000b */
[----:B01----:R-:W-:Y:S01]  /*dcd0*/  ENDCOLLECTIVE ;  /* 0x000000000000791b */ /* 0x003fe20003800000 */
.L_x_351:
[----:B------:R-:W-:Y:S02]  /*dce0*/  IMAD.MOV.U32 R13, RZ, RZ, R4 ;  /* 0x000000ffff0d7224 */ /* 0x000fe400078e0004 */
[----:B------:R-:W-:Y:S02]  /*dcf0*/  IMAD.MOV.U32 R12, RZ, RZ, 0x3 ;  /* 0x00000003ff0c7424 */ /* 0x000fe400078e00ff */
[----:B------:R-:W-:-:S07]  /*dd00*/  IMAD.MOV.U32 R7, RZ, RZ, R14 ;  /* 0x000000ffff077224 */ /* 0x000fce00078e000e */
[----:B------:R-:W-:Y:S05]  /*dd10*/  WARPSYNC.COLLECTIVE R15, `(.L_x_352) ;  /* 0x000000000f087348 */ /* 0x000fea0003c00000 */
[----:B------:R0:W1:Y:S02]  /*dd20*/  SHFL.IDX P6, R14, R13, R12, R11 ;  /* 0x0000000c0d0e7389 */ /* 0x00006400000c000b */
[----:B01----:R-:W-:Y:S01]  /*dd30*/  ENDCOLLECTIVE ;  /* 0x000000000000791b */ /* 0x003fe20003800000 */
.L_x_352:
        /* <DEDUP_REMOVED lines=16> */
.L_x_353:
[----:B------:R-:W-:Y:S02]  /*de40*/  IMAD.MOV.U32 R13, RZ, RZ, R4 ;  /* 0x000000ffff0d7224 */ /* 0x000fe400078e0004 */
[----:B------:R-:W-:Y:S02]  /*de50*/  IMAD.MOV.U32 R12, RZ, RZ, 0x4 ;  /* 0x00000004ff0c7424 */ /* 0x000fe400078e00ff */
[----:B------:R-:W-:-:S07]  /*de60*/  IMAD.MOV.U32 R7, RZ, RZ, R14 ;  /* 0x000000ffff077224 */ /* 0x000fce00078e000e */
[----:B------:R-:W-:Y:S05]  /*de70*/  WARPSYNC.COLLECTIVE R15, `(.L_x_354) ;  /* 0x000000000f087348 */ /* 0x000fea0003c00000 */
[----:B------:R0:W1:Y:S02]  /*de80*/  SHFL.IDX P6, R14, R13, R12, R11 ;  /* 0x0000000c0d0e7389 */ /* 0x00006400000c000b */
[----:B01----:R-:W-:Y:S01]  /*de90*/  ENDCOLLECTIVE ;  /* 0x000000000000791b */ /* 0x003fe20003800000 */
.L_x_354:
        /* <DEDUP_REMOVED lines=16> */
.L_x_355:
[----:B------:R-:W-:Y:S02]  /*dfa0*/  IMAD.MOV.U32 R13, RZ, RZ, R4 ;  /* 0x000000ffff0d7224 */ /* 0x000fe400078e0004 */
[----:B------:R-:W-:Y:S02]  /*dfb0*/  IMAD.MOV.U32 R12, RZ, RZ, 0x5 ;  /* 0x00000005ff0c7424 */ /* 0x000fe400078e00ff */
[----:B------:R-:W-:-:S07]  /*dfc0*/  IMAD.MOV.U32 R7, RZ, RZ, R14 ;  /* 0x000000ffff077224 */ /* 0x000fce00078e000e */
[----:B------:R-:W-:Y:S05]  /*dfd0*/  WARPSYNC.COLLECTIVE R15, `(.L_x_356) ;  /* 0x000000000f087348 */ /* 0x000fea0003c00000 */
[----:B------:R0:W1:Y:S02]  /*dfe0*/  SHFL.IDX P6, R14, R13, R12, R11 ;  /* 0x0000000c0d0e7389 */ /* 0x00006400000c000b */
[----:B01----:R-:W-:Y:S01]  /*dff0*/  ENDCOLLECTIVE ;  /* 0x000000000000791b */ /* 0x003fe20003800000 */
.L_x_356:
        /* <DEDUP_REMOVED lines=16> */
.L_x_357:
[----:B------:R-:W-:Y:S02]  /*e100*/  IMAD.MOV.U32 R13, RZ, RZ, R4 ;  /* 0x000000ffff0d7224 */ /* 0x000fe400078e0004 */
[----:B------:R-:W-:Y:S02]  /*e110*/  IMAD.MOV.U32 R12, RZ, RZ, 0x6 ;  /* 0x00000006ff0c7424 */ /* 0x000fe400078e00ff */
[----:B------:R-:W-:-:S07]  /*e120*/  IMAD.MOV.U32 R7, RZ, RZ, R14 ;  /* 0x000000ffff077224 */ /* 0x000fce00078e000e */
[----:B------:R-:W-:Y:S05]  /*e130*/  WARPSYNC.COLLECTIVE R15, `(.L_x_358) ;  /* 0x000000000f087348 */ /* 0x000fea0003c00000 */
[----:B------:R0:W1:Y:S02]  /*e140*/  SHFL.IDX P6, R14, R13, R12, R11 ;  /* 0x0000000c0d0e7389 */ /* 0x00006400000c000b */
[----:B01----:R-:W-:Y:S01]  /*e150*/  ENDCOLLECTIVE ;  /* 0x000000000000791b */ /* 0x003fe20003800000 */
.L_x_358:
        /* <DEDUP_REMOVED lines=16> */
.L_x_359:
[----:B------:R-:W-:Y:S02]  /*e260*/  IMAD.MOV.U32 R13, RZ, RZ, R4 ;  /* 0x000000ffff0d7224 */ /* 0x000fe400078e0004 */
[----:B------:R-:W-:Y:S02]  /*e270*/  IMAD.MOV.U32 R12, RZ, RZ, 0x7 ;  /* 0x00000007ff0c7424 */ /* 0x000fe400078e00ff */
[----:B------:R-:W-:-:S07]  /*e280*/  IMAD.MOV.U32 R7, RZ, RZ, R14 ;  /* 0x000000ffff077224 */ /* 0x000fce00078e000e */
[----:B------:R-:W-:Y:S05]  /*e290*/  WARPSYNC.COLLECTIVE R15, `(.L_x_360) ;  /* 0x000000000f087348 */ /* 0x000fea0003c00000 */
[----:B------:R0:W1:Y:S02]  /*e2a0*/  SHFL.IDX P6, R14, R13, R12, R11 ;  /* 0x0000000c0d0e7389 */ /* 0x00006400000c000b */
[----:B01----:R-:W-:Y:S01]  /*e2b0*/  ENDCOLLECTIVE ;  /* 0x000000000000791b */ /* 0x003fe20003800000 */
.L_x_360:
[----:B------:R-:W-:-:S05]  /*e2c0*/  @!P1 LEA R7, P2, R28, R7, 0x1 ;  /* 0x000000071c079211 */ /* 0x000fca00078408ff */
[----:B------:R-:W-:-:S05]  /*e2d0*/  @!P1 IMAD.X R6, RZ, RZ, R6, P2 ;  /* 0x000000ffff069224 */ /* 0x000fca00010e0606 */
[-C--:B------:R-:W-:Y:S01]  /*e2e0*/  @!P1 LOP3.LUT R7, R7, R6.reuse, RZ, 0x3c, !PT ;  /* 0x0000000607079212 */ /* 0x080fe200078e3cff */
[----:B------:R-:W-:Y:S02]  /*e2f0*/  IMAD.MOV.U32 R13, RZ, RZ, R0 ;  /* 0x000000ffff0d7224 */ /* 0x000fe400078e0000 */
[----:B------:R-:W-:Y:S01]  /*e300*/  VIADD R0, R17, 0x70 ;  /* 0x0000007011007836 */ /* 0x000fe20000000000 */
[----:B------:R-:W-:-:S04]  /*e310*/  @!P1 LOP3.LUT R6, R7, R6, RZ, 0x3c, !PT ;  /* 0x0000000607069212 */ /* 0x000fc800078e3cff */
[----:B------:R-:W-:Y:S01]  /*e320*/  @!P1 LOP3.LUT R7, R7, R6, RZ, 0x3c, !PT ;  /* 0x0000000607079212 */ /* 0x000fe200078e3cff */
[----:B------:R-:W-:-:S07]  /*e330*/  IMAD.MOV.U32 R4, RZ, RZ, R14 ;  /* 0x000000ffff047224 */ /* 0x000fce00078e000e */
[----:B------:R-:W-:Y:S05]  /*e340*/  WARPSYNC.COLLECTIVE R15, `(.L_x_361) ;  /* 0x000000000f087348 */ /* 0x000fea0003c00000 */
[----:B------:R0:W1:Y:S02]  /*e350*/  SHFL.IDX P6, R14, R13, R12, R11 ;  /* 0x0000000c0d0e7389 */ /* 0x00006400000c000b */
[----:B01----:R-:W-:Y:S01]  /*e360*/  ENDCOLLECTIVE ;  /* 0x000000000000791b */ /* 0x003fe20003800000 */
.L_x_361:
[----:B------:R-:W-:Y:S01]  /*e370*/  @!PT LDS RZ, [RZ] ;  /* 0x00000000fffff984 */ /* 0x000fe20000000800 */
[----:B------:R-:W-:Y:S01]  /*e380*/  @!PT LDS RZ, [RZ] ;  /* 0x00000000fffff984 */ /* 0x000fe20000000800 */
[----:B------:R-:W-:Y:S01]  /*e390*/  @!PT LDS RZ, [RZ] ;  /* 0x00000000fffff984 */ /* 0x000fe20000000800 */
[----:B------:R0:W-:Y:S01]  /*e3a0*/  @!P1 LDGSTS.E.BYPASS.LTC128B.128 [R10+0xb400], desc[UR50][R6.64], !P0 ;  /* 0x0b400000060a9fae */ /* 0x0001e2000c101d72 */
[----:B------:R-:W-:Y:S01]  /*e3b0*/  ISETP.GE.AND P1, PT, R0, R3, PT ;  /* 0x000000030000720c */ /* 0x000fe20003f26270 */
[----:B------:R-:W-:Y:S02]  /*e3c0*/  VIADD R0, R17, 0x80 ;  /* 0x0000008011007836 */ /* 0x000fe40000000000 */
[----:B------:R-:W-:Y:S02]  /*e3d0*/  IMAD.MOV.U32 R13, RZ, RZ, R2 ;  /* 0x000000ffff0d7224 */ /* 0x000fe400078e0002 */
[----:B------:R-:W-:Y:S01]  /*e3e0*/  IMAD.MOV.U32 R12, RZ, RZ, RZ ;  /* 0x000000ffff0c7224 */ /* 0x000fe200078e00ff */
[----:B0-----:R-:W-:-:S07]  /*e3f0*/  MOV R6, R14 ;  /* 0x0000000e00067202 */ /* 0x001fce0000000f00 */
[----:B------:R-:W-:Y:S05]  /*e400*/  WARPSYNC.COLLECTIVE R15, `(.L_x_362) ;  /* 0x000000000f087348 */ /* 0x000fea0003c00000 */
[----:B------:R0:W1:Y:S02]  /*e410*/  SHFL.IDX P6, R14, R13, R12, R11 ;  /* 0x0000000c0d0e7389 */ /* 0x00006400000c000b */
[----:B01----:R-:W-:Y:S01]  /*e420*/  ENDCOLLECTIVE ;  /* 0x000000000000791b */ /* 0x003fe20003800000 */
.L_x_362:
[----:B------:R-:W-:-:S05]  /*e430*/  @!P1 LEA R6, P3, R28, R6, 0x1 ;  /* 0x000000061c069211 */ /* 0x000fca00078608ff */
[----:B------:R-:W-:-:S05]  /*e440*/  @!P1 IMAD.X R7, RZ, RZ, R4, P3 ;  /* 0x000000ffff079224 */ /* 0x000fca00018e0604 */
[----:B------:R-:W-:Y:S01]  /*e450*/  @!PT LDS RZ, [RZ] ;  /* 0x00000000fffff984 */ /* 0x000fe20000000800 */
[----:B------:R-:W-:Y:S01]  /*e460*/  @!PT LDS RZ, [RZ] ;  /* 0x00000000fffff984 */ /* 0x000fe20000000800 */
[----:B------:R-:W-:Y:S01]  /*e470*/  @!PT LDS RZ, [RZ] ;  /* 0x00000000fffff984 */ /* 0x000fe20000000800 */
[----:B------:R0:W-:Y:S01]  /*e480*/  @!P1 LDGSTS.E.BYPASS.LTC128B.128 [R10+0xbc00], desc[UR50][R6.64], !P0 ;  /* 0x0bc00000060a9fae */ /* 0x0001e2000c101d72 */
[----:B------:R-:W-:Y:S02]  /*e490*/  ISETP.GE.AND P1, PT, R0, R3, PT ;  /* 0x000000030000720c */ /* 0x000fe40003f26270 */
[----:B------:R-:W-:Y:S01]  /*e4a0*/  MOV R13, R5 ;  /* 0x00000005000d7202 */ /* 0x000fe20000000f00 */
[----:B------:R-:W-:-:S10]  /*e4b0*/  IMAD.MOV.U32 R0, RZ, RZ, R14 ;  /* 0x000000ffff007224 */ /* 0x000fd400078e000e */
[----:B0-----:R-:W-:Y:S05]  /*e4c0*/  WARPSYNC.COLLECTIVE R15, `(.L_x_363) ;  /* 0x000000000f087348 */ /* 0x001fea0003c00000 */
[----:B------:R1:W2:Y:S02]  /*e4d0*/  SHFL.IDX P6, R14, R13, R12, R11 ;  /* 0x0000000c0d0e7389 */ /* 0x0002a400000c000b */
[----:B012---:R-:W-:Y:S01]  /*e4e0*/  ENDCOLLECTIVE ;  /* 0x000000000000791b */ /* 0x007fe20003800000 */
.L_x_363:
[----:B------:R-:W-:Y:S01]  /*e4f0*/  IMAD.MOV.U32 R13, RZ, RZ, R2 ;  /* 0x000000ffff0d7224 */ /* 0x000fe200078e0002 */
[----:B------:R-:W-:Y:S01]  /*e500*/  MOV R12, 0x1 ;  /* 0x00000001000c7802 */ /* 0x000fe20000000f00 */
[----:B------:R-:W-:-:S07]  /*e510*/  IMAD.MOV.U32 R4, RZ, RZ, R14 ;  /* 0x000000ffff047224 */ /* 0x000fce00078e000e */
[----:B------:R-:W-:Y:S05]  /*e520*/  WARPSYNC.COLLECTIVE R15, `(.L_x_364) ;  /* 0x000000000f087348 */ /* 0x000fea0003c00000 */
[----:B------:R0:W1:Y:S02]  /*e530*/  SHFL.IDX P6, R14, R13, R12, R11 ;  /* 0x0000000c0d0e7389 */ /* 0x00006400000c000b */
[----:B01----:R-:W-:Y:S01]  /*e540*/  ENDCOLLECTIVE ;  /* 0x000000000000791b */ /* 0x003fe20003800000 */
.L_x_364:
[----:B------:R-:W-:-:S05]  /*e550*/  @!P1 LEA R4, P3, R28, R4, 0x1 ;  /* 0x000000041c049211 */ /* 0x000fca00078608ff */
[----:B------:R-:W-:Y:S02]  /*e560*/  @!P1 IMAD.X R0, RZ, RZ, R0, P3 ;  /* 0x000000ffff009224 */ /* 0x000fe400018e0600 */
[----:B------:R-:W-:Y:S02]  /*e570*/  @!P1 IMAD.MOV.U32 R6, RZ, RZ, R4 ;  /* 0x000000ffff069224 */ /* 0x000fe400078e0004 */
[----:B------:R-:W-:Y:S02]  /*e580*/  @!P1 IMAD.MOV.U32 R7, RZ, RZ, R0 ;  /* 0x000000ffff079224 */ /* 0x000fe400078e0000 */
[C---:B------:R-:W-:Y:S02]  /*e590*/  VIADD R0, R17.reuse, 0x90 ;  /* 0x0000009011007836 */ /* 0x040fe40000000000 */
[----:B------:R-:W-:Y:S01]  /*e5a0*/  IMAD.MOV.U32 R13, RZ, RZ, R5 ;  /* 0x000000ffff0d7224 */ /* 0x000fe200078e0005 */
[----:B------:R-:W-:Y:S01]  /*e5b0*/  @!PT LDS RZ, [RZ] ;  /* 0x00000000fffff984 */ /* 0x000fe20000000800 */
[----:B------:R-:W-:Y:S01]  /*e5c0*/  @!PT LDS RZ, [RZ] ;  /* 0x00000000fffff984 */ /* 0x000fe20000000800 */
[----:B------:R-:W-:Y:S01]  /*e5d0*/  @!PT LDS RZ, [RZ] ;  /* 0x00000000fffff984 */ /* 0x000fe20000000800 */
[----:B------:R0:W-:Y:S01]  /*e5e0*/  @!P1 LDGSTS.E.BYPASS.LTC128B.128 [R10+0xc400], desc[UR50][R6.64], !P0 ;  /* 0x0c400000060a9fae */ /* 0x0001e2000c101d72 */
[----:B------:R-:W-:Y:S01]  /*e5f0*/  VIADD R4, R17, 0xa0 ;  /* 0x000000a011047836 */ /* 0x000fe20000000000 */
[----:B------:R-:W-:Y:S01]  /*e600*/  ISETP.GE.AND P1, PT, R0, R3, PT ;  /* 0x000000030000720c */ /* 0x000fe20003f26270 */
[----:B------:R-:W-:-:S12]  /*e610*/  IMAD.MOV.U32 R0, RZ, RZ, R14 ;  /* 0x000000ffff007224 */ /* 0x000fd800078e000e */
[----:B0-----:R-:W-:Y:S05]  /*e620*/  WARPSYNC.COLLECTIVE R15, `(.L_x_365) ;  /* 0x000000000f087348 */ /* 0x001fea0003c00000 */
[----:B------:R1:W2:Y:S02]  /*e630*/  SHFL.IDX P6, R14, R13, R12, R11 ;  /* 0x0000000c0d0e7389 */ /* 0x0002a400000c000b */
[----:B012---:R-:W-:Y:S01]  /*e640*/  ENDCOLLECTIVE ;  /* 0x000000000000791b */ /* 0x007fe20003800000 */
.L_x_365:
[----:B------:R-:W-:Y:S01]  /*e650*/  IMAD.MOV.U32 R13, RZ, RZ, R2 ;  /* 0x000000ffff0d7224 */ /* 0x000fe200078e0002 */
[----:B------:R-:W-:Y:S01]  /*e660*/  MOV R12, 0x2 ;  /* 0x00000002000c7802 */ /* 0x000fe20000000f00 */
[----:B------:R-:W-:-:S07]  /*e670*/  IMAD.MOV.U32 R6, RZ, RZ, R14 ;  /* 0x000000ffff067224 */ /* 0x000fce00078e000e */
[----:B------:R-:W-:Y:S05]  /*e680*/  WARPSYNC.COLLECTIVE R15, `(.L_x_366) ;  /* 0x000000000f087348 */ /* 0x000fea0003c00000 */
[----:B------:R0:W1:Y:S02]  /*e690*/  SHFL.IDX P6, R14, R13, R12, R11 ;  /* 0x0000000c0d0e7389 */ /* 0x00006400000c000b */
[----:B01----:R-:W-:Y:S01]  /*e6a0*/  ENDCOLLECTIVE ;  /* 0x000000000000791b */ /* 0x003fe20003800000 */
.L_x_366:
[----:B------:R-:W-:-:S05]  /*e6b0*/  @!P1 LEA R6, P2, R28, R6, 0x1 ;  /* 0x000000061c069211 */ /* 0x000fca00078408ff */
[----:B------:R-:W-:Y:S01]  /*e6c0*/  @!P1 IMAD.X R0, RZ, RZ, R0, P2 ;  /* 0x000000ffff009224 */ /* 0x000fe200010e0600 */
[----:B------:R-:W-:-:S03]  /*e6d0*/  ISETP.GE.AND P2, PT, R4, R3, PT ;  /* 0x000000030400720c */ /* 0x000fc60003f46270 */
[----:B------:R-:W-:Y:S02]  /*e6e0*/  @!P1 IMAD.MOV.U32 R7, RZ, RZ, R0 ;  /* 0x000000ffff079224 */ /* 0x000fe400078e0000 */
[----:B------:R-:W-:-:S03]  /*e6f0*/  IMAD.MOV.U32 R13, RZ, RZ, R5 ;  /* 0x000000ffff0d7224 */ /* 0x000fc600078e0005 */
[----:B------:R-:W-:Y:S01]  /*e700*/  @!PT LDS RZ, [RZ] ;  /* 0x00000000fffff984 */ /* 0x000fe20000000800 */
[----:B------:R-:W-:Y:S01]  /*e710*/  @!PT LDS RZ, [RZ] ;  /* 0x00000000fffff984 */ /* 0x000fe20000000800 */
[----:B------:R-:W-:Y:S01]  /*e720*/  @!PT LDS RZ, [RZ] ;  /* 0x00000000fffff984 */ /* 0x000fe20000000800 */
[----:B------:R0:W-:Y:S01]  /*e730*/  @!P1 LDGSTS.E.BYPASS.LTC128B.128 [R10+0xcc00], desc[UR50][R6.64], !P0 ;  /* 0x0cc00000060a9fae */ /* 0x0001e2000c101d72 */
[----:B------:R-:W-:-:S07]  /*e740*/  IMAD.MOV.U32 R0, RZ, RZ, R14 ;  /* 0x000000ffff007224 */ /* 0x000fce00078e000e */
[----:B0-----:R-:W-:Y:S05]  /*e750*/  WARPSYNC.COLLECTIVE R15, `(.L_x_367) ;  /* 0x000000000f087348 */ /* 0x001fea0003c00000 */
[----:B------:R1:W2:Y:S02]  /*e760*/  SHFL.IDX P6, R14, R13, R12, R11 ;  /* 0x0000000c0d0e7389 */ /* 0x0002a400000c000b */
[----:B012---:R-:W-:Y:S01]  /*e770*/  ENDCOLLECTIVE ;  /* 0x000000000000791b */ /* 0x007fe20003800000 */
.L_x_367:
[----:B------:R-:W-:Y:S01]  /*e780*/  MOV R13, R2 ;  /* 0x00000002000d7202 */ /* 0x000fe20000000f00 */
[----:B------:R-:W-:Y:S02]  /*e790*/  IMAD.MOV.U32 R12, RZ, RZ, 0x3 ;  /* 0x00000003ff0c7424 */ /* 0x000fe400078e00ff */
[----:B------:R-:W-:-:S07]  /*e7a0*/  IMAD.MOV.U32 R6, RZ, RZ, R14 ;  /* 0x000000ffff067224 */ /* 0x000fce00078e000e */
[----:B------:R-:W-:Y:S05]  /*e7b0*/  WARPSYNC.COLLECTIVE R15, `(.L_x_368) ;  /* 0x000000000f087348 */ /* 0x000fea0003c00000 */
[----:B------:R0:W1:Y:S02]  /*e7c0*/  SHFL.IDX P6, R14, R13, R12, R11 ;  /* 0x0000000c0d0e7389 */ /* 0x00006400000c000b */
[----:B01----:R-:W-:Y:S01]  /*e7d0*/  ENDCOLLECTIVE ;  /* 0x000000000000791b */ /* 0x003fe20003800000 */
.L_x_368:
[----:B------:R-:W-:-:S05]  /*e7e0*/  @!P2 LEA R6, P1, R28, R6, 0x1 ;  /* 0x000000061c06a211 */ /* 0x000fca00078208ff */
[----:B------:R-:W-:-:S04]  /*e7f0*/  @!P2 IMAD.X R0, RZ, RZ, R0, P1 ;  /* 0x000000ffff00a224 */ /* 0x000fc800008e0600 */
        /* <DEDUP_REMOVED lines=10> */
.L_x_369:
[----:B------:R-:W-:Y:S01]  /*e8a0*/  IMAD.MOV.U32 R2, RZ, RZ, R14 ;  /* 0x000000ffff027224 */ /* 0x000fe200078e000e */
[----:B------:R-:W-:Y:S06]  /*e8b0*/  BRA `(.L_x_370) ;  /* 0xffffffb800dc7947 */ /* 0x000fec000383ffff */
.L_x_272:
[----:B0-----:R0:W1:Y:S02]  /*e8c0*/  SYNCS.PHASECHK.TRANS64.TRYWAIT P0, [R22+URZ+0x16820], R3 ;  /* 0x01682003160075a7 */ /* 0x001064000800017f */
[----:B-1----:R-:W-:Y:S05]  /*e8d0*/  @!P0 NANOSLEEP.SYNCS 0x989680 ;  /* 0x009896800000895d */ /* 0x002fea0003900000 */
[----:B------:R-:W1:Y:S02]  /*e8e0*/  @!P0 SYNCS.PHASECHK.TRANS64 P0, [R22+URZ+0x16820], R3 ;  /* 0x01682003160085a7 */ /* 0x000e64000800007f */
[----:B-1----:R-:W-:Y:S05]  /*e8f0*/  @!P0 BRA `(.L_x_272) ;  /* 0xfffffffc00f08947 */ /* 0x002fea000383ffff */
[----:B------:R-:W-:Y:S05]  /*e900*/  BRA `(.L_x_371) ;  /* 0xffffffbc00407947 */ /* 0x000fea000383ffff */
.L_x_277:
[----:B0-----:R0:W1:Y:S02]  /*e910*/  SYNCS.PHASECHK.TRANS64.TRYWAIT P0, [R5+URZ+0x16840], R2 ;  /* 0x01684002050075a7 */ /* 0x001064000800017f */
[----:B-1----:R-:W-:Y:S05]  /*e920*/  @!P0 NANOSLEEP.SYNCS 0x989680 ;  /* 0x009896800000895d */ /* 0x002fea0003900000 */
[----:B------:R-:W1:Y:S02]  /*e930*/  @!P0 SYNCS.PHASECHK.TRANS64 P0, [R5+URZ+0x16840], R2 ;  /* 0x01684002050085a7 */ /* 0x000e64000800007f */
[----:B-1----:R-:W-:Y:S05]  /*e940*/  @!P0 BRA `(.L_x_277) ;  /* 0xfffffffc00f08947 */ /* 0x002fea000383ffff */
[----:B------:R-:W-:Y:S05]  /*e950*/  BRA `(.L_x_372) ;  /* 0xffffffc000107947 */ /* 0x000fea000383ffff */
.L_x_278:
[----:B------:R-:W-:Y:S01]  /*e960*/  BSSY B1, `(.L_x_373) ;  /* 0x0000008000017945 */ /* 0x000fe20003800000 */
[----:B------:R-:W-:Y:S01]  /*e970*/  IMAD.MOV.U32 R13, RZ, RZ, R10 ;  /* 0x000000ffff0d7224 */ /* 0x000fe200078e000a */
[----:B------:R-:W-:Y:S01]  /*e980*/  MOV R11, 0x181f ;  /* 0x0000181f000b7802 */ /* 0x000fe20000000f00 */
[----:B------:R-:W-:Y:S02]  /*e990*/  IMAD.MOV.U32 R12, RZ, RZ, RZ ;  /* 0x000000ffff0c7224 */ /* 0x000fe400078e00ff */
[----:B------:R-:W-:-:S07]  /*e9a0*/  IMAD.MOV.U32 R15, RZ, RZ, -0x1 ;  /* 0xffffffffff0f7424 */ /* 0x000fce00078e00ff */
[----:B------:R-:W-:Y:S05]  /*e9b0*/  WARPSYNC.COLLECTIVE R15, `(.L_x_374) ;  /* 0x000000000f087348 */ /* 0x000fea0003c00000 */
[----:B------:R0:W1:Y:S02]  /*e9c0*/  SHFL.IDX P6, R14, R13, R12, R11 ;  /* 0x0000000c0d0e7389 */ /* 0x00006400000c000b */
[----:B01----:R-:W-:Y:S01]  /*e9d0*/  ENDCOLLECTIVE ;  /* 0x000000000000791b */ /* 0x003fe20003800000 */
.L_x_374:
[----:B------:R-:W-:Y:S05]  /*e9e0*/  BSYNC B1 ;  /* 0x0000000000017941 */ /* 0x000fea0003800000 */
.L_x_373:
[----:B------:R-:W-:Y:S02]  /*e9f0*/  IMAD.MOV.U32 R13, RZ, RZ, R9 ;  /* 0x000000ffff0d7224 */ /* 0x000fe400078e0009 */
[----:B------:R-:W-:Y:S02]  /*ea00*/  IMAD.MOV.U32 R12, RZ, RZ, RZ ;  /* 0x000000ffff0c7224 */ /* 0x000fe400078e00ff */
[----:B------:R-:W-:Y:S02]  /*ea10*/  IMAD.MOV.U32 R11, RZ, RZ, 0x181f ;  /* 0x0000181fff0b7424 */ /* 0x000fe400078e00ff */
[----:B------:R-:W-:Y:S02]  /*ea20*/  IMAD.MOV.U32 R15, RZ, RZ, -0x1 ;  /* 0xffffffffff0f7424 */ /* 0x000fe400078e00ff */
[----:B------:R-:W-:Y:S02]  /*ea30*/  IMAD.MOV.U32 R3, RZ, RZ, R14 ;  /* 0x000000ffff037224 */ /* 0x000fe400078e000e */
[----:B------:R-:W-:-:S07]  /*ea40*/  IMAD.SHL.U32 R7, R28, 0x2, RZ ;  /* 0x000000021c077824 */ /* 0x000fce00078e00ff */
[----:B------:R-:W-:Y:S05]  /*ea50*/  WARPSYNC.COLLECTIVE R15, `(.L_x_375) ;  /* 0x000000000f087348 */ /* 0x000fea0003c00000 */
[----:B------:R0:W1:Y:S02]  /*ea60*/  SHFL.IDX P6, R14, R13, R12, R11 ;  /* 0x0000000c0d0e7389 */ /* 0x00006400000c000b */
[----:B01----:R-:W-:Y:S01]  /*ea70*/  ENDCOLLECTIVE ;  /* 0x000000000000791b */ /* 0x003fe20003800000 */
.L_x_375:
[----:B------:R-:W-:Y:S02]  /*ea80*/  IMAD R8, R8, 0x2, R22 ;  /* 0x0000000208087824 */ /* 0x000fe400078e0216 */
[----:B------:R-:W-:Y:S02]  /*ea90*/  IMAD.MOV.U32 R13, RZ, RZ, R10 ;  /* 0x000000ffff0d7224 */ /* 0x000fe400078e000a */
[----:B------:R-:W-:Y:S01]  /*eaa0*/  IMAD.MOV.U32 R12, RZ, RZ, 0x1 ;  /* 0x00000001ff0c7424 */ /* 0x000fe200078e00ff */
[----:B------:R-:W-:-:S07]  /*eab0*/  MOV R2, R14 ;  /* 0x0000000e00027202 */ /* 0x000fce0000000f00 */
[----:B------:R-:W-:Y:S05]  /*eac0*/  WARPSYNC.COLLECTIVE R15, `(.L_x_376) ;  /* 0x000000000f087348 */ /* 0x000fea0003c00000 */
[----:B------:R0:W1:Y:S02]  /*ead0*/  SHFL.IDX P6, R14, R13, R12, R11 ;  /* 0x0000000c0d0e7389 */ /* 0x00006400000c000b */
[----:B01----:R-:W-:Y:S01]  /*eae0*/  ENDCOLLECTIVE ;  /* 0x000000000000791b */ /* 0x003fe20003800000 */
.L_x_376:
        /* <DEDUP_REMOVED lines=11> */
.L_x_377:
[----:B------:R-:W-:Y:S02]  /*eba0*/  IMAD.MOV.U32 R13, RZ, RZ, R10 ;  /* 0x000000ffff0d7224 */ /* 0x000fe400078e000a */
[----:B------:R-:W-:Y:S02]  /*ebb0*/  IMAD.MOV.U32 R12, RZ, RZ, 0x2 ;  /* 0x00000002ff0c7424 */ /* 0x000fe400078e00ff */
[----:B------:R-:W-:-:S07]  /*ebc0*/  IMAD.MOV.U32 R2, RZ, RZ, R14 ;  /* 0x000000ffff027224 */ /* 0x000fce00078e000e */
[----:B------:R-:W-:Y:S05]  /*ebd0*/  WARPSYNC.COLLECTIVE R15, `(.L_x_378) ;  /* 0x000000000f087348 */ /* 0x000fea0003c00000 */
[----:B------:R0:W1:Y:S02]  /*ebe0*/  SHFL.IDX P6, R14, R13, R12, R11 ;  /* 0x0000000c0d0e7389 */ /* 0x00006400000c000b */
[----:B01----:R-:W-:Y:S01]  /*ebf0*/  ENDCOLLECTIVE ;  /* 0x000000000000791b */ /* 0x003fe20003800000 */
.L_x_378:
        /* <DEDUP_REMOVED lines=11> */
.L_x_379:
[----:B------:R-:W-:Y:S02]  /*ecb0*/  IMAD.MOV.U32 R13, RZ, RZ, R10 ;  /* 0x000000ffff0d7224 */ /* 0x000fe400078e000a */
[----:B------:R-:W-:Y:S01]  /*ecc0*/  IMAD.MOV.U32 R12, RZ, RZ, 0x3 ;  /* 0x00000003ff0c7424 */ /* 0x000fe200078e00ff */
[----:B------:R-:W-:-:S07]  /*ecd0*/  MOV R2, R14 ;  /* 0x0000000e00027202 */ /* 0x000fce0000000f00 */
[----:B------:R-:W-:Y:S05]  /*ece0*/  WARPSYNC.COLLECTIVE R15, `(.L_x_380) ;  /* 0x000000000f087348 */ /* 0x000fea0003c00000 */
[----:B------:R0:W1:Y:S02]  /*ecf0*/  SHFL.IDX P6, R14, R13, R12, R11 ;  /* 0x0000000c0d0e7389 */ /* 0x00006400000c000b */
[----:B01----:R-:W-:Y:S01]  /*ed00*/  ENDCOLLECTIVE ;  /* 0x000000000000791b */ /* 0x003fe20003800000 */
.L_x_380:
        /* <DEDUP_REMOVED lines=11> */
.L_x_381:
[----:B------:R-:W-:Y:S02]  /*edc0*/  IMAD.MOV.U32 R13, RZ, RZ, R10 ;  /* 0x000000ffff0d7224 */ /* 0x000fe400078e000a */
[----:B------:R-:W-:Y:S02]  /*edd0*/  IMAD.MOV.U32 R12, RZ, RZ, 0x4 ;  /* 0x00000004ff0c7424 */ /* 0x000fe400078e00ff */
[----:B------:R-:W-:-:S07]  /*ede0*/  IMAD.MOV.U32 R2, RZ, RZ, R14 ;  /* 0x000000ffff027224 */ /* 0x000fce00078e000e */
[----:B------:R-:W-:Y:S05]  /*edf0*/  WARPSYNC.COLLECTIVE R15, `(.L_x_382) ;  /* 0x000000000f087348 */ /* 0x000fea0003c00000 */
[----:B------:R0:W1:Y:S02]  /*ee00*/  SHFL.IDX P6, R14, R13, R12, R11 ;  /* 0x0000000c0d0e7389 */ /* 0x00006400000c000b */
[----:B01----:R-:W-:Y:S01]  /*ee10*/  ENDCOLLECTIVE ;  /* 0x000000000000791b */ /* 0x003fe20003800000 */
.L_x_382:
        /* <DEDUP_REMOVED lines=11> */
.L_x_383:
[----:B------:R-:W-:Y:S01]  /*eed0*/  MOV R13, R10 ;  /* 0x0000000a000d7202 */ /* 0x000fe20000000f00 */
[----:B------:R-:W-:Y:S02]  /*eee0*/  IMAD.MOV.U32 R12, RZ, RZ, 0x5 ;  /* 0x00000005ff0c7424 */ /* 0x000fe400078e00ff */
[----:B------:R-:W-:-:S07]  /*eef0*/  IMAD.MOV.U32 R2, RZ, RZ, R14 ;  /* 0x000000ffff027224 */ /* 0x000fce00078e000e */
[----:B------:R-:W-:Y:S05]  /*ef00*/  WARPSYNC.COLLECTIVE R15, `(.L_x_384) ;  /* 0x000000000f087348 */ /* 0x000fea0003c00000 */
[----:B------:R0:W1:Y:S02]  /*ef10*/  SHFL.IDX P6, R14, R13, R12, R11 ;  /* 0x0000000c0d0e7389 */ /* 0x00006400000c000b */
[----:B01----:R-:W-:Y:S01]  /*ef20*/  ENDCOLLECTIVE ;  /* 0x000000000000791b */ /* 0x003fe20003800000 */
.L_x_384:
        /* <DEDUP_REMOVED lines=11> */
.L_x_385:
[----:B------:R-:W-:Y:S01]  /*efe0*/  IMAD.MOV.U32 R13, RZ, RZ, R10 ;  /* 0x000000ffff0d7224 */ /* 0x000fe200078e000a */
[----:B------:R-:W-:Y:S01]  /*eff0*/  MOV R12, 0x6 ;  /* 0x00000006000c7802 */ /* 0x000fe20000000f00 */
[----:B------:R-:W-:-:S07]  /*f000*/  IMAD.MOV.U32 R2, RZ, RZ, R14 ;  /* 0x000000ffff027224 */ /* 0x000fce00078e000e */
[----:B------:R-:W-:Y:S05]  /*f010*/  WARPSYNC.COLLECTIVE R15, `(.L_x_386) ;  /* 0x000000000f087348 */ /* 0x000fea0003c00000 */
[----:B------:R0:W1:Y:S02]  /*f020*/  SHFL.IDX P6, R14, R13, R12, R11 ;  /* 0x0000000c0d0e7389 */ /* 0x00006400000c000b */
[----:B01----:R-:W-:Y:S01]  /*f030*/  ENDCOLLECTIVE ;  /* 0x000000000000791b */ /* 0x003fe20003800000 */
.L_x_386:
        /* <DEDUP_REMOVED lines=11> */
.L_x_387:
[----:B------:R-:W-:Y:S02]  /*f0f0*/  IMAD.MOV.U32 R13, RZ, RZ, R10 ;  /* 0x000000ffff0d7224 */ /* 0x000fe400078e000a */
[----:B------:R-:W-:Y:S02]  /*f100*/  IMAD.MOV.U32 R12, RZ, RZ, 0x7 ;  /* 0x00000007ff0c7424 */ /* 0x000fe400078e00ff */
[----:B------:R-:W-:-:S07]  /*f110*/  IMAD.MOV.U32 R2, RZ, RZ, R14 ;  /* 0x000000ffff027224 */ /* 0x000fce00078e000e */
[----:B------:R-:W-:Y:S05]  /*f120*/  WARPSYNC.COLLECTIVE R15, `(.L_x_388) ;  /* 0x000000000f087348 */ /* 0x000fea0003c00000 */
[----:B------:R0:W1:Y:S02]  /*f130*/  SHFL.IDX P6, R14, R13, R12, R11 ;  /* 0x0000000c0d0e7389 */ /* 0x00006400000c000b */
[----:B01----:R-:W-:Y:S01]  /*f140*/  ENDCOLLECTIVE ;  /* 0x000000000000791b */ /* 0x003fe20003800000 */
.L_x_388:
[----:B------:R-:W-:-:S05]  /*f150*/  IADD3 R2, P0, R2, R7, RZ ;  /* 0x0000000702027210 */ /* 0x000fca0007f1e0ff */
[----:B------:R-:W-:-:S05]  /*f160*/  IMAD.X R3, RZ, RZ, R3, P0 ;  /* 0x000000ffff037224 */ /* 0x000fca00000e0603 */
[----:B------:R-:W-:Y:S01]  /*f170*/  @!PT LDS RZ, [RZ] ;  /* 0x00000000fffff984 */ /* 0x000fe20000000800 */
[----:B------:R-:W-:Y:S01]  /*f180*/  @!PT LDS RZ, [RZ] ;  /* 0x00000000fffff984 */ /* 0x000fe20000000800 */
[----:B------:R-:W-:Y:S01]  /*f190*/  @!PT LDS RZ, [RZ] ;  /* 0x00000000fffff984 */ /* 0x000fe20000000800 */
[----:B------:R0:W-:Y:S01]  /*f1a0*/  LDGSTS.E.BYPASS.LTC128B.128 [R8+0x11400], desc[UR50][R2.64], !P2 ;  /* 0x1140000002087fae */ /* 0x0001e2000d101d72 */
[----:B------:R-:W-:Y:S01]  /*f1b0*/  IMAD.MOV.U32 R13, RZ, RZ, R9 ;  /* 0x000000ffff0d7224 */ /* 0x000fe200078e0009 */
[----:B------:R-:W-:-:S07]  /*f1c0*/  MOV R10, R14 ;  /* 0x0000000e000a7202 */ /* 0x000fce0000000f00 */
[----:B0-----:R-:W-:Y:S05]  /*f1d0*/  WARPSYNC.COLLECTIVE R15, `(.L_x_389) ;  /* 0x000000000f087348 */ /* 0x001fea0003c00000 */
[----:B------:R1:W2:Y:S02]  /*f1e0*/  SHFL.IDX P6, R14, R13, R12, R11 ;  /* 0x0000000c0d0e7389 */ /* 0x0002a400000c000b */
[----:B012---:R-:W-:Y:S01]  /*f1f0*/  ENDCOLLECTIVE ;  /* 0x000000000000791b */ /* 0x007fe20003800000 */
.L_x_389:
[----:B------:R-:W-:Y:S01]  /*f200*/  IMAD.MOV.U32 R2, RZ, RZ, R14 ;  /* 0x000000ffff027224 */ /* 0x000fe200078e000e */
[----:B------:R-:W-:Y:S06]  /*f210*/  BRA `(.L_x_390) ;  /* 0xffffffbc00007947 */ /* 0x000fec000383ffff */
.L_x_283:
[----:B-1----:R1:W2:Y:S02]  /*f220*/  SYNCS.PHASECHK.TRANS64.TRYWAIT P0, [R5+URZ+0x16860], R2 ;  /* 0x01686002050075a7 */ /* 0x0022a4000800017f */
[----:B--2---:R-:W-:Y:S05]  /*f230*/  @!P0 NANOSLEEP.SYNCS 0x989680 ;  /* 0x009896800000895d */ /* 0x004fea0003900000 */
[----:B------:R-:W2:Y:S02]  /*f240*/  @!P0 SYNCS.PHASECHK.TRANS64 P0, [R5+URZ+0x16860], R2 ;  /* 0x01686002050085a7 */ /* 0x000ea4000800007f */
[----:B--2---:R-:W-:Y:S05]  /*f250*/  @!P0 BRA `(.L_x_283) ;  /* 0xfffffffc00f08947 */ /* 0x004fea000383ffff */
[----:B------:R-:W-:Y:S05]  /*f260*/  BRA `(.L_x_391) ;  /* 0xffffffbc00587947 */ /* 0x000fea000383ffff */
.L_x_284:
[----:B------:R-:W-:Y:S01]  /*f270*/  BSSY B1, `(.L_x_392) ;  /* 0x0000008000017945 */ /* 0x000fe20003800000 */
[----:B------:R-:W-:Y:S02]  /*f280*/  IMAD.MOV.U32 R13, RZ, RZ, R24 ;  /* 0x000000ffff0d7224 */ /* 0x000fe400078e0018 */
[----:B------:R-:W-:Y:S02]  /*f290*/  IMAD.MOV.U32 R12, RZ, RZ, RZ ;  /* 0x000000ffff0c7224 */ /* 0x000fe400078e00ff */
[----:B------:R-:W-:Y:S02]  /*f2a0*/  IMAD.MOV.U32 R11, RZ, RZ, 0x181f ;  /* 0x0000181fff0b7424 */ /* 0x000fe400078e00ff */
[----:B------:R-:W-:-:S07]  /*f2b0*/  IMAD.MOV.U32 R15, RZ, RZ, -0x1 ;  /* 0xffffffffff0f7424 */ /* 0x000fce00078e00ff */
[----:B-1----:R-:W-:Y:S05]  /*f2c0*/  WARPSYNC.COLLECTIVE R15, `(.L_x_393) ;  /* 0x000000000f087348 */ /* 0x002fea0003c00000 */
[----:B------:R0:W2:Y:S02]  /*f2d0*/  SHFL.IDX P6, R14, R13, R12, R11 ;  /* 0x0000000c0d0e7389 */ /* 0x0000a400000c000b */
[----:B012---:R-:W-:Y:S01]  /*f2e0*/  ENDCOLLECTIVE ;  /* 0x000000000000791b */ /* 0x007fe20003800000 */
.L_x_393:
[----:B------:R-:W-:Y:S05]  /*f2f0*/  BSYNC B1 ;  /* 0x0000000000017941 */ /* 0x000fea0003800000 */
.L_x_392:
[----:B------:R-:W-:Y:S01]  /*f300*/  IMAD.MOV.U32 R13, RZ, RZ, R23 ;  /* 0x000000ffff0d7224 */ /* 0x000fe200078e0017 */
[----:B------:R-:W-:Y:S01]  /*f310*/  MOV R3, R14 ;  /* 0x0000000e00037202 */ /* 0x000fe20000000f00 */
[----:B------:R-:W-:Y:S01]  /*f320*/  IMAD.MOV.U32 R12, RZ, RZ, RZ ;  /* 0x000000ffff0c7224 */ /* 0x000fe200078e00ff */
[----:B------:R-:W-:Y:S01]  /*f330*/  ISETP.LT.OR P2, PT, R8, 0x1, P1 ;  /* 0x000000010800780c */ /* 0x000fe20000f41670 */
[----:B------:R-:W-:Y:S01]  /*f340*/  IMAD.MOV.U32 R11, RZ, RZ, 0x181f ;  /* 0x0000181fff0b7424 */ /* 0x000fe200078e00ff */
[----:B------:R-:W-:Y:S01]  /*f350*/  LEA R6, R6, R22, 0x1 ;  /* 0x0000001606067211 */ /* 0x000fe200078e08ff */
[----:B------:R-:W-:-:S10]  /*f360*/  IMAD.MOV.U32 R15, RZ, RZ, -0x1 ;  /* 0xffffffffff0f7424 */ /* 0x000fd400078e00ff */
[----:B------:R-:W-:Y:S05]  /*f370*/  WARPSYNC.COLLECTIVE R15, `(.L_x_394) ;  /* 0x000000000f087348 */ /* 0x000fea0003c00000 */
[----:B------:R0:W1:Y:S02]  /*f380*/  SHFL.IDX P6, R14, R13, R12, R11 ;  /* 0x0000000c0d0e7389 */ /* 0x00006400000c000b */
[----:B01----:R-:W-:Y:S01]  /*f390*/  ENDCOLLECTIVE ;  /* 0x000000000000791b */ /* 0x003fe20003800000 */
.L_x_394:
[----:B------:R-:W-:Y:S02]  /*f3a0*/  IMAD.MOV.U32 R13, RZ, RZ, R24 ;  /* 0x000000ffff0d7224 */ /* 0x000fe400078e0018 */
[----:B------:R-:W-:Y:S02]  /*f3b0*/  IMAD.MOV.U32 R12, RZ, RZ, 0x1 ;  /* 0x00000001ff0c7424 */ /* 0x000fe400078e00ff */
[----:B------:R-:W-:-:S07]  /*f3c0*/  IMAD.MOV.U32 R2, RZ, RZ, R14 ;  /* 0x000000ffff027224 */ /* 0x000fce00078e000e */
[----:B------:R-:W-:Y:S05]  /*f3d0*/  WARPSYNC.COLLECTIVE R15, `(.L_x_395) ;  /* 0x000000000f087348 */ /* 0x000fea0003c00000 */
[----:B------:R0:W1:Y:S02]  /*f3e0*/  SHFL.IDX P6, R14, R13, R12, R11 ;  /* 0x0000000c0d0e7389 */ /* 0x00006400000c000b */
[----:B01----:R-:W-:Y:S01]  /*f3f0*/  ENDCOLLECTIVE ;  /* 0x000000000000791b */ /* 0x003fe20003800000 */
.L_x_395:
        /* <DEDUP_REMOVED lines=12> */
.L_x_396:
[----:B------:R-:W-:Y:S01]  /*f4c0*/  MOV R13, R24 ;  /* 0x00000018000d7202 */ /* 0x000fe20000000f00 */
[----:B------:R-:W-:Y:S02]  /*f4d0*/  IMAD.MOV.U32 R12, RZ, RZ, 0x2 ;  /* 0x00000002ff0c7424 */ /* 0x000fe400078e00ff */
[----:B------:R-:W-:-:S07]  /*f4e0*/  IMAD.MOV.U32 R2, RZ, RZ, R14 ;  /* 0x000000ffff027224 */ /* 0x000fce00078e000e */
[----:B------:R-:W-:Y:S05]  /*f4f0*/  WARPSYNC.COLLECTIVE R15, `(.L_x_397) ;  /* 0x000000000f087348 */ /* 0x000fea0003c00000 */
[----:B------:R0:W1:Y:S02]  /*f500*/  SHFL.IDX P6, R14, R13, R12, R11 ;  /* 0x0000000c0d0e7389 */ /* 0x00006400000c000b */
[----:B01----:R-:W-:Y:S01]  /*f510*/  ENDCOLLECTIVE ;  /* 0x000000000000791b */ /* 0x003fe20003800000 */
.L_x_397:
        /* <DEDUP_REMOVED lines=12> */
.L_x_398:
[----:B------:R-:W-:Y:S01]  /*f5e0*/  IMAD.MOV.U32 R13, RZ, RZ, R24 ;  /* 0x000000ffff0d7224 */ /* 0x000fe200078e0018 */
[----:B------:R-:W-:Y:S01]  /*f5f0*/  MOV R12, 0x3 ;  /* 0x00000003000c7802 */ /* 0x000fe20000000f00 */
[----:B------:R-:W-:-:S07]  /*f600*/  IMAD.MOV.U32 R2, RZ, RZ, R14 ;  /* 0x000000ffff027224 */ /* 0x000fce00078e000e */
[----:B------:R-:W-:Y:S05]  /*f610*/  WARPSYNC.COLLECTIVE R15, `(.L_x_399) ;  /* 0x000000000f087348 */ /* 0x000fea0003c00000 */
[----:B------:R0:W1:Y:S02]  /*f620*/  SHFL.IDX P6, R14, R13, R12, R11 ;  /* 0x0000000c0d0e7389 */ /* 0x00006400000c000b */
[----:B01----:R-:W-:Y:S01]  /*f630*/  ENDCOLLECTIVE ;  /* 0x000000000000791b */ /* 0x003fe20003800000 */
.L_x_399:
        /* <DEDUP_REMOVED lines=12> */
.L_x_400:
[----:B------:R-:W-:Y:S02]  /*f700*/  IMAD.MOV.U32 R13, RZ, RZ, R24 ;  /* 0x000000ffff0d7224 */ /* 0x000fe400078e0018 */
[----:B------:R-:W-:Y:S02]  /*f710*/  IMAD.MOV.U32 R12, RZ, RZ, 0x4 ;  /* 0x00000004ff0c7424 */ /* 0x000fe400078e00ff */
[----:B------:R-:W-:-:S07]  /*f720*/  IMAD.MOV.U32 R2, RZ, RZ, R14 ;  /* 0x000000ffff027224 */ /* 0x000fce00078e000e */
[----:B------:R-:W-:Y:S05]  /*f730*/  WARPSYNC.COLLECTIVE R15, `(.L_x_401) ;  /* 0x000000000f087348 */ /* 0x000fea0003c00000 */
[----:B------:R0:W1:Y:S02]  /*f740*/  SHFL.IDX P6, R14, R13, R12, R11 ;  /* 0x0000000c0d0e7389 */ /* 0x00006400000c000b */
[----:B01----:R-:W-:Y:S01]  /*f750*/  ENDCOLLECTIVE ;  /* 0x000000000000791b */ /* 0x003fe20003800000 */
.L_x_401:
        /* <DEDUP_REMOVED lines=12> */
.L_x_402:
[----:B------:R-:W-:Y:S02]  /*f820*/  IMAD.MOV.U32 R13, RZ, RZ, R24 ;  /* 0x000000ffff0d7224 */ /* 0x000fe400078e0018 */
[----:B------:R-:W-:Y:S02]  /*f830*/  IMAD.MOV.U32 R12, RZ, RZ, 0x5 ;  /* 0x00000005ff0c7424 */ /* 0x000fe400078e00ff */
[----:B------:R-:W-:-:S07]  /*f840*/  IMAD.MOV.U32 R2, RZ, RZ, R14 ;  /* 0x000000ffff027224 */ /* 0x000fce00078e000e */
[----:B------:R-:W-:Y:S05]  /*f850*/  WARPSYNC.COLLECTIVE R15, `(.L_x_403) ;  /* 0x000000000f087348 */ /* 0x000fea0003c00000 */
[----:B------:R0:W1:Y:S02]  /*f860*/  SHFL.IDX P6, R14, R13, R12, R11 ;  /* 0x0000000c0d0e7389 */ /* 0x00006400000c000b */
[----:B01----:R-:W-:Y:S01]  /*f870*/  ENDCOLLECTIVE ;  /* 0x000000000000791b */ /* 0x003fe20003800000 */
.L_x_403:
        /* <DEDUP_REMOVED lines=12> */
.L_x_404:
[----:B------:R-:W-:Y:S02]  /*f940*/  IMAD.MOV.U32 R13, RZ, RZ, R24 ;  /* 0x000000ffff0d7224 */ /* 0x000fe400078e0018 */
[----:B------:R-:W-:Y:S02]  /*f950*/  IMAD.MOV.U32 R12, RZ, RZ, 0x6 ;  /* 0x00000006ff0c7424 */ /* 0x000fe400078e00ff */
[----:B------:R-:W-:-:S07]  /*f960*/  IMAD.MOV.U32 R2, RZ, RZ, R14 ;  /* 0x000000ffff027224 */ /* 0x000fce00078e000e */
[----:B------:R-:W-:Y:S05]  /*f970*/  WARPSYNC.COLLECTIVE R15, `(.L_x_405) ;  /* 0x000000000f087348 */ /* 0x000fea0003c00000 */
[----:B------:R0:W1:Y:S02]  /*f980*/  SHFL.IDX P6, R14, R13, R12, R11 ;  /* 0x0000000c0d0e7389 */ /* 0x00006400000c000b */
[----:B01----:R-:W-:Y:S01]  /*f990*/  ENDCOLLECTIVE ;  /* 0x000000000000791b */ /* 0x003fe20003800000 */
.L_x_405:
        /* <DEDUP_REMOVED lines=12> */
.L_x_406:
[----:B------:R-:W-:Y:S02]  /*fa60*/  IMAD.MOV.U32 R13, RZ, RZ, R24 ;  /* 0x000000ffff0d7224 */ /* 0x000fe400078e0018 */
[----:B------:R-:W-:Y:S01]  /*fa70*/  IMAD.MOV.U32 R12, RZ, RZ, 0x7 ;  /* 0x00000007ff0c7424 */ /* 0x000fe200078e00ff */
[----:B------:R-:W-:-:S07]  /*fa80*/  MOV R2, R14 ;  /* 0x0000000e00027202 */ /* 0x000fce0000000f00 */
[----:B------:R-:W-:Y:S05]  /*fa90*/  WARPSYNC.COLLECTIVE R15, `(.L_x_407) ;  /* 0x000000000f087348 */ /* 0x000fea0003c00000 */
[----:B------:R0:W1:Y:S02]  /*faa0*/  SHFL.IDX P6, R14, R13, R12, R11 ;  /* 0x0000000c0d0e7389 */ /* 0x00006400000c000b */
[----:B01----:R-:W-:Y:S01]  /*fab0*/  ENDCOLLECTIVE ;  /* 0x000000000000791b */ /* 0x003fe20003800000 */
.L_x_407:
        /* <DEDUP_REMOVED lines=11> */
.L_x_408:
[----:B------:R-:W-:Y:S01]  /*fb70*/  IMAD.MOV.U32 R2, RZ, RZ, R14 ;  /* 0x000000ffff027224 */ /* 0x000fe200078e000e */
[----:B------:R-:W-:Y:S06]  /*fb80*/  BRA `(.L_x_409) ;  /* 0xffffffb800047947 */ /* 0x000fec000383ffff */
.L_x_292:
[----:B0-----:R0:W1:Y:S02]  /*fb90*/  SYNCS.PHASECHK.TRANS64.TRYWAIT P0, [R0+URZ+0x16860], R3 ;  /* 0x01686003000075a7 */ /* 0x001064000800017f */
[----:B-1----:R-:W-:Y:S05]  /*fba0*/  @!P0 NANOSLEEP.SYNCS 0x989680 ;  /* 0x009896800000895d */ /* 0x002fea0003900000 */
[----:B------:R-:W1:Y:S02]  /*fbb0*/  @!P0 SYNCS.PHASECHK.TRANS64 P0, [R0+URZ+0x16860], R3 ;  /* 0x01686003000085a7 */ /* 0x000e64000800007f */
[----:B-1----:R-:W-:Y:S05]  /*fbc0*/  @!P0 BRA `(.L_x_292) ;  /* 0xfffffffc00f08947 */ /* 0x002fea000383ffff */
[----:B------:R-:W-:Y:S05]  /*fbd0*/  BRA `(.L_x_410) ;  /* 0xffffffbc00207947 */ /* 0x000fea000383ffff */
.L_x_293:
        /* <DEDUP_REMOVED lines=8> */
.L_x_412:
[----:B------:R-:W-:Y:S05]  /*fc60*/  BSYNC B0 ;  /* 0x0000000000007941 */ /* 0x000fea0003800000 */
.L_x_411:
[----:B------:R-:W-:Y:S01]  /*fc70*/  IMAD.MOV.U32 R13, RZ, RZ, R23 ;  /* 0x000000ffff0d7224 */ /* 0x000fe200078e0017 */
[----:B------:R-:W-:Y:S01]  /*fc80*/  MOV R11, 0x181f ;  /* 0x0000181f000b7802 */ /* 0x000fe20000000f00 */
[----:B------:R-:W-:Y:S01]  /*fc90*/  IMAD.MOV.U32 R12, RZ, RZ, RZ ;  /* 0x000000ffff0c7224 */ /* 0x000fe200078e00ff */
[----:B------:R-:W-:Y:S01]  /*fca0*/  ISETP.LT.OR P2, PT, R6, 0x1, P0 ;  /* 0x000000010600780c */ /* 0x000fe20000741670 */
[----:B------:R-:W-:Y:S02]  /*fcb0*/  IMAD.MOV.U32 R15, RZ, RZ, -0x1 ;  /* 0xffffffffff0f7424 */ /* 0x000fe400078e00ff */
[----:B------:R-:W-:Y:S02]  /*fcc0*/  IMAD.MOV.U32 R3, RZ, RZ, R14 ;  /* 0x000000ffff037224 */ /* 0x000fe400078e000e */
[----:B------:R-:W-:-:S08]  /*fcd0*/  IMAD.SHL.U32 R5, R28, 0x2, RZ ;  /* 0x000000021c057824 */ /* 0x000fd000078e00ff */
[----:B------:R-:W-:Y:S05]  /*fce0*/  WARPSYNC.COLLECTIVE R15, `(.L_x_413) ;  /* 0x000000000f087348 */ /* 0x000fea0003c00000 */
[----:B------:R0:W1:Y:S02]  /*fcf0*/  SHFL.IDX P6, R14, R13, R12, R11 ;  /* 0x0000000c0d0e7389 */ /* 0x00006400000c000b */
[----:B01----:R-:W-:Y:S01]  /*fd00*/  ENDCOLLECTIVE ;  /* 0x000000000000791b */ /* 0x003fe20003800000 */
.L_x_413:
[----:B------:R-:W-:Y:S02]  /*fd10*/  IMAD R4, R4, 0x2, R22 ;  /* 0x0000000204047824 */ /* 0x000fe400078e0216 */
[----:B------:R-:W-:Y:S02]  /*fd20*/  IMAD.MOV.U32 R13, RZ, RZ, R24 ;  /* 0x000000ffff0d7224 */ /* 0x000fe400078e0018 */
[----:B------:R-:W-:Y:S01]  /*fd30*/  IMAD.MOV.U32 R12, RZ, RZ, 0x1 ;  /* 0x00000001ff0c7424 */ /* 0x000fe200078e00ff */
[----:B------:R-:W-:-:S13]  /*fd40*/  IADD3 R2, P1, R14, R5, RZ ;  /* 0x000000050e027210 */ /* 0x000fda0007f3e0ff */
[----:B------:R-:W-:Y:S05]  /*fd50*/  WARPSYNC.COLLECTIVE R15, `(.L_x_414) ;  /* 0x000000000f087348 */ /* 0x000fea0003c00000 */
[----:B------:R0:W1:Y:S02]  /*fd60*/  SHFL.IDX P6, R14, R13, R12, R11 ;  /* 0x0000000c0d0e7389 */ /* 0x00006400000c000b */
[----:B01----:R-:W-:Y:S01]  /*fd70*/  ENDCOLLECTIVE ;  /* 0x000000000000791b */ /* 0x003fe20003800000 */
.L_x_414:
        /* <DEDUP_REMOVED lines=11> */
.L_x_415:
[----:B------:R-:W-:Y:S02]  /*fe30*/  IMAD.MOV.U32 R13, RZ, RZ, R24 ;  /* 0x000000ffff0d7224 */ /* 0x000fe400078e0018 */
[----:B------:R-:W-:Y:S02]  /*fe40*/  IMAD.MOV.U32 R12, RZ, RZ, 0x2 ;  /* 0x00000002ff0c7424 */ /* 0x000fe400078e00ff */
[----:B------:R-:W-:-:S07]  /*fe50*/  IMAD.MOV.U32 R9, RZ, RZ, R14 ;  /* 0x000000ffff097224 */ /* 0x000fce00078e000e */
[----:B------:R-:W-:Y:S05]  /*fe60*/  WARPSYNC.COLLECTIVE R15, `(.L_x_416) ;  /* 0x000000000f087348 */ /* 0x000fea0003c00000 */
[----:B------:R0:W1:Y:S02]  /*fe70*/  SHFL.IDX P6, R14, R13, R12, R11 ;  /* 0x0000000c0d0e7389 */ /* 0x00006400000c000b */
[----:B01----:R-:W-:Y:S01]  /*fe80*/  ENDCOLLECTIVE ;  /* 0x000000000000791b */ /* 0x003fe20003800000 */
.L_x_416:
        /* <DEDUP_REMOVED lines=8> */
[----:B------:R-:W-:-:S12]  /*ff10*/  IMAD.MOV.U32 R8, RZ, RZ, R14 ;  /* 0x000000ffff087224 */ /* 0x000fd800078e000e */
[----:B0-----:R-:W-:Y:S05]  /*ff20*/  WARPSYNC.COLLECTIVE R15, `(.L_x_417) ;  /* 0x000000000f087348 */ /* 0x001fea0003c00000 */
[----:B------:R1:W2:Y:S02]  /*ff30*/  SHFL.IDX P6, R14, R13, R12, R11 ;  /* 0x0000000c0d0e7389 */ /* 0x0002a400000c000b */
[----:B012---:R-:W-:Y:S01]  /*ff40*/  ENDCOLLECTIVE ;  /* 0x000000000000791b */ /* 0x007fe20003800000 */
.L_x_417:
[----:B------:R-:W-:Y:S02]  /*ff50*/  IMAD.MOV.U32 R13, RZ, RZ, R24 ;  /* 0x000000ffff0d7224 */ /* 0x000fe400078e0018 */
[----:B------:R-:W-:Y:S02]  /*ff60*/  IMAD.MOV.U32 R12, RZ, RZ, 0x3 ;  /* 0x00000003ff0c7424 */ /* 0x000fe400078e00ff */
[----:B------:R-:W-:-:S07]  /*ff70*/  IMAD.MOV.U32 R10, RZ, RZ, R14 ;  /* 0x000000ffff0a7224 */ /* 0x000fce00078e000e */
[----:B------:R-:W-:Y:S05]  /*ff80*/  WARPSYNC.COLLECTIVE R15, `(.L_x_418) ;  /* 0x000000000f087348 */ /* 0x000fea0003c00000 */
[----:B------:R0:W1:Y:S02]  /*ff90*/  SHFL.IDX P6, R14, R13, R12, R11 ;  /* 0x0000000c0d0e7389 */ /* 0x00006400000c000b */
[----:B01----:R-:W-:Y:S01]  /*ffa0*/  ENDCOLLECTIVE ;  /* 0x000000000000791b */ /* 0x003fe20003800000 */
.L_x_418:
        /* <DEDUP_REMOVED lines=12> */
.L_x_419:
[----:B------:R-:W-:Y:S02]  /*10070*/  IMAD.MOV.U32 R13, RZ, RZ, R24 ;  /* 0x000000ffff0d7224 */ /* 0x000fe400078e0018 */
[----:B------:R-:W-:Y:S01]  /*10080*/  IMAD.MOV.U32 R12, RZ, RZ, 0x4 ;  /* 0x00000004ff0c7424 */ /* 0x000fe200078e00ff */
[----:B------:R-:W-:-:S07]  /*10090*/  MOV R9, R14 ;  /* 0x0000000e00097202 */ /* 0x000fce0000000f00 */
[----:B------:R-:W-:Y:S05]  /*100a0*/  WARPSYNC.COLLECTIVE R15, `(.L_x_420) ;  /* 0x000000000f087348 */ /* 0x000fea0003c00000 */
[----:B------:R0:W1:Y:S02]  /*100b0*/  SHFL.IDX P6, R14, R13, R12, R11 ;  /* 0x0000000c0d0e7389 */ /* 0x00006400000c000b */
[----:B01----:R-:W-:Y:S01]  /*100c0*/  ENDCOLLECTIVE ;  /* 0x000000000000791b */ /* 0x003fe20003800000 */
.L_x_420:
[----:B------:R-:W-:-:S05]  /*100d0*/  IADD3 R2, P1, R9, R5, RZ ;  /* 0x0000000509027210 */ /* 0x000fca0007f3e0ff */
[----:B------:R-:W-:-:S05]  /*100e0*/  IMAD.X R3, RZ, RZ, R7, P1 ;  /* 0x000000ffff037224 */ /* 0x000fca00008e0607 */
        /* <DEDUP_REMOVED lines=10> */
.L_x_421:
[----:B------:R-:W-:Y:S02]  /*10190*/  IMAD.MOV.U32 R13, RZ, RZ, R24 ;  /* 0x000000ffff0d7224 */ /* 0x000fe400078e0018 */
[----:B------:R-:W-:Y:S02]  /*101a0*/  IMAD.MOV.U32 R12, RZ, RZ, 0x5 ;  /* 0x00000005ff0c7424 */ /* 0x000fe400078e00ff */
[----:B------:R-:W-:-:S07]  /*101b0*/  IMAD.MOV.U32 R10, RZ, RZ, R14 ;  /* 0x000000ffff0a7224 */ /* 0x000fce00078e000e */
[----:B------:R-:W-:Y:S05]  /*101c0*/  WARPSYNC.COLLECTIVE R15, `(.L_x_422) ;  /* 0x000000000f087348 */ /* 0x000fea0003c00000 */
[----:B------:R0:W1:Y:S02]  /*101d0*/  SHFL.IDX P6, R14, R13, R12, R11 ;  /* 0x0000000c0d0e7389 */ /* 0x00006400000c000b */
[----:B01----:R-:W-:Y:S01]  /*101e0*/  ENDCOLLECTIVE ;  /* 0x000000000000791b */ /* 0x003fe20003800000 */
.L_x_422:
        /* <DEDUP_REMOVED lines=12> */
.L_x_423:
[----:B------:R-:W-:Y:S01]  /*102b0*/  MOV R13, R24 ;  /* 0x00000018000d7202 */ /* 0x000fe20000000f00 */
[----:B------:R-:W-:Y:S02]  /*102c0*/  IMAD.MOV.U32 R12, RZ, RZ, 0x6 ;  /* 0x00000006ff0c7424 */ /* 0x000fe400078e00ff */
[----:B------:R-:W-:-:S07]  /*102d0*/  IMAD.MOV.U32 R9, RZ, RZ, R14 ;  /* 0x000000ffff097224 */ /* 0x000fce00078e000e */
[----:B------:R-:W-:Y:S05]  /*102e0*/  WARPSYNC.COLLECTIVE R15, `(.L_x_424) ;  /* 0x000000000f087348 */ /* 0x000fea0003c00000 */
[----:B------:R0:W1:Y:S02]  /*102f0*/  SHFL.IDX P6, R14, R13, R12, R11 ;  /* 0x0000000c0d0e7389 */ /* 0x00006400000c000b */
[----:B01----:R-:W-:Y:S01]  /*10300*/  ENDCOLLECTIVE ;  /* 0x000000000000791b */ /* 0x003fe20003800000 */
.L_x_424:
        /* <DEDUP_REMOVED lines=12> */
.L_x_425:
[----:B------:R-:W-:Y:S02]  /*103d0*/  IMAD.MOV.U32 R13, RZ, RZ, R24 ;  /* 0x000000ffff0d7224 */ /* 0x000fe400078e0018 */
[----:B------:R-:W-:Y:S01]  /*103e0*/  IMAD.MOV.U32 R12, RZ, RZ, 0x7 ;  /* 0x00000007ff0c7424 */ /* 0x000fe200078e00ff */
[----:B------:R-:W-:-:S13]  /*103f0*/  IADD3 R2, P1, R14, R5, RZ ;  /* 0x000000050e027210 */ /* 0x000fda0007f3e0ff */
[----:B------:R-:W-:Y:S05]  /*10400*/  WARPSYNC.COLLECTIVE R15, `(.L_x_426) ;  /* 0x000000000f087348 */ /* 0x000fea0003c00000 */
[----:B------:R0:W1:Y:S02]  /*10410*/  SHFL.IDX P6, R14, R13, R12, R11 ;  /* 0x0000000c0d0e7389 */ /* 0x00006400000c000b */
[----:B01----:R-:W-:Y:S01]  /*10420*/  ENDCOLLECTIVE ;  /* 0x000000000000791b */ /* 0x003fe20003800000 */
.L_x_426:
        /* <DEDUP_REMOVED lines=10> */
.L_x_427:
[----:B------:R-:W-:Y:S05]  /*104d0*/  BRA `(.L_x_428) ;  /* 0xffffffb400d47947 */ /* 0x000fea000383ffff */
.L_x_298:
[----:B------:R-:W-:Y:S01]  /*104e0*/  BSSY B0, `(.L_x_429) ;  /* 0x0000008000007945 */ /* 0x000fe20003800000 */
[----:B------:R-:W-:Y:S02]  /*104f0*/  IMAD.MOV.U32 R13, RZ, RZ, R16 ;  /* 0x000000ffff0d7224 */ /* 0x000fe400078e0010 */
[----:B------:R-:W-:Y:S02]  /*10500*/  IMAD.MOV.U32 R12, RZ, RZ, RZ ;  /* 0x000000ffff0c7224 */ /* 0x000fe400078e00ff */
[----:B------:R-:W-:Y:S02]  /*10510*/  IMAD.MOV.U32 R11, RZ, RZ, 0x1f ;  /* 0x0000001fff0b7424 */ /* 0x000fe400078e00ff */
[----:B------:R-:W-:-:S07]  /*10520*/  IMAD.MOV.U32 R15, RZ, RZ, -0x1 ;  /* 0xffffffffff0f7424 */ /* 0x000fce00078e00ff */
[----:B------:R-:W-:Y:S05]  /*10530*/  WARPSYNC.COLLECTIVE R15, `(.L_x_430) ;  /* 0x000000000f087348 */ /* 0x000fea0003c00000 */
[----:B------:R0:W1:Y:S02]  /*10540*/  SHFL.IDX P6, R14, R13, R12, R11 ;  /* 0x0000000c0d0e7389 */ /* 0x00006400000c000b */
[----:B01----:R-:W-:Y:S01]  /*10550*/  ENDCOLLECTIVE ;  /* 0x000000000000791b */ /* 0x003fe20003800000 */
.L_x_430:
[----:B------:R-:W-:Y:S05]  /*10560*/  BSYNC B0 ;  /* 0x0000000000007941 */ /* 0x000fea0003800000 */
.L_x_429:
[----:B------:R-:W-:Y:S01]  /*10570*/  MOV R13, R16 ;  /* 0x00000010000d7202 */ /* 0x000fe20000000f00 */
[----:B------:R-:W-:Y:S02]  /*10580*/  IMAD.MOV.U32 R12, RZ, RZ, 0x1 ;  /* 0x00000001ff0c7424 */ /* 0x000fe400078e00ff */
[----:B------:R-:W-:Y:S02]  /*10590*/  IMAD.MOV.U32 R11, RZ, RZ, 0x1f ;  /* 0x0000001fff0b7424 */ /* 0x000fe400078e00ff */
[----:B------:R-:W-:Y:S02]  /*105a0*/  IMAD.MOV.U32 R15, RZ, RZ, -0x1 ;  /* 0xffffffffff0f7424 */ /* 0x000fe400078e00ff */
[----:B------:R-:W-:Y:S02]  /*105b0*/  IMAD.IADD R5, R19, 0x1, R8 ;  /* 0x0000000113057824 */ /* 0x000fe400078e0208 */
[----:B------:R-:W-:-:S07]  /*105c0*/  IMAD.MOV.U32 R0, RZ, RZ, R14 ;  /* 0x000000ffff007224 */ /* 0x000fce00078e000e */
[----:B------:R-:W-:Y:S05]  /*105d0*/  WARPSYNC.COLLECTIVE R15, `(.L_x_431) ;  /* 0x000000000f087348 */ /* 0x000fea0003c00000 */
[----:B------:R0:W1:Y:S02]  /*105e0*/  SHFL.IDX P6, R14, R13, R12, R11 ;  /* 0x0000000c0d0e7389 */ /* 0x00006400000c000b */
[----:B01----:R-:W-:Y:S01]  /*105f0*/  ENDCOLLECTIVE ;  /* 0x000000000000791b */ /* 0x003fe20003800000 */
.L_x_431:
[----:B------:R-:W-:Y:S02]  /*10600*/  ULDC UR4, c[0x0][0xc3c] ;  /* 0x00030f0000047ab9 */ /* 0x000fe40000000800 */
[----:B------:R-:W-:-:S13]  /*10610*/  ISETP.GE.OR P1, PT, R5, UR4, !P0 ;  /* 0x0000000405007c0c */ /* 0x000fda000c726670 */
[----:B------:R-:W0:Y:S01]  /*10620*/  @!P1 LDC.64 R2, c[0x0][0xc80] ;  /* 0x00032000ff029b82 */ /* 0x000e220000000a00 */
[----:B------:R-:W-:Y:S02]  /*10630*/  IMAD.MOV.U32 R11, RZ, RZ, RZ ;  /* 0x000000ffff0b7224 */ /* 0x000fe400078e00ff */
[----:B------:R-:W-:Y:S02]  /*10640*/  IMAD.MOV.U32 R4, RZ, RZ, R14 ;  /* 0x000000ffff047224 */ /* 0x000fe400078e000e */
[----:B0-----:R-:W-:-:S06]  /*10650*/  @!P1 IMAD.WIDE R2, R5, 0x4, R2 ;  /* 0x0000000405029825 */ /* 0x001fcc00078e0202 */
[----:B------:R-:W2:Y:S01]  /*10660*/  @!P1 LDG.E R2, desc[UR50][R2.64] ;  /* 0x0000003202029981 */ /* 0x000ea2000c1e1900 */
[----:B------:R-:W-:Y:S01]  /*10670*/  IMAD.MOV.U32 R5, RZ, RZ, RZ ;  /* 0x000000ffff057224 */ /* 0x000fe200078e00ff */
[C---:B------:R-:W-:Y:S02]  /*10680*/  ISETP.GE.U32.AND P2, PT, R8.reuse, 0x2, PT ;  /* 0x000000020800780c */ /* 0x040fe40003f46070 */
[C---:B------:R-:W-:Y:S02]  /*10690*/  ISETP.GE.U32.AND P3, PT, R8.reuse, 0x4, PT ;  /* 0x000000040800780c */ /* 0x040fe40003f66070 */
[C---:B------:R-:W-:Y:S02]  /*106a0*/  ISETP.GE.U32.AND P4, PT, R8.reuse, 0x8, PT ;  /* 0x000000080800780c */ /* 0x040fe40003f86070 */
[----:B------:R-:W-:Y:S02]  /*106b0*/  ISETP.GE.U32.AND P5, PT, R8, 0x10, PT ;  /* 0x000000100800780c */ /* 0x000fe40003fa6070 */
[----:B--2---:R-:W-:-:S02]  /*106c0*/  @!P1 MOV R5, R2 ;  /* 0x0000000200059202 */ /* 0x004fc40000000f00 */
[----:B------:R-:W-:-:S03]  /*106d0*/  ISETP.NE.AND P1, PT, R8, RZ, PT ;  /* 0x000000ff0800720c */ /* 0x000fc60003f25270 */
[----:B------:R-:W-:-:S10]  /*106e0*/  IMAD.MOV.U32 R13, RZ, RZ, R5 ;  /* 0x000000ffff0d7224 */ /* 0x000fd400078e0005 */
[----:B------:R-:W-:Y:S05]  /*106f0*/  WARPSYNC.COLLECTIVE R15, `(.L_x_432) ;  /* 0x000000000f087348 */ /* 0x000fea0003c00000 */
[----:B------:R0:W1:Y:S02]  /*10700*/  SHFL.UP P6, R14, R13, R12, R11 ;  /* 0x0400000c0d0e7389 */ /* 0x00006400000c000b */
[----:B01----:R-:W-:Y:S01]  /*10710*/  ENDCOLLECTIVE ;  /* 0x000000000000791b */ /* 0x003fe20003800000 */
.L_x_432:
[----:B------:R-:W-:Y:S01]  /*10720*/  IMAD.MOV.U32 R12, RZ, RZ, 0x2 ;  /* 0x00000002ff0c7424 */ /* 0x000fe200078e00ff */
[----:B------:R-:W-:-:S05]  /*10730*/  SEL R6, R14, RZ, P1 ;  /* 0x000000ff0e067207 */ /* 0x000fca0000800000 */
[----:B------:R-:W-:-:S04]  /*10740*/  IMAD.IADD R6, R5, 0x1, R6 ;  /* 0x0000000105067824 */ /* 0x000fc800078e0206 */
[----:B------:R-:W-:-:S07]  /*10750*/  IMAD.MOV.U32 R13, RZ, RZ, R6 ;  /* 0x000000ffff0d7224 */ /* 0x000fce00078e0006 */
[----:B------:R-:W-:Y:S05]  /*10760*/  WARPSYNC.COLLECTIVE R15, `(.L_x_433) ;  /* 0x000000000f087348 */ /* 0x000fea0003c00000 */
[----:B------:R0:W1:Y:S02]  /*10770*/  SHFL.UP P6, R14, R13, R12, R11 ;  /* 0x0400000c0d0e7389 */ /* 0x00006400000c000b */
[----:B01----:R-:W-:Y:S01]  /*10780*/  ENDCOLLECTIVE ;  /* 0x000000000000791b */ /* 0x003fe20003800000 */
.L_x_433:
[----:B------:R-:W-:Y:S01]  /*10790*/  IMAD.MOV.U32 R12, RZ, RZ, 0x4 ;  /* 0x00000004ff0c7424 */ /* 0x000fe200078e00ff */
[----:B------:R-:W-:-:S05]  /*107a0*/  SEL R7, R14, RZ, P2 ;  /* 0x000000ff0e077207 */ /* 0x000fca0001000000 */
[----:B------:R-:W-:-:S05]  /*107b0*/  IMAD.IADD R7, R6, 0x1, R7 ;  /* 0x0000000106077824 */ /* 0x000fca00078e0207 */
[----:B------:R-:W-:-:S07]  /*107c0*/  MOV R13, R7 ;  /* 0x00000007000d7202 */ /* 0x000fce0000000f00 */
[----:B------:R-:W-:Y:S05]  /*107d0*/  WARPSYNC.COLLECTIVE R15, `(.L_x_434) ;  /* 0x000000000f087348 */ /* 0x000fea0003c00000 */
[----:B------:R0:W1:Y:S02]  /*107e0*/  SHFL.UP P6, R14, R13, R12, R11 ;  /* 0x0400000c0d0e7389 */ /* 0x00006400000c000b */
[----:B01----:R-:W-:Y:S01]  /*107f0*/  ENDCOLLECTIVE ;  /* 0x000000000000791b */ /* 0x003fe20003800000 */
.L_x_434:
[----:B------:R-:W-:Y:S01]  /*10800*/  IMAD.MOV.U32 R12, RZ, RZ, 0x8 ;  /* 0x00000008ff0c7424 */ /* 0x000fe200078e00ff */
[----:B------:R-:W-:-:S05]  /*10810*/  SEL R2, R14, RZ, P3 ;  /* 0x000000ff0e027207 */ /* 0x000fca0001800000 */
[----:B------:R-:W-:-:S04]  /*10820*/  IMAD.IADD R2, R7, 0x1, R2 ;  /* 0x0000000107027824 */ /* 0x000fc800078e0202 */
[----:B------:R-:W-:-:S07]  /*10830*/  IMAD.MOV.U32 R13, RZ, RZ, R2 ;  /* 0x000000ffff0d7224 */ /* 0x000fce00078e0002 */
[----:B------:R-:W-:Y:S05]  /*10840*/  WARPSYNC.COLLECTIVE R15, `(.L_x_435) ;  /* 0x000000000f087348 */ /* 0x000fea0003c00000 */
[----:B------:R0:W1:Y:S02]  /*10850*/  SHFL.UP P6, R14, R13, R12, R11 ;  /* 0x0400000c0d0e7389 */ /* 0x00006400000c000b */
[----:B01----:R-:W-:Y:S01]  /*10860*/  ENDCOLLECTIVE ;  /* 0x000000000000791b */ /* 0x003fe20003800000 */
.L_x_435:
[----:B------:R-:W-:Y:S02]  /*10870*/  MOV R12, 0x10 ;  /* 0x00000010000c7802 */ /* 0x000fe40000000f00 */
[----:B------:R-:W-:-:S05]  /*10880*/  SEL R3, R14, RZ, P4 ;  /* 0x000000ff0e037207 */ /* 0x000fca0002000000 */
[----:B------:R-:W-:-:S04]  /*10890*/  IMAD.IADD R3, R2, 0x1, R3 ;  /* 0x0000000102037824 */ /* 0x000fc800078e0203 */
[----:B------:R-:W-:-:S07]  /*108a0*/  IMAD.MOV.U32 R13, RZ, RZ, R3 ;  /* 0x000000ffff0d7224 */ /* 0x000fce00078e0003 */
[----:B------:R-:W-:Y:S05]  /*108b0*/  WARPSYNC.COLLECTIVE R15, `(.L_x_436) ;  /* 0x000000000f087348 */ /* 0x000fea0003c00000 */
[----:B------:R0:W1:Y:S02]  /*108c0*/  SHFL.UP P6, R14, R13, R12, R11 ;  /* 0x0400000c0d0e7389 */ /* 0x00006400000c000b */
[----:B01----:R-:W-:Y:S01]  /*108d0*/  ENDCOLLECTIVE ;  /* 0x000000000000791b */ /* 0x003fe20003800000 */
.L_x_436:
[----:B------:R-:W-:Y:S02]  /*108e0*/  IMAD.MOV.U32 R12, RZ, RZ, 0x1f ;  /* 0x0000001fff0c7424 */ /* 0x000fe400078e00ff */
[----:B------:R-:W-:Y:S01]  /*108f0*/  IMAD.MOV.U32 R11, RZ, RZ, 0x1f ;  /* 0x0000001fff0b7424 */ /* 0x000fe200078e00ff */
[----:B------:R-:W-:-:S05]  /*10900*/  SEL R2, R14, RZ, P5 ;  /* 0x000000ff0e027207 */ /* 0x000fca0002800000 */
[----:B------:R-:W-:-:S04]  /*10910*/  IMAD.IADD R2, R3, 0x1, R2 ;  /* 0x0000000103027824 */ /* 0x000fc800078e0202 */
[----:B------:R-:W-:-:S07]  /*10920*/  IMAD.MOV.U32 R13, RZ, RZ, R2 ;  /* 0x000000ffff0d7224 */ /* 0x000fce00078e0002 */
[----:B------:R-:W-:Y:S05]  /*10930*/  WARPSYNC.COLLECTIVE R15, `(.L_x_437) ;  /* 0x000000000f087348 */ /* 0x000fea0003c00000 */
[----:B------:R0:W1:Y:S02]  /*10940*/  SHFL.IDX P6, R14, R13, R12, R11 ;  /* 0x0000000c0d0e7389 */ /* 0x00006400000c000b */
[----:B01----:R-:W-:Y:S01]  /*10950*/  ENDCOLLECTIVE ;  /* 0x000000000000791b */ /* 0x003fe20003800000 */
.L_x_437:
[----:B------:R-:W-:Y:S05]  /*10960*/  BRA `(.L_x_438) ;  /* 0xffffffb400dc7947 */ /* 0x000fea000383ffff */
.L_x_303:
[----:B------:R-:W-:Y:S01]  /*10970*/  BSSY B0, `(.L_x_439) ;  /* 0x0000008000007945 */ /* 0x000fe20003800000 */
[----:B-----5:R-:W-:Y:S01]  /*10980*/  IMAD.MOV.U32 R13, RZ, RZ, R5 ;  /* 0x000000ffff0d7224 */ /* 0x020fe200078e0005 */
[----:B------:R-:W-:Y:S01]  /*10990*/  MOV R11, RZ ;  /* 0x000000ff000b7202 */ /* 0x000fe20000000f00 */
[----:B------:R-:W-:Y:S02]  /*109a0*/  IMAD.MOV.U32 R12, RZ, RZ, 0x1 ;  /* 0x00000001ff0c7424 */ /* 0x000fe400078e00ff */
[----:B------:R-:W-:-:S07]  /*109b0*/  IMAD.MOV.U32 R15, RZ, RZ, -0x1 ;  /* 0xffffffffff0f7424 */ /* 0x000fce00078e00ff */
[----:B0-----:R-:W-:Y:S05]  /*109c0*/  WARPSYNC.COLLECTIVE R15, `(.L_x_440) ;  /* 0x000000000f087348 */ /* 0x001fea0003c00000 */
[----:B------:R1:W2:Y:S02]  /*109d0*/  SHFL.UP P6, R14, R13, R12, R11 ;  /* 0x0400000c0d0e7389 */ /* 0x0002a400000c000b */
[----:B012---:R-:W-:Y:S01]  /*109e0*/  ENDCOLLECTIVE ;  /* 0x000000000000791b */ /* 0x007fe20003800000 */
.L_x_440:
[----:B------:R-:W-:Y:S05]  /*109f0*/  BSYNC B0 ;  /* 0x0000000000007941 */ /* 0x000fea0003800000 */
.L_x_439:
[----:B------:R-:W-:Y:S01]  /*10a00*/  SEL R14, R14, RZ, P1 ;  /* 0x000000ff0e0e7207 */ /* 0x000fe20000800000 */
[----:B------:R-:W-:Y:S02]  /*10a10*/  IMAD.MOV.U32 R12, RZ, RZ, 0x2 ;  /* 0x00000002ff0c7424 */ /* 0x000fe400078e00ff */
[----:B------:R-:W-:Y:S02]  /*10a20*/  IMAD.MOV.U32 R11, RZ, RZ, RZ ;  /* 0x000000ffff0b7224 */ /* 0x000fe400078e00ff */
[----:B------:R-:W-:Y:S02]  /*10a30*/  IMAD.IADD R13, R5, 0x1, R14 ;  /* 0x00000001050d7824 */ /* 0x000fe400078e020e */
[----:B------:R-:W-:-:S07]  /*10a40*/  IMAD.MOV.U32 R15, RZ, RZ, -0x1 ;  /* 0xffffffffff0f7424 */ /* 0x000fce00078e00ff */
[----:B------:R-:W-:Y:S05]  /*10a50*/  WARPSYNC.COLLECTIVE R15, `(.L_x_441) ;  /* 0x000000000f087348 */ /* 0x000fea0003c00000 */
[----:B------:R0:W1:Y:S02]  /*10a60*/  SHFL.UP P6, R14, R13, R12, R11 ;  /* 0x0400000c0d0e7389 */ /* 0x00006400000c000b */
[----:B01----:R-:W-:Y:S01]  /*10a70*/  ENDCOLLECTIVE ;  /* 0x000000000000791b */ /* 0x003fe20003800000 */
.L_x_441:
[----:B------:R-:W-:Y:S01]  /*10a80*/  IMAD.MOV.U32 R12, RZ, RZ, 0x4 ;  /* 0x00000004ff0c7424 */ /* 0x000fe200078e00ff */
[----:B------:R-:W-:-:S05]  /*10a90*/  SEL R2, R14, RZ, P2 ;  /* 0x000000ff0e027207 */ /* 0x000fca0001000000 */
[----:B------:R-:W-:-:S05]  /*10aa0*/  IMAD.IADD R2, R13, 0x1, R2 ;  /* 0x000000010d027824 */ /* 0x000fca00078e0202 */
[----:B------:R-:W-:-:S07]  /*10ab0*/  MOV R13, R2 ;  /* 0x00000002000d7202 */ /* 0x000fce0000000f00 */
[----:B------:R-:W-:Y:S05]  /*10ac0*/  WARPSYNC.COLLECTIVE R15, `(.L_x_442) ;  /* 0x000000000f087348 */ /* 0x000fea0003c00000 */
[----:B------:R0:W1:Y:S02]  /*10ad0*/  SHFL.UP P6, R14, R13, R12, R11 ;  /* 0x0400000c0d0e7389 */ /* 0x00006400000c000b */
[----:B01----:R-:W-:Y:S01]  /*10ae0*/  ENDCOLLECTIVE ;  /* 0x000000000000791b */ /* 0x003fe20003800000 */
.L_x_442:
[----:B------:R-:W-:Y:S01]  /*10af0*/  IMAD.MOV.U32 R12, RZ, RZ, 0x8 ;  /* 0x00000008ff0c7424 */ /* 0x000fe200078e00ff */
[----:B------:R-:W-:-:S05]  /*10b00*/  SEL R3, R14, RZ, P3 ;  /* 0x000000ff0e037207 */ /* 0x000fca0001800000 */
[----:B------:R-:W-:-:S04]  /*10b10*/  IMAD.IADD R3, R2, 0x1, R3 ;  /* 0x0000000102037824 */ /* 0x000fc800078e0203 */
[----:B------:R-:W-:-:S07]  /*10b20*/  IMAD.MOV.U32 R13, RZ, RZ, R3 ;  /* 0x000000ffff0d7224 */ /* 0x000fce00078e0003 */
[----:B------:R-:W-:Y:S05]  /*10b30*/  WARPSYNC.COLLECTIVE R15, `(.L_x_443) ;  /* 0x000000000f087348 */ /* 0x000fea0003c00000 */
[----:B------:R0:W1:Y:S02]  /*10b40*/  SHFL.UP P6, R14, R13, R12, R11 ;  /* 0x0400000c0d0e7389 */ /* 0x00006400000c000b */
[----:B01----:R-:W-:Y:S01]  /*10b50*/  ENDCOLLECTIVE ;  /* 0x000000000000791b */ /* 0x003fe20003800000 */
.L_x_443:
[----:B------:R-:W-:Y:S02]  /*10b60*/  MOV R12, 0x10 ;  /* 0x00000010000c7802 */ /* 0x000fe40000000f00 */
[----:B------:R-:W-:-:S05]  /*10b70*/  SEL R4, R14, RZ, P4 ;  /* 0x000000ff0e047207 */ /* 0x000fca0002000000 */
[----:B------:R-:W-:-:S04]  /*10b80*/  IMAD.IADD R4, R3, 0x1, R4 ;  /* 0x0000000103047824 */ /* 0x000fc800078e0204 */
[----:B------:R-:W-:-:S07]  /*10b90*/  IMAD.MOV.U32 R13, RZ, RZ, R4 ;  /* 0x000000ffff0d7224 */ /* 0x000fce00078e0004 */
[----:B------:R-:W-:Y:S05]  /*10ba0*/  WARPSYNC.COLLECTIVE R15, `(.L_x_444) ;  /* 0x000000000f087348 */ /* 0x000fea0003c00000 */
[----:B------:R0:W1:Y:S02]  /*10bb0*/  SHFL.UP P6, R14, R13, R12, R11 ;  /* 0x0400000c0d0e7389 */ /* 0x00006400000c000b */
[----:B01----:R-:W-:Y:S01]  /*10bc0*/  ENDCOLLECTIVE ;  /* 0x000000000000791b */ /* 0x003fe20003800000 */
.L_x_444:
        /* <DEDUP_REMOVED lines=8> */
.L_x_445:
[----:B------:R-:W-:Y:S05]  /*10c50*/  BRA `(.L_x_446) ;  /* 0xffffffb400bc7947 */ /* 0x000fea000383ffff */
.L_x_305:
[----:B------:R-:W-:Y:S01]  /*10c60*/  BSSY B0, `(.L_x_447) ;  /* 0x0000006000007945 */ /* 0x000fe20003800000 */
[----:B------:R-:W-:Y:S01]  /*10c70*/  PLOP3.LUT P6, PT, P6, PT, PT, 0x8, 0x0 ;  /* 0x000000000000781c */ /* 0x000fe200037ce170 */
[----:B------:R-:W-:-:S12]  /*10c80*/  IMAD.MOV.U32 R15, RZ, RZ, -0x1 ;  /* 0xffffffffff0f7424 */ /* 0x000fd800078e00ff */
[----:B0-----:R-:W-:Y:S05]  /*10c90*/  WARPSYNC.COLLECTIVE R15, `(.L_x_448) ;  /* 0x000000000f087348 */ /* 0x001fea0003c00000 */
[----:B------:R-:W-:Y:S01]  /*10ca0*/  VOTE.ANY R14, PT, P6 ;  /* 0x00000000000e7806 */ /* 0x000fe200030e0100 */
[----:B0-----:R-:W-:Y:S06]  /*10cb0*/  ENDCOLLECTIVE ;  /* 0x000000000000791b */ /* 0x001fec0003800000 */
.L_x_448:
[----:B------:R-:W-:Y:S05]  /*10cc0*/  BSYNC B0 ;  /* 0x0000000000007941 */ /* 0x000fea0003800000 */
.L_x_447:
[----:B------:R-:W-:Y:S01]  /*10cd0*/  IMAD.MOV.U32 R3, RZ, RZ, R14 ;  /* 0x000000ffff037224 */ /* 0x000fe200078e000e */
[----:B------:R-:W-:Y:S01]  /*10ce0*/  MOV R13, R5 ;  /* 0x00000005000d7202 */ /* 0x000fe20000000f00 */
[----:B------:R-:W-:Y:S02]  /*10cf0*/  IMAD.MOV.U32 R11, RZ, RZ, 0x1f ;  /* 0x0000001fff0b7424 */ /* 0x000fe400078e00ff */
[----:B------:R-:W0:Y:S01]  /*10d00*/  POPC R4, R3 ;  /* 0x0000000300047309 */ /* 0x000e220000000000 */
[----:B------:R-:W-:Y:S02]  /*10d10*/  IMAD.MOV.U32 R15, RZ, RZ, -0x1 ;  /* 0xffffffffff0f7424 */ /* 0x000fe400078e00ff */
[----:B0-----:R-:W-:-:S07]  /*10d20*/  IMAD.MOV.U32 R12, RZ, RZ, R4 ;  /* 0x000000ffff0c7224 */ /* 0x001fce00078e0004 */
[----:B------:R-:W-:Y:S05]  /*10d30*/  WARPSYNC.COLLECTIVE R15, `(.L_x_449) ;  /* 0x000000000f087348 */ /* 0x000fea0003c00000 */
[----:B------:R0:W1:Y:S02]  /*10d40*/  SHFL.IDX P6, R14, R13, R12, R11 ;  /* 0x0000000c0d0e7389 */ /* 0x00006400000c000b */
[----:B01----:R-:W-:Y:S01]  /*10d50*/  ENDCOLLECTIVE ;  /* 0x000000000000791b */ /* 0x003fe20003800000 */
.L_x_449:
[----:B------:R-:W-:Y:S01]  /*10d60*/  IMAD.MOV.U32 R5, RZ, RZ, R14 ;  /* 0x000000ffff057224 */ /* 0x000fe200078e000e */
[----:B------:R-:W-:Y:S06]  /*10d70*/  BRA `(.L_x_450) ;  /* 0xffffffb400ac7947 */ /* 0x000fec000383ffff */
.L_x_307:
[----:B------:R-:W-:Y:S01]  /*10d80*/  BSSY B0, `(.L_x_451) ;  /* 0x0000007000007945 */ /* 0x000fe20003800000 */
[----:B------:R-:W-:Y:S01]  /*10d90*/  IMAD.MOV.U32 R13, RZ, RZ, R2 ;  /* 0x000000ffff0d7224 */ /* 0x000fe200078e0002 */
[----:B------:R-:W-:Y:S01]  /*10da0*/  MOV R15, 0xffffffff ;  /* 0xffffffff000f7802 */ /* 0x000fe20000000f00 */
[----:B------:R-:W-:-:S07]  /*10db0*/  IMAD.MOV.U32 R11, RZ, RZ, 0x1f ;  /* 0x0000001fff0b7424 */ /* 0x000fce00078e00ff */
[----:B012---:R-:W-:Y:S05]  /*10dc0*/  WARPSYNC.COLLECTIVE R15, `(.L_x_452) ;  /* 0x000000000f087348 */ /* 0x007fea0003c00000 */
[----:B------:R3:W4:Y:S02]  /*10dd0*/  SHFL.IDX P6, R14, R13, R12, R11 ;  /* 0x0000000c0d0e7389 */ /* 0x00072400000c000b */
[----:B01234-:R-:W-:Y:S01]  /*10de0*/  ENDCOLLECTIVE ;  /* 0x000000000000791b */ /* 0x01ffe20003800000 */
.L_x_452:
[----:B------:R-:W-:Y:S05]  /*10df0*/  BSYNC B0 ;  /* 0x0000000000007941 */ /* 0x000fea0003800000 */
.L_x_451:
[----:B------:R-:W-:Y:S05]  /*10e00*/  BRA `(.L_x_306) ;  /* 0xffffffb400a47947 */ /* 0x000fea000383ffff */
.L_x_311:
[----:B0-----:R0:W3:Y:S02]  /*10e10*/  SYNCS.PHASECHK.TRANS64.TRYWAIT P0, [R5+URZ+0x16820], R0 ;  /* 0x01682000050075a7 */ /* 0x0010e4000800017f */
[----:B---3--:R-:W-:Y:S05]  /*10e20*/  @!P0 NANOSLEEP.SYNCS 0x989680 ;  /* 0x009896800000895d */ /* 0x008fea0003900000 */
[----:B------:R-:W3:Y:S02]  /*10e30*/  @!P0 SYNCS.PHASECHK.TRANS64 P0, [R5+URZ+0x16820], R0 ;  /* 0x01682000050085a7 */ /* 0x000ee4000800007f */
[----:B---3--:R-:W-:Y:S05]  /*10e40*/  @!P0 BRA `(.L_x_311) ;  /* 0xfffffffc00f08947 */ /* 0x008fea000383ffff */
[----:B------:R-:W-:Y:S05]  /*10e50*/  BRA `(.L_x_453) ;  /* 0xffffffb800907947 */ /* 0x000fea000383ffff */
.L_x_312:
[----:B------:R-:W3:Y:S01]  /*10e60*/  S2R R2, SR_TID.X ;  /* 0x0000000000027919 */ /* 0x000ee20000002100 */
[----:B------:R-:W-:Y:S01]  /*10e70*/  BSSY B0, `(.L_x_454) ;  /* 0x000000a000007945 */ /* 0x000fe20003800000 */
[----:B------:R-:W-:Y:S02]  /*10e80*/  IMAD.MOV.U32 R12, RZ, RZ, RZ ;  /* 0x000000ffff0c7224 */ /* 0x000fe400078e00ff */
[----:B------:R-:W-:Y:S02]  /*10e90*/  IMAD.MOV.U32 R11, RZ, RZ, 0x1f ;  /* 0x0000001fff0b7424 */ /* 0x000fe400078e00ff */
[----:B------:R-:W-:Y:S01]  /*10ea0*/  IMAD.MOV.U32 R15, RZ, RZ, -0x1 ;  /* 0xffffffffff0f7424 */ /* 0x000fe200078e00ff */
[----:B---3--:R-:W-:-:S04]  /*10eb0*/  SHF.R.U32.HI R2, RZ, 0x5, R2 ;  /* 0x00000005ff027819 */ /* 0x008fc80000011602 */
[----:B------:R-:W-:-:S05]  /*10ec0*/  LOP3.LUT R2, R2, 0x3, RZ, 0xc0, !PT ;  /* 0x0000000302027812 */ /* 0x000fca00078ec0ff */
[----:B------:R-:W-:-:S07]  /*10ed0*/  IMAD.MOV.U32 R13, RZ, RZ, R2 ;  /* 0x000000ffff0d7224 */ /* 0x000fce00078e0002 */
[----:B012---:R-:W-:Y:S05]  /*10ee0*/  WARPSYNC.COLLECTIVE R15, `(.L_x_455) ;  /* 0x000000000f087348 */ /* 0x007fea0003c00000 */
[----:B------:R3:W4:Y:S02]  /*10ef0*/  SHFL.IDX P6, R14, R13, R12, R11 ;  /* 0x0000000c0d0e7389 */ /* 0x00072400000c000b */
[----:B01234-:R-:W-:Y:S01]  /*10f00*/  ENDCOLLECTIVE ;  /* 0x000000000000791b */ /* 0x01ffe20003800000 */
.L_x_455:
[----:B------:R-:W-:Y:S05]  /*10f10*/  BSYNC B0 ;  /* 0x0000000000007941 */ /* 0x000fea0003800000 */
.L_x_454:
[----:B------:R-:W-:Y:S05]  /*10f20*/  BRA `(.L_x_456) ;  /* 0xffffffb800787947 */ /* 0x000fea000383ffff */
.L_x_315:
[----:B------:R-:W-:Y:S01]  /*10f30*/  BSSY B1, `(.L_x_457) ;  /* 0x0000006000017945 */ /* 0x000fe20003800000 */
[----:B------:R-:W-:-:S07]  /*10f40*/  IMAD.MOV.U32 R15, RZ, RZ, -0x1 ;  /* 0xffffffffff0f7424 */ /* 0x000fce00078e00ff */
[----:B012---:R-:W-:Y:S05]  /*10f50*/  WARPSYNC.COLLECTIVE R15, `(.L_x_458) ;  /* 0x000000000f0c7348 */ /* 0x007fea0003c00000 */
[----:B------:R-:W-:Y:S02]  /*10f60*/  ELECT P6, UR62, PT ;  /* 0x00000000003e782f */ /* 0x000fe400038c0000 */
[----:B------:R-:W-:Y:S01]  /*10f70*/  MOV R14, UR62 ;  /* 0x0000003e000e7c02 */ /* 0x000fe20008000f00 */
[----:B012---:R-:W-:Y:S10]  /*10f80*/  ENDCOLLECTIVE ;  /* 0x000000000000791b */ /* 0x007ff40003800000 */
.L_x_458:
[----:B------:R-:W-:Y:S05]  /*10f90*/  BSYNC B1 ;  /* 0x0000000000017941 */ /* 0x000fea0003800000 */
.L_x_457:
[----:B------:R-:W-:Y:S05]  /*10fa0*/  BRA `(.L_x_459) ;  /* 0xffffffb800707947 */ /* 0x000fea000383ffff */
.L_x_317:
[----:B0-----:R0:W3:Y:S02]  /*10fb0*/  SYNCS.PHASECHK.TRANS64.TRYWAIT P1, [R3+URZ+0x16840], R2 ;  /* 0x01684002030075a7 */ /* 0x0010e4000802017f */
[----:B---3--:R-:W-:Y:S05]  /*10fc0*/  @!P1 NANOSLEEP.SYNCS 0x989680 ;  /* 0x009896800000995d */ /* 0x008fea0003900000 */
[----:B------:R-:W3:Y:S02]  /*10fd0*/  @!P1 SYNCS.PHASECHK.TRANS64 P1, [R3+URZ+0x16840], R2 ;  /* 0x01684002030095a7 */ /* 0x000ee4000802007f */
[----:B---3--:R-:W-:Y:S05]  /*10fe0*/  @!P1 BRA `(.L_x_317) ;  /* 0xfffffffc00f09947 */ /* 0x008fea000383ffff */
[----:B------:R-:W-:Y:S05]  /*10ff0*/  BRA `(.L_x_460) ;  /* 0xffffffb800907947 */ /* 0x000fea000383ffff */
.L_x_319:
[----:B---3--:R3:W4:Y:S02]  /*11000*/  SYNCS.PHASECHK.TRANS64.TRYWAIT P1, [R25+URZ+0x16840], R0 ;  /* 0x01684000190075a7 */ /* 0x008724000802017f */
[----:B----4-:R-:W-:Y:S05]  /*11010*/  @!P1 NANOSLEEP.SYNCS 0x989680 ;  /* 0x009896800000995d */ /* 0x010fea0003900000 */
[----:B------:R-:W4:Y:S02]  /*11020*/  @!P1 SYNCS.PHASECHK.TRANS64 P1, [R25+URZ+0x16840], R0 ;  /* 0x01684000190095a7 */ /* 0x000f24000802007f */
[----:B----4-:R-:W-:Y:S05]  /*11030*/  @!P1 BRA `(.L_x_319) ;  /* 0xfffffffc00f09947 */ /* 0x010fea000383ffff */
[----:B------:R-:W-:Y:S05]  /*11040*/  BRA `(.L_x_461) ;  /* 0xffffffb8009c7947 */ /* 0x000fea000383ffff */
.L_x_321:
[----:B----4-:R4:W0:Y:S02]  /*11050*/  SYNCS.PHASECHK.TRANS64.TRYWAIT P1, [R3+URZ+0x16860], R2 ;  /* 0x01686002030075a7 */ /* 0x010824000802017f */
[----:B0-----:R-:W-:Y:S05]  /*11060*/  @!P1 NANOSLEEP.SYNCS 0x989680 ;  /* 0x009896800000995d */ /* 0x001fea0003900000 */
[----:B------:R-:W0:Y:S02]  /*11070*/  @!P1 SYNCS.PHASECHK.TRANS64 P1, [R3+URZ+0x16860], R2 ;  /* 0x01686002030095a7 */ /* 0x000e24000802007f */
[----:B0-----:R-:W-:Y:S05]  /*11080*/  @!P1 BRA `(.L_x_321) ;  /* 0xfffffffc00f09947 */ /* 0x001fea000383ffff */
[----:B------:R-:W-:Y:S05]  /*11090*/  BRA `(.L_x_462) ;  /* 0xffffffb800987947 */ /* 0x000fea000383ffff */
.L_x_463:
        /* <DEDUP_REMOVED lines=14> */
.L_x_3106:


//--------------------- .text._ZN7cutlass13device_kernelIN5flash11enable_sm90INS1_16FlashAttnFwdSm90INS1_25CollectiveMainloopFwdSm90ILi2EN4cute5tupleIJNS5_1CILi1EEES8_S8_EEENS6_IJNS7_ILi192EEENS7_ILi128EEENS7_ILi64EEEEEELi64ENS_6half_tEfNS_4arch4Sm90ELb0ELb0ELb0ELb1ELb1ELb1ELb0ELb1ELb1ELb1ELb0ELb0EEENS1_21CollectiveEpilogueFwdINS6_IJSA_SC_SB_EEES9_SE_SG_Li384ELb1ELb1ELb0ELb0EEENS1_36VarlenDynamicPersistentTileSchedulerILi192ELi128ELi384ELi128ELb0ELb1ELb1ELb0ELb1ELb1EEEEEEEEEvNT_6ParamsE --------------------------
	.section	.text._ZN7cutlass13device_kernelIN5flash11enable_sm90INS1_16FlashAttnFwdSm90INS1_25CollectiveMainloopFwdSm90ILi2EN4cute5tupleIJNS5_1CILi1EEES8_S8_EEENS6_IJNS7_ILi192EEENS7_ILi128EEENS7_ILi64EEEEEELi64ENS_6half_tEfNS_4arch4Sm90ELb0ELb0ELb0ELb1ELb1ELb1ELb0ELb1ELb1ELb1ELb0ELb0EEENS1_21CollectiveEpilogueFwdINS6_IJSA_SC_SB_EEES9_SE_SG_Li384ELb1ELb1ELb0ELb0EEENS1_36VarlenDynamicPersistentTileSchedulerILi192ELi128ELi384ELi128ELb0ELb1ELb1ELb0ELb1ELb1EEEEEEEEEvNT_6ParamsE,"ax",@progbits
	.align	128
.text._ZN7cutlass13device_kernelIN5flash11enable_sm90INS1_16FlashAttnFwdSm90INS1_25CollectiveMainloopFwdSm90ILi2EN4cute5tupleIJNS5_1CILi1EEES8_S8_EEENS6_IJNS7_ILi192EEENS7_ILi128EEENS7_ILi64EEEEEELi64ENS_6half_tEfNS_4arch4Sm90ELb0ELb0ELb0ELb1ELb1ELb1ELb0ELb1ELb1ELb1ELb0ELb0EEENS1_21CollectiveEpilogueFwdINS6_IJSA_SC_SB_EEES9_SE_SG_Li384ELb1ELb1ELb0ELb0EEENS1_36VarlenDynamicPersistentTileSchedulerILi192ELi128ELi384ELi128ELb0ELb1ELb1ELb0ELb1ELb1EEEEEEEEEvNT_6ParamsE:
        .type           _ZN7cutlass13device_kernelIN5flash11enable_sm90INS1_16FlashAttnFwdSm90INS1_25CollectiveMainloopFwdSm90ILi2EN4cute5tupleIJNS5_1CILi1EEES8_S8_EEENS6_IJNS7_ILi192EEENS7_ILi128EEENS7_ILi64EEEEEELi64ENS_6half_tEfNS_4arch4Sm90ELb0ELb0ELb0ELb1ELb1ELb1ELb0ELb1ELb1ELb1ELb0ELb0EEENS1_21CollectiveEpilogueFwdINS6_IJSA_SC_SB_EEES9_SE_SG_Li384ELb1ELb1ELb0ELb0EEENS1_36VarlenDynamicPersistentTileSchedulerILi192ELi128ELi384ELi128ELb0ELb1ELb1ELb0ELb1ELb1EEEEEEEEEvNT_6ParamsE,@function
        .size           _ZN7cutlass13device_kernelIN5flash11enable_sm90INS1_16FlashAttnFwdSm90INS1_25CollectiveMainloopFwdSm90ILi2EN4cute5tupleIJNS5_1CILi1EEES8_S8_EEENS6_IJNS7_ILi192EEENS7_ILi128EEENS7_ILi64EEEEEELi64ENS_6half_tEfNS_4arch4Sm90ELb0ELb0ELb0ELb1ELb1ELb1ELb0ELb1ELb1ELb1ELb0ELb0EEENS1_21CollectiveEpilogueFwdINS6_IJSA_SC_SB_EEES9_SE_SG_Li384ELb1ELb1ELb0ELb0EEENS1_36VarlenDynamicPersistentTileSchedulerILi192ELi128ELi384ELi128ELb0ELb1ELb1ELb0ELb1ELb1EEEEEEEEEvNT_6ParamsE,(.L_x_3107 - _ZN7cutlass13device_kernelIN5flash11enable_sm90INS1_16FlashAttnFwdSm90INS1_25CollectiveMainloopFwdSm90ILi2EN4cute5tupleIJNS5_1CILi1EEES8_S8_EEENS6_IJNS7_ILi192EEENS7_ILi128EEENS7_ILi64EEEEEELi64ENS_6half_tEfNS_4arch4Sm90ELb0ELb0ELb0ELb1ELb1ELb1ELb0ELb1ELb1ELb1ELb0ELb0EEENS1_21CollectiveEpilogueFwdINS6_IJSA_SC_SB_EEES9_SE_SG_Li384ELb1ELb1ELb0ELb0EEENS1_36VarlenDynamicPersistentTileSchedulerILi192ELi128ELi384ELi128ELb0ELb1ELb1ELb0ELb1ELb1EEEEEEEEEvNT_6ParamsE)
        .other          _ZN7cutlass13device_kernelIN5flash11enable_sm90INS1_16FlashAttnFwdSm90INS1_25CollectiveMainloopFwdSm90ILi2EN4cute5tupleIJNS5_1CILi1EEES8_S8_EEENS6_IJNS7_ILi192EEENS7_ILi128EEENS7_ILi64EEEEEELi64ENS_6half_tEfNS_4arch4Sm90ELb0ELb0ELb0ELb1ELb1ELb1ELb0ELb1ELb1ELb1ELb0ELb0EEENS1_21CollectiveEpilogueFwdINS6_IJSA_SC_SB_EEES9_SE_SG_Li384ELb1ELb1ELb0ELb0EEENS1_36VarlenDynamicPersistentTileSchedulerILi192ELi128ELi384ELi128ELb0ELb1ELb1ELb0ELb1ELb1EEEEEEEEEvNT_6ParamsE,@"STO_CUDA_ENTRY STV_DEFAULT"
_ZN7cutlass13device_kernelIN5flash11enable_sm90INS1_16FlashAttnFwdSm90INS1_25CollectiveMainloopFwdSm90ILi2EN4cute5tupleIJNS5_1CILi1EEES8_S8_EEENS6_IJNS7_ILi192EEENS7_ILi128EEENS7_ILi64EEEEEELi64ENS_6half_tEfNS_4arch4Sm90ELb0ELb0ELb0ELb1ELb1ELb1ELb0ELb1ELb1ELb1ELb0ELb0EEENS1_21CollectiveEpilogueFwdINS6_IJSA_SC_SB_EEES9_SE_SG_Li384ELb1ELb1ELb0ELb0EEENS1_36VarlenDynamicPersistentTileSchedulerILi192ELi128ELi384ELi128ELb0ELb1ELb1ELb0ELb1ELb1EEEEEEEEEvNT_6ParamsE:
[----:B------:R-:W0:Y:S02]  /*0000*/  LDC R1, c[0x0][0x28] ;  /* 0x00000a00ff017b82 */ /* 0x000e240000000800 */
[----:B0-----:R-:W-:Y:S01]  /*0010*/  VIADD R1, R1, 0xffffff88 ;  /* 0xffffff8801017836 */ /* 0x001fe20000000000 */
[----:B------:R-:W0:Y:S01]  /*0020*/  S2R R3, SR_TID.X ;  /* 0x0000000000037919 */ /* 0x000e220000002100 */
[----:B------:R-:W-:Y:S01]  /*0030*/  ELECT P0, URZ, PT ;  /* 0x00000000003f782f */ /* 0x000fe20003800000 */
[----:B------:R-:W-:Y:S01]  /*0040*/  BSSY B0, `(.L_x_464) ;  /* 0x000000e000007945 */ /* 0x000fe20003800000 */
[--C-:B0-----:R-:W-:Y:S02]  /*0050*/  SHF.R.U32.HI R0, RZ, 0x5, R3.reuse ;  /* 0x00000005ff007819 */ /* 0x101fe40000011603 */
[----:B------:R-:W-:-:S03]  /*0060*/  SHF.R.U32.HI R3, RZ, 0x7, R3 ;  /* 0x00000007ff037819 */ /* 0x000fc60000011603 */
[----:B------:R-:W0:Y:S02]  /*0070*/  SHFL.IDX PT, R2, R0, RZ, 0x1f ;  /* 0x00001fff00027589 */ /* 0x000e2400000e0000 */
[----:B0-----:R-:W-:-:S13]  /*0080*/  ISETP.EQ.AND P0, PT, R2, RZ, P0 ;  /* 0x000000ff0200720c */ /* 0x001fda0000702270 */
[----:B------:R-:W-:Y:S05]  /*0090*/  @!P0 BRA `(.L_x_465) ;  /* 0x0000000000208947 */ /* 0x000fea0003800000 */
[----:B------:R-:W-:Y:S02]  /*00a0*/  ULDC.64 UR4, c[0x0][0x198] ;  /* 0x0000660000047ab9 */ /* 0x000fe40000000a00 */
[----:B------:R-:W-:Y:S02]  /*00b0*/  UIADD3 UR6, UP0, UR4, 0x570, URZ ;  /* 0x0000057004067890 */ /* 0x000fe4000ff1e03f */
[----:B------:R-:W-:Y:S02]  /*00c0*/  UIADD3 UR4, UP1, UR4, 0x670, URZ ;  /* 0x0000067004047890 */ /* 0x000fe4000ff3e03f */
[----:B------:R-:W-:Y:S02]  /*00d0*/  UIADD3.X UR7, URZ, UR5, URZ, UP0, !UPT ;  /* 0x000000053f077290 */ /* 0x000fe400087fe43f */
[----:B------:R-:W-:-:S07]  /*00e0*/  UIADD3.X UR5, URZ, UR5, URZ, UP1, !UPT ;  /* 0x000000053f057290 */ /* 0x000fce0008ffe43f */
[----:B------:R0:W-:Y:S02]  /*00f0*/  UTMACCTL.PF [UR6] ;  /* 0x00000000060079b9 */ /* 0x0001e40008040000 */
[----:B------:R0:W-:Y:S02]  /*0100*/  UTMACCTL.PF [UR4] ;  /* 0x00000000040079b9 */ /* 0x0001e40008040000 */
[----:B0-----:R-:W-:Y:S01]  /*0110*/  NOP ;  /* 0x0000000000007918 */ /* 0x001fe20000000000 */
.L_x_465:
[----:B------:R-:W-:Y:S05]  /*0120*/  BSYNC B0 ;  /* 0x0000000000007941 */ /* 0x000fea0003800000 */
.L_x_464:
[----:B------:R-:W-:Y:S01]  /*0130*/  VOTEU.ANY UP0, P0 ;  /* 0x00000000003f7886 */ /* 0x000fe20000000100 */
[----:B------:R-:W0:Y:S01]  /*0140*/  SHFL.IDX PT, R3, R3, RZ, 0x1f ;  /* 0x00001fff03037589 */ /* 0x000e2200000e0000 */
[----:B------:R-:W-:Y:S01]  /*0150*/  UMOV UR4, 0x80 ;  /* 0x0000008000047882 */ /* 0x000fe20000000000 */
[----:B------:R-:W-:Y:S01]  /*0160*/  UMOV UR7, 0x180 ;  /* 0x0000018000077882 */ /* 0x000fe20000000000 */
[----:B------:R-:W-:Y:S01]  /*0170*/  VOTEU.ANY UP1, P0 ;  /* 0x00000000003f7886 */ /* 0x000fe20000020100 */
[----:B------:R-:W1:Y:S01]  /*0180*/  @UP0 S2UR UR8, SR_CgaCtaId ;  /* 0x00000000000809c3 */ /* 0x000e620000008800 */
[----:B------:R-:W2:Y:S01]  /*0190*/  SHFL.IDX PT, R2, R0, RZ, 0x1f ;  /* 0x00001fff00027589 */ /* 0x000ea200000e0000 */
[----:B------:R-:W-:Y:S01]  /*01a0*/  @UP0 UMOV UR6, 0x400 ;  /* 0x0000040000060882 */ /* 0x000fe20000000000 */
[----:B------:R-:W-:-:S04]  /*01b0*/  @UP0 UIADD3 UR4, -UR4, 0x100000, URZ ;  /* 0x0010000004040890 */ /* 0x000fc8000fffe13f */
[----:B------:R-:W-:Y:S02]  /*01c0*/  @UP0 USHF.L.U32 UR5, UR4, 0xb, URZ ;  /* 0x0000000b04050899 */ /* 0x000fe4000800063f */
[----:B------:R-:W-:Y:S01]  /*01d0*/  @UP0 USHF.L.U32 UR4, UR4, 0x1, URZ ;  /* 0x0000000104040899 */ /* 0x000fe2000800063f */
[----:B------:R-:W-:Y:S01]  /*01e0*/  VOTEU.ANY UP2, P0 ;  /* 0x00000000003f7886 */ /* 0x000fe20000040100 */
[----:B0-----:R-:W-:Y:S01]  /*01f0*/  R2UR UR9, R3 ;  /* 0x00000000030972ca */ /* 0x001fe200000e0000 */
[----:B-1----:R-:W-:Y:S01]  /*0200*/  @UP0 ULEA UR8, UR8, UR6, 0x18 ;  /* 0x0000000608080291 */ /* 0x002fe2000f8ec03f */
[----:B--2---:R-:W-:Y:S01]  /*0210*/  ISETP.NE.AND P1, PT, R2, RZ, PT ;  /* 0x000000ff0200720c */ /* 0x004fe20003f25270 */
[----:B------:R-:W-:-:S04]  /*0220*/  @UP0 UIADD3 UR6, -UR7, 0x100000, URZ ;  /* 0x0010000007060890 */ /* 0x000fc8000fffe13f */
[----:B------:R-:W-:Y:S02]  /*0230*/  @UP0 USHF.L.U32 UR7, UR6, 0xb, URZ ;  /* 0x0000000b06070899 */ /* 0x000fe4000800063f */
[----:B------:R-:W-:-:S04]  /*0240*/  @UP0 USHF.L.U32 UR6, UR6, 0x1, URZ ;  /* 0x0000000106060899 */ /* 0x000fc8000800063f */
[----:B------:R-:W-:Y:S01]  /*0250*/  UISETP.NE.AND UP0, UPT, UR9, URZ, UPT ;  /* 0x0000003f0900728c */ /* 0x000fe2000bf05270 */
[----:B------:R-:W0:Y:S02]  /*0260*/  FENCE.VIEW.ASYNC.S ;  /* 0x00000000000073c6 */ /* 0x000e240000000000 */
[----:B0-----:R0:W1:Y:S05]  /*0270*/  @UP1 SYNCS.EXCH.64 URZ, [UR8+0x16800], UR4 ;  /* 0x01680004083f15b2 */ /* 0x00106a0008000100 */
[----:B------:R0:W2:Y:S01]  /*0280*/  @UP2 SYNCS.EXCH.64 URZ, [UR8+0x16820], UR6 ;  /* 0x01682006083f25b2 */ /* 0x0000a20008000100 */
[----:B------:R-:W-:Y:S05]  /*0290*/  @P1 BRA `(.L_x_466) ;  /* 0x0000000000481947 */ /* 0x000fea0003800000 */
[----:B0-----:R-:W0:Y:S01]  /*02a0*/  S2UR UR5, SR_CgaCtaId ;  /* 0x00000000000579c3 */ /* 0x001e220000008800 */
[----:B------:R-:W-:Y:S01]  /*02b0*/  UMOV UR4, 0x400 ;  /* 0x0000040000047882 */ /* 0x000fe20000000000 */
[----:B------:R-:W-:Y:S01]  /*02c0*/  UMOV UR6, 0x80 ;  /* 0x0000008000067882 */ /* 0x000fe20000000000 */
[----:B------:R-:W-:Y:S01]  /*02d0*/  UMOV UR7, 0x180 ;  /* 0x0000018000077882 */ /* 0x000fe20000000000 */
[----:B------:R-:W-:Y:S01]  /*02e0*/  ELECT P0, URZ, PT ;  /* 0x00000000003f782f */ /* 0x000fe20003800000 */
[----:B0-----:R-:W-:Y:S02]  /*02f0*/  ULEA UR8, UR5, UR4, 0x18 ;  /* 0x0000000405087291 */ /* 0x001fe4000f8ec03f */
[----:B------:R-:W-:-:S04]  /*0300*/  UIADD3 UR4, -UR6, 0x100000, URZ ;  /* 0x0010000006047890 */ /* 0x000fc8000fffe13f */
[----:B------:R-:W-:Y:S02]  /*0310*/  USHF.L.U32 UR5, UR4, 0xb, URZ ;  /* 0x0000000b04057899 */ /* 0x000fe4000800063f */
[----:B------:R-:W-:Y:S02]  /*0320*/  USHF.L.U32 UR4, UR4, 0x1, URZ ;  /* 0x0000000104047899 */ /* 0x000fe4000800063f */
[----:B------:R-:W-:-:S04]  /*0330*/  UIADD3 UR6, -UR7, 0x100000, URZ ;  /* 0x0010000007067890 */ /* 0x000fc8000fffe13f */
[----:B------:R-:W-:Y:S02]  /*0340*/  USHF.L.U32 UR7, UR6, 0xb, URZ ;  /* 0x0000000b06077899 */ /* 0x000fe4000800063f */
[----:B------:R-:W-:Y:S01]  /*0350*/  USHF.L.U32 UR6, UR6, 0x1, URZ ;  /* 0x0000000106067899 */ /* 0x000fe2000800063f */
[----:B------:R-:W0:Y:S03]  /*0360*/  FENCE.VIEW.ASYNC.S ;  /* 0x00000000000073c6 */ /* 0x000e260000000000 */
[----:B0-----:R3:W4:Y:S08]  /*0370*/  SYNCS.EXCH.64 URZ, [UR8+0x16830], UR4 ;  /* 0x01683004083f75b2 */ /* 0x0017300008000100 */
[----:B------:R3:W0:Y:S01]  /*0380*/  SYNCS.EXCH.64 URZ, [UR8+0x16840], UR6 ;  /* 0x01684006083f75b2 */ /* 0x0006220008000100 */
[----:B------:R3:W0:Y:S01]  /*0390*/  SYNCS.EXCH.64 URZ, [UR8+0x16838], UR4 ;  /* 0x01683804083f75b2 */ /* 0x0006220008000100 */
[----:B------:R3:W0:Y:S02]  /*03a0*/  SYNCS.EXCH.64 URZ, [UR8+0x16848], UR6 ;  /* 0x01684806083f75b2 */ /* 0x0006240008000100 */
[----:B---3--:R-:W-:Y:S01]  /*03b0*/  NOP ;  /* 0x0000000000007918 */ /* 0x008fe20000000000 */
.L_x_466:
[----:B------:R-:W3:Y:S01]  /*03c0*/  SHFL.IDX PT, R2, R0, RZ, 0x1f ;  /* 0x00001fff00027589 */ /* 0x000ee200000e0000 */
[----:B------:R-:W-:Y:S01]  /*03d0*/  NOP ;  /* 0x0000000000007918 */ /* 0x000fe20000000000 */
[----:B---3--:R-:W-:-:S13]  /*03e0*/  ISETP.NE.AND P0, PT, R2, RZ, PT ;  /* 0x000000ff0200720c */ /* 0x008fda0003f05270 */
        /* <DEDUP_REMOVED lines=14> */
[----:B0-----:R3:W0:Y:S08]  /*04d0*/  SYNCS.EXCH.64 URZ, [UR8+0x16850], UR4 ;  /* 0x01685004083f75b2 */ /* 0x0016300008000100 */
[----:B------:R3:W0:Y:S01]  /*04e0*/  SYNCS.EXCH.64 URZ, [UR8+0x16860], UR6 ;  /* 0x01686006083f75b2 */ /* 0x0006220008000100 */
[----:B------:R3:W0:Y:S01]  /*04f0*/  SYNCS.EXCH.64 URZ, [UR8+0x16858], UR4 ;  /* 0x01685804083f75b2 */ /* 0x0006220008000100 */
[----:B------:R3:W0:Y:S02]  /*0500*/  SYNCS.EXCH.64 URZ, [UR8+0x16868], UR6 ;  /* 0x01686806083f75b2 */ /* 0x0006240008000100 */
[----:B---3--:R-:W-:Y:S01]  /*0510*/  NOP ;  /* 0x0000000000007918 */ /* 0x008fe20000000000 */
.L_x_467:
[----:B------:R-:W3:Y:S01]  /*0520*/  SHFL.IDX PT, R2, R0, RZ, 0x1f ;  /* 0x00001fff00027589 */ /* 0x000ee200000e0000 */
[----:B------:R-:W-:Y:S01]  /*0530*/  NOP ;  /* 0x0000000000007918 */ /* 0x000fe20000000000 */
[----:B---3--:R-:W-:-:S13]  /*0540*/  ISETP.NE.AND P0, PT, R2, RZ, PT ;  /* 0x000000ff0200720c */ /* 0x008fda0003f05270 */
[----:B------:R-:W-:Y:S05]  /*0550*/  @P0 BRA `(.L_x_468) ;  /* 0x0000000000380947 */ /* 0x000fea0003800000 */
[----:B0-----:R-:W0:Y:S01]  /*0560*/  S2UR UR5, SR_CgaCtaId ;  /* 0x00000000000579c3 */ /* 0x001e220000008800 */
[----:B------:R-:W-:Y:S01]  /*0570*/  UMOV UR4, 0x400 ;  /* 0x0000040000047882 */ /* 0x000fe20000000000 */
[----:B------:R-:W-:Y:S01]  /*0580*/  UMOV UR7, 0x80 ;  /* 0x0000008000077882 */ /* 0x000fe20000000000 */
[----:B------:R-:W-:Y:S01]  /*0590*/  ELECT P0, URZ, PT ;  /* 0x00000000003f782f */ /* 0x000fe20003800000 */
[----:B0-----:R-:W-:Y:S02]  /*05a0*/  ULEA UR6, UR5, UR4, 0x18 ;  /* 0x0000000405067291 */ /* 0x001fe4000f8ec03f */
[----:B------:R-:W-:-:S04]  /*05b0*/  UIADD3 UR4, -UR7, 0x100000, URZ ;  /* 0x0010000007047890 */ /* 0x000fc8000fffe13f */
[----:B------:R-:W-:Y:S02]  /*05c0*/  USHF.L.U32 UR5, UR4, 0xb, URZ ;  /* 0x0000000b04057899 */ /* 0x000fe4000800063f */
[----:B------:R-:W-:Y:S01]  /*05d0*/  USHF.L.U32 UR4, UR4, 0x1, URZ ;  /* 0x0000000104047899 */ /* 0x000fe2000800063f */
[----:B------:R-:W0:Y:S11]  /*05e0*/  FENCE.VIEW.ASYNC.S ;  /* 0x00000000000073c6 */ /* 0x000e360000000000 */
[----:B0-----:R3:W0:Y:S01]  /*05f0*/  SYNCS.EXCH.64 URZ, [UR6+0x16870], UR4 ;  /* 0x01687004063f75b2 */ /* 0x0016220008000100 */
[----:B------:R3:W0:Y:S01]  /*0600*/  SYNCS.EXCH.64 URZ, [UR6+0x16880], UR4 ;  /* 0x01688004063f75b2 */ /* 0x0006220008000100 */
[----:B------:R3:W0:Y:S01]  /*0610*/  SYNCS.EXCH.64 URZ, [UR6+0x16878], UR4 ;  /* 0x01687804063f75b2 */ /* 0x0006220008000100 */
[----:B------:R3:W0:Y:S02]  /*0620*/  SYNCS.EXCH.64 URZ, [UR6+0x16888], UR4 ;  /* 0x01688804063f75b2 */ /* 0x0006240008000100 */
[----:B---3--:R-:W-:Y:S01]  /*0630*/  NOP ;  /* 0x0000000000007918 */ /* 0x008fe20000000000 */
.L_x_468:
        /* <DEDUP_REMOVED lines=22> */
.L_x_469:
        /* <DEDUP_REMOVED lines=22> */
.L_x_470:
[----:B------:R-:W-:Y:S01]  /*0900*/  PLOP3.LUT P0, PT, PT, PT, UP0, 0x80, 0x0 ;  /* 0x000000000000781c */ /* 0x000fe20003f0f008 */
[----:B------:R-:W-:Y:S01]  /*0910*/  UMOV UR36, 0x1 ;  /* 0x0000000100247882 */ /* 0x000fe20000000000 */
[----:B------:R-:W-:Y:S01]  /*0920*/  NOP ;  /* 0x0000000000007918 */ /* 0x000fe20000000000 */
[----:B------:R-:W-:Y:S01]  /*0930*/  USEL UR36, UR36, 0x2, !UP0 ;  /* 0x0000000224247887 */ /* 0x000fe2000c000000 */
[----:B------:R-:W-:Y:S01]  /*0940*/  BSSY B9, `(.L_x_471) ;  /* 0x0001425000097945 */ /* 0x000fe20003800000 */
[----:B------:R-:W-:Y:S01]  /*0950*/  ULDC.64 UR42, c[0x0][0x208] ;  /* 0x00008200002a7ab9 */ /* 0x000fe20000000a00 */
[----:B012-4-:R-:W-:Y:S07]  /*0960*/  BAR.SYNC.DEFER_BLOCKING 0x0 ;  /* 0x0000000000007b1d */ /* 0x017fee0000010000 */
[----:B------:R-:W-:Y:S05]  /*0970*/  @!P0 BRA `(.L_x_472) ;  /* 0x000000d800e88947 */ /* 0x000fea0003800000 */
.L_x_473:
[----:B------:R-:W-:-:S08]  /*0980*/  NOP ;  /* 0x0000000000007918 */ /* 0x000fd00000000000 */
[----:B------:R-:W0:Y:S02]  /*0990*/  USETMAXREG.TRY_ALLOC.CTAPOOL UP0, 0xa0 ;  /* 0x000000a0000079c8 */ /* 0x000e240008000600 */
[----:B0-----:R-:W-:-:S13]  /*09a0*/  PLOP3.LUT P0, PT, PT, PT, UP0, 0x80, 0x0 ;  /* 0x000000000000781c */ /* 0x001fda0003f0f008 */
[----:B------:R-:W-:Y:S05]  /*09b0*/  @!P0 BRA `(.L_x_473) ;  /* 0xfffffffc00f08947 */ /* 0x000fea000383ffff */
[----:B------:R-:W2:Y:S01]  /*09c0*/  LDL.LU R0, [R1] ;  /* 0x0000000001007983 */ /* 0x000ea20000300800 */
[----:B------:R-:W0:Y:S01]  /*09d0*/  S2R R2, SR_TID.X ;  /* 0x0000000000027919 */ /* 0x000e220000002100 */
[----:B------:R-:W1:Y:S01]  /*09e0*/  S2UR UR38, SR_CgaCtaId ;  /* 0x00000000002679c3 */ /* 0x000e620000008800 */
[----:B------:R-:W-:Y:S01]  /*09f0*/  UMOV UR4, 0x400 ;  /* 0x0000040000047882 */ /* 0x000fe20000000000 */
[----:B0-----:R-:W-:-:S06]  /*0a00*/  SHF.R.U32.HI R2, RZ, 0x7, R2 ;  /* 0x00000007ff027819 */ /* 0x001fcc0000011602 */
[----:B------:R-:W-:Y:S06]  /*0a10*/  BAR.ARV 0x8, 0x200 ;  /* 0x0208000000007b1d */ /* 0x000fec0000002000 */
[----:B------:R-:W-:-:S13]  /*0a20*/  ISETP.NE.AND P0, PT, R2, 0x1, PT ;  /* 0x000000010200780c */ /* 0x000fda0003f05270 */
[----:B------:R-:W-:Y:S08]  /*0a30*/  @!P0 BAR.ARV 0x9, 0x100 ;  /* 0x0244000000008b1d */ /* 0x000ff00000002000 */
[----:B------:R-:W-:Y:S01]  /*0a40*/  BAR.SYNC.DEFER_BLOCKING 0x5, 0x200 ;  /* 0x0148000000007b1d */ /* 0x000fe20000010000 */
[----:B-1----:R-:W-:-:S06]  /*0a50*/  ULEA UR4, UR38, UR4, 0x18 ;  /* 0x0000000426047291 */ /* 0x002fcc000f8ec03f */
[----:B------:R-:W-:Y:S01]  /*0a60*/  IMAD.U32 R18, RZ, RZ, UR4 ;  /* 0x00000004ff127e24 */ /* 0x000fe2000f8e00ff */
[----:B------:R-:W-:-:S04]  /*0a70*/  ULDC UR4, c[0x0][0xc3c] ;  /* 0x00030f0000047ab9 */ /* 0x000fc80000000800 */
[----:B------:R-:W0:Y:S01]  /*0a80*/  LDS.128 R32, [R18+0x168d0] ;  /* 0x0168d00012207984 */ /* 0x000e220000000c00 */
[----:B------:R-:W-:Y:S06]  /*0a90*/  BAR.ARV 0x4, 0x200 ;  /* 0x0108000000007b1d */ /* 0x000fec0000002000 */
[----:B--2---:R-:W-:-:S04]  /*0aa0*/  LOP3.LUT R0, R0, 0xffffffef, RZ, 0xc0, !PT ;  /* 0xffffffef00007812 */ /* 0x004fc800078ec0ff */
[----:B------:R-:W-:-:S05]  /*0ab0*/  @P0 LOP3.LUT R0, R0, 0x10, RZ, 0xfc, !PT ;  /* 0x0000001000000812 */ /* 0x000fca00078efcff */
[----:B------:R4:W-:Y:S01]  /*0ac0*/  STL [R1], R0 ;  /* 0x0000000001007387 */ /* 0x0009e20000100800 */
[----:B0-----:R-:W-:-:S13]  /*0ad0*/  ISETP.GE.AND P0, PT, R35, UR4, PT ;  /* 0x0000000423007c0c */ /* 0x001fda000bf06270 */
[----:B----4-:R-:W-:Y:S05]  /*0ae0*/  @P0 BRA `(.L_x_474) ;  /* 0x0000014000280947 */ /* 0x010fea0003800000 */
[----:B------:R-:W0:Y:S01]  /*0af0*/  S2R R0, SR_TID.X ;  /* 0x0000000000007919 */ /* 0x000e220000002100 */
[----:B------:R-:W-:Y:S01]  /*0b00*/  IMAD.MOV.U32 R19, RZ, RZ, RZ ;  /* 0x000000ffff137224 */ /* 0x000fe200078e00ff */
[----:B------:R-:W-:Y:S02]  /*0b10*/  CS2R R154, SRZ ;  /* 0x00000000009a7805 */ /* 0x000fe4000001ff00 */
[----:B------:R-:W-:Y:S01]  /*0b20*/  MOV R157, RZ ;  /* 0x000000ff009d7202 */ /* 0x000fe20000000f00 */
[----:B------:R-:W-:Y:S01]  /*0b30*/  ULOP3.LUT UR39, UR36, 0x1, URZ, 0xfc, !UPT ;  /* 0x0000000124277892 */ /* 0x000fe2000f8efc3f */
[----:B------:R-:W-:Y:S01]  /*0b40*/  UMOV UR37, URZ ;  /* 0x0000003f00257c82 */ /* 0x000fe20008000000 */
[----:B0-----:R-:W-:-:S05]  /*0b50*/  VIADD R10, R0, 0xffffff80 ;  /* 0xffffff80000a7836 */ /* 0x001fca0000000000 */
[----:B------:R-:W-:-:S04]  /*0b60*/  SHF.R.S32.HI R0, RZ, 0x1f, R10 ;  /* 0x0000001fff007819 */ /* 0x000fc8000001140a */
[----:B------:R-:W-:-:S04]  /*0b70*/  LEA.HI R2, R0, R10, RZ, 0x7 ;  /* 0x0000000a00027211 */ /* 0x000fc800078f38ff */
[----:B------:R-:W-:Y:S02]  /*0b80*/  LOP3.LUT R3, R2, 0xffffff80, RZ, 0xc0, !PT ;  /* 0xffffff8002037812 */ /* 0x000fe400078ec0ff */
[----:B------:R-:W-:Y:S02]  /*0b90*/  SHF.R.S32.HI R11, RZ, 0x7, R2 ;  /* 0x00000007ff0b7819 */ /* 0x000fe40000011402 */
[-C--:B------:R-:W-:Y:S01]  /*0ba0*/  LEA.HI R2, R0, R10.reuse, RZ, 0x5 ;  /* 0x0000000a00027211 */ /* 0x080fe200078f28ff */
[----:B------:R-:W-:Y:S01]  /*0bb0*/  IMAD.IADD R12, R10, 0x1, -R3 ;  /* 0x000000010a0c7824 */ /* 0x000fe200078e0a03 */
[----:B------:R-:W-:Y:S02]  /*0bc0*/  LEA.HI R3, R0, R10, RZ, 0x4 ;  /* 0x0000000a00037211 */ /* 0x000fe400078f20ff */
[----:B------:R-:W-:Y:S02]  /*0bd0*/  SHF.R.S32.HI R13, RZ, 0x5, R2 ;  /* 0x00000005ff0d7819 */ /* 0x000fe40000011402 */
[----:B------:R-:W-:-:S02]  /*0be0*/  SHF.R.S32.HI R6, RZ, 0x1f, R12 ;  /* 0x0000001fff067819 */ /* 0x000fc4000001140c */
[----:B------:R-:W-:Y:S02]  /*0bf0*/  SHF.R.S32.HI R4, RZ, 0x4, R3 ;  /* 0x00000004ff047819 */ /* 0x000fe40000011403 */
[----:B------:R-:W-:Y:S02]  /*0c00*/  LEA.HI R7, R6, R12, RZ, 0x2 ;  /* 0x0000000c06077211 */ /* 0x000fe400078f10ff */
[C---:B------:R-:W-:Y:S02]  /*0c10*/  LEA.HI R5, R3.reuse, R4, RZ, 0x1 ;  /* 0x0000000403057211 */ /* 0x040fe400078f08ff */
[--C-:B------:R-:W-:Y:S02]  /*0c20*/  SHF.R.S32.HI R8, RZ, 0x2, R7.reuse ;  /* 0x00000002ff087819 */ /* 0x100fe40000011407 */
[----:B------:R-:W-:Y:S02]  /*0c30*/  SHF.R.S32.HI R9, RZ, 0x1f, R7 ;  /* 0x0000001fff097819 */ /* 0x000fe40000011407 */
[----:B------:R-:W-:-:S02]  /*0c40*/  LOP3.LUT R3, R3, 0x3fffff0, RZ, 0xc0, !PT ;  /* 0x03fffff003037812 */ /* 0x000fc400078ec0ff */
[----:B------:R-:W-:Y:S02]  /*0c50*/  LEA.HI R9, R9, R8, RZ, 0x3 ;  /* 0x0000000809097211 */ /* 0x000fe400078f18ff */
[----:B------:R-:W-:Y:S01]  /*0c60*/  LOP3.LUT R5, R5, 0x1ffffffe, RZ, 0xc0, !PT ;  /* 0x1ffffffe05057812 */ /* 0x000fe200078ec0ff */
[----:B------:R-:W-:Y:S01]  /*0c70*/  IMAD.IADD R3, R10, 0x1, -R3 ;  /* 0x000000010a037824 */ /* 0x000fe200078e0a03 */
[----:B------:R-:W-:Y:S02]  /*0c80*/  LOP3.LUT R9, R9, 0xfffffff8, RZ, 0xc0, !PT ;  /* 0xfffffff809097812 */ /* 0x000fe400078ec0ff */
[----:B------:R-:W-:Y:S01]  /*0c90*/  LOP3.LUT R7, R7, 0x7ffffffc, RZ, 0xc0, !PT ;  /* 0x7ffffffc07077812 */ /* 0x000fe200078ec0ff */
[----:B------:R-:W-:Y:S01]  /*0ca0*/  IMAD R2, R13, 0x10, R3 ;  /* 0x000000100d027824 */ /* 0x000fe200078e0203 */
[----:B------:R-:W-:Y:S01]  /*0cb0*/  IADD3 R5, R4, -R5, RZ ;  /* 0x8000000504057210 */ /* 0x000fe20007ffe0ff */
[----:B------:R-:W-:Y:S01]  /*0cc0*/  IMAD.IADD R9, R8, 0x1, -R9 ;  /* 0x0000000108097824 */ /* 0x000fe200078e0a09 */
[----:B------:R-:W-:Y:S01]  /*0cd0*/  IADD3 R7, R12, -R7, RZ ;  /* 0x800000070c077210 */ /* 0x000fe20007ffe0ff */
[----:B------:R-:W-:Y:S01]  /*0ce0*/  IMAD.MOV.U32 R8, RZ, RZ, -0x2 ;  /* 0xfffffffeff087424 */ /* 0x000fe200078e00ff */
[----:B------:R-:W-:Y:S01]  /*0cf0*/  LEA.HI R6, R6, R12, RZ, 0x5 ;  /* 0x0000000c06067211 */ /* 0x000fe200078f28ff */
[----:B------:R-:W-:-:S03]  /*0d00*/  IMAD.HI R4, R11, 0x55555556, RZ ;  /* 0x555555560b047827 */ /* 0x000fc600078e02ff */
[----:B------:R-:W-:Y:S01]  /*0d10*/  SHF.R.S32.HI R6, RZ, 0x5, R6 ;  /* 0x00000005ff067819 */ /* 0x000fe20000011406 */
[----:B------:R-:W-:Y:S01]  /*0d20*/  IMAD R5, R2, 0x8, R5 ;  /* 0x0000000802057824 */ /* 0x000fe200078e0205 */
[----:B------:R-:W-:Y:S01]  /*0d30*/  LEA.HI R4, R4, R4, RZ, 0x1 ;  /* 0x0000000404047211 */ /* 0x000fe200078f08ff */
[----:B------:R-:W-:Y:S02]  /*0d40*/  IMAD R2, R7, R8, 0x80 ;  /* 0x0000008007027424 */ /* 0x000fe400078e0208 */
[----:B------:R-:W-:Y:S02]  /*0d50*/  IMAD R9, R6, 0x10, R9 ;  /* 0x0000001006097824 */ /* 0x000fe400078e0209 */
[----:B------:R-:W-:Y:S01]  /*0d60*/  IMAD R4, R4, -0x3, R11 ;  /* 0xfffffffd04047824 */ /* 0x000fe200078e020b */
[----:B------:R0:W-:Y:S01]  /*0d70*/  STL [R1+0x5c], R2 ;  /* 0x00005c0201007387 */ /* 0x0001e20000100800 */
[----:B------:R-:W-:Y:S02]  /*0d80*/  IMAD.SHL.U32 R5, R5, 0x8, RZ ;  /* 0x0000000805057824 */ /* 0x000fe400078e00ff */
[----:B------:R-:W-:-:S05]  /*0d90*/  IMAD R6, R4, 0x40, R9 ;  /* 0x0000004004067824 */ /* 0x000fca00078e0209 */
[----:B------:R-:W-:Y:S01]  /*0da0*/  STL [R1+0x58], R6 ;  /* 0x0000580601007387 */ /* 0x000fe20000100800 */
[CC--:B0-----:R-:W-:Y:S02]  /*0db0*/  LEA.HI R2, R0.reuse, R10.reuse, RZ, 0x2 ;  /* 0x0000000a00027211 */ /* 0x0c1fe400078f10ff */
[----:B------:R-:W-:Y:S02]  /*0dc0*/  LEA.HI R0, R0, R10, RZ, 0x3 ;  /* 0x0000000a00007211 */ /* 0x000fe400078f18ff */
[--C-:B------:R-:W-:Y:S02]  /*0dd0*/  SHF.R.S32.HI R152, RZ, 0x2, R2.reuse ;  /* 0x00000002ff987819 */ /* 0x100fe40000011402 */
[----:B------:R-:W-:Y:S02]  /*0de0*/  SHF.R.S32.HI R3, RZ, 0x1f, R2 ;  /* 0x0000001fff037819 */ /* 0x000fe40000011402 */
[----:B------:R-:W-:Y:S01]  /*0df0*/  SHF.R.S32.HI R4, RZ, 0x3, R0 ;  /* 0x00000003ff047819 */ /* 0x000fe20000011400 */
[----:B------:R-:W-:Y:S01]  /*0e00*/  VIADD R9, R152, 0x60 ;  /* 0x0000006098097836 */ /* 0x000fe20000000000 */
[----:B------:R-:W-:-:S02]  /*0e10*/  LOP3.LUT R0, R0, 0xfffffff8, RZ, 0xc0, !PT ;  /* 0xfffffff800007812 */ /* 0x000fc400078ec0ff */
[----:B------:R-:W-:Y:S02]  /*0e20*/  LEA.HI R3, R3, R152, RZ, 0x3 ;  /* 0x0000009803037211 */ /* 0x000fe400078f18ff */
[----:B------:R-:W-:Y:S01]  /*0e30*/  LOP3.LUT R2, R2, 0xfffffffc, RZ, 0xc0, !PT ;  /* 0xfffffffc02027812 */ /* 0x000fe200078ec0ff */
[C---:B------:R-:W-:Y:S01]  /*0e40*/  IMAD.IADD R8, R10.reuse, 0x1, -R0 ;  /* 0x000000010a087824 */ /* 0x040fe200078e0a00 */
[----:B------:R-:W-:Y:S02]  /*0e50*/  LOP3.LUT R3, R3, 0xfffffff8, RZ, 0xc0, !PT ;  /* 0xfffffff803037812 */ /* 0x000fe400078ec0ff */
[----:B------:R-:W-:Y:S01]  /*0e60*/  SHF.R.S32.HI R4, RZ, 0x1f, R9 ;  /* 0x0000001fff047819 */ /* 0x000fe20000011409 */
[----:B------:R-:W-:Y:S02]  /*0e70*/  IMAD.IADD R7, R10, 0x1, -R2 ;  /* 0x000000010a077824 */ /* 0x000fe400078e0a02 */
[----:B------:R-:W-:Y:S01]  /*0e80*/  IMAD.SHL.U32 R8, R8, 0x8, RZ ;  /* 0x0000000808087824 */ /* 0x000fe200078e00ff */
[----:B------:R-:W-:Y:S01]  /*0e90*/  LEA.HI R4, R4, R9, RZ, 0x3 ;  /* 0x0000000904047211 */ /* 0x000fe200078f18ff */
[----:B------:R-:W-:Y:S01]  /*0ea0*/  IMAD.IADD R3, R152, 0x1, -R3 ;  /* 0x0000000198037824 */ /* 0x000fe200078e0a03 */
[----:B------:R-:W-:Y:S01]  /*0eb0*/  LEA.HI R0, R7, R7, RZ, 0x1 ;  /* 0x0000000707007211 */ /* 0x000fe200078f08ff */
[----:B------:R-:W-:Y:S01]  /*0ec0*/  IMAD.SHL.U32 R2, R9, 0x40, RZ ;  /* 0x0000004009027824 */ /* 0x000fe200078e00ff */
[----:B------:R-:W-:Y:S01]  /*0ed0*/  STL [R1+0x40], R8 ;  /* 0x0000400801007387 */ /* 0x000fe20000100800 */
[C---:B------:R-:W-:Y:S01]  /*0ee0*/  IMAD.SHL.U32 R22, R7.reuse, 0x4, RZ ;  /* 0x0000000407167824 */ /* 0x040fe200078e00ff */
[----:B------:R-:W-:-:S02]  /*0ef0*/  SHF.L.U32 R16, R7, 0x3, RZ ;  /* 0x0000000307107819 */ /* 0x000fc400000006ff */
[----:B------:R0:W-:Y:S01]  /*0f00*/  STL [R1+0x1c], R3 ;  /* 0x00001c0301007387 */ /* 0x0001e20000100800 */
[----:B------:R-:W-:Y:S01]  /*0f10*/  SHF.L.U32 R4, R4, 0x6, RZ ;  /* 0x0000000604047819 */ /* 0x000fe200000006ff */
[----:B------:R-:W-:Y:S01]  /*0f20*/  VIADD R156, R22, 0x10 ;  /* 0x00000010169c7836 */ /* 0x000fe20000000000 */
[----:B------:R-:W-:Y:S02]  /*0f30*/  LOP3.LUT R0, R0, 0x1ffffffe, RZ, 0xc0, !PT ;  /* 0x1ffffffe00007812 */ /* 0x000fe400078ec0ff */
[----:B------:R-:W-:Y:S02]  /*0f40*/  LOP3.LUT R4, R4, 0xfffffe00, RZ, 0xc0, !PT ;  /* 0xfffffe0004047812 */ /* 0x000fe400078ec0ff */
[----:B------:R-:W-:Y:S01]  /*0f50*/  SHF.R.S32.HI R17, RZ, 0x1f, R16 ;  /* 0x0000001fff117819 */ /* 0x000fe20000011410 */
[----:B------:R-:W-:Y:S01]  /*0f60*/  IMAD.IADD R0, R7, 0x1, -R0 ;  /* 0x0000000107007824 */ /* 0x000fe200078e0a00 */
[----:B------:R-:W-:Y:S02]  /*0f70*/  SHF.R.S32.HI R7, RZ, 0x1f, R156 ;  /* 0x0000001fff077819 */ /* 0x000fe4000001149c */
[----:B0-----:R-:W-:Y:S01]  /*0f80*/  LOP3.LUT R3, R2, 0x1c0, RZ, 0xc0, !PT ;  /* 0x000001c002037812 */ /* 0x001fe200078ec0ff */
[----:B------:R-:W-:Y:S01]  /*0f90*/  IMAD R0, R0, 0x8, R6 ;  /* 0x0000000800007824 */ /* 0x000fe200078e0206 */
[----:B------:R-:W-:-:S02]  /*0fa0*/  SHF.R.S32.HI R2, RZ, 0x1f, R8 ;  /* 0x0000001fff027819 */ /* 0x000fc40000011408 */
[----:B------:R-:W-:Y:S02]  /*0fb0*/  SHF.R.U32.HI R8, RZ, 0x3, R3 ;  /* 0x00000003ff087819 */ /* 0x000fe40000011603 */
[----:B------:R-:W-:Y:S01]  /*0fc0*/  LOP3.LUT R3, R3, 0x38, R16, 0xf8, !PT ;  /* 0x0000003803037812 */ /* 0x000fe200078ef810 */
[----:B------:R0:W-:Y:S03]  /*0fd0*/  STL [R1+0x68], R2 ;  /* 0x0000680201007387 */ /* 0x0001e60000100800 */
[----:B------:R-:W-:Y:S01]  /*0fe0*/  LOP3.LUT R3, R4, R3, R8, 0xf6, !PT ;  /* 0x0000000304037212 */ /* 0x000fe200078ef608 */
[----:B------:R-:W-:Y:S01]  /*0ff0*/  IMAD.SHL.U32 R8, R156, 0x2, RZ ;  /* 0x000000029c087824 */ /* 0x000fe200078e00ff */
[----:B------:R1:W-:Y:S02]  /*1000*/  STL [R1+0x24], R4 ;  /* 0x0000240401007387 */ /* 0x0003e40000100800 */
[----:B------:R-:W-:-:S02]  /*1010*/  LEA R3, R3, R18, 0x1 ;  /* 0x0000001203037211 */ /* 0x000fc400078e08ff */
[----:B------:R2:W-:Y:S01]  /*1020*/  STL [R1+0x50], R8 ;  /* 0x0000500801007387 */ /* 0x0005e20000100800 */
[----:B0-----:R-:W-:-:S03]  /*1030*/  VIADD R2, R16, 0x20 ;  /* 0x0000002010027836 */ /* 0x001fc60000000000 */
[----:B------:R2:W-:Y:S01]  /*1040*/  STL [R1+0x64], R5 ;  /* 0x0000640501007387 */ /* 0x0005e20000100800 */
[----:B-1----:R-:W-:Y:S02]  /*1050*/  SHF.L.U64.HI R4, R156, 0x1, R7 ;  /* 0x000000019c047819 */ /* 0x002fe40000010207 */
[----:B------:R-:W-:-:S03]  /*1060*/  SHF.R.S32.HI R153, RZ, 0x1f, R2 ;  /* 0x0000001fff997819 */ /* 0x000fc60000011402 */
[----:B------:R2:W-:Y:S04]  /*1070*/  STL [R1+0x4c], R4 ;  /* 0x00004c0401007387 */ /* 0x0005e80000100800 */
[----:B------:R2:W-:Y:S04]  /*1080*/  STL [R1+0x54], R3 ;  /* 0x0000540301007387 */ /* 0x0005e80000100800 */
[----:B------:R2:W-:Y:S02]  /*1090*/  STL [R1+0x60], R0 ;  /* 0x0000600001007387 */ /* 0x0005e40000100800 */
.L_x_603:
[----:B0-2--5:R-:W0:Y:S02]  /*10a0*/  LDC.64 R4, c[0x0][0xc88] ;  /* 0x00032200ff047b82 */ /* 0x025e240000000a00 */
[----:B0-----:R-:W-:-:S05]  /*10b0*/  IMAD.WIDE R4, R35, 0x4, R4 ;  /* 0x0000000423047825 */ /* 0x001fca00078e0204 */
[----:B------:R-:W2:Y:S01]  /*10c0*/  LDG.E R3, desc[UR42][R4.64] ;  /* 0x0000002a04037981 */ /* 0x000ea2000c1e1900 */
[----:B------:R-:W-:Y:S05]  /*10d0*/  YIELD ;  /* 0x0000000000007946 */ /* 0x000fea0003800000 */
[----:B------:R-:W-:Y:S01]  /*10e0*/  ULDC.64 UR4, c[0x0][0xa28] ;  /* 0x00028a0000047ab9 */ /* 0x000fe20000000a00 */
[----:B------:R-:W-:Y:S01]  /*10f0*/  ULDC.64 UR8, c[0x0][0xa18] ;  /* 0x0002860000087ab9 */ /* 0x000fe20000000a00 */
[----:B------:R-:W-:Y:S01]  /*1100*/  ISETP.NE.U32.AND P1, PT, RZ, UR4, PT ;  /* 0x00000004ff007c0c */ /* 0x000fe2000bf25070 */
[----:B------:R-:W-:Y:S01]  /*1110*/  ULDC.64 UR6, c[0x0][0xa08] ;  /* 0x0002820000067ab9 */ /* 0x000fe20000000a00 */
[----:B------:R-:W-:Y:S01]  /*1120*/  IMAD.MOV.U32 R70, RZ, RZ, RZ ;  /* 0x000000ffff467224 */ /* 0x000fe200078e00ff */
[----:B------:R-:W-:-:S02]  /*1130*/  ISETP.NE.U32.AND P0, PT, RZ, UR6, PT ;  /* 0x00000006ff007c0c */ /* 0x000fc4000bf05070 */
[----:B------:R-:W-:Y:S02]  /*1140*/  ISETP.NE.AND.EX P1, PT, RZ, UR5, PT, P1 ;  /* 0x00000005ff007c0c */ /* 0x000fe4000bf25310 */
[----:B------:R-:W-:Y:S02]  /*1150*/  ISETP.NE.AND.EX P0, PT, RZ, UR7, PT, P0 ;  /* 0x00000007ff007c0c */ /* 0x000fe4000bf05300 */
[----:B--2---:R-:W-:Y:S01]  /*1160*/  SHF.R.S32.HI R0, RZ, 0x1f, R3 ;  /* 0x0000001fff007819 */ /* 0x004fe20000011403 */
[----:B------:R-:W-:Y:S08]  /*1170*/  STL [R1+0x38], R3 ;  /* 0x0000380301007387 */ /* 0x000ff00000100800 */
[C---:B------:R-:W-:Y:S01]  /*1180*/  @P1 LEA R6, P2, R3.reuse, UR4, 0x2 ;  /* 0x0000000403061c11 */ /* 0x040fe2000f8410ff */
[C---:B------:R-:W-:Y:S01]  /*1190*/  IMAD.SHL.U32 R36, R3.reuse, 0x4, RZ ;  /* 0x0000000403247824 */ /* 0x040fe200078e00ff */
[C-C-:B------:R-:W-:Y:S01]  /*11a0*/  SHF.L.U64.HI R32, R3.reuse, 0x2, R0.reuse ;  /* 0x0000000203207819 */ /* 0x140fe20000010200 */
[----:B------:R0:W-:Y:S01]  /*11b0*/  STL [R1+0x44], R0 ;  /* 0x0000440001007387 */ /* 0x0001e20000100800 */
[----:B------:R-:W-:-:S02]  /*11c0*/  @P1 LEA.HI.X R7, R3, UR5, R0, 0x2, P2 ;  /* 0x0000000503071c11 */ /* 0x000fc400090f1400 */
[----:B------:R-:W-:Y:S01]  /*11d0*/  ISETP.NE.U32.AND P2, PT, RZ, UR8, PT ;  /* 0x00000008ff007c0c */ /* 0x000fe2000bf45070 */
[----:B------:R-:W-:Y:S01]  /*11e0*/  ULDC UR4, c[0x0][0x288] ;  /* 0x0000a20000047ab9 */ /* 0x000fe20000000800 */
[----:B------:R-:W-:Y:S01]  /*11f0*/  IADD3 R8, P3, R36, UR6, RZ ;  /* 0x0000000624087c10 */ /* 0x000fe2000ff7e0ff */
[----:B-1----:R1:W-:Y:S01]  /*1200*/  STL [R1+0x2c], R36 ;  /* 0x00002c2401007387 */ /* 0x0023e20000100800 */
[----:B------:R-:W-:Y:S01]  /*1210*/  ISETP.NE.AND.EX P2, PT, RZ, UR9, PT, P2 ;  /* 0x00000009ff007c0c */ /* 0x000fe2000bf45320 */
[----:B0-----:R-:W-:Y:S01]  /*1220*/  IMAD.MOV.U32 R0, RZ, RZ, RZ ;  /* 0x000000ffff007224 */ /* 0x001fe200078e00ff */
[----:B------:R-:W-:Y:S01]  /*1230*/  MOV R25, UR4 ;  /* 0x0000000400197c02 */ /* 0x000fe20008000f00 */
[----:B------:R-:W-:Y:S01]  /*1240*/  ULDC.64 UR4, c[0x0][0x418] ;  /* 0x0001060000047ab9 */ /* 0x000fe20000000a00 */
[----:B------:R-:W-:Y:S01]  /*1250*/  IADD3.X R9, R32, UR7, RZ, P3, !PT ;  /* 0x0000000720097c10 */ /* 0x000fe20009ffe4ff */
[----:B------:R1:W-:Y:S04]  /*1260*/  STL [R1+0x30], R32 ;  /* 0x0000302001007387 */ /* 0x0003e80000100800 */
[----:B------:R1:W5:Y:S04]  /*1270*/  @P1 LDG.E R0, desc[UR42][R6.64] ;  /* 0x0000002a06001981 */ /* 0x000368000c1e1900 */
[----:B------:R-:W-:Y:S01]  /*1280*/  @P2 IADD3 R4, P1, R36, UR8, RZ ;  /* 0x0000000824042c10 */ /* 0x000fe2000ff3e0ff */
[----:B------:R1:W5:Y:S03]  /*1290*/  @P0 LDG.E R70, desc[UR42][R8.64] ;  /* 0x0000002a08460981 */ /* 0x000366000c1e1900 */
[----:B------:R-:W-:-:S05]  /*12a0*/  @P2 IADD3.X R5, R32, UR9, RZ, P1, !PT ;  /* 0x0000000920052c10 */ /* 0x000fca0008ffe4ff */
[----:B------:R1:W5:Y:S01]  /*12b0*/  @P2 LDG.E R25, desc[UR42][R4.64] ;  /* 0x0000002a04192981 */ /* 0x000362000c1e1900 */
[----:B------:R-:W-:Y:S01]  /*12c0*/  UISETP.NE.U32.AND UP0, UPT, UR4, URZ, UPT ;  /* 0x0000003f0400728c */ /* 0x000fe2000bf05070 */
[----:B------:R-:W-:Y:S02]  /*12d0*/  IMAD.MOV.U32 R29, RZ, RZ, R3 ;  /* 0x000000ffff1d7224 */ /* 0x000fe400078e0003 */
[----:B------:R-:W-:Y:S01]  /*12e0*/  ULDC UR4, c[0x0][0x424] ;  /* 0x0001090000047ab9 */ /* 0x000fe20000000800 */
[----:B------:R-:W-:-:S03]  /*12f0*/  UISETP.NE.AND.EX UP0, UPT, UR5, URZ, UPT, UP0 ;  /* 0x0000003f0500728c */ /* 0x000fc6000bf05300 */
[----:B------:R-:W-:Y:S01]  /*1300*/  ULDC UR5, c[0x0][0x2f0] ;  /* 0x0000bc0000057ab9 */ /* 0x000fe20000000800 */
[----:B------:R-:W-:-:S04]  /*1310*/  USEL UR4, UR4, 0x1, UP0 ;  /* 0x0000000104047887 */ /* 0x000fc80008000000 */
[----:B------:R-:W-:-:S03]  /*1320*/  UIMAD UR4, UR4, UR5, URZ ;  /* 0x00000005040472a4 */ /* 0x000fc6000f8e023f */
[----:B------:R-:W-:Y:S02]  /*1330*/  ULDC UR5, c[0x0][0x348] ;  /* 0x0000d20000057ab9 */ /* 0x000fe40000000800 */
[----:B------:R-:W-:Y:S02]  /*1340*/  IMAD.U32 R30, RZ, RZ, UR5 ;  /* 0x00000005ff1e7e24 */ /* 0x000fe4000f8e00ff */
[----:B------:R-:W-:Y:S01]  /*1350*/  IMAD.U32 R31, RZ, RZ, UR4 ;  /* 0x00000004ff1f7e24 */ /* 0x000fe2000f8e00ff */
[----:B-1----:R-:W-:Y:S06]  /*1360*/  @P2 BRA `(.L_x_475) ;  /* 0x0000000000242947 */ /* 0x002fec0003800000 */
[----:B------:R-:W-:Y:S02]  /*1370*/  ULDC.64 UR4, c[0x0][0xa00] ;  /* 0x0002800000047ab9 */ /* 0x000fe40000000a00 */
[----:B------:R-:W-:-:S04]  /*1380*/  ISETP.NE.U32.AND P1, PT, RZ, UR4, PT ;  /* 0x00000004ff007c0c */ /* 0x000fc8000bf25070 */
[----:B------:R-:W-:-:S13]  /*1390*/  ISETP.NE.AND.EX P1, PT, RZ, UR5, PT, P1 ;  /* 0x00000005ff007c0c */ /* 0x000fda000bf25310 */
[----:B------:R-:W-:Y:S05]  /*13a0*/  @!P1 BRA `(.L_x_475) ;  /* 0x0000000000149947 */ /* 0x000fea0003800000 */
[----:B------:R-:W0:Y:S02]  /*13b0*/  LDC.64 R4, c[0x0][0xa00] ;  /* 0x00028000ff047b82 */ /* 0x000e240000000a00 */
[----:B0-----:R-:W-:-:S05]  /*13c0*/  IMAD.WIDE R4, R29, 0x4, R4 ;  /* 0x000000041d047825 */ /* 0x001fca00078e0204 */
[----:B-----5:R-:W2:Y:S04]  /*13d0*/  LDG.E R25, desc[UR42][R4.64] ;  /* 0x0000002a04197981 */ /* 0x020ea8000c1e1900 */
[----:B------:R-:W2:Y:S02]  /*13e0*/  LDG.E R6, desc[UR42][R4.64+0x4] ;  /* 0x0000042a04067981 */ /* 0x000ea4000c1e1900 */
[----:B--2---:R-:W-:-:S07]  /*13f0*/  IMAD.IADD R25, R6, 0x1, -R25 ;  /* 0x0000000106197824 */ /* 0x004fce00078e0a19 */
.L_x_475:
[----:B------:R-:W-:Y:S01]  /*1400*/  ULDC.64 UR4, c[0x0][0xa20] ;  /* 0x0002880000047ab9 */ /* 0x000fe20000000a00 */
[----:B------:R0:W-:Y:S01]  /*1410*/  STL [R1+0x3c], R33 ;  /* 0x00003c2101007387 */ /* 0x0001e20000100800 */
[----:B------:R-:W-:-:S03]  /*1420*/  ISETP.NE.U32.AND P1, PT, RZ, UR4, PT ;  /* 0x00000004ff007c0c */ /* 0x000fc6000bf25070 */
[----:B------:R0:W-:Y:S01]  /*1430*/  STL [R1+0x28], R34 ;  /* 0x0000282201007387 */ /* 0x0001e20000100800 */
[----:B------:R-:W-:-:S13]  /*1440*/  ISETP.NE.AND.EX P1, PT, RZ, UR5, PT, P1 ;  /* 0x00000005ff007c0c */ /* 0x000fda000bf25310 */
[----:B0-----:R-:W-:Y:S05]  /*1450*/  @!P1 BRA `(.L_x_476) ;  /* 0x0000000000109947 */ /* 0x001fea0003800000 */
[----:B------:R-:W-:-:S04]  /*1460*/  IADD3 R4, P0, R36, UR4, RZ ;  /* 0x0000000424047c10 */ /* 0x000fc8000ff1e0ff */
[----:B------:R-:W-:-:S05]  /*1470*/  IADD3.X R5, R32, UR5, RZ, P0, !PT ;  /* 0x0000000520057c10 */ /* 0x000fca00087fe4ff */
[----:B------:R0:W5:Y:S01]  /*1480*/  LDG.E R31, desc[UR42][R4.64] ;  /* 0x0000002a041f7981 */ /* 0x000162000c1e1900 */
[----:B------:R-:W-:Y:S05]  /*1490*/  BRA `(.L_x_477) ;  /* 0x0000000000107947 */ /* 0x000fea0003800000 */
.L_x_476:
[----:B------:R-:W-:Y:S05]  /*14a0*/  @!P0 BRA `(.L_x_477) ;  /* 0x00000000000c8947 */ /* 0x000fea0003800000 */
[----:B------:R-:W2:Y:S04]  /*14b0*/  LDG.E R4, desc[UR42][R8.64] ;  /* 0x0000002a08047981 */ /* 0x000ea8000c1e1900 */
[----:B------:R-:W2:Y:S02]  /*14c0*/  LDG.E R31, desc[UR42][R8.64+0x4] ;  /* 0x0000042a081f7981 */ /* 0x000ea4000c1e1900 */
[----:B--2---:R-:W-:-:S07]  /*14d0*/  IADD3 R31, -R4, R31, RZ ;  /* 0x0000001f041f7210 */ /* 0x004fce0007ffe1ff */
.L_x_477:
[----:B------:R-:W-:Y:S02]  /*14e0*/  ULDC.64 UR4, c[0x0][0xa10] ;  /* 0x0002840000047ab9 */ /* 0x000fe40000000a00 */
[----:B------:R-:W-:-:S04]  /*14f0*/  ISETP.NE.U32.AND P0, PT, RZ, UR4, PT ;  /* 0x00000004ff007c0c */ /* 0x000fc8000bf05070 */
[----:B------:R-:W-:Y:S01]  /*1500*/  ISETP.NE.AND.EX P0, PT, RZ, UR5, PT, P0 ;  /* 0x00000005ff007c0c */ /* 0x000fe2000bf05300 */
[----:B-----5:R-:W-:Y:S01]  /*1510*/  IMAD.IADD R9, R31, 0x1, -R0 ;  /* 0x000000011f097824 */ /* 0x020fe200078e0a00 */
[----:B------:R-:W-:-:S11]  /*1520*/  ULDC.64 UR4, c[0x0][0xa30] ;  /* 0x00028c0000047ab9 */ /* 0x000fd60000000a00 */
[----:B0-----:R-:W0:Y:S02]  /*1530*/  @P0 LDC.64 R4, c[0x0][0xa10] ;  /* 0x00028400ff040b82 */ /* 0x001e240000000a00 */
[----:B0-----:R-:W-:-:S05]  /*1540*/  @P0 IMAD.WIDE R4, R29, 0x4, R4 ;  /* 0x000000041d040825 */ /* 0x001fca00078e0204 */
[----:B------:R-:W2:Y:S04]  /*1550*/  @P0 LDG.E R3, desc[UR42][R4.64] ;  /* 0x0000002a04030981 */ /* 0x000ea8000c1e1900 */
[----:B------:R-:W2:Y:S01]  /*1560*/  @P0 LDG.E R8, desc[UR42][R4.64+0x4] ;  /* 0x0000042a04080981 */ /* 0x000ea2000c1e1900 */
[----:B------:R-:W-:Y:S01]  /*1570*/  IMAD.MOV R28, RZ, RZ, -R9 ;  /* 0x000000ffff1c7224 */ /* 0x000fe200078e0a09 */
[----:B------:R-:W-:Y:S01]  /*1580*/  ISETP.NE.U32.AND P1, PT, RZ, UR4, PT ;  /* 0x00000004ff007c0c */ /* 0x000fe2000bf25070 */
[----:B------:R-:W-:-:S03]  /*1590*/  IMAD.MOV.U32 R24, RZ, RZ, R31 ;  /* 0x000000ffff187224 */ /* 0x000fc600078e001f */
[----:B------:R-:W-:Y:S02]  /*15a0*/  VIMNMX R28, RZ, R28, !PT ;  /* 0x0000001cff1c7248 */ /* 0x000fe40007fe0100 */
[----:B------:R-:W-:-:S13]  /*15b0*/  ISETP.NE.AND.EX P1, PT, RZ, UR5, PT, P1 ;  /* 0x00000005ff007c0c */ /* 0x000fda000bf25310 */
[----:B------:R-:W-:-:S04]  /*15c0*/  @P1 IADD3 R6, P2, R36, UR4, RZ ;  /* 0x0000000424061c10 */ /* 0x000fc8000ff5e0ff */
[----:B------:R-:W-:-:S05]  /*15d0*/  @P1 IADD3.X R7, R32, UR5, RZ, P2, !PT ;  /* 0x0000000520071c10 */ /* 0x000fca00097fe4ff */
[----:B------:R0:W5:Y:S01]  /*15e0*/  @P1 LDG.E R24, desc[UR42][R6.64] ;  /* 0x0000002a06181981 */ /* 0x000162000c1e1900 */
[----:B--2---:R-:W-:-:S04]  /*15f0*/  @P0 IMAD.IADD R30, R8, 0x1, -R3 ;  /* 0x00000001081e0824 */ /* 0x004fc800078e0a03 */
[----:B------:R-:W-:-:S05]  /*1600*/  IMAD.IADD R88, R9, 0x1, R30 ;  /* 0x0000000109587824 */ /* 0x000fca00078e021e */
[----:B------:R-:W-:-:S04]  /*1610*/  IADD3 R0, R88, 0x7f, RZ ;  /* 0x0000007f58007810 */ /* 0x000fc80007ffe0ff */
[----:B------:R-:W-:-:S04]  /*1620*/  SHF.R.S32.HI R3, RZ, 0x1f, R0 ;  /* 0x0000001fff037819 */ /* 0x000fc80000011400 */
[----:B------:R-:W-:-:S04]  /*1630*/  LEA.HI R3, R3, R0, RZ, 0x7 ;  /* 0x0000000003037211 */ /* 0x000fc800078f38ff */
[----:B------:R-:W-:-:S04]  /*1640*/  LOP3.LUT R5, R3, 0xffffff80, RZ, 0xc0, !PT ;  /* 0xffffff8003057812 */ /* 0x000fc800078ec0ff */
[----:B------:R-:W-:-:S04]  /*1650*/  VIADDMNMX R5, R5, -R9, R30, PT ;  /* 0x8000000905057246 */ /* 0x000fc8000380011e */
[----:B------:R-:W-:Y:S02]  /*1660*/  ISETP.GT.AND P0, PT, R5, R28, PT ;  /* 0x0000001c0500720c */ /* 0x000fe40003f04270 */
[----:B------:R-:W-:-:S05]  /*1670*/  SHF.R.U32.HI R28, RZ, 0x7, R28 ;  /* 0x00000007ff1c7819 */ /* 0x000fca000001161c */
[----:B------:R-:W-:-:S06]  /*1680*/  IMAD.MOV.U32 R27, RZ, RZ, R28 ;  /* 0x000000ffff1b7224 */ /* 0x000fcc00078e001c */
[----:B------:R-:W-:-:S05]  /*1690*/  @P0 VIADD R0, R5, 0x7f ;  /* 0x0000007f05000836 */ /* 0x000fca0000000000 */
[----:B------:R-:W-:-:S04]  /*16a0*/  @P0 SHF.R.S32.HI R5, RZ, 0x1f, R0 ;  /* 0x0000001fff050819 */ /* 0x000fc80000011400 */
[----:B------:R-:W-:Y:S02]  /*16b0*/  @P0 LEA.HI R5, R5, R0, RZ, 0x7 ;  /* 0x0000000005050211 */ /* 0x000fe400078f38ff */
[----:B------:R-:W-:Y:S02]  /*16c0*/  SHF.R.S32.HI R0, RZ, 0x7, R3 ;  /* 0x00000007ff007819 */ /* 0x000fe40000011403 */
[----:B------:R-:W-:Y:S02]  /*16d0*/  @P0 SHF.R.S32.HI R27, RZ, 0x7, R5 ;  /* 0x00000007ff1b0819 */ /* 0x000fe40000011405 */
[----:B------:R-:W-:Y:S01]  /*16e0*/  PLOP3.LUT P0, PT, PT, PT, PT, 0x80, 0x0 ;  /* 0x000000000000781c */ /* 0x000fe20003f0f070 */
[----:B------:R0:W-:Y:S01]  /*16f0*/  STL [R1+0x48], R0 ;  /* 0x0000480001007387 */ /* 0x0001e20000100800 */
[----:B------:R-:W-:-:S13]  /*1700*/  ISETP.GT.AND P1, PT, R27, R28, PT ;  /* 0x0000001c1b00720c */ /* 0x000fda0003f24270 */
[----:B0-----:R-:W-:Y:S05]  /*1710*/  @!P1 BRA `(.L_x_478) ;  /* 0x00000040002c9947 */ /* 0x001fea0003800000 */
[----:B------:R-:W-:Y:S01]  /*1720*/  VIADD R0, R18, 0xe400 ;  /* 0x0000e40012007836 */ /* 0x000fe20000000000 */
[----:B------:R-:W-:Y:S04]  /*1730*/  BSSY B6, `(.L_x_479) ;  /* 0x0000013000067945 */ /* 0x000fe80003800000 */
[----:B------:R-:W-:-:S13]  /*1740*/  LOP3.LUT P0, RZ, R0, 0x3ff, RZ, 0xc0, !PT ;  /* 0x000003ff00ff7812 */ /* 0x000fda000780c0ff */
[----:B------:R-:W-:Y:S05]  /*1750*/  @!P0 BRA `(.L_x_480) ;  /* 0x0000000000408947 */ /* 0x000fea0003800000 */
[----:B------:R-:W-:Y:S01]  /*1760*/  MOV R0, 0x0 ;  /* 0x0000000000007802 */ /* 0x000fe20000000f00 */
[----:B------:R-:W-:Y:S01]  /*1770*/  ULDC.64 UR4, c[0x4][0x88] ;  /* 0x0100220000047ab9 */ /* 0x000fe20000000a00 */
[----:B------:R-:W-:Y:S01]  /*1780*/  ULDC.64 UR6, c[0x4][0x18] ;  /* 0x0100060000067ab9 */ /* 0x000fe20000000a00 */
[----:B------:R-:W-:Y:S01]  /*1790*/  MOV R4, UR4 ;  /* 0x0000000400047c02 */ /* 0x000fe20008000f00 */
[----:B------:R0:W1:Y:S01]  /*17a0*/  LDC.64 R14, c[0x4][R0] ;  /* 0x01000000000e7b82 */ /* 0x0000620000000a00 */
[----:B------:R-:W-:Y:S01]  /*17b0*/  IMAD.U32 R5, RZ, RZ, UR5 ;  /* 0x00000005ff057e24 */ /* 0x000fe2000f8e00ff */
[----:B------:R-:W-:Y:S01]  /*17c0*/  ULDC.64 UR4, c[0x4][0x90] ;  /* 0x0100240000047ab9 */ /* 0x000fe20000000a00 */
[----:B------:R-:W-:Y:S01]  /*17d0*/  IMAD.U32 R10, RZ, RZ, UR6 ;  /* 0x00000006ff0a7e24 */ /* 0x000fe2000f8e00ff */
[----:B------:R-:W-:Y:S01]  /*17e0*/  MOV R11, UR7 ;  /* 0x00000007000b7c02 */ /* 0x000fe20008000f00 */
[----:B------:R-:W-:Y:S02]  /*17f0*/  IMAD.U32 R6, RZ, RZ, UR4 ;  /* 0x00000004ff067e24 */ /* 0x000fe4000f8e00ff */
[----:B------:R-:W-:-:S02]  /*1800*/  IMAD.U32 R7, RZ, RZ, UR5 ;  /* 0x00000005ff077e24 */ /* 0x000fc4000f8e00ff */
[----:B------:R-:W-:Y:S02]  /*1810*/  IMAD.MOV.U32 R8, RZ, RZ, 0x70 ;  /* 0x00000070ff087424 */ /* 0x000fe400078e00ff */
[----:B------:R-:W-:Y:S02]  /*1820*/  IMAD.MOV.U32 R12, RZ, RZ, 0x1 ;  /* 0x00000001ff0c7424 */ /* 0x000fe400078e00ff */
[----:B0-----:R-:W-:-:S07]  /*1830*/  IMAD.MOV.U32 R13, RZ, RZ, RZ ;  /* 0x000000ffff0d7224 */ /* 0x001fce00078e00ff */
[----:B------:R-:W-:-:S07]  /*1840*/  LEPC R20, `(.L_x_480) ;  /* 0x000000001014794e */ /* 0x000fce0000000000 */
[----:B-1---5:R-:W-:Y:S05]  /*1850*/  CALL.ABS.NOINC R14 ;  /* 0x000000000e007343 */ /* 0x022fea0003c00000 */
.L_x_480:
[----:B------:R-:W-:Y:S05]  /*1860*/  BSYNC B6 ;  /* 0x0000000000067941 */ /* 0x000fea0003800000 */
.L_x_479:
        /* <DEDUP_REMOVED lines=20> */
.L_x_482:
[----:B------:R-:W-:Y:S05]  /*19b0*/  BSYNC B6 ;  /* 0x0000000000067941 */ /* 0x000fea0003800000 */
.L_x_481:
[----:B------:R-:W-:Y:S01]  /*19c0*/  ULDC.64 UR4, c[0x0][0x9f8] ;  /* 0x00027e0000047ab9 */ /* 0x000fe20000000a00 */
[----:B------:R-:W2:Y:S01]  /*19d0*/  LDL R38, [R1+0x1c] ;  /* 0x00001c0001267983 */ /* 0x000ea20000100800 */
[----:B------:R-:W-:Y:S01]  /*19e0*/  ISETP.NE.U32.AND P0, PT, RZ, UR4, PT ;  /* 0x00000004ff007c0c */ /* 0x000fe2000bf05070 */
[----:B------:R-:W0:Y:S03]  /*19f0*/  LDC.64 R4, c[0x0][0x3f8] ;  /* 0x0000fe00ff047b82 */ /* 0x000e260000000a00 */
[----:B------:R-:W-:-:S05]  /*1a00*/  ISETP.NE.AND.EX P0, PT, RZ, UR5, PT, P0 ;  /* 0x00000005ff007c0c */ /* 0x000fca000bf05300 */
[----:B------:R-:W1:Y:S08]  /*1a10*/  LDC.64 R64, c[0x0][0x408] ;  /* 0x00010200ff407b82 */ /* 0x000e700000000a00 */
[----:B------:R-:W-:Y:S01]  /*1a20*/  @P0 IADD3 R6, P1, R36, UR4, RZ ;  /* 0x0000000424060c10 */ /* 0x000fe2000ff3e0ff */
[----:B------:R-:W3:Y:S03]  /*1a30*/  LDC R37, c[0x0][0x3f4] ;  /* 0x0000fd00ff257b82 */ /* 0x000ee60000000800 */
[----:B------:R-:W-:-:S02]  /*1a40*/  @P0 IADD3.X R7, R32, UR5, RZ, P1, !PT ;  /* 0x0000000520070c10 */ /* 0x000fc40008ffe4ff */
[----:B------:R-:W4:Y:S04]  /*1a50*/  LDL.LU R32, [R1] ;  /* 0x0000000001207983 */ /* 0x000f280000300800 */
[----:B------:R-:W4:Y:S04]  /*1a60*/  LDL R14, [R1+0x24] ;  /* 0x00002400010e7983 */ /* 0x000f280000100800 */
[----:B------:R1:W4:Y:S01]  /*1a70*/  @P0 LDG.E R29, desc[UR42][R6.64] ;  /* 0x0000002a061d0981 */ /* 0x000322000c1e1900 */
[----:B------:R-:W1:Y:S01]  /*1a80*/  S2R R36, SR_TID.X ;  /* 0x0000000000247919 */ /* 0x000e620000002100 */
[----:B------:R-:W-:-:S02]  /*1a90*/  SHF.R.S32.HI R3, RZ, 0x1f, R152 ;  /* 0x0000001fff037819 */ /* 0x000fc40000011498 */
[----:B------:R-:W-:-:S03]  /*1aa0*/  SHF.R.S32.HI R23, RZ, 0x1f, R22 ;  /* 0x0000001fff177819 */ /* 0x000fc60000011416 */
[-C--:B0-----:R-:W-:Y:S02]  /*1ab0*/  IMAD R0, R3, R4.reuse, RZ ;  /* 0x0000000403007224 */ /* 0x081fe400078e02ff */
[----:B------:R-:W-:-:S04]  /*1ac0*/  IMAD.WIDE.U32 R8, R152, R4, R22 ;  /* 0x0000000498087225 */ /* 0x000fc800078e0016 */
[C---:B------:R-:W-:Y:S02]  /*1ad0*/  IMAD R13, R152.reuse, R5, R0 ;  /* 0x00000005980d7224 */ /* 0x040fe400078e0200 */
[----:B------:R-:W-:Y:S01]  /*1ae0*/  IMAD.WIDE.U32 R10, R152, R4, R16 ;  /* 0x00000004980a7225 */ /* 0x000fe200078e0010 */
[----:B---3--:R-:W-:Y:S02]  /*1af0*/  ISETP.GE.AND P0, PT, R16, R37, PT ;  /* 0x000000251000720c */ /* 0x008fe40003f06270 */
[----:B------:R-:W-:Y:S01]  /*1b00*/  IADD3 R9, R9, R13, RZ ;  /* 0x0000000d09097210 */ /* 0x000fe20007ffe0ff */
[----:B-1----:R-:W-:Y:S02]  /*1b10*/  IMAD R3, R3, R64, RZ ;  /* 0x0000004003037224 */ /* 0x002fe400078e02ff */
[----:B------:R-:W-:Y:S01]  /*1b20*/  IMAD.IADD R11, R13, 0x1, R11 ;  /* 0x000000010d0b7824 */ /* 0x000fe200078e020b */
[----:B-----5:R-:W-:Y:S01]  /*1b30*/  SHF.R.S32.HI R13, RZ, 0x1f, R24 ;  /* 0x0000001fff0d7819 */ /* 0x020fe20000011418 */
[----:B------:R-:W-:Y:S01]  /*1b40*/  IMAD R15, R152, R65, R3 ;  /* 0x00000041980f7224 */ /* 0x000fe200078e0203 */
[----:B------:R-:W-:-:S03]  /*1b50*/  SEL R3, R37, RZ, P0 ;  /* 0x000000ff25037207 */ /* 0x000fc60000000000 */
[C---:B------:R-:W-:Y:S02]  /*1b60*/  IMAD R12, R13.reuse, R4, RZ ;  /* 0x000000040d0c7224 */ /* 0x040fe400078e02ff */
[----:B------:R-:W-:Y:S02]  /*1b70*/  IMAD R13, R13, R64, RZ ;  /* 0x000000400d0d7224 */ /* 0x000fe400078e02ff */
[----:B------:R-:W-:Y:S02]  /*1b80*/  VIADD R39, R36, 0xffffff80 ;  /* 0xffffff8024277836 */ /* 0x000fe40000000000 */
[----:B------:R-:W-:Y:S01]  /*1b90*/  IMAD.IADD R3, R16, 0x1, R3 ;  /* 0x0000000110037824 */ /* 0x000fe200078e0203 */
[----:B------:R-:W-:Y:S01]  /*1ba0*/  SHF.L.U64.HI R68, R4, 0x7, R5 ;  /* 0x0000000704447819 */ /* 0x000fe20000010205 */
[----:B------:R-:W-:Y:S01]  /*1bb0*/  IMAD.WIDE.U32 R20, R24, R4, R8 ;  /* 0x0000000418147225 */ /* 0x000fe200078e0008 */
[----:B------:R-:W-:-:S03]  /*1bc0*/  SHF.L.U64.HI R66, R64, 0x7, R65 ;  /* 0x0000000740427819 */ /* 0x000fc60000010241 */
[----:B------:R-:W-:Y:S01]  /*1bd0*/  IMAD.WIDE.U32 R52, R24, R4, R10 ;  /* 0x0000000418347225 */ /* 0x000fe200078e000a */
[----:B------:R-:W-:-:S03]  /*1be0*/  SHF.R.S32.HI R0, RZ, 0x1f, R3 ;  /* 0x0000001fff007819 */ /* 0x000fc60000011403 */
[----:B------:R-:W-:Y:S02]  /*1bf0*/  IMAD.SHL.U32 R67, R4, 0x80, RZ ;  /* 0x0000008004437824 */ /* 0x000fe400078e00ff */
[----:B------:R-:W-:Y:S02]  /*1c00*/  IMAD R13, R24, R65, R13 ;  /* 0x00000041180d7224 */ /* 0x000fe400078e020d */
[----:B------:R-:W-:Y:S01]  /*1c10*/  IMAD.WIDE.U32 R6, R152, R64, R16 ;  /* 0x0000004098067225 */ /* 0x000fe200078e0010 */
[----:B------:R-:W-:-:S03]  /*1c20*/  LEA.HI R0, R0, R3, RZ, 0x3 ;  /* 0x0000000300007211 */ /* 0x000fc600078f18ff */
[----:B------:R-:W-:Y:S02]  /*1c30*/  IMAD.IADD R7, R15, 0x1, R7 ;  /* 0x000000010f077824 */ /* 0x000fe400078e0207 */
[-C--:B------:R-:W-:Y:S01]  /*1c40*/  IMAD.WIDE.U32 R56, R24, R64.reuse, R6 ;  /* 0x0000004018387225 */ /* 0x080fe200078e0006 */
[----:B------:R-:W-:Y:S02]  /*1c50*/  SHF.R.S32.HI R7, RZ, 0x3, R0 ;  /* 0x00000003ff077819 */ /* 0x000fe40000011400 */
[----:B------:R-:W-:Y:S01]  /*1c60*/  LOP3.LUT R6, R0, 0xfffffff8, RZ, 0xc0, !PT ;  /* 0xfffffff800067812 */ /* 0x000fe200078ec0ff */
[----:B------:R-:W-:-:S04]  /*1c70*/  IMAD.WIDE.U32 R54, R152, R64, R22 ;  /* 0x0000004098367225 */ /* 0x000fc800078e0016 */
[----:B------:R-:W-:Y:S02]  /*1c80*/  IMAD.IADD R55, R55, 0x1, R15 ;  /* 0x0000000137377824 */ /* 0x000fe400078e020f */
[C---:B------:R-:W-:Y:S02]  /*1c90*/  IMAD R35, R24.reuse, R5, R12 ;  /* 0x0000000518237224 */ /* 0x040fe400078e020c */
[----:B------:R-:W-:Y:S01]  /*1ca0*/  IMAD.WIDE.U32 R54, R24, R64, R54 ;  /* 0x0000004018367225 */ /* 0x000fe200078e0036 */
[----:B------:R-:W-:-:S03]  /*1cb0*/  SHF.R.S32.HI R63, RZ, 0x1f, R34 ;  /* 0x0000001fff3f7819 */ /* 0x000fc60000011422 */
[----:B------:R-:W-:Y:S02]  /*1cc0*/  IMAD.IADD R70, R70, 0x1, R31 ;  /* 0x0000000146467824 */ /* 0x000fe400078e021f */
[----:B------:R-:W-:Y:S02]  /*1cd0*/  IMAD.IADD R58, R21, 0x1, R35 ;  /* 0x00000001153a7824 */ /* 0x000fe400078e0223 */
[----:B------:R-:W-:Y:S02]  /*1ce0*/  IMAD.SHL.U32 R64, R64, 0x80, RZ ;  /* 0x0000008040407824 */ /* 0x000fe400078e00ff */
[----:B------:R-:W-:Y:S02]  /*1cf0*/  IMAD.SHL.U32 R60, R37, 0x2, RZ ;  /* 0x00000002253c7824 */ /* 0x000fe400078e00ff */
[----:B------:R-:W-:Y:S02]  /*1d00*/  IMAD.IADD R35, R35, 0x1, R53 ;  /* 0x0000000123237824 */ /* 0x000fe400078e0235 */
[----:B------:R-:W-:Y:S01]  /*1d10*/  IMAD.IADD R31, R13, 0x1, R57 ;  /* 0x000000010d1f7824 */ /* 0x000fe200078e0239 */
[----:B--2---:R-:W-:-:S02]  /*1d20*/  SHF.L.U32 R69, R38, 0x6, RZ ;  /* 0x0000000626457819 */ /* 0x004fc400000006ff */
[----:B------:R-:W-:Y:S02]  /*1d30*/  LOP3.LUT P1, RZ, R38, 0x4, RZ, 0xc0, !PT ;  /* 0x0000000426ff7812 */ /* 0x000fe4000782c0ff */
[----:B------:R-:W-:Y:S02]  /*1d40*/  SHF.R.U32.HI R38, RZ, 0x7, R36 ;  /* 0x00000007ff267819 */ /* 0x000fe40000011624 */
[----:B------:R-:W-:Y:S02]  /*1d50*/  LOP3.LUT R69, R69, 0x1c0, RZ, 0xc0, !PT ;  /* 0x000001c045457812 */ /* 0x000fe400078ec0ff */
[----:B------:R-:W-:Y:S01]  /*1d60*/  SHF.R.S32.HI R36, RZ, 0x1f, R39 ;  /* 0x0000001fff247819 */ /* 0x000fe20000011427 */
[C---:B------:R-:W-:Y:S01]  /*1d70*/  VIADD R62, R38.reuse, 0x8 ;  /* 0x00000008263e7836 */ /* 0x040fe20000000000 */
[----:B------:R-:W-:Y:S01]  /*1d80*/  ISETP.NE.AND P6, PT, R38, 0x1, PT ;  /* 0x000000012600780c */ /* 0x000fe20003fc5270 */
[----:B------:R-:W-:Y:S01]  /*1d90*/  VIADD R38, R152, 0x60 ;  /* 0x0000006098267836 */ /* 0x000fe20000000000 */
[----:B------:R-:W-:-:S02]  /*1da0*/  SHF.R.U32.HI R65, RZ, 0x3, R69 ;  /* 0x00000003ff417819 */ /* 0x000fc40000011645 */
[C---:B------:R-:W-:Y:S02]  /*1db0*/  LOP3.LUT R4, R69.reuse, 0x18, R16, 0xf8, !PT ;  /* 0x0000001845047812 */ /* 0x040fe400078ef810 */
[----:B------:R-:W-:Y:S01]  /*1dc0*/  LEA.HI R36, R36, R39, RZ, 0x5 ;  /* 0x0000002724247211 */ /* 0x000fe200078f28ff */
[----:B------:R-:W-:Y:S01]  /*1dd0*/  IMAD.SHL.U32 R38, R38, 0x40, RZ ;  /* 0x0000004026267824 */ /* 0x000fe200078e00ff */
[----:B------:R-:W-:Y:S02]  /*1de0*/  LOP3.LUT R4, R4, R65, RZ, 0x3c, !PT ;  /* 0x0000004104047212 */ /* 0x000fe400078e3cff */
[----:B------:R-:W-:Y:S02]  /*1df0*/  SHF.R.S32.HI R36, RZ, 0x5, R36 ;  /* 0x00000005ff247819 */ /* 0x000fe40000011424 */
[----:B------:R-:W-:Y:S02]  /*1e00*/  LOP3.LUT R38, R38, 0x1c0, RZ, 0xc0, !PT ;  /* 0x000001c026267812 */ /* 0x000fe400078ec0ff */
[----:B----4-:R-:W-:Y:S01]  /*1e10*/  LOP3.LUT R32, R32, 0xfffffffd, RZ, 0xc0, !PT ;  /* 0xfffffffd20207812 */ /* 0x010fe200078ec0ff */
[----:B------:R-:W-:Y:S01]  /*1e20*/  IMAD R59, R36, 0x200, R4 ;  /* 0x00000200243b7824 */ /* 0x000fe200078e0204 */
[----:B------:R-:W-:-:S02]  /*1e30*/  LOP3.LUT R4, R69, 0x38, R0, 0xf8, !PT ;  /* 0x0000003845047812 */ /* 0x000fc400078ef800 */
[----:B------:R-:W-:Y:S02]  /*1e40*/  @P1 LOP3.LUT R32, R32, 0x2, RZ, 0xfc, !PT ;  /* 0x0000000220201812 */ /* 0x000fe400078efcff */
[----:B------:R-:W-:Y:S01]  /*1e50*/  LOP3.LUT R0, R38, 0x38, R0, 0xf8, !PT ;  /* 0x0000003826007812 */ /* 0x000fe200078ef800 */
[----:B------:R-:W-:Y:S01]  /*1e60*/  VIADD R38, R152, 0x60 ;  /* 0x0000006098267836 */ /* 0x000fe20000000000 */
[----:B------:R-:W-:Y:S05]  /*1e70*/  @!P6 WARPSYNC.ALL ;  /* 0x000000000000e948 */ /* 0x000fea0003800000 */
[----:B------:R0:W-:Y:S01]  /*1e80*/  STL [R1], R32 ;  /* 0x0000002001007387 */ /* 0x0001e20000100800 */
[----:B------:R-:W-:Y:S01]  /*1e90*/  SHF.L.U32 R38, R38, 0x6, RZ ;  /* 0x0000000626267819 */ /* 0x000fe200000006ff */
[----:B------:R-:W-:-:S03]  /*1ea0*/  ULDC UR4, c[0x0][0x2f4] ;  /* 0x0000bd0000047ab9 */ /* 0x000fc60000000800 */
[----:B------:R-:W-:Y:S02]  /*1eb0*/  LOP3.LUT R38, R38, 0x1c0, RZ, 0xc0, !PT ;  /* 0x000001c026267812 */ /* 0x000fe400078ec0ff */
[----:B0-----:R-:W-:-:S04]  /*1ec0*/  SHF.R.S32.HI R32, RZ, 0x1f, R39 ;  /* 0x0000001fff207819 */ /* 0x001fc80000011427 */
[----:B------:R-:W-:Y:S02]  /*1ed0*/  LEA.HI R32, R32, R39, RZ, 0x2 ;  /* 0x0000002720207211 */ /* 0x000fe400078f10ff */
[----:B------:R-:W-:Y:S02]  /*1ee0*/  SHF.R.U32.HI R38, RZ, 0x3, R38 ;  /* 0x00000003ff267819 */ /* 0x000fe40000011626 */
[----:B------:R-:W-:Y:S02]  /*1ef0*/  LOP3.LUT R32, R32, 0xfffffffc, RZ, 0xc0, !PT ;  /* 0xfffffffc20207812 */ /* 0x000fe400078ec0ff */
[----:B------:R-:W-:Y:S02]  /*1f00*/  LOP3.LUT R3, R4, R65, RZ, 0x3c, !PT ;  /* 0x0000004104037212 */ /* 0x000fe400078e3cff */
[----:B------:R-:W-:Y:S02]  /*1f10*/  IADD3 R32, R39, -R32, RZ ;  /* 0x8000002027207210 */ /* 0x000fe40007ffe0ff */
[----:B------:R-:W-:Y:S01]  /*1f20*/  LOP3.LUT R0, R0, R38, RZ, 0x3c, !PT ;  /* 0x0000002600007212 */ /* 0x000fe200078e3cff */
[----:B------:R-:W-:Y:S01]  /*1f30*/  IMAD R3, R36, 0x200, R3 ;  /* 0x0000020024037824 */ /* 0x000fe200078e0203 */
[----:B------:R-:W-:Y:S01]  /*1f40*/  @!P6 BAR.SYNC.DEFER_BLOCKING 0x9, 0x100 ;  /* 0x024400000000eb1d */ /* 0x000fe20000010000 */
[----:B------:R-:W-:Y:S01]  /*1f50*/  IMAD R61, R32, 0x60, R152 ;  /* 0x00000060203d7824 */ /* 0x000fe200078e0298 */
[----:B------:R-:W-:Y:S01]  /*1f60*/  IADD3 R32, R55, R13, RZ ;  /* 0x0000000d37207210 */ /* 0x000fe20007ffe0ff */
[----:B------:R-:W-:Y:S01]  /*1f70*/  IMAD.IADD R0, R14, 0x1, R0 ;  /* 0x000000010e007824 */ /* 0x000fe200078e0200 */
[----:B------:R-:W-:-:S02]  /*1f80*/  ISETP.GE.AND P1, PT, R16, UR4, PT ;  /* 0x0000000410007c0c */ /* 0x000fc4000bf26270 */
[----:B------:R-:W-:Y:S02]  /*1f90*/  ISETP.GE.AND P2, PT, R2, UR4, PT ;  /* 0x0000000402007c0c */ /* 0x000fe4000bf46270 */
[----:B------:R-:W-:Y:S02]  /*1fa0*/  SHF.R.S32.HI R5, RZ, 0x1f, R29 ;  /* 0x0000001fff057819 */ /* 0x000fe4000001141d */
[----:B------:R-:W-:-:S09]  /*1fb0*/  SHF.R.S32.HI R4, RZ, 0x1f, R6 ;  /* 0x0000001fff047819 */ /* 0x000fd20000011406 */
.L_x_538:
[----:B--2---:R-:W2:Y:S01]  /*1fc0*/  LDL R38, [R1+0x1c] ;  /* 0x00001c0001267983 */ /* 0x004ea20000100800 */
[----:B------:R-:W0:Y:S03]  /*1fd0*/  LDC R75, c[0x0][0x430] ;  /* 0x00010c00ff4b7b82 */ /* 0x000e260000000800 */
[----:B----4-:R-:W3:Y:S01]  /*1fe0*/  LDL.LU R37, [R1] ;  /* 0x0000000001257983 */ /* 0x010ee20000300800 */
[----:B------:R-:W-:Y:S02]  /*1ff0*/  VIADD R27, R27, 0xffffffff ;  /* 0xffffffff1b1b7836 */ /* 0x000fe40000000000 */
[----:B------:R-:W-:Y:S02]  /*2000*/  IMAD.MOV.U32 R74, RZ, RZ, RZ ;  /* 0x000000ffff4a7224 */ /* 0x000fe400078e00ff */
[----:B------:R-:W-:Y:S01]  /*2010*/  IMAD R9, R27, 0x80, R61 ;  /* 0x000000801b097824 */ /* 0x000fe200078e023d */
[----:B------:R-:W1:Y:S04]  /*2020*/  LDC R80, c[0x0][0x3f4] ;  /* 0x0000fd00ff507b82 */ /* 0x000e680000000800 */
[----:B------:R-:W-:-:S02]  /*2030*/  ISETP.GE.AND P3, PT, R9, R30, PT ;  /* 0x0000001e0900720c */ /* 0x000fc40003f66270 */
[----:B------:R-:W-:Y:S02]  /*2040*/  IADD3 R36, R70, R9, RZ ;  /* 0x0000000946247210 */ /* 0x000fe40007ffe0ff */
[----:B------:R-:W-:-:S03]  /*2050*/  ISETP.GT.OR P3, PT, R61, 0x7f, P3 ;  /* 0x0000007f3d00780c */ /* 0x000fc60001f64670 */
[----:B------:R-:W-:Y:S01]  /*2060*/  IMAD.MOV.U32 R12, RZ, RZ, R36 ;  /* 0x000000ffff0c7224 */ /* 0x000fe200078e0024 */
[----:B0-----:R-:W-:-:S09]  /*2070*/  ISETP.NE.AND P4, PT, R75, 0x1, PT ;  /* 0x000000014b00780c */ /* 0x001fd20003f85270 */
[----:B------:R-:W0:Y:S08]  /*2080*/  @!P3 LDC.64 R10, c[0x0][0x428] ;  /* 0x00010a00ff0abb82 */ /* 0x000e300000000a00 */
[----:B------:R-:W4:Y:S08]  /*2090*/  @P4 LDC R13, c[0x0][0x434] ;  /* 0x00010d00ff0d4b82 */ /* 0x000f300000000800 */
[----:B------:R-:W1:Y:S08]  /*20a0*/  @P4 LDC R14, c[0x0][0x438] ;  /* 0x00010e00ff0e4b82 */ /* 0x000e700000000800 */
[----:B------:R-:W0:Y:S01]  /*20b0*/  @!P3 LDC.64 R8, c[0x0][0x418] ;  /* 0x00010600ff08bb82 */ /* 0x000e220000000a00 */
[----:B----4-:R-:W-:-:S05]  /*20c0*/  @P4 IMAD.HI.U32 R13, R36, R13, RZ ;  /* 0x0000000d240d4227 */ /* 0x010fca00078e00ff */
[----:B-1----:R-:W-:Y:S01]  /*20d0*/  @P4 SHF.R.U32.HI R12, RZ, R14, R13 ;  /* 0x0000000eff0c4219 */ /* 0x002fe2000001160d */
[----:B0-----:R-:W-:-:S03]  /*20e0*/  @!P3 IMAD R14, R5, R10, RZ ;  /* 0x0000000a050eb224 */ /* 0x001fc600078e02ff */
[----:B------:R-:W-:Y:S01]  /*20f0*/  @!P3 SHF.R.S32.HI R13, RZ, 0x1f, R12 ;  /* 0x0000001fff0db819 */ /* 0x000fe2000001140c */
[C---:B------:R-:W-:Y:S02]  /*2100*/  @!P3 IMAD R15, R29.reuse, R11, R14 ;  /* 0x0000000b1d0fb224 */ /* 0x040fe400078e020e */
[----:B------:R-:W-:-:S04]  /*2110*/  @!P3 IMAD.WIDE.U32 R10, R29, R10, R12 ;  /* 0x0000000a1d0ab225 */ /* 0x000fc800078e000c */
[----:B------:R-:W-:Y:S01]  /*2120*/  @!P3 IMAD.IADD R11, R11, 0x1, R15 ;  /* 0x000000010b0bb824 */ /* 0x000fe200078e020f */
[----:B------:R-:W-:-:S04]  /*2130*/  @!P3 LEA R8, P4, R10, R8, 0x2 ;  /* 0x000000080a08b211 */ /* 0x000fc800078810ff */
[----:B------:R-:W-:-:S05]  /*2140*/  @!P3 LEA.HI.X R9, R10, R9, R11, 0x2, P4 ;  /* 0x000000090a09b211 */ /* 0x000fca00020f140b */
[----:B------:R0:W5:Y:S01]  /*2150*/  @!P3 LDG.E R74, desc[UR42][R8.64] ;  /* 0x0000002a084ab981 */ /* 0x000162000c1e1900 */
[----:B------:R-:W-:Y:S01]  /*2160*/  ISETP.GT.AND P3, PT, R27, R28, PT ;  /* 0x0000001c1b00720c */ /* 0x000fe20003f64270 */
[----:B------:R-:W-:Y:S01]  /*2170*/  IMAD R73, R19, 0x2000, R59 ;  /* 0x0000200013497824 */ /* 0x000fe200078e023b */
[----:B------:R-:W-:Y:S01]  /*2180*/  IADD3 R10, -R12, RZ, RZ ;  /* 0x000000ff0c0a7210 */ /* 0x000fe20007ffe1ff */
[----:B------:R-:W-:Y:S05]  /*2190*/  YIELD ;  /* 0x0000000000007946 */ /* 0x000fea0003800000 */
[----:B------:R-:W-:Y:S01]  /*21a0*/  VIADD R11, R73, 0x20 ;  /* 0x00000020490b7836 */ /* 0x000fe20000000000 */
[----:B------:R-:W-:Y:S01]  /*21b0*/  BSSY B0, `(.L_x_483) ;  /* 0x0000301000007945 */ /* 0x000fe20003800000 */
[----:B------:R-:W-:Y:S01]  /*21c0*/  IMAD R75, R75, R10, R36 ;  /* 0x0000000a4b4b7224 */ /* 0x000fe200078e0224 */
[----:B--2---:R-:W-:-:S02]  /*21d0*/  LOP3.LUT P5, RZ, R38, 0x4, RZ, 0xc0, !PT ;  /* 0x0000000426ff7812 */ /* 0x004fc400078ac0ff */
[----:B---3--:R-:W-:-:S04]  /*21e0*/  LOP3.LUT R37, R37, 0xfffffffe, RZ, 0xc0, !PT ;  /* 0xfffffffe25257812 */ /* 0x008fc800078ec0ff */
[----:B------:R-:W-:Y:S02]  /*21f0*/  @P3 LOP3.LUT R37, R37, 0x1, RZ, 0xfc, !PT ;  /* 0x0000000125253812 */ /* 0x000fe400078efcff */
[----:B------:R-:W-:-:S03]  /*2200*/  ISETP.GE.AND P3, PT, R80, 0x1, PT ;  /* 0x000000015000780c */ /* 0x000fc60003f66270 */
[----:B------:R0:W-:Y:S02]  /*2210*/  STL [R1], R37 ;  /* 0x0000002501007387 */ /* 0x0001e40000100800 */
[C---:B------:R-:W-:Y:S02]  /*2220*/  @P5 VIADD R11, R73.reuse, 0xffffffe0 ;  /* 0xffffffe0490b5836 */ /* 0x040fe40000000000 */
[--C-:B------:R-:W-:Y:S02]  /*2230*/  IMAD R73, R73, 0x2, R26.reuse ;  /* 0x0000000249497824 */ /* 0x100fe400078e021a */
[----:B------:R-:W-:-:S04]  /*2240*/  IMAD R72, R11, 0x2, R26 ;  /* 0x000000020b487824 */ /* 0x000fc800078e021a */
[----:B0-----:R-:W-:Y:S05]  /*2250*/  @!P3 BRA `(.L_x_484) ;  /* 0x0000002800c4b947 */ /* 0x001fea0003800000 */
[----:B------:R-:W-:Y:S01]  /*2260*/  SHF.R.S32.HI R76, RZ, 0x1f, R75 ;  /* 0x0000001fff4c7819 */ /* 0x000fe2000001144b */
[----:B------:R-:W-:Y:S01]  /*2270*/  ULDC.64 UR4, c[0x0][0x300] ;  /* 0x0000c00000047ab9 */ /* 0x000fe20000000a00 */
[----:B-----5:R-:W-:Y:S01]  /*2280*/  SHF.R.S32.HI R77, RZ, 0x1f, R74 ;  /* 0x0000001fff4d7819 */ /* 0x020fe2000001144a */
[----:B------:R-:W-:-:S04]  /*2290*/  IMAD.WIDE.U32 R8, R75, UR4, RZ ;  /* 0x000000044b087c25 */ /* 0x000fc8000f8e00ff */
[----:B------:R-:W-:Y:S02]  /*22a0*/  IMAD R10, R76, UR4, RZ ;  /* 0x000000044c0a7c24 */ /* 0x000fe4000f8e02ff */
[----:B------:R-:W-:Y:S02]  /*22b0*/  IMAD R12, R68, R27, RZ ;  /* 0x0000001b440c7224 */ /* 0x000fe400078e02ff */
[----:B------:R-:W-:Y:S01]  /*22c0*/  IMAD R11, R75, UR5, R10 ;  /* 0x000000054b0b7c24 */ /* 0x000fe2000f8e020a */
[----:B------:R-:W-:Y:S01]  /*22d0*/  ULDC.64 UR4, c[0x0][0x310] ;  /* 0x0000c40000047ab9 */ /* 0x000fe20000000a00 */
[----:B------:R-:W-:Y:S01]  /*22e0*/  SHF.R.S32.HI R10, RZ, 0x1f, R27 ;  /* 0x0000001fff0a7819 */ /* 0x000fe2000001141b */
[----:B------:R-:W-:Y:S02]  /*22f0*/  IMAD R13, R77, UR4, RZ ;  /* 0x000000044d0d7c24 */ /* 0x000fe4000f8e02ff */
[----:B------:R-:W-:Y:S01]  /*2300*/  IADD3 R9, R9, R11, RZ ;  /* 0x0000000b09097210 */ /* 0x000fe20007ffe0ff */
[----:B------:R-:W-:-:S02]  /*2310*/  IMAD R78, R27, -0x80, R30 ;  /* 0xffffff801b4e7824 */ /* 0x000fc400078e021e */
[C---:B------:R-:W-:Y:S02]  /*2320*/  IMAD R13, R74.reuse, UR5, R13 ;  /* 0x000000054a0d7c24 */ /* 0x040fe4000f8e020d */
[----:B------:R-:W-:Y:S01]  /*2330*/  IMAD.WIDE.U32 R8, R74, UR4, R8 ;  /* 0x000000044a087c25 */ /* 0x000fe2000f8e0008 */
[----:B------:R-:W-:Y:S01]  /*2340*/  ULDC.64 UR4, c[0x0][0x308] ;  /* 0x0000c20000047ab9 */ /* 0x000fe20000000a00 */
[----:B------:R-:W-:Y:S02]  /*2350*/  VIMNMX R78, R78, 0x80, PT ;  /* 0x000000804e4e7848 */ /* 0x000fe40003fe0100 */
[----:B------:R-:W-:Y:S02]  /*2360*/  IMAD R11, R63, UR4, RZ ;  /* 0x000000043f0b7c24 */ /* 0x000fe4000f8e02ff */
[----:B------:R-:W-:Y:S02]  /*2370*/  IMAD.IADD R9, R9, 0x1, R13 ;  /* 0x0000000109097824 */ /* 0x000fe400078e020d */
[----:B------:R-:W-:-:S02]  /*2380*/  IMAD R11, R34, UR5, R11 ;  /* 0x00000005220b7c24 */ /* 0x000fc4000f8e020b */
[----:B------:R-:W-:Y:S01]  /*2390*/  IMAD.WIDE.U32 R8, R34, UR4, R8 ;  /* 0x0000000422087c25 */ /* 0x000fe2000f8e0008 */
[----:B------:R-:W-:-:S03]  /*23a0*/  ULDC.64 UR4, c[0x0][0x2e8] ;  /* 0x0000ba0000047ab9 */ /* 0x000fc60000000a00 */
[----:B------:R-:W-:Y:S01]  /*23b0*/  IMAD.IADD R85, R9, 0x1, R11 ;  /* 0x0000000109557824 */ /* 0x000fe200078e020b */
[----:B------:R-:W-:Y:S01]  /*23c0*/  LEA R84, P3, R8, UR4, 0x1 ;  /* 0x0000000408547c11 */ /* 0x000fe2000f8608ff */
[----:B------:R-:W-:Y:S01]  /*23d0*/  ULDC.U8 UR4, c[0x0][0x410] ;  /* 0x0001040000047ab9 */ /* 0x000fe20000000000 */
[----:B------:R-:W-:Y:S02]  /*23e0*/  IMAD R13, R66, R27, RZ ;  /* 0x0000001b420d7224 */ /* 0x000fe400078e02ff */
[----:B------:R-:W-:Y:S01]  /*23f0*/  LEA.HI.X R85, R8, UR5, R85, 0x1, P3 ;  /* 0x0000000508557c11 */ /* 0x000fe200098f0c55 */
[C---:B------:R-:W-:Y:S01]  /*2400*/  IMAD R79, R10.reuse, R67, R12 ;  /* 0x000000430a4f7224 */ /* 0x040fe200078e020c */
[----:B------:R-:W-:Y:S01]  /*2410*/  ISETP.NE.AND P3, PT, RZ, UR4, PT ;  /* 0x00000004ff007c0c */ /* 0x000fe2000bf65270 */
[----:B------:R-:W-:Y:S02]  /*2420*/  IMAD R13, R10, R64, R13 ;  /* 0x000000400a0d7224 */ /* 0x000fe400078e020d */
[----:B------:R-:W-:-:S04]  /*2430*/  IMAD.WIDE.U32 R10, R67, R27, RZ ;  /* 0x0000001b430a7225 */ /* 0x000fc800078e00ff */
[----:B------:R-:W-:-:S04]  /*2440*/  IMAD.WIDE.U32 R8, R64, R27, RZ ;  /* 0x0000001b40087225 */ /* 0x000fc800078e00ff */
[----:B------:R-:W-:Y:S02]  /*2450*/  IMAD.IADD R79, R11, 0x1, R79 ;  /* 0x000000010b4f7824 */ /* 0x000fe400078e024f */
[----:B------:R-:W-:Y:S01]  /*2460*/  IMAD.IADD R71, R9, 0x1, R13 ;  /* 0x0000000109477824 */ /* 0x000fe200078e020d */
[----:B------:R-:W-:Y:S06]  /*2470*/  @!P3 BRA `(.L_x_485) ;  /* 0x0000001000f0b947 */ /* 0x000fec0003800000 */
[----:B------:R-:W-:Y:S01]  /*2480*/  ISETP.GE.AND P3, PT, R152, R78, PT ;  /* 0x0000004e9800720c */ /* 0x000fe20003f66270 */
[----:B------:R-:W-:Y:S01]  /*2490*/  BSSY B1, `(.L_x_486) ;  /* 0x000001e000017945 */ /* 0x000fe20003800000 */
[----:B------:R-:W-:Y:S02]  /*24a0*/  CS2R R36, SRZ ;  /* 0x0000000000247805 */ /* 0x000fe4000001ff00 */
[----:B------:R-:W-:Y:S02]  /*24b0*/  CS2R R44, SRZ ;  /* 0x00000000002c7805 */ /* 0x000fe4000001ff00 */
[----:B------:R-:W-:Y:S02]  /*24c0*/  CS2R R48, SRZ ;  /* 0x0000000000307805 */ /* 0x000fe4000001ff00 */
[----:B------:R-:W-:Y:S02]  /*24d0*/  CS2R R46, SRZ ;  /* 0x00000000002e7805 */ /* 0x000fe4000001ff00 */
[----:B------:R-:W-:-:S02]  /*24e0*/  CS2R R40, SRZ ;  /* 0x0000000000287805 */ /* 0x000fc4000001ff00 */
[----:B------:R-:W-:Y:S02]  /*24f0*/  CS2R R38, SRZ ;  /* 0x0000000000267805 */ /* 0x000fe4000001ff00 */
[----:B------:R-:W-:Y:S02]  /*2500*/  CS2R R42, SRZ ;  /* 0x00000000002a7805 */ /* 0x000fe4000001ff00 */
[----:B------:R-:W-:Y:S01]  /*2510*/  CS2R R50, SRZ ;  /* 0x0000000000327805 */ /* 0x000fe2000001ff00 */
[----:B------:R-:W-:Y:S06]  /*2520*/  @P3 BRA `(.L_x_487) ;  /* 0x0000000000503947 */ /* 0x000fec0003800000 */
[----:B------:R-:W-:Y:S01]  /*2530*/  IADD3 R13, P4, R20, R10, RZ ;  /* 0x0000000a140d7210 */ /* 0x000fe20007f9e0ff */
[----:B------:R-:W-:Y:S01]  /*2540*/  ULDC.64 UR4, c[0x0][0x3e8] ;  /* 0x0000fa0000047ab9 */ /* 0x000fe20000000a00 */
[----:B------:R-:W-:Y:S02]  /*2550*/  CS2R R48, SRZ ;  /* 0x0000000000307805 */ /* 0x000fe4000001ff00 */
[----:B------:R-:W-:Y:S02]  /*2560*/  CS2R R50, SRZ ;  /* 0x0000000000327805 */ /* 0x000fe4000001ff00 */
[----:B------:R-:W-:Y:S02]  /*2570*/  IADD3.X R14, R79, R58, RZ, P4, !PT ;  /* 0x0000003a4f0e7210 */ /* 0x000fe400027fe4ff */
[----:B------:R-:W-:-:S05]  /*2580*/  IADD3 R15, P4, R54, R8, RZ ;  /* 0x00000008360f7210 */ /* 0x000fca0007f9e0ff */
[----:B------:R-:W-:Y:S01]  /*2590*/  IMAD.X R44, R71, 0x1, R32, P4 ;  /* 0x00000001472c7824 */ /* 0x000fe200020e0620 */
[----:B------:R-:W-:-:S04]  /*25a0*/  LEA R12, P4, R13, UR4, 0x1 ;  /* 0x000000040d0c7c11 */ /* 0x000fc8000f8808ff */
[----:B------:R-:W-:Y:S01]  /*25b0*/  LEA.HI.X R13, R13, UR5, R14, 0x1, P4 ;  /* 0x000000050d0d7c11 */ /* 0x000fe2000a0f0c0e */
[----:B------:R-:W-:Y:S02]  /*25c0*/  ULDC.64 UR4, c[0x0][0x400] ;  /* 0x0001000000047ab9 */ /* 0x000fe40000000a00 */
[----:B------:R-:W-:-:S04]  /*25d0*/  LEA R14, P4, R15, UR4, 0x1 ;  /* 0x000000040f0e7c11 */ /* 0x000fc8000f8808ff */
[----:B------:R-:W-:Y:S02]  /*25e0*/  LEA.HI.X R15, R15, UR5, R44, 0x1, P4 ;  /* 0x000000050f0f7c11 */ /* 0x000fe4000a0f0c2c */
[----:B------:R-:W-:Y:S02]  /*25f0*/  ISETP.GE.AND P4, PT, R22, R80, PT ;  /* 0x000000501600720c */ /* 0x000fe40003f86270 */
[----:B------:R-:W-:Y:S02]  /*2600*/  CS2R R44, SRZ ;  /* 0x00000000002c7805 */ /* 0x000fe4000001ff00 */
[----:B------:R-:W-:-:S09]  /*2610*/  CS2R R46, SRZ ;  /* 0x00000000002e7805 */ /* 0x000fd2000001ff00 */
[----:B------:R0:W5:Y:S04]  /*2620*/  @!P4 LDG.E.64 R48, desc[UR42][R12.64] ;  /* 0x0000002a0c30c981 */ /* 0x000168000c1e1b00 */
[----:B------:R0:W5:Y:S01]  /*2630*/  @!P4 LDG.E.64 R50, desc[UR42][R14.64] ;  /* 0x0000002a0e32c981 */ /* 0x000162000c1e1b00 */
[----:B------:R-:W-:-:S13]  /*2640*/  ISETP.GE.AND P4, PT, R156, R80, PT ;  /* 0x000000509c00720c */ /* 0x000fda0003f86270 */
[----:B------:R0:W5:Y:S04]  /*2650*/  @!P4 LDG.E.64 R44, desc[UR42][R12.64+0x20] ;  /* 0x0000202a0c2cc981 */ /* 0x000168000c1e1b00 */
[----:B------:R0:W5:Y:S02]  /*2660*/  @!P4 LDG.E.64 R46, desc[UR42][R14.64+0x20] ;  /* 0x0000202a0e2ec981 */ /* 0x000164000c1e1b00 */
.L_x_487:
[----:B------:R-:W-:Y:S05]  /*2670*/  BSYNC B1 ;  /* 0x0000000000017941 */ /* 0x000fea0003800000 */
.L_x_486:
[----:B0-----:R-:W-:Y:S01]  /*2680*/  VIADD R12, R152, 0x60 ;  /* 0x00000060980c7836 */ /* 0x001fe20000000000 */
[----:B------:R-:W-:Y:S01]  /*2690*/  BSSY B1, `(.L_x_488) ;  /* 0x0000021000017945 */ /* 0x000fe20003800000 */
[----:B-----5:R-:W-:Y:S02]  /*26a0*/  IMAD.MOV.U32 R81, RZ, RZ, R44 ;  /* 0x000000ffff517224 */ /* 0x020fe400078e002c */
[----:B------:R-:W-:Y:S01]  /*26b0*/  IMAD.MOV.U32 R82, RZ, RZ, R45 ;  /* 0x000000ffff527224 */ /* 0x000fe200078e002d */
[----:B------:R-:W-:-:S13]  /*26c0*/  ISETP.GE.AND P4, PT, R12, R78, PT ;  /* 0x0000004e0c00720c */ /* 0x000fda0003f86270 */
[----:B------:R-:W-:Y:S05]  /*26d0*/  @P4 BRA `(.L_x_489) ;  /* 0x0000000000704947 */ /* 0x000fea0003800000 */
[----:B------:R-:W0:Y:S01]  /*26e0*/  LDC.64 R12, c[0x0][0x3f8] ;  /* 0x0000fe00ff0c7b82 */ /* 0x000e220000000a00 */
[----:B------:R-:W-:Y:S01]  /*26f0*/  MOV R11, R79 ;  /* 0x0000004f000b7202 */ /* 0x000fe20000000f00 */
[----:B------:R-:W-:Y:S01]  /*2700*/  ULDC.64 UR4, c[0x0][0x3e8] ;  /* 0x0000fa0000047ab9 */ /* 0x000fe20000000a00 */
[----:B------:R-:W-:Y:S02]  /*2710*/  CS2R R40, SRZ ;  /* 0x0000000000287805 */ /* 0x000fe4000001ff00 */
[----:B------:R-:W-:Y:S01]  /*2720*/  CS2R R42, SRZ ;  /* 0x00000000002a7805 */ /* 0x000fe2000001ff00 */
[----:B0-----:R-:W-:-:S04]  /*2730*/  IMAD.WIDE.U32 R10, R12, 0x60, R10 ;  /* 0x000000600c0a7825 */ /* 0x001fc800078e000a */
[----:B------:R-:W-:Y:S01]  /*2740*/  IMAD R9, R13, 0x60, RZ ;  /* 0x000000600d097824 */ /* 0x000fe200078e02ff */
[----:B------:R-:W-:-:S04]  /*2750*/  IADD3 R13, P5, R20, R10, RZ ;  /* 0x0000000a140d7210 */ /* 0x000fc80007fbe0ff */
[----:B------:R-:W-:Y:S01]  /*2760*/  IADD3.X R14, R58, R11, R9, P5, !PT ;  /* 0x0000000b3a0e7210 */ /* 0x000fe20002ffe409 */
[----:B------:R-:W-:Y:S01]  /*2770*/  IMAD.MOV.U32 R9, RZ, RZ, R71 ;  /* 0x000000ffff097224 */ /* 0x000fe200078e0047 */
[----:B------:R-:W0:Y:S02]  /*2780*/  LDC.64 R10, c[0x0][0x408] ;  /* 0x00010200ff0a7b82 */ /* 0x000e240000000a00 */
[----:B0-----:R-:W-:-:S04]  /*2790*/  IMAD.WIDE.U32 R8, R10, 0x60, R8 ;  /* 0x000000600a087825 */ /* 0x001fc800078e0008 */
[----:B------:R-:W-:Y:S01]  /*27a0*/  IMAD R15, R11, 0x60, RZ ;  /* 0x000000600b0f7824 */ /* 0x000fe200078e02ff */
[----:B------:R-:W-:-:S04]  /*27b0*/  IADD3 R11, P5, R54, R8, RZ ;  /* 0x00000008360b7210 */ /* 0x000fc80007fbe0ff */
[----:B------:R-:W-:Y:S02]  /*27c0*/  IADD3.X R12, R32, R9, R15, P5, !PT ;  /* 0x00000009200c7210 */ /* 0x000fe40002ffe40f */
        /* <DEDUP_REMOVED lines=13> */
.L_x_489:
[----:B------:R-:W-:Y:S05]  /*28a0*/  BSYNC B1 ;  /* 0x0000000000017941 */ /* 0x000fea0003800000 */
.L_x_488:
[----:B0-----:R-:W-:Y:S01]  /*28b0*/  IMAD.MOV.U32 R8, RZ, RZ, R48 ;  /* 0x000000ffff087224 */ /* 0x001fe200078e0030 */
[----:B------:R-:W-:Y:S01]  /*28c0*/  UISETP.NE.AND UP0, UPT, UR39, 0x3, UPT ;  /* 0x000000032700788c */ /* 0x000fe2000bf05270 */
[----:B------:R-:W-:Y:S01]  /*28d0*/  IMAD.MOV.U32 R9, RZ, RZ, R49 ;  /* 0x000000ffff097224 */ /* 0x000fe200078e0031 */
[----:B------:R-:W-:Y:S01]  /*28e0*/  PRMT R89, R82, 0x5410, R81 ;  /* 0x0000541052597816 */ /* 0x000fe20000000051 */
[----:B------:R-:W-:Y:S02]  /*28f0*/  IMAD.MOV.U32 R10, RZ, RZ, R50 ;  /* 0x000000ffff0a7224 */ /* 0x000fe400078e0032 */
[----:B------:R-:W-:Y:S01]  /*2900*/  IMAD.MOV.U32 R11, RZ, RZ, R51 ;  /* 0x000000ffff0b7224 */ /* 0x000fe200078e0033 */
[----:B------:R-:W-:Y:S01]  /*2910*/  PRMT R91, R8, 0x5410, R9 ;  /* 0x00005410085b7816 */ /* 0x000fe20000000009 */
[----:B------:R-:W-:Y:S01]  /*2920*/  IMAD.MOV.U32 R8, RZ, RZ, R46 ;  /* 0x000000ffff087224 */ /* 0x000fe200078e002e */
[----:B------:R-:W-:Y:S02]  /*2930*/  MOV R9, R47 ;  /* 0x0000002f00097202 */ /* 0x000fe40000000f00 */
[----:B------:R-:W-:-:S02]  /*2940*/  PLOP3.LUT P5, PT, PT, PT, UP0, 0x80, 0x0 ;  /* 0x000000000000781c */ /* 0x000fc40003faf008 */
[----:B------:R-:W-:Y:S01]  /*2950*/  PRMT R90, R9, 0x5410, R8 ;  /* 0x00005410095a7816 */ /* 0x000fe20000000008 */
[----:B-----5:R-:W-:Y:S01]  /*2960*/  IMAD.MOV.U32 R8, RZ, RZ, R36 ;  /* 0x000000ffff087224 */ /* 0x020fe200078e0024 */
[----:B------:R-:W-:Y:S01]  /*2970*/  PRMT R93, R10, 0x5410, R11 ;  /* 0x000054100a5d7816 */ /* 0x000fe2000000000b */
[----:B------:R-:W-:Y:S01]  /*2980*/  IMAD.MOV.U32 R9, RZ, RZ, R37 ;  /* 0x000000ffff097224 */ /* 0x000fe200078e0025 */
[----:B------:R-:W-:Y:S01]  /*2990*/  MOV R10, R40 ;  /* 0x00000028000a7202 */ /* 0x000fe20000000f00 */
[----:B------:R-:W-:-:S03]  /*29a0*/  IMAD.MOV.U32 R11, RZ, RZ, R41 ;  /* 0x000000ffff0b7224 */ /* 0x000fc600078e0029 */
[----:B------:R-:W-:Y:S01]  /*29b0*/  PRMT R82, R8, 0x5410, R9 ;  /* 0x0000541008527816 */ /* 0x000fe20000000009 */
[----:B------:R-:W-:Y:S01]  /*29c0*/  IMAD.MOV.U32 R8, RZ, RZ, R38 ;  /* 0x000000ffff087224 */ /* 0x000fe200078e0026 */
[----:B------:R-:W-:Y:S01]  /*29d0*/  PRMT R86, R10, 0x5410, R11 ;  /* 0x000054100a567816 */ /* 0x000fe2000000000b */
[----:B------:R-:W-:Y:S01]  /*29e0*/  IMAD.MOV.U32 R9, RZ, RZ, R39 ;  /* 0x000000ffff097224 */ /* 0x000fe200078e0027 */
[----:B------:R-:W-:Y:S01]  /*29f0*/  MOV R11, R43 ;  /* 0x0000002b000b7202 */ /* 0x000fe20000000f00 */
[----:B------:R-:W-:-:S03]  /*2a00*/  IMAD.MOV.U32 R10, RZ, RZ, R42 ;  /* 0x000000ffff0a7224 */ /* 0x000fc600078e002a */
[----:B------:R-:W-:Y:S02]  /*2a10*/  PRMT R83, R8, 0x5410, R9 ;  /* 0x0000541008537816 */ /* 0x000fe40000000009 */
[----:B------:R-:W-:Y:S01]  /*2a20*/  PRMT R87, R10, 0x5410, R11 ;  /* 0x000054100a577816 */ /* 0x000fe2000000000b */
[----:B------:R-:W-:Y:S06]  /*2a30*/  @!P5 BRA `(.L_x_490) ;  /* 0x000000000004d947 */ /* 0x000fec0003800000 */
[----:B------:R-:W-:Y:S01]  /*2a40*/  BPT.TRAP 0x1 ;  /* 0x000000040000795c */ /* 0x000fe20000300000 */
.L_x_490:
[----:B------:R-:W-:Y:S01]  /*2a50*/  IMAD R71, R19, 0x8, R18 ;  /* 0x0000000813477824 */ /* 0x000fe200078e0212 */
[----:B------:R-:W-:Y:S01]  /*2a60*/  SHF.L.U32 R79, R154, 0x1f, RZ ;  /* 0x0000001f9a4f7819 */ /* 0x000fe200000006ff */
[----:B------:R-:W-:Y:S03]  /*2a70*/  BSSY B1, `(.L_x_491) ;  /* 0x0000003000017945 */ /* 0x000fe60003800000 */
[----:B------:R-:W0:Y:S02]  /*2a80*/  SYNCS.PHASECHK.TRANS64.TRYWAIT P6, [R71+URZ+0x16890], R79 ;  /* 0x0168904f470075a7 */ /* 0x000e2400080c017f */
[----:B0-----:R-:W-:Y:S05]  /*2a90*/  @!P6 BRA `(.L_x_492) ;  /* 0x000001200044e947 */ /* 0x001fea0003800000 */
.L_x_718:
[----:B------:R-:W-:Y:S05]  /*2aa0*/  BSYNC B1 ;  /* 0x0000000000017941 */ /* 0x000fea0003800000 */
.L_x_491:
[----:B------:R-:W-:-:S03]  /*2ab0*/  UMOV UR4, 0xffffffff ;  /* 0xffffffff00047882 */ /* 0x000fc60000000000 */
[----:B------:R-:W-:Y:S05]  /*2ac0*/  BRA.DIV UR4, `(.L_x_493) ;  /* 0x00000122044c7947 */ /* 0x000fea000b800000 */
[----:B------:R1:W2:Y:S04]  /*2ad0*/  SHFL.IDX PT, R81, R85, RZ, 0x1c1f ;  /* 0x001c1fff55517589 */ /* 0x0002a800000e0000 */
[----:B------:R1:W3:Y:S02]  /*2ae0*/  SHFL.IDX PT, R14, R84, RZ, 0x1c1f ;  /* 0x001c1fff540e7589 */ /* 0x0002e400000e0000 */
.L_x_722:
[----:B------:R-:W-:Y:S04]  /*2af0*/  BSSY B1, `(.L_x_494) ;  /* 0x0000068000017945 */ /* 0x000fe80003800000 */
[----:B------:R-:W-:Y:S05]  /*2b00*/  @P3 BRA `(.L_x_495) ;  /* 0x0000000400983947 */ /* 0x000fea0003800000 */
[----:B------:R-:W-:Y:S04]  /*2b10*/  BSSY B2, `(.L_x_496) ;  /* 0x0000033000027945 */ /* 0x000fe80003800000 */
[----:B------:R-:W-:Y:S05]  /*2b20*/  @P1 BRA `(.L_x_497) ;  /* 0x0000000000c41947 */ /* 0x000fea0003800000 */
[----:B------:R4:W0:Y:S01]  /*2b30*/  LDS.128 R8, [R73+0xe000] ;  /* 0x00e0000049087984 */ /* 0x0008220000000c00 */
[C---:B---3--:R-:W-:Y:S01]  /*2b40*/  LEA R12, P3, R16.reuse, R14, 0x1 ;  /* 0x0000000e100c7211 */ /* 0x048fe200078608ff */
[----:B------:R-:W-:Y:S03]  /*2b50*/  BSSY B3, `(.L_x_498) ;  /* 0x000002d000037945 */ /* 0x000fe60003800000 */
[----:B--2---:R-:W-:Y:S02]  /*2b60*/  LEA.HI.X R13, R16, R81, R17, 0x1, P3 ;  /* 0x00000051100d7211 */ /* 0x004fe400018f0c11 */
[----:B------:R-:W-:-:S13]  /*2b70*/  ISETP.GE.AND P3, PT, R22, R80, PT ;  /* 0x000000501600720c */ /* 0x000fda0003f66270 */
[----:B----4-:R-:W-:Y:S05]  /*2b80*/  @P3 BRA `(.L_x_499) ;  /* 0x0000000000a43947 */ /* 0x010fea0003800000 */
[----:B------:R-:W-:Y:S01]  /*2b90*/  SHF.R.U64 R48, R48, 0x10, R49 ;  /* 0x0000001030307819 */ /* 0x000fe20000001231 */
[----:B0-----:R-:W-:Y:S01]  /*2ba0*/  IMAD.MOV.U32 R15, RZ, RZ, R11 ;  /* 0x000000ffff0f7224 */ /* 0x001fe200078e000b */
[--C-:B------:R-:W-:Y:S01]  /*2bb0*/  SHF.R.U64 R92, R50, 0x10, R51.reuse ;  /* 0x00000010325c7819 */ /* 0x100fe20000001233 */
[----:B------:R-:W-:Y:S01]  /*2bc0*/  HADD2.F32 R11, -RZ, R9.H1_H1 ;  /* 0x30000009ff0b7230 */ /* 0x000fe20000004100 */
[----:B------:R-:W-:Y:S01]  /*2bd0*/  SHF.R.U32.HI R51, RZ, 0x10, R51 ;  /* 0x00000010ff337819 */ /* 0x000fe20000011633 */
[----:B------:R-:W-:Y:S01]  /*2be0*/  HADD2.F32 R50, -RZ, R48.H0_H0 ;  /* 0x20000030ff327230 */ /* 0x000fe20000004100 */
[----:B------:R-:W-:Y:S01]  /*2bf0*/  SHF.R.U32.HI R49, RZ, 0x10, R49 ;  /* 0x00000010ff317819 */ /* 0x000fe20000011631 */
[----:B------:R-:W-:Y:S02]  /*2c00*/  HADD2.F32 R92, -RZ, R92.H0_H0 ;  /* 0x2000005cff5c7230 */ /* 0x000fe40000004100 */
[----:B------:R-:W-:Y:S02]  /*2c10*/  HADD2.F32 R51, -RZ, R51.H0_H0 ;  /* 0x20000033ff337230 */ /* 0x000fe40000004100 */
[----:B------:R-:W-:-:S02]  /*2c20*/  HADD2.F32 R9, -RZ, R9.H0_H0 ;  /* 0x20000009ff097230 */ /* 0x000fc40000004100 */
[-C--:B------:R-:W-:Y:S01]  /*2c30*/  FMUL.FTZ R94, R11, R92.reuse ;  /* 0x0000005c0b5e7220 */ /* 0x080fe20000410000 */
[--C-:B------:R-:W-:Y:S02]  /*2c40*/  HADD2.F32 R48, -RZ, R15.reuse.H1_H1 ;  /* 0x3000000fff307230 */ /* 0x100fe40000004100 */
[----:B------:R-:W-:Y:S02]  /*2c50*/  HADD2.F32 R15, -RZ, R15.H0_H0 ;  /* 0x2000000fff0f7230 */ /* 0x000fe40000004100 */
[C---:B------:R-:W-:Y:S01]  /*2c60*/  FMUL.FTZ R92, R9.reuse, R92 ;  /* 0x0000005c095c7220 */ /* 0x040fe20000410000 */
[----:B------:R-:W-:Y:S02]  /*2c70*/  HADD2.F32 R49, -RZ, R49.H0_H0 ;  /* 0x20000031ff317230 */ /* 0x000fe40000004100 */
[-C--:B------:R-:W-:Y:S01]  /*2c80*/  FMUL.FTZ R96, R48, R51.reuse ;  /* 0x0000003330607220 */ /* 0x080fe20000410000 */
[-C--:B------:R-:W-:Y:S01]  /*2c90*/  FFMA.FTZ R9, R9, R50.reuse, -R94 ;  /* 0x0000003209097223 */ /* 0x080fe2000001085e */
[----:B------:R-:W-:Y:S01]  /*2ca0*/  FMUL.FTZ R51, R15, R51 ;  /* 0x000000330f337220 */ /* 0x000fe20000410000 */
[----:B------:R-:W-:Y:S01]  /*2cb0*/  FFMA.FTZ R92, R11, R50, R92 ;  /* 0x000000320b5c7223 */ /* 0x000fe2000001005c */
[----:B------:R-:W-:Y:S01]  /*2cc0*/  FFMA.FTZ R96, R15, R49, -R96 ;  /* 0x000000310f607223 */ /* 0x000fe20000010860 */
[----:B------:R-:W-:-:S02]  /*2cd0*/  HADD2.F32 R50, -RZ, R93.H0_H0 ;  /* 0x2000005dff327230 */ /* 0x000fc40000004100 */
[----:B------:R-:W-:Y:S01]  /*2ce0*/  FFMA.FTZ R95, R48, R49, R51 ;  /* 0x00000031305f7223 */ /* 0x000fe20000010033 */
[----:B------:R-:W-:Y:S01]  /*2cf0*/  HADD2.F32 R11, -RZ, R8.H1_H1 ;  /* 0x30000008ff0b7230 */ /* 0x000fe20000004100 */
[----:B------:R-:W-:Y:S01]  /*2d00*/  F2FP.F16.F32.PACK_AB R9, R92, R9 ;  /* 0x000000095c09723e */ /* 0x000fe200000000ff */
[----:B------:R-:W-:Y:S02]  /*2d10*/  HADD2.F32 R15, -RZ, R10.H1_H1 ;  /* 0x3000000aff0f7230 */ /* 0x000fe40000004100 */
[----:B------:R-:W-:Y:S02]  /*2d20*/  HADD2.F32 R51, -RZ, R93.H1_H1 ;  /* 0x3000005dff337230 */ /* 0x000fe40000004100 */
[----:B------:R-:W-:Y:S02]  /*2d30*/  HADD2.F32 R8, -RZ, R8.H0_H0 ;  /* 0x20000008ff087230 */ /* 0x000fe40000004100 */
[----:B------:R-:W-:Y:S02]  /*2d40*/  HADD2.F32 R10, -RZ, R10.H0_H0 ;  /* 0x2000000aff0a7230 */ /* 0x000fe40000004100 */
[----:B------:R-:W-:Y:S01]  /*2d50*/  FMUL.FTZ R93, R15, R51 ;  /* 0x000000330f5d7220 */ /* 0x000fe20000410000 */
[----:B------:R-:W-:-:S02]  /*2d60*/  HADD2.F32 R48, -RZ, R91.H0_H0 ;  /* 0x2000005bff307230 */ /* 0x000fc40000004100 */
[----:B------:R-:W-:Y:S02]  /*2d70*/  HADD2.F32 R49, -RZ, R91.H1_H1 ;  /* 0x3000005bff317230 */ /* 0x000fe40000004100 */
[CC--:B------:R-:W-:Y:S01]  /*2d80*/  FMUL.FTZ R91, R11.reuse, R50.reuse ;  /* 0x000000320b5b7220 */ /* 0x0c0fe20000410000 */
[----:B------:R-:W-:Y:S01]  /*2d90*/  FMUL.FTZ R50, R8, R50 ;  /* 0x0000003208327220 */ /* 0x000fe20000410000 */
[----:B------:R-:W-:Y:S02]  /*2da0*/  FMUL.FTZ R94, R10, R51 ;  /* 0x000000330a5e7220 */ /* 0x000fe40000410000 */
[-C--:B------:R-:W-:Y:S01]  /*2db0*/  FFMA.FTZ R91, R8, R48.reuse, -R91 ;  /* 0x00000030085b7223 */ /* 0x080fe2000001085b */
[----:B------:R-:W-:Y:S01]  /*2dc0*/  FFMA.FTZ R50, R11, R48, R50 ;  /* 0x000000300b327223 */ /* 0x000fe20000010032 */
[-C--:B------:R-:W-:Y:S01]  /*2dd0*/  FFMA.FTZ R93, R10, R49.reuse, -R93 ;  /* 0x000000310a5d7223 */ /* 0x080fe2000001085d */
[----:B------:R-:W-:Y:S01]  /*2de0*/  FFMA.FTZ R94, R15, R49, R94 ;  /* 0x000000310f5e7223 */ /* 0x000fe2000001005e */
[----:B------:R-:W-:-:S02]  /*2df0*/  F2FP.F16.F32.PACK_AB R11, R95, R96 ;  /* 0x000000605f0b723e */ /* 0x000fc400000000ff */
[----:B------:R-:W-:Y:S02]  /*2e00*/  F2FP.F16.F32.PACK_AB R8, R50, R91 ;  /* 0x0000005b3208723e */ /* 0x000fe400000000ff */
[----:B------:R-:W-:-:S07]  /*2e10*/  F2FP.F16.F32.PACK_AB R10, R94, R93 ;  /* 0x0000005d5e0a723e */ /* 0x000fce00000000ff */
.L_x_499:
[----:B------:R-:W-:Y:S05]  /*2e20*/  BSYNC B3 ;  /* 0x0000000000037941 */ /* 0x000fea0003800000 */
.L_x_498:
[----:B0-----:R4:W-:Y:S02]  /*2e30*/  ST.E.128 desc[UR42][R12.64], R8 ;  /* 0x000000080c007985 */ /* 0x0019e4000c101d2a */
.L_x_497:
[----:B------:R-:W-:Y:S05]  /*2e40*/  BSYNC B2 ;  /* 0x0000000000027941 */ /* 0x000fea0003800000 */
.L_x_496:
[----:B------:R-:W-:Y:S05]  /*2e50*/  @P2 BRA `(.L_x_495) ;  /* 0x0000000000c42947 */ /* 0x000fea0003800000 */
[----:B----4-:R4:W0:Y:S01]  /*2e60*/  LDS.128 R8, [R72+0xe000] ;  /* 0x00e0000048087984 */ /* 0x0108220000000c00 */
[C---:B---3--:R-:W-:Y:S01]  /*2e70*/  LEA R12, P3, R2.reuse, R14, 0x1 ;  /* 0x0000000e020c7211 */ /* 0x048fe200078608ff */
[----:B------:R-:W-:Y:S03]  /*2e80*/  BSSY B2, `(.L_x_500) ;  /* 0x000002d000027945 */ /* 0x000fe60003800000 */
[----:B--2---:R-:W-:Y:S02]  /*2e90*/  LEA.HI.X R13, R2, R81, R153, 0x1, P3 ;  /* 0x00000051020d7211 */ /* 0x004fe400018f0c99 */
[----:B------:R-:W-:-:S13]  /*2ea0*/  ISETP.GE.AND P3, PT, R156, R80, PT ;  /* 0x000000509c00720c */ /* 0x000fda0003f66270 */
[----:B----4-:R-:W-:Y:S05]  /*2eb0*/  @P3 BRA `(.L_x_501) ;  /* 0x0000000000a43947 */ /* 0x010fea0003800000 */
[--C-:B------:R-:W-:Y:S01]  /*2ec0*/  SHF.R.U64 R44, R44, 0x10, R45.reuse ;  /* 0x000000102c2c7819 */ /* 0x100fe2000000122d */
[----:B0-----:R-:W-:Y:S01]  /*2ed0*/  IMAD.MOV.U32 R14, RZ, RZ, R10 ;  /* 0x000000ffff0e7224 */ /* 0x001fe200078e000a */
[----:B------:R-:W-:Y:S01]  /*2ee0*/  SHF.R.U32.HI R49, RZ, 0x10, R45 ;  /* 0x00000010ff317819 */ /* 0x000fe2000001162d */
[----:B------:R-:W-:Y:S01]  /*2ef0*/  HADD2.F32 R10, -RZ, R9.H1_H1 ;  /* 0x30000009ff0a7230 */ /* 0x000fe20000004100 */
[--C-:B------:R-:W-:Y:S01]  /*2f00*/  SHF.R.U64 R45, R46, 0x10, R47.reuse ;  /* 0x000000102e2d7819 */ /* 0x100fe2000000122f */
[--C-:B------:R-:W-:Y:S01]  /*2f10*/  HADD2.F32 R15, -RZ, R11.reuse.H1_H1 ;  /* 0x3000000bff0f7230 */ /* 0x100fe20000004100 */
[----:B------:R-:W-:Y:S01]  /*2f20*/  SHF.R.U32.HI R48, RZ, 0x10, R47 ;  /* 0x00000010ff307819 */ /* 0x000fe2000001162f */
[----:B------:R-:W-:Y:S02]  /*2f30*/  HADD2.F32 R11, -RZ, R11.H0_H0 ;  /* 0x2000000bff0b7230 */ /* 0x000fe40000004100 */
[----:B------:R-:W-:Y:S02]  /*2f40*/  HADD2.F32 R45, -RZ, R45.H0_H0 ;  /* 0x2000002dff2d7230 */ /* 0x000fe40000004100 */
[----:B------:R-:W-:-:S02]  /*2f50*/  HADD2.F32 R48, -RZ, R48.H0_H0 ;  /* 0x20000030ff307230 */ /* 0x000fc40000004100 */
[----:B------:R-:W-:Y:S02]  /*2f60*/  HADD2.F32 R9, -RZ, R9.H0_H0 ;  /* 0x20000009ff097230 */ /* 0x000fe40000004100 */
[-C--:B------:R-:W-:Y:S01]  /*2f70*/  FMUL.FTZ R50, R10, R45.reuse ;  /* 0x0000002d0a327220 */ /* 0x080fe20000410000 */
[----:B------:R-:W-:Y:S02]  /*2f80*/  HADD2.F32 R44, -RZ, R44.H0_H0 ;  /* 0x2000002cff2c7230 */ /* 0x000fe40000004100 */
[-C--:B------:R-:W-:Y:S01]  /*2f90*/  FMUL.FTZ R92, R15, R48.reuse ;  /* 0x000000300f5c7220 */ /* 0x080fe20000410000 */
[----:B------:R-:W-:Y:S02]  /*2fa0*/  HADD2.F32 R46, -RZ, R49.H0_H0 ;  /* 0x20000031ff2e7230 */ /* 0x000fe40000004100 */
[----:B------:R-:W-:Y:S01]  /*2fb0*/  FMUL.FTZ R48, R11, R48 ;  /* 0x000000300b307220 */ /* 0x000fe20000410000 */
[C---:B------:R-:W-:Y:S01]  /*2fc0*/  FMUL.FTZ R45, R9.reuse, R45 ;  /* 0x0000002d092d7220 */ /* 0x040fe20000410000 */
[----:B------:R-:W-:Y:S01]  /*2fd0*/  FFMA.FTZ R50, R9, R44, -R50 ;  /* 0x0000002c09327223 */ /* 0x000fe20000010832 */
[----:B------:R-:W-:-:S02]  /*2fe0*/  HADD2.F32 R9, -RZ, R8.H1_H1 ;  /* 0x30000008ff097230 */ /* 0x000fc40000004100 */
[----:B------:R-:W-:Y:S01]  /*2ff0*/  FFMA.FTZ R51, R15, R46, R48 ;  /* 0x0000002e0f337223 */ /* 0x000fe20000010030 */
[----:B------:R-:W-:Y:S01]  /*3000*/  FFMA.FTZ R49, R10, R44, R45 ;  /* 0x0000002c0a317223 */ /* 0x000fe2000001002d */
[----:B------:R-:W-:Y:S02]  /*3010*/  HADD2.F32 R15, -RZ, R90.H1_H1 ;  /* 0x3000005aff0f7230 */ /* 0x000fe40000004100 */
[----:B------:R-:W-:Y:S01]  /*3020*/  FFMA.FTZ R92, R11, R46, -R92 ;  /* 0x0000002e0b5c7223 */ /* 0x000fe2000001085c */
[----:B------:R-:W-:Y:S02]  /*3030*/  HADD2.F32 R8, -RZ, R8.H0_H0 ;  /* 0x20000008ff087230 */ /* 0x000fe40000004100 */
[----:B------:R-:W-:Y:S02]  /*3040*/  HADD2.F32 R45, -RZ, R90.H0_H0 ;  /* 0x2000005aff2d7230 */ /* 0x000fe40000004100 */
[----:B------:R-:W-:Y:S01]  /*3050*/  FMUL.FTZ R47, R9, R15 ;  /* 0x0000000f092f7220 */ /* 0x000fe20000410000 */
[----:B------:R-:W-:-:S02]  /*3060*/  HADD2.F32 R10, -RZ, R14.H1_H1 ;  /* 0x3000000eff0a7230 */ /* 0x000fc40000004100 */
[----:B------:R-:W-:Y:S01]  /*3070*/  FMUL.FTZ R44, R8, R15 ;  /* 0x0000000f082c7220 */ /* 0x000fe20000410000 */
[----:B------:R-:W-:Y:S02]  /*3080*/  HADD2.F32 R14, -RZ, R14.H0_H0 ;  /* 0x2000000eff0e7230 */ /* 0x000fe40000004100 */
[--C-:B------:R-:W-:Y:S02]  /*3090*/  HADD2.F32 R11, -RZ, R89.reuse.H1_H1 ;  /* 0x30000059ff0b7230 */ /* 0x100fe40000004100 */
[-C--:B------:R-:W-:Y:S01]  /*30a0*/  FMUL.FTZ R15, R10, R45.reuse ;  /* 0x0000002d0a0f7220 */ /* 0x080fe20000410000 */
[----:B------:R-:W-:Y:S02]  /*30b0*/  HADD2.F32 R89, -RZ, R89.H0_H0 ;  /* 0x20000059ff597230 */ /* 0x000fe40000004100 */
[----:B------:R-:W-:Y:S01]  /*30c0*/  FMUL.FTZ R45, R14, R45 ;  /* 0x0000002d0e2d7220 */ /* 0x000fe20000410000 */
[-C--:B------:R-:W-:Y:S01]  /*30d0*/  FFMA.FTZ R47, R8, R11.reuse, -R47 ;  /* 0x0000000b082f7223 */ /* 0x080fe2000001082f */
[----:B------:R-:W-:Y:S01]  /*30e0*/  FFMA.FTZ R44, R9, R11, R44 ;  /* 0x0000000b092c7223 */ /* 0x000fe2000001002c */
[-C--:B------:R-:W-:Y:S01]  /*30f0*/  FFMA.FTZ R15, R14, R89.reuse, -R15 ;  /* 0x000000590e0f7223 */ /* 0x080fe2000001080f */
[----:B------:R-:W-:Y:S01]  /*3100*/  FFMA.FTZ R10, R10, R89, R45 ;  /* 0x000000590a0a7223 */ /* 0x000fe2000001002d */
[----:B------:R-:W-:-:S02]  /*3110*/  F2FP.F16.F32.PACK_AB R9, R49, R50 ;  /* 0x000000323109723e */ /* 0x000fc400000000ff */
[----:B------:R-:W-:Y:S02]  /*3120*/  F2FP.F16.F32.PACK_AB R11, R51, R92 ;  /* 0x0000005c330b723e */ /* 0x000fe400000000ff */
[----:B------:R-:W-:Y:S02]  /*3130*/  F2FP.F16.F32.PACK_AB R8, R44, R47 ;  /* 0x0000002f2c08723e */ /* 0x000fe400000000ff */
[----:B------:R-:W-:-:S07]  /*3140*/  F2FP.F16.F32.PACK_AB R10, R10, R15 ;  /* 0x0000000f0a0a723e */ /* 0x000fce00000000ff */
.L_x_501:
[----:B------:R-:W-:Y:S05]  /*3150*/  BSYNC B2 ;  /* 0x0000000000027941 */ /* 0x000fea0003800000 */
.L_x_500:
[----:B0-----:R0:W-:Y:S02]  /*3160*/  ST.E.128 desc[UR42][R12.64], R8 ;  /* 0x000000080c007985 */ /* 0x0011e4000c101d2a */
.L_x_495:
[----:B------:R-:W-:Y:S05]  /*3170*/  BSYNC B1 ;  /* 0x0000000000017941 */ /* 0x000fea0003800000 */
.L_x_494:
[----:B------:R-:W-:-:S03]  /*3180*/  UMOV UR4, 0xffffffff ;  /* 0xffffffff00047882 */ /* 0x000fc60000000000 */
[----:B------:R-:W-:Y:S05]  /*3190*/  BRA.DIV UR4, `(.L_x_502) ;  /* 0x0000011a04e07947 */ /* 0x000fea000b800000 */
[----:B-1----:R-:W1:Y:S04]  /*31a0*/  SHFL.IDX PT, R85, R85, 0x1, 0x1c1f ;  /* 0x003c1f0055557f89 */ /* 0x002e6800000e0000 */
[----:B---3--:R3:W0:Y:S02]  /*31b0*/  SHFL.IDX PT, R14, R84, 0x1, 0x1c1f ;  /* 0x003c1f00540e7f89 */ /* 0x00862400000e0000 */
.L_x_726:
[----:B------:R-:W-:Y:S05]  /*31c0*/  @P4 BRA `(.L_x_503) ;  /* 0x0000001c00fc4947 */ /* 0x000fea0003800000 */
[----:B------:R-:W-:Y:S04]  /*31d0*/  BSSY B1, `(.L_x_504) ;  /* 0x0000033000017945 */ /* 0x000fe80003800000 */
[----:B------:R-:W-:Y:S05]  /*31e0*/  @P1 BRA `(.L_x_505) ;  /* 0x0000000000c41947 */ /* 0x000fea0003800000 */
[----:B0---4-:R0:W4:Y:S01]  /*31f0*/  LDS.128 R8, [R73+0x11000] ;  /* 0x0110000049087984 */ /* 0x0111220000000c00 */
[C---:B------:R-:W-:Y:S01]  /*3200*/  LEA R12, P3, R16.reuse, R14, 0x1 ;  /* 0x0000000e100c7211 */ /* 0x040fe200078608ff */
[----:B------:R-:W-:Y:S03]  /*3210*/  BSSY B2, `(.L_x_506) ;  /* 0x000002d000027945 */ /* 0x000fe60003800000 */
[----:B-1----:R-:W-:Y:S02]  /*3220*/  LEA.HI.X R13, R16, R85, R17, 0x1, P3 ;  /* 0x00000055100d7211 */ /* 0x002fe400018f0c11 */
[----:B------:R-:W-:-:S13]  /*3230*/  ISETP.GE.AND P3, PT, R22, R80, PT ;  /* 0x000000501600720c */ /* 0x000fda0003f66270 */
[----:B0-----:R-:W-:Y:S05]  /*3240*/  @P3 BRA `(.L_x_507) ;  /* 0x0000000000a43947 */ /* 0x001fea0003800000 */
[----:B------:R-:W-:Y:S01]  /*3250*/  SHF.R.U64 R46, R40, 0x10, R41 ;  /* 0x00000010282e7819 */ /* 0x000fe20000001229 */
[----:B----4-:R-:W-:Y:S01]  /*3260*/  IMAD.MOV.U32 R15, RZ, RZ, R10 ;  /* 0x000000ffff0f7224 */ /* 0x010fe200078e000a */
[--C-:B------:R-:W-:Y:S01]  /*3270*/  SHF.R.U64 R40, R42, 0x10, R43.reuse ;  /* 0x000000102a287819 */ /* 0x100fe2000000122b */
[--C-:B------:R-:W-:Y:S01]  /*3280*/  HADD2.F32 R10, -RZ, R9.reuse.H1_H1 ;  /* 0x30000009ff0a7230 */ /* 0x100fe20000004100 */
[----:B------:R-:W-:Y:S01]  /*3290*/  SHF.R.U32.HI R44, RZ, 0x10, R43 ;  /* 0x00000010ff2c7819 */ /* 0x000fe2000001162b */
[----:B------:R-:W-:Y:S01]  /*32a0*/  HADD2.F32 R9, -RZ, R9.H0_H0 ;  /* 0x20000009ff097230 */ /* 0x000fe20000004100 */
[----:B------:R-:W-:Y:S01]  /*32b0*/  SHF.R.U32.HI R45, RZ, 0x10, R41 ;  /* 0x00000010ff2d7819 */ /* 0x000fe20000011629 */
[----:B------:R-:W-:Y:S02]  /*32c0*/  HADD2.F32 R43, -RZ, R40.H0_H0 ;  /* 0x20000028ff2b7230 */ /* 0x000fe40000004100 */
[----:B------:R-:W-:Y:S02]  /*32d0*/  HADD2.F32 R40, -RZ, R11.H1_H1 ;  /* 0x3000000bff287230 */ /* 0x000fe40000004100 */
[----:B------:R-:W-:-:S02]  /*32e0*/  HADD2.F32 R44, -RZ, R44.H0_H0 ;  /* 0x2000002cff2c7230 */ /* 0x000fc40000004100 */
[----:B------:R-:W-:Y:S02]  /*32f0*/  HADD2.F32 R11, -RZ, R11.H0_H0 ;  /* 0x2000000bff0b7230 */ /* 0x000fe40000004100 */
[----:B------:R-:W-:Y:S02]  /*3300*/  HADD2.F32 R41, -RZ, R46.H0_H0 ;  /* 0x2000002eff297230 */ /* 0x000fe40000004100 */
[-C--:B------:R-:W-:Y:S01]  /*3310*/  FMUL.FTZ R46, R10, R43.reuse ;  /* 0x0000002b0a2e7220 */ /* 0x080fe20000410000 */
[----:B------:R-:W-:Y:S02]  /*3320*/  HADD2.F32 R42, -RZ, R45.H0_H0 ;  /* 0x2000002dff2a7230 */ /* 0x000fe40000004100 */
[-C--:B------:R-:W-:Y:S01]  /*3330*/  FMUL.FTZ R45, R11, R44.reuse ;  /* 0x0000002c0b2d7220 */ /* 0x080fe20000410000 */
[C---:B------:R-:W-:Y:S01]  /*3340*/  FMUL.FTZ R43, R9.reuse, R43 ;  /* 0x0000002b092b7220 */ /* 0x040fe20000410000 */
[C---:B------:R-:W-:Y:S01]  /*3350*/  FMUL.FTZ R48, R40.reuse, R44 ;  /* 0x0000002c28307220 */ /* 0x040fe20000410000 */
[-C--:B------:R-:W-:Y:S01]  /*3360*/  FFMA.FTZ R46, R9, R41.reuse, -R46 ;  /* 0x00000029092e7223 */ /* 0x080fe2000001082e */
[----:B------:R-:W-:Y:S01]  /*3370*/  FFMA.FTZ R45, R40, R42, R45 ;  /* 0x0000002a282d7223 */ /* 0x000fe2000001002d */
[----:B------:R-:W-:Y:S01]  /*3380*/  FFMA.FTZ R43, R10, R41, R43 ;  /* 0x000000290a2b7223 */ /* 0x000fe2000001002b */
[----:B------:R-:W-:-:S02]  /*3390*/  HADD2.F32 R40, -RZ, R87.H0_H0 ;  /* 0x20000057ff287230 */ /* 0x000fc40000004100 */
[----:B------:R-:W-:Y:S01]  /*33a0*/  FFMA.FTZ R48, R11, R42, -R48 ;  /* 0x0000002a0b307223 */ /* 0x000fe20000010830 */
[----:B------:R-:W-:Y:S02]  /*33b0*/  HADD2.F32 R87, -RZ, R87.H1_H1 ;  /* 0x30000057ff577230 */ /* 0x000fe40000004100 */
[--C-:B------:R-:W-:Y:S02]  /*33c0*/  HADD2.F32 R9, -RZ, R8.reuse.H1_H1 ;  /* 0x30000008ff097230 */ /* 0x100fe40000004100 */
[--C-:B------:R-:W-:Y:S02]  /*33d0*/  HADD2.F32 R10, -RZ, R15.reuse.H1_H1 ;  /* 0x3000000fff0a7230 */ /* 0x100fe40000004100 */
[----:B------:R-:W-:Y:S02]  /*33e0*/  HADD2.F32 R8, -RZ, R8.H0_H0 ;  /* 0x20000008ff087230 */ /* 0x000fe40000004100 */
[----:B------:R-:W-:Y:S01]  /*33f0*/  FMUL.FTZ R41, R9, R40 ;  /* 0x0000002809297220 */ /* 0x000fe20000410000 */
[----:B------:R-:W-:-:S02]  /*3400*/  HADD2.F32 R15, -RZ, R15.H0_H0 ;  /* 0x2000000fff0f7230 */ /* 0x000fc40000004100 */
[-C--:B------:R-:W-:Y:S01]  /*3410*/  FMUL.FTZ R42, R10, R87.reuse ;  /* 0x000000570a2a7220 */ /* 0x080fe20000410000 */
[--C-:B------:R-:W-:Y:S02]  /*3420*/  HADD2.F32 R11, -RZ, R86.reuse.H0_H0 ;  /* 0x20000056ff0b7230 */ /* 0x100fe40000004100 */
[C---:B------:R-:W-:Y:S01]  /*3430*/  FMUL.FTZ R40, R8.reuse, R40 ;  /* 0x0000002808287220 */ /* 0x040fe20000410000 */
[----:B------:R-:W-:Y:S02]  /*3440*/  HADD2.F32 R86, -RZ, R86.H1_H1 ;  /* 0x30000056ff567230 */ /* 0x000fe40000004100 */
        /* <DEDUP_REMOVED lines=9> */
.L_x_507:
[----:B------:R-:W-:Y:S05]  /*34e0*/  BSYNC B2 ;  /* 0x0000000000027941 */ /* 0x000fea0003800000 */
.L_x_506:
[----:B----4-:R0:W-:Y:S02]  /*34f0*/  ST.E.128 desc[UR42][R12.64], R8 ;  /* 0x000000080c007985 */ /* 0x0101e4000c101d2a */
.L_x_505:
[----:B------:R-:W-:Y:S05]  /*3500*/  BSYNC B1 ;  /* 0x0000000000017941 */ /* 0x000fea0003800000 */
.L_x_504:
[----:B------:R-:W-:Y:S05]  /*3510*/  @P2 BRA `(.L_x_503) ;  /* 0x0000001c00282947 */ /* 0x000fea0003800000 */
[----:B0---4-:R0:W4:Y:S01]  /*3520*/  LDS.128 R8, [R72+0x11000] ;  /* 0x0110000048087984 */ /* 0x0111220000000c00 */
[C---:B------:R-:W-:Y:S01]  /*3530*/  LEA R12, P3, R2.reuse, R14, 0x1 ;  /* 0x0000000e020c7211 */ /* 0x040fe200078608ff */
[----:B------:R-:W-:Y:S03]  /*3540*/  BSSY B1, `(.L_x_508) ;  /* 0x000002d000017945 */ /* 0x000fe60003800000 */
[----:B-1----:R-:W-:Y:S02]  /*3550*/  LEA.HI.X R13, R2, R85, R153, 0x1, P3 ;  /* 0x00000055020d7211 */ /* 0x002fe400018f0c99 */
[----:B------:R-:W-:-:S13]  /*3560*/  ISETP.GE.AND P3, PT, R156, R80, PT ;  /* 0x000000509c00720c */ /* 0x000fda0003f66270 */
[----:B0-----:R-:W-:Y:S05]  /*3570*/  @P3 BRA `(.L_x_509) ;  /* 0x0000000000a43947 */ /* 0x001fea0003800000 */
[--C-:B------:R-:W-:Y:S01]  /*3580*/  SHF.R.U64 R36, R36, 0x10, R37.reuse ;  /* 0x0000001024247819 */ /* 0x100fe20000001225 */
[--C-:B----4-:R-:W-:Y:S01]  /*3590*/  HADD2.F32 R15, -RZ, R11.reuse.H1_H1 ;  /* 0x3000000bff0f7230 */ /* 0x110fe20000004100 */
[----:B------:R-:W-:Y:S01]  /*35a0*/  SHF.R.U32.HI R41, RZ, 0x10, R37 ;  /* 0x00000010ff297819 */ /* 0x000fe20000011625 */
[----:B------:R-:W-:Y:S01]  /*35b0*/  HADD2.F32 R11, -RZ, R11.H0_H0 ;  /* 0x2000000bff0b7230 */ /* 0x000fe20000004100 */
[--C-:B------:R-:W-:Y:S01]  /*35c0*/  SHF.R.U64 R37, R38, 0x10, R39.reuse ;  /* 0x0000001026257819 */ /* 0x100fe20000001227 */
[----:B------:R-:W-:Y:S01]  /*35d0*/  HADD2.F32 R36, -RZ, R36.H0_H0 ;  /* 0x20000024ff247230 */ /* 0x000fe20000004100 */
[----:B------:R-:W-:Y:S01]  /*35e0*/  MOV R14, R10 ;  /* 0x0000000a000e7202 */ /* 0x000fe20000000f00 */
[----:B------:R-:W-:Y:S01]  /*35f0*/  HADD2.F32 R10, -RZ, R9.H1_H1 ;  /* 0x30000009ff0a7230 */ /* 0x000fe20000004100 */
[----:B------:R-:W-:Y:S01]  /*3600*/  SHF.R.U32.HI R40, RZ, 0x10, R39 ;  /* 0x00000010ff287819 */ /* 0x000fe20000011627 */
[----:B------:R-:W-:Y:S02]  /*3610*/  HADD2.F32 R37, -RZ, R37.H0_H0 ;  /* 0x20000025ff257230 */ /* 0x000fe40000004100 */
[----:B------:R-:W-:-:S02]  /*3620*/  HADD2.F32 R9, -RZ, R9.H0_H0 ;  /* 0x20000009ff097230 */ /* 0x000fc40000004100 */
[----:B------:R-:W-:Y:S02]  /*3630*/  HADD2.F32 R40, -RZ, R40.H0_H0 ;  /* 0x20000028ff287230 */ /* 0x000fe40000004100 */
[CC--:B------:R-:W-:Y:S01]  /*3640*/  FMUL.FTZ R42, R10.reuse, R37.reuse ;  /* 0x000000250a2a7220 */ /* 0x0c0fe20000410000 */
[----:B------:R-:W-:Y:S02]  /*3650*/  HADD2.F32 R38, -RZ, R41.H0_H0 ;  /* 0x20000029ff267230 */ /* 0x000fe40000004100 */
[C---:B------:R-:W-:Y:S01]  /*3660*/  FMUL.FTZ R37, R9.reuse, R37 ;  /* 0x0000002509257220 */ /* 0x040fe20000410000 */
[----:B------:R-:W-:Y:S01]  /*3670*/  FFMA.FTZ R42, R9, R36, -R42 ;  /* 0x00000024092a7223 */ /* 0x000fe2000001082a */
[----:B------:R-:W-:Y:S02]  /*3680*/  FMUL.FTZ R44, R15, R40 ;  /* 0x000000280f2c7220 */ /* 0x000fe40000410000 */
[----:B------:R-:W-:Y:S01]  /*3690*/  FFMA.FTZ R39, R10, R36, R37 ;  /* 0x000000240a277223 */ /* 0x000fe20000010025 */
[----:B------:R-:W-:-:S02]  /*36a0*/  HADD2.F32 R36, -RZ, R83.H0_H0 ;  /* 0x20000053ff247230 */ /* 0x000fc40000004100 */
[C---:B------:R-:W-:Y:S01]  /*36b0*/  FMUL.FTZ R40, R11.reuse, R40 ;  /* 0x000000280b287220 */ /* 0x040fe20000410000 */
[----:B------:R-:W-:Y:S02]  /*36c0*/  HADD2.F32 R83, -RZ, R83.H1_H1 ;  /* 0x30000053ff537230 */ /* 0x000fe40000004100 */
[-C--:B------:R-:W-:Y:S01]  /*36d0*/  FFMA.FTZ R44, R11, R38.reuse, -R44 ;  /* 0x000000260b2c7223 */ /* 0x080fe2000001082c */
[----:B------:R-:W-:Y:S02]  /*36e0*/  HADD2.F32 R9, -RZ, R8.H1_H1 ;  /* 0x30000008ff097230 */ /* 0x000fe40000004100 */
[----:B------:R-:W-:Y:S01]  /*36f0*/  FFMA.FTZ R43, R15, R38, R40 ;  /* 0x000000260f2b7223 */ /* 0x000fe20000010028 */
[----:B------:R-:W-:Y:S02]  /*3700*/  HADD2.F32 R10, -RZ, R14.H1_H1 ;  /* 0x3000000eff0a7230 */ /* 0x000fe40000004100 */
[----:B------:R-:W-:Y:S02]  /*3710*/  HADD2.F32 R8, -RZ, R8.H0_H0 ;  /* 0x20000008ff087230 */ /* 0x000fe40000004100 */
[----:B------:R-:W-:Y:S01]  /*3720*/  FMUL.FTZ R37, R9, R36 ;  /* 0x0000002409257220 */ /* 0x000fe20000410000 */
[----:B------:R-:W-:-:S02]  /*3730*/  HADD2.F32 R14, -RZ, R14.H0_H0 ;  /* 0x2000000eff0e7230 */ /* 0x000fc40000004100 */
[-C--:B------:R-:W-:Y:S01]  /*3740*/  FMUL.FTZ R41, R10, R83.reuse ;  /* 0x000000530a297220 */ /* 0x080fe20000410000 */
[--C-:B------:R-:W-:Y:S02]  /*3750*/  HADD2.F32 R11, -RZ, R82.reuse.H0_H0 ;  /* 0x20000052ff0b7230 */ /* 0x100fe40000004100 */
[----:B------:R-:W-:Y:S01]  /*3760*/  FMUL.FTZ R36, R8, R36 ;  /* 0x0000002408247220 */ /* 0x000fe20000410000 */
        /* <DEDUP_REMOVED lines=10> */
.L_x_509:
[----:B------:R-:W-:Y:S05]  /*3810*/  BSYNC B1 ;  /* 0x0000000000017941 */ /* 0x000fea0003800000 */
.L_x_508:
[----:B----4-:R0:W-:Y:S01]  /*3820*/  ST.E.128 desc[UR42][R12.64], R8 ;  /* 0x000000080c007985 */ /* 0x0101e2000c101d2a */
[----:B------:R-:W-:Y:S05]  /*3830*/  BRA `(.L_x_503) ;  /* 0x0000001800607947 */ /* 0x000fea0003800000 */
.L_x_485:
[C---:B------:R-:W-:Y:S01]  /*3840*/  ISETP.GE.AND P3, PT, R152.reuse, R78, PT ;  /* 0x0000004e9800720c */ /* 0x040fe20003f66270 */
[----:B------:R-:W-:Y:S01]  /*3850*/  VIADD R44, R152, 0x60 ;  /* 0x00000060982c7836 */ /* 0x000fe20000000000 */
[----:B------:R-:W-:Y:S02]  /*3860*/  CS2R R38, SRZ ;  /* 0x0000000000267805 */ /* 0x000fe4000001ff00 */
[----:B------:R-:W-:Y:S02]  /*3870*/  CS2R R42, SRZ ;  /* 0x00000000002a7805 */ /* 0x000fe4000001ff00 */
[----:B------:R-:W-:Y:S02]  /*3880*/  ISETP.GE.OR P3, PT, R16, R80, P3 ;  /* 0x000000501000720c */ /* 0x000fe40001f66670 */
[----:B------:R-:W-:-:S11]  /*3890*/  CS2R R40, SRZ ;  /* 0x0000000000287805 */ /* 0x000fd6000001ff00 */
[----:B------:R-:W0:Y:S01]  /*38a0*/  @!P3 LDC.64 R12, c[0x0][0x3e8] ;  /* 0x0000fa00ff0cbb82 */ /* 0x000e220000000a00 */
[----:B------:R-:W-:-:S05]  /*38b0*/  @!P3 IADD3 R14, P4, R52, R10, RZ ;  /* 0x0000000a340eb210 */ /* 0x000fca0007f9e0ff */
[----:B------:R-:W-:Y:S01]  /*38c0*/  @!P3 IMAD.X R15, R79, 0x1, R35, P4 ;  /* 0x000000014f0fb824 */ /* 0x000fe200020e0623 */
[----:B------:R-:W-:-:S05]  /*38d0*/  @!P3 IADD3 R36, P4, R56, R8, RZ ;  /* 0x000000083824b210 */ /* 0x000fca0007f9e0ff */
[----:B------:R-:W-:Y:S01]  /*38e0*/  @!P3 IMAD.X R37, R71, 0x1, R31, P4 ;  /* 0x000000014725b824 */ /* 0x000fe200020e061f */
[----:B0-----:R-:W-:-:S04]  /*38f0*/  @!P3 LEA R12, P4, R14, R12, 0x1 ;  /* 0x0000000c0e0cb211 */ /* 0x001fc800078808ff */
[----:B------:R-:W-:Y:S02]  /*3900*/  @!P3 LEA.HI.X R13, R14, R13, R15, 0x1, P4 ;  /* 0x0000000d0e0db211 */ /* 0x000fe400020f0c0f */
[----:B------:R-:W0:Y:S01]  /*3910*/  @!P3 LDC.64 R14, c[0x0][0x400] ;  /* 0x00010000ff0ebb82 */ /* 0x000e220000000a00 */
[----:B------:R-:W-:Y:S01]  /*3920*/  BSSY B1, `(.L_x_510) ;  /* 0x0000022000017945 */ /* 0x000fe20003800000 */
[----:B0-----:R-:W-:-:S04]  /*3930*/  @!P3 LEA R14, P4, R36, R14, 0x1 ;  /* 0x0000000e240eb211 */ /* 0x001fc800078808ff */
[----:B------:R-:W-:Y:S02]  /*3940*/  @!P3 LEA.HI.X R15, R36, R15, R37, 0x1, P4 ;  /* 0x0000000f240fb211 */ /* 0x000fe400020f0c25 */
[----:B------:R-:W-:Y:S02]  /*3950*/  CS2R R36, SRZ ;  /* 0x0000000000247805 */ /* 0x000fe4000001ff00 */
[----:B------:R-:W-:Y:S02]  /*3960*/  ISETP.GE.AND P4, PT, R44, R78, PT ;  /* 0x0000004e2c00720c */ /* 0x000fe40003f86270 */
[----:B------:R-:W-:Y:S02]  /*3970*/  CS2R R46, SRZ ;  /* 0x00000000002e7805 */ /* 0x000fe4000001ff00 */
[----:B------:R-:W-:Y:S01]  /*3980*/  CS2R R50, SRZ ;  /* 0x0000000000327805 */ /* 0x000fe2000001ff00 */
[----:B------:R0:W5:Y:S01]  /*3990*/  @!P3 LDG.E.128 R40, desc[UR42][R14.64] ;  /* 0x0000002a0e28b981 */ /* 0x000162000c1e1d00 */
[----:B------:R-:W-:-:S02]  /*39a0*/  ISETP.GE.OR P4, PT, R16, R80, P4 ;  /* 0x000000501000720c */ /* 0x000fc40002786670 */
[----:B------:R-:W-:Y:S02]  /*39b0*/  CS2R R44, SRZ ;  /* 0x00000000002c7805 */ /* 0x000fe4000001ff00 */
[----:B------:R-:W-:Y:S01]  /*39c0*/  CS2R R48, SRZ ;  /* 0x0000000000307805 */ /* 0x000fe2000001ff00 */
[----:B------:R0:W5:Y:S01]  /*39d0*/  @!P3 LDG.E.128 R36, desc[UR42][R12.64] ;  /* 0x0000002a0c24b981 */ /* 0x000162000c1e1d00 */
[----:B------:R-:W-:-:S07]  /*39e0*/  ISETP.GE.AND P3, PT, R16, R80, PT ;  /* 0x000000501000720c */ /* 0x000fce0003f66270 */
[----:B------:R-:W-:Y:S06]  /*39f0*/  @P4 BRA `(.L_x_511) ;  /* 0x0000000000504947 */ /* 0x000fec0003800000 */
[----:B0-----:R-:W0:Y:S01]  /*3a00*/  LDC.64 R12, c[0x0][0x3f8] ;  /* 0x0000fe00ff0c7b82 */ /* 0x001e220000000a00 */
[----:B------:R-:W-:Y:S01]  /*3a10*/  IMAD.MOV.U32 R11, RZ, RZ, R79 ;  /* 0x000000ffff0b7224 */ /* 0x000fe200078e004f */
[----:B------:R-:W-:Y:S01]  /*3a20*/  MOV R9, R71 ;  /* 0x0000004700097202 */ /* 0x000fe20000000f00 */
[----:B------:R-:W-:Y:S01]  /*3a30*/  ULDC.64 UR4, c[0x0][0x3e8] ;  /* 0x0000fa0000047ab9 */ /* 0x000fe20000000a00 */
[----:B0-----:R-:W-:-:S04]  /*3a40*/  IMAD.WIDE.U32 R10, R12, 0x60, R10 ;  /* 0x000000600c0a7825 */ /* 0x001fc800078e000a */
[----:B------:R-:W-:Y:S01]  /*3a50*/  IMAD R13, R13, 0x60, RZ ;  /* 0x000000600d0d7824 */ /* 0x000fe200078e02ff */
[----:B------:R-:W-:-:S04]  /*3a60*/  IADD3 R12, P4, R52, R10, RZ ;  /* 0x0000000a340c7210 */ /* 0x000fc80007f9e0ff */
[----:B------:R-:W-:Y:S02]  /*3a70*/  IADD3.X R13, R35, R11, R13, P4, !PT ;  /* 0x0000000b230d7210 */ /* 0x000fe400027fe40d */
        /* <DEDUP_REMOVED lines=8> */
[----:B------:R-:W-:-:S03]  /*3b00*/  LEA R48, P4, R8, UR4, 0x1 ;  /* 0x0000000408307c11 */ /* 0x000fc6000f8808ff */
[----:B------:R-:W5:Y:S01]  /*3b10*/  LDG.E.128 R44, desc[UR42][R44.64] ;  /* 0x0000002a2c2c7981 */ /* 0x000f62000c1e1d00 */
[----:B------:R-:W-:-:S06]  /*3b20*/  LEA.HI.X R49, R8, UR5, R9, 0x1, P4 ;  /* 0x0000000508317c11 */ /* 0x000fcc000a0f0c09 */
[----:B------:R-:W5:Y:S03]  /*3b30*/  LDG.E.128 R48, desc[UR42][R48.64] ;  /* 0x0000002a30307981 */ /* 0x000f66000c1e1d00 */
.L_x_511:
[----:B------:R-:W-:Y:S05]  /*3b40*/  BSYNC B1 ;  /* 0x0000000000017941 */ /* 0x000fea0003800000 */
.L_x_510:
[----:B-----5:R-:W-:Y:S01]  /*3b50*/  IMAD.MOV.U32 R9, RZ, RZ, R47 ;  /* 0x000000ffff097224 */ /* 0x020fe200078e002f */
[----:B------:R-:W-:Y:S01]  /*3b60*/  UISETP.NE.AND UP0, UPT, UR39, 0x3, UPT ;  /* 0x000000032700788c */ /* 0x000fe2000bf05270 */
[----:B------:R-:W-:Y:S02]  /*3b70*/  IMAD.MOV.U32 R10, RZ, RZ, R44 ;  /* 0x000000ffff0a7224 */ /* 0x000fe400078e002c */
[----:B------:R-:W-:Y:S02]  /*3b80*/  IMAD.MOV.U32 R11, RZ, RZ, R45 ;  /* 0x000000ffff0b7224 */ /* 0x000fe400078e002d */
[----:B------:R-:W-:Y:S01]  /*3b90*/  IMAD.MOV.U32 R8, RZ, RZ, R46 ;  /* 0x000000ffff087224 */ /* 0x000fe200078e002e */
[----:B------:R-:W-:Y:S01]  /*3ba0*/  PRMT R90, R10, 0x5410, R9 ;  /* 0x000054100a5a7816 */ /* 0x000fe20000000009 */
[----:B------:R-:W-:Y:S01]  /*3bb0*/  IMAD.MOV.U32 R9, RZ, RZ, R51 ;  /* 0x000000ffff097224 */ /* 0x000fe200078e0033 */
[----:B------:R-:W-:Y:S01]  /*3bc0*/  PRMT R93, R11, 0x7610, R93 ;  /* 0x000076100b5d7816 */ /* 0x000fe2000000005d */
[----:B------:R-:W-:Y:S01]  /*3bd0*/  IMAD.MOV.U32 R11, RZ, RZ, R49 ;  /* 0x000000ffff0b7224 */ /* 0x000fe200078e0031 */
[----:B------:R-:W-:Y:S01]  /*3be0*/  PRMT R91, R91, 0x5410, R8 ;  /* 0x000054105b5b7816 */ /* 0x000fe20000000008 */
[----:B------:R-:W-:Y:S01]  /*3bf0*/  IMAD.MOV.U32 R10, RZ, RZ, R48 ;  /* 0x000000ffff0a7224 */ /* 0x000fe200078e0030 */
[----:B------:R-:W-:-:S02]  /*3c00*/  MOV R8, R50 ;  /* 0x0000003200087202 */ /* 0x000fc40000000f00 */
[----:B------:R-:W-:Y:S02]  /*3c10*/  PLOP3.LUT P5, PT, PT, PT, UP0, 0x80, 0x0 ;  /* 0x000000000000781c */ /* 0x000fe40003faf008 */
[----:B------:R-:W-:Y:S01]  /*3c20*/  PRMT R92, R9, 0x5410, R8 ;  /* 0x00005410095c7816 */ /* 0x000fe20000000008 */
[----:B------:R-:W-:Y:S01]  /*3c30*/  IMAD.MOV.U32 R8, RZ, RZ, R38 ;  /* 0x000000ffff087224 */ /* 0x000fe200078e0026 */
[----:B------:R-:W-:Y:S01]  /*3c40*/  PRMT R93, R93, 0x5410, R11 ;  /* 0x000054105d5d7816 */ /* 0x000fe2000000000b */
[----:B------:R-:W-:Y:S01]  /*3c50*/  IMAD.MOV.U32 R11, RZ, RZ, R37 ;  /* 0x000000ffff0b7224 */ /* 0x000fe200078e0025 */
[----:B------:R-:W-:Y:S01]  /*3c60*/  PRMT R91, R10, 0x7610, R91 ;  /* 0x000076100a5b7816 */ /* 0x000fe2000000005b */
[----:B------:R-:W-:Y:S01]  /*3c70*/  IMAD.MOV.U32 R10, RZ, RZ, R36 ;  /* 0x000000ffff0a7224 */ /* 0x000fe200078e0024 */
[----:B------:R-:W-:Y:S02]  /*3c80*/  MOV R9, R39 ;  /* 0x0000002700097202 */ /* 0x000fe40000000f00 */
[----:B------:R-:W-:Y:S01]  /*3c90*/  PRMT R94, R8, 0x7610, R94 ;  /* 0x00007610085e7816 */ /* 0x000fe2000000005e */
[----:B------:R-:W-:Y:S01]  /*3ca0*/  IMAD.MOV.U32 R8, RZ, RZ, R42 ;  /* 0x000000ffff087224 */ /* 0x000fe200078e002a */
[----:B------:R-:W-:Y:S01]  /*3cb0*/  PRMT R98, R98, 0x5410, R9 ;  /* 0x0000541062627816 */ /* 0x000fe20000000009 */
[----:B------:R-:W-:Y:S01]  /*3cc0*/  IMAD.MOV.U32 R9, RZ, RZ, R43 ;  /* 0x000000ffff097224 */ /* 0x000fe200078e002b */
[----:B------:R-:W-:Y:S01]  /*3cd0*/  PRMT R100, R11, 0x7610, R100 ;  /* 0x000076100b647816 */ /* 0x000fe20000000064 */
[----:B------:R-:W-:Y:S01]  /*3ce0*/  IMAD.MOV.U32 R11, RZ, RZ, R41 ;  /* 0x000000ffff0b7224 */ /* 0x000fe200078e0029 */
[----:B------:R-:W-:-:S02]  /*3cf0*/  PRMT R97, R97, 0x5410, R10 ;  /* 0x0000541061617816 */ /* 0x000fc4000000000a */
[----:B------:R-:W-:Y:S02]  /*3d00*/  MOV R10, R40 ;  /* 0x00000028000a7202 */ /* 0x000fe40000000f00 */
[----:B------:R-:W-:Y:S02]  /*3d10*/  PRMT R94, R94, 0x5410, R8 ;  /* 0x000054105e5e7816 */ /* 0x000fe40000000008 */
[----:B------:R-:W-:Y:S02]  /*3d20*/  PRMT R98, R9, 0x7610, R98 ;  /* 0x0000761009627816 */ /* 0x000fe40000000062 */
[----:B------:R-:W-:Y:S02]  /*3d30*/  PRMT R97, R10, 0x7610, R97 ;  /* 0x000076100a617816 */ /* 0x000fe40000000061 */
[----:B------:R-:W-:Y:S01]  /*3d40*/  PRMT R101, R11, 0x7610, R101 ;  /* 0x000076100b657816 */ /* 0x000fe20000000065 */
[----:B------:R-:W-:Y:S06]  /*3d50*/  @!P5 BRA `(.L_x_512) ;  /* 0x000000000004d947 */ /* 0x000fec0003800000 */
[----:B------:R-:W-:Y:S01]  /*3d60*/  BPT.TRAP 0x1 ;  /* 0x000000040000795c */ /* 0x000fe20000300000 */
.L_x_512:
[----:B------:R-:W-:Y:S01]  /*3d70*/  IMAD R71, R19, 0x8, R18 ;  /* 0x0000000813477824 */ /* 0x000fe200078e0212 */
[----:B------:R-:W-:Y:S01]  /*3d80*/  SHF.L.U32 R79, R154, 0x1f, RZ ;  /* 0x0000001f9a4f7819 */ /* 0x000fe200000006ff */
[----:B------:R-:W1:Y:S01]  /*3d90*/  LDC R87, c[0x0][0x2f4] ;  /* 0x0000bd00ff577b82 */ /* 0x000e620000000800 */
[----:B------:R-:W-:Y:S02]  /*3da0*/  BSSY B1, `(.L_x_513) ;  /* 0x0000003000017945 */ /* 0x000fe40003800000 */
[----:B------:R-:W2:Y:S02]  /*3db0*/  SYNCS.PHASECHK.TRANS64.TRYWAIT P4, [R71+URZ+0x16890], R79 ;  /* 0x0168904f470075a7 */ /* 0x000ea4000808017f */
[----:B--2---:R-:W-:Y:S05]  /*3dc0*/  @!P4 BRA `(.L_x_514) ;  /* 0x00000110001cc947 */ /* 0x004fea0003800000 */
.L_x_727:
[----:B------:R-:W-:Y:S05]  /*3dd0*/  BSYNC B1 ;  /* 0x0000000000017941 */ /* 0x000fea0003800000 */
.L_x_513:
[----:B------:R-:W-:Y:S01]  /*3de0*/  UMOV UR4, 0xffffffff ;  /* 0xffffffff00047882 */ /* 0x000fe20000000000 */
[----:B-1----:R-:W-:Y:S02]  /*3df0*/  IMAD.IADD R89, R87, 0x1, -R60 ;  /* 0x0000000157597824 */ /* 0x002fe400078e0a3c */
[----:B------:R-:W-:Y:S05]  /*3e00*/  BRA.DIV UR4, `(.L_x_515) ;  /* 0x0000011204207947 */ /* 0x000fea000b800000 */
[----:B------:R1:W3:Y:S04]  /*3e10*/  SHFL.IDX PT, R83, R85, RZ, 0x1c1f ;  /* 0x001c1fff55537589 */ /* 0x0002e800000e0000 */
[----:B------:R1:W4:Y:S02]  /*3e20*/  SHFL.IDX PT, R82, R84, RZ, 0x1c1f ;  /* 0x001c1fff54527589 */ /* 0x00032400000e0000 */
.L_x_731:
[----:B------:R-:W-:Y:S01]  /*3e30*/  ISETP.GE.OR P4, PT, R152, R78, P1 ;  /* 0x0000004e9800720c */ /* 0x000fe20000f86670 */
[----:B------:R-:W-:-:S12]  /*3e40*/  BSSY B1, `(.L_x_516) ;  /* 0x0000071000017945 */ /* 0x000fd80003800000 */
[----:B------:R-:W-:Y:S05]  /*3e50*/  @P4 BRA `(.L_x_517) ;  /* 0x0000000400bc4947 */ /* 0x000fea0003800000 */
[----:B------:R-:W5:Y:S01]  /*3e60*/  S2R R9, SR_TID.X ;  /* 0x0000000000097919 */ /* 0x000f620000002100 */
[----:B------:R-:W-:Y:S01]  /*3e70*/  SEL R8, R60, R89, !P0 ;  /* 0x000000593c087207 */ /* 0x000fe20004000000 */
[----:B------:R-:W-:Y:S01]  /*3e80*/  BSSY B2, `(.L_x_518) ;  /* 0x0000068000027945 */ /* 0x000fe20003800000 */
[----:B----4-:R-:W-:-:S04]  /*3e90*/  LEA R80, P4, R6, R82, 0x1 ;  /* 0x0000005206507211 */ /* 0x010fc800078808ff */
[----:B---3--:R-:W-:Y:S01]  /*3ea0*/  LEA.HI.X R81, R6, R83, R4, 0x1, P4 ;  /* 0x0000005306517211 */ /* 0x008fe200020f0c04 */
[----:B-----5:R-:W-:Y:S01]  /*3eb0*/  VIADD R11, R9, 0xffffff80 ;  /* 0xffffff80090b7836 */ /* 0x020fe20000000000 */
[----:B------:R-:W-:-:S04]  /*3ec0*/  SHF.R.S32.HI R9, RZ, 0x1f, R8 ;  /* 0x0000001fff097819 */ /* 0x000fc80000011408 */
[----:B------:R-:W-:Y:S01]  /*3ed0*/  LEA.HI R8, R9, R8, RZ, 0x4 ;  /* 0x0000000809087211 */ /* 0x000fe200078f20ff */
[----:B------:R-:W-:Y:S01]  /*3ee0*/  IMAD R9, R19, 0x2000, R3 ;  /* 0x0000200013097824 */ /* 0x000fe200078e0203 */
[----:B------:R-:W-:Y:S02]  /*3ef0*/  SHF.R.S32.HI R10, RZ, 0x1f, R11 ;  /* 0x0000001fff0a7819 */ /* 0x000fe4000001140b */
[----:B------:R-:W-:Y:S01]  /*3f00*/  LEA.HI.SX32 R8, R8, R7, 0x1c ;  /* 0x0000000708087211 */ /* 0x000fe200078fe2ff */
[----:B------:R-:W-:Y:S01]  /*3f10*/  IMAD R9, R9, 0x2, R18 ;  /* 0x0000000209097824 */ /* 0x000fe200078e0212 */
[----:B------:R-:W-:Y:S02]  /*3f20*/  LEA.HI R10, R10, R11, RZ, 0x5 ;  /* 0x0000000b0a0a7211 */ /* 0x000fe400078f28ff */
[----:B------:R-:W-:Y:S02]  /*3f30*/  SHF.L.U32 R86, R8, 0x3, RZ ;  /* 0x0000000308567819 */ /* 0x000fe400000006ff */
[----:B------:R-:W-:-:S02]  /*3f40*/  SHF.R.S32.HI R10, RZ, 0x5, R10 ;  /* 0x00000005ff0a7819 */ /* 0x000fc4000001140a */
[----:B------:R-:W-:-:S04]  /*3f50*/  LOP3.LUT R8, R69, 0x38, R86, 0xf8, !PT ;  /* 0x0000003845087812 */ /* 0x000fc800078ef856 */
[----:B------:R-:W-:-:S05]  /*3f60*/  LOP3.LUT R8, R8, R65, RZ, 0x3c, !PT ;  /* 0x0000004108087212 */ /* 0x000fca00078e3cff */
[----:B------:R-:W-:-:S04]  /*3f70*/  IMAD R8, R10, 0x200, R8 ;  /* 0x000002000a087824 */ /* 0x000fc800078e0208 */
[----:B------:R-:W-:-:S05]  /*3f80*/  IMAD R11, R19, 0x2000, R8 ;  /* 0x00002000130b7824 */ /* 0x000fca00078e0208 */
[----:B0-----:R-:W-:Y:S02]  /*3f90*/  LEA R12, R11, R18, 0x1 ;  /* 0x000000120b0c7211 */ /* 0x001fe400078e08ff */
[----:B------:R-:W0:Y:S04]  /*3fa0*/  LDS.128 R8, [R9+0xe400] ;  /* 0x00e4000009087984 */ /* 0x000e280000000c00 */
[----:B------:R-:W3:Y:S01]  /*3fb0*/  LDS.128 R12, [R12+0xe400] ;  /* 0x00e400000c0c7984 */ /* 0x000ee20000000c00 */
[----:B------:R-:W-:Y:S05]  /*3fc0*/  @P3 BRA `(.L_x_519) ;  /* 0x00000004004c3947 */ /* 0x000fea0003800000 */
[--C-:B------:R-:W-:Y:S01]  /*3fd0*/  SHF.R.U64 R36, R36, 0x10, R37.reuse ;  /* 0x0000001024247819 */ /* 0x100fe20000001225 */
[----:B------:R-:W-:Y:S01]  /*3fe0*/  HADD2.F32 R101, -RZ, R101.H0_H0 ;  /* 0x20000065ff657230 */ /* 0x000fe20000004100 */
[----:B------:R-:W-:Y:S01]  /*3ff0*/  SHF.R.U32.HI R95, RZ, 0x10, R37 ;  /* 0x00000010ff5f7819 */ /* 0x000fe20000011625 */
[----:B------:R-:W-:Y:S01]  /*4000*/  HADD2.F32 R100, -RZ, R100.H0_H0 ;  /* 0x20000064ff647230 */ /* 0x000fe20000004100 */
[----:B------:R-:W-:Y:S01]  /*4010*/  SHF.R.U64 R37, R38, 0x10, R39 ;  /* 0x0000001026257819 */ /* 0x000fe20000001227 */
[----:B------:R-:W-:Y:S01]  /*4020*/  HADD2.F32 R36, -RZ, R36.H0_H0 ;  /* 0x20000024ff247230 */ /* 0x000fe20000004100 */
[----:B------:R-:W-:Y:S01]  /*4030*/  SHF.R.U64 R38, R42, 0x10, R43 ;  /* 0x000000102a267819 */ /* 0x000fe2000000122b */
[----:B---3--:R-:W-:Y:S01]  /*4040*/  IMAD.MOV.U32 R42, RZ, RZ, R13 ;  /* 0x000000ffff2a7224 */ /* 0x008fe200078e000d */
[----:B------:R-:W-:Y:S01]  /*4050*/  SHF.R.U64 R40, R40, 0x10, R41 ;  /* 0x0000001028287819 */ /* 0x000fe20000001229 */
[----:B0-----:R-:W-:Y:S01]  /*4060*/  IMAD.MOV.U32 R13, RZ, RZ, R11 ;  /* 0x000000ffff0d7224 */ /* 0x001fe200078e000b */
[----:B------:R-:W-:Y:S01]  /*4070*/  SHF.R.U32.HI R41, RZ, 0x10, R41 ;  /* 0x00000010ff297819 */ /* 0x000fe20000011629 */
[----:B------:R-:W-:Y:S01]  /*4080*/  HADD2.F32 R11, -RZ, R9.H0_H0 ;  /* 0x20000009ff0b7230 */ /* 0x000fe20000004100 */
[----:B------:R-:W-:Y:S01]  /*4090*/  SHF.R.U32.HI R43, RZ, 0x10, R43 ;  /* 0x00000010ff2b7819 */ /* 0x000fe2000001162b */
[--C-:B------:R-:W-:Y:S01]  /*40a0*/  HADD2.F32 R96, -RZ, R42.reuse.H0_H0 ;  /* 0x2000002aff607230 */ /* 0x100fe20000004100 */
[----:B------:R-:W-:Y:S01]  /*40b0*/  SHF.R.U32.HI R39, RZ, 0x10, R39 ;  /* 0x00000010ff277819 */ /* 0x000fe20000011627 */
[----:B------:R-:W-:-:S02]  /*40c0*/  HADD2.F32 R99, -RZ, R42.H1_H1 ;  /* 0x3000002aff637230 */ /* 0x000fc40000004100 */
[----:B------:R-:W-:Y:S02]  /*40d0*/  HADD2.F32 R41, -RZ, R41.H0_H0 ;  /* 0x20000029ff297230 */ /* 0x000fe40000004100 */
[-C--:B------:R-:W-:Y:S01]  /*40e0*/  FMUL.FTZ R102, R96, R101.reuse ;  /* 0x0000006560667220 */ /* 0x080fe20000410000 */
[----:B------:R-:W-:Y:S02]  /*40f0*/  HADD2.F32 R42, -RZ, R9.H1_H1 ;  /* 0x30000009ff2a7230 */ /* 0x000fe40000004100 */
[C---:B------:R-:W-:Y:S01]  /*4100*/  FMUL.FTZ R101, R11.reuse, R101 ;  /* 0x000000650b657220 */ /* 0x040fe20000410000 */
[----:B------:R-:W-:Y:S02]  /*4110*/  HADD2.F32 R95, -RZ, R95.H0_H0 ;  /* 0x2000005fff5f7230 */ /* 0x000fe40000004100 */
[-C--:B------:R-:W-:Y:S01]  /*4120*/  FFMA.FTZ R9, R11, R100.reuse, -R102 ;  /* 0x000000640b097223 */ /* 0x080fe20000010866 */
[-C--:B------:R-:W-:Y:S01]  /*4130*/  FMUL.FTZ R103, R99, R41.reuse ;  /* 0x0000002963677220 */ /* 0x080fe20000410000 */
[----:B------:R-:W-:Y:S01]  /*4140*/  FMUL.FTZ R104, R42, R41 ;  /* 0x000000292a687220 */ /* 0x000fe20000410000 */
[----:B------:R-:W-:Y:S01]  /*4150*/  FFMA.FTZ R11, R96, R100, R101 ;  /* 0x00000064600b7223 */ /* 0x000fe20000010065 */
[----:B------:R-:W-:-:S02]  /*4160*/  HADD2.F32 R41, -RZ, R15.H0_H0 ;  /* 0x2000000fff297230 */ /* 0x000fc40000004100 */
[-C--:B------:R-:W-:Y:S01]  /*4170*/  FFMA.FTZ R42, R42, R95.reuse, -R103 ;  /* 0x0000005f2a2a7223 */ /* 0x080fe20000010867 */
[----:B------:R-:W-:Y:S01]  /*4180*/  FFMA.FTZ R96, R99, R95, R104 ;  /* 0x0000005f63607223 */ /* 0x000fe20000010068 */
[--C-:B------:R-:W-:Y:S02]  /*4190*/  HADD2.F32 R104, -RZ, R98.reuse.H0_H0 ;  /* 0x20000062ff687230 */ /* 0x100fe40000004100 */
[----:B------:R-:W-:Y:S01]  /*41a0*/  HADD2.F32 R100, -RZ, R15.H1_H1 ;  /* 0x3000000fff647230 */ /* 0x000fe20000004100 */
[----:B------:R-:W-:Y:S01]  /*41b0*/  F2FP.F16.F32.PACK_AB R9, R42, R9 ;  /* 0x000000092a09723e */ /* 0x000fe200000000ff */
[----:B------:R-:W-:Y:S02]  /*41c0*/  HADD2.F32 R102, -RZ, R98.H1_H1 ;  /* 0x30000062ff667230 */ /* 0x000fe40000004100 */
[----:B------:R-:W-:Y:S01]  /*41d0*/  FMUL.FTZ R106, R41, R104 ;  /* 0x00000068296a7220 */ /* 0x000fe20000410000 */
[----:B------:R-:W-:Y:S02]  /*41e0*/  HADD2.F32 R15, -RZ, R13.H0_H0 ;  /* 0x2000000dff0f7230 */ /* 0x000fe40000004100 */
[----:B------:R-:W-:-:S02]  /*41f0*/  HADD2.F32 R43, -RZ, R43.H0_H0 ;  /* 0x2000002bff2b7230 */ /* 0x000fc40000004100 */
[----:B------:R-:W-:Y:S02]  /*4200*/  HADD2.F32 R98, -RZ, R13.H1_H1 ;  /* 0x3000000dff627230 */ /* 0x000fe40000004100 */
[C---:B------:R-:W-:Y:S01]  /*4210*/  FMUL.FTZ R104, R15.reuse, R104 ;  /* 0x000000680f687220 */ /* 0x040fe20000410000 */
[----:B------:R-:W-:Y:S02]  /*4220*/  HADD2.F32 R39, -RZ, R39.H0_H0 ;  /* 0x20000027ff277230 */ /* 0x000fe40000004100 */
[-C--:B------:R-:W-:Y:S01]  /*4230*/  FMUL.FTZ R95, R100, R43.reuse ;  /* 0x0000002b645f7220 */ /* 0x080fe20000410000 */
[-C--:B------:R-:W-:Y:S01]  /*4240*/  FFMA.FTZ R13, R15, R102.reuse, -R106 ;  /* 0x000000660f0d7223 */ /* 0x080fe2000001086a */
[C---:B------:R-:W-:Y:S01]  /*4250*/  FMUL.FTZ R43, R98.reuse, R43 ;  /* 0x0000002b622b7220 */ /* 0x040fe20000410000 */
[----:B------:R-:W-:Y:S01]  /*4260*/  FFMA.FTZ R15, R41, R102, R104 ;  /* 0x00000066290f7223 */ /* 0x000fe20000010068 */
[----:B------:R-:W-:Y:S01]  /*4270*/  FFMA.FTZ R98, R98, R39, -R95 ;  /* 0x0000002762627223 */ /* 0x000fe2000001085f */
[----:B------:R-:W-:-:S02]  /*4280*/  HADD2.F32 R104, -RZ, R97.H0_H0 ;  /* 0x20000061ff687230 */ /* 0x000fc40000004100 */
[----:B------:R-:W-:Y:S01]  /*4290*/  FFMA.FTZ R100, R100, R39, R43 ;  /* 0x0000002764647223 */ /* 0x000fe2000001002b */
[----:B------:R-:W-:Y:S02]  /*42a0*/  HADD2.F32 R41, -RZ, R12.H0_H0 ;  /* 0x2000000cff297230 */ /* 0x000fe40000004100 */
[----:B------:R-:W-:Y:S01]  /*42b0*/  HADD2.F32 R95, -RZ, R40.H0_H0 ;  /* 0x20000028ff5f7230 */ /* 0x000fe20000004100 */
[----:B------:R-:W-:Y:S01]  /*42c0*/  F2FP.F16.F32.PACK_AB R98, R98, R13 ;  /* 0x0000000d6262723e */ /* 0x000fe200000000ff */
[----:B------:R-:W-:Y:S01]  /*42d0*/  HADD2.F32 R39, -RZ, R8.H0_H0 ;  /* 0x20000008ff277230 */ /* 0x000fe20000004100 */
[----:B------:R-:W-:Y:S01]  /*42e0*/  F2FP.F16.F32.PACK_AB R13, R96, R11 ;  /* 0x0000000b600d723e */ /* 0x000fe200000000ff */
[----:B------:R-:W-:Y:S01]  /*42f0*/  HADD2.F32 R43, -RZ, R12.H1_H1 ;  /* 0x3000000cff2b7230 */ /* 0x000fe20000004100 */
[----:B------:R-:W-:Y:S01]  /*4300*/  F2FP.F16.F32.PACK_AB R15, R100, R15 ;  /* 0x0000000f640f723e */ /* 0x000fe200000000ff */
[----:B------:R-:W-:Y:S02]  /*4310*/  HADD2.F32 R40, -RZ, R8.H1_H1 ;  /* 0x30000008ff287230 */ /* 0x000fe40000004100 */
[----:B------:R-:W-:Y:S01]  /*4320*/  FMUL.FTZ R8, R41, R104 ;  /* 0x0000006829087220 */ /* 0x000fe20000410000 */
[----:B------:R-:W-:-:S02]  /*4330*/  HADD2.F32 R102, -RZ, R97.H1_H1 ;  /* 0x30000061ff667230 */ /* 0x000fc40000004100 */
[----:B------:R-:W-:Y:S01]  /*4340*/  FMUL.FTZ R12, R39, R104 ;  /* 0x00000068270c7220 */ /* 0x000fe20000410000 */
[-C--:B------:R-:W-:Y:S01]  /*4350*/  FMUL.FTZ R97, R43, R95.reuse ;  /* 0x0000005f2b617220 */ /* 0x080fe20000410000 */
[C---:B------:R-:W-:Y:S01]  /*4360*/  FMUL.FTZ R104, R40.reuse, R95 ;  /* 0x0000005f28687220 */ /* 0x040fe20000410000 */
[----:B------:R-:W-:Y:S02]  /*4370*/  HADD2.F32 R95, -RZ, R38.H0_H0 ;  /* 0x20000026ff5f7230 */ /* 0x000fe40000004100 */
[----:B------:R-:W-:Y:S01]  /*4380*/  FFMA.FTZ R8, R39, R102, -R8 ;  /* 0x0000006627087223 */ /* 0x000fe20000010808 */
[-C--:B------:R-:W-:Y:S01]  /*4390*/  FFMA.FTZ R39, R40, R36.reuse, -R97 ;  /* 0x0000002428277223 */ /* 0x080fe20000010861 */
[----:B------:R-:W-:Y:S01]  /*43a0*/  FFMA.FTZ R97, R43, R36, R104 ;  /* 0x000000242b617223 */ /* 0x000fe20000010068 */
[----:B------:R-:W-:Y:S02]  /*43b0*/  HADD2.F32 R38, -RZ, R14.H0_H0 ;  /* 0x2000000eff267230 */ /* 0x000fe40000004100 */
[----:B------:R-:W-:Y:S01]  /*43c0*/  FFMA.FTZ R12, R41, R102, R12 ;  /* 0x00000066290c7223 */ /* 0x000fe2000001000c */
[----:B------:R-:W-:Y:S01]  /*43d0*/  HADD2.F32 R43, -RZ, R94.H1_H1 ;  /* 0x3000005eff2b7230 */ /* 0x000fe20000004100 */
[----:B------:R-:W-:Y:S01]  /*43e0*/  F2FP.F16.F32.PACK_AB R8, R39, R8 ;  /* 0x000000082708723e */ /* 0x000fe200000000ff */
[----:B------:R-:W-:-:S02]  /*43f0*/  HADD2.F32 R36, -RZ, R10.H0_H0 ;  /* 0x2000000aff247230 */ /* 0x000fc40000004100 */
[----:B------:R-:W-:Y:S02]  /*4400*/  HADD2.F32 R14, -RZ, R14.H1_H1 ;  /* 0x3000000eff0e7230 */ /* 0x000fe40000004100 */
[-C--:B------:R-:W-:Y:S01]  /*4410*/  FMUL.FTZ R99, R38, R43.reuse ;  /* 0x0000002b26637220 */ /* 0x080fe20000410000 */
[----:B------:R-:W-:Y:S02]  /*4420*/  HADD2.F32 R10, -RZ, R10.H1_H1 ;  /* 0x3000000aff0a7230 */ /* 0x000fe40000004100 */
[----:B------:R-:W-:Y:S01]  /*4430*/  FMUL.FTZ R43, R36, R43 ;  /* 0x0000002b242b7220 */ /* 0x000fe20000410000 */
[----:B------:R-:W-:Y:S02]  /*4440*/  HADD2.F32 R41, -RZ, R94.H0_H0 ;  /* 0x2000005eff297230 */ /* 0x000fe40000004100 */
[-C--:B------:R-:W-:Y:S01]  /*4450*/  FMUL.FTZ R101, R14, R95.reuse ;  /* 0x0000005f0e657220 */ /* 0x080fe20000410000 */
[----:B------:R-:W-:Y:S02]  /*4460*/  HADD2.F32 R37, -RZ, R37.H0_H0 ;  /* 0x20000025ff257230 */ /* 0x000fe40000004100 */
[----:B------:R-:W-:Y:S01]  /*4470*/  FMUL.FTZ R95, R10, R95 ;  /* 0x0000005f0a5f7220 */ /* 0x000fe20000410000 */
[----:B------:R-:W-:Y:S01]  /*4480*/  F2FP.F16.F32.PACK_AB R12, R97, R12 ;  /* 0x0000000c610c723e */ /* 0x000fe200000000ff */
[-C--:B------:R-:W-:Y:S01]  /*4490*/  FFMA.FTZ R99, R36, R41.reuse, -R99 ;  /* 0x0000002924637223 */ /* 0x080fe20000010863 */
[----:B------:R-:W-:Y:S01]  /*44a0*/  FFMA.FTZ R43, R38, R41, R43 ;  /* 0x00000029262b7223 */ /* 0x000fe2000001002b */
[-C--:B------:R-:W-:Y:S01]  /*44b0*/  FFMA.FTZ R10, R10, R37.reuse, -R101 ;  /* 0x000000250a0a7223 */ /* 0x080fe20000010865 */
[----:B------:R-:W-:Y:S01]  /*44c0*/  FFMA.FTZ R14, R14, R37, R95 ;  /* 0x000000250e0e7223 */ /* 0x000fe2000001005f */
[----:B------:R-:W-:-:S03]  /*44d0*/  IMAD.MOV.U32 R11, RZ, RZ, R98 ;  /* 0x000000ffff0b7224 */ /* 0x000fc600078e0062 */
[----:B------:R-:W-:Y:S02]  /*44e0*/  F2FP.F16.F32.PACK_AB R10, R10, R99 ;  /* 0x000000630a0a723e */ /* 0x000fe400000000ff */
[----:B------:R-:W-:-:S07]  /*44f0*/  F2FP.F16.F32.PACK_AB R14, R14, R43 ;  /* 0x0000002b0e0e723e */ /* 0x000fce00000000ff */
.L_x_519:
[----:B------:R-:W-:Y:S05]  /*4500*/  BSYNC B2 ;  /* 0x0000000000027941 */ /* 0x000fea0003800000 */
.L_x_518:
[----:B------:R-:W-:Y:S01]  /*4510*/  ISETP.GE.AND P4, PT, R86, R87, PT ;  /* 0x000000575600720c */ /* 0x000fe20003f86270 */
[----:B0-----:R0:W-:-:S12]  /*4520*/  ST.E.128 desc[UR42][R80.64], R8 ;  /* 0x0000000850007985 */ /* 0x0011d8000c101d2a */
[----:B------:R-:W-:-:S05]  /*4530*/  @!P4 IMAD.WIDE R82, R86, 0x2, R82 ;  /* 0x000000025652c825 */ /* 0x000fca00078e0252 */
[----:B---3--:R0:W-:Y:S02]  /*4540*/  @!P4 ST.E.128 desc[UR42][R82.64], R12 ;  /* 0x0000000c5200c985 */ /* 0x0081e4000c101d2a */
.L_x_517:
[----:B------:R-:W-:Y:S05]  /*4550*/  BSYNC B1 ;  /* 0x0000000000017941 */ /* 0x000fea0003800000 */
.L_x_516:
[----:B------:R-:W-:-:S03]  /*4560*/  UMOV UR4, 0xffffffff ;  /* 0xffffffff00047882 */ /* 0x000fc60000000000 */
[----:B------:R-:W-:Y:S05]  /*4570*/  BRA.DIV UR4, `(.L_x_520) ;  /* 0x0000010a04907947 */ /* 0x000fea000b800000 */
[----:B-1----:R-:W1:Y:S04]  /*4580*/  SHFL.IDX PT, R85, R85, 0x1, 0x1c1f ;  /* 0x003c1f0055557f89 */ /* 0x002e6800000e0000 */
[----:B------:R-:W0:Y:S02]  /*4590*/  SHFL.IDX PT, R84, R84, 0x1, 0x1c1f ;  /* 0x003c1f0054547f89 */ /* 0x000e2400000e0000 */
.L_x_735:
[----:B0-----:R-:W-:-:S05]  /*45a0*/  VIADD R8, R152, 0x60 ;  /* 0x0000006098087836 */ /* 0x001fca0000000000 */
[----:B------:R-:W-:-:S13]  /*45b0*/  ISETP.GE.OR P4, PT, R8, R78, P1 ;  /* 0x0000004e0800720c */ /* 0x000fda0000f86670 */
[----:B------:R-:W-:Y:S05]  /*45c0*/  @P4 BRA `(.L_x_503) ;  /* 0x0000000800fc4947 */ /* 0x000fea0003800000 */
[----:B------:R-:W5:Y:S01]  /*45d0*/  LDL R9, [R1+0x24] ;  /* 0x0000240001097983 */ /* 0x000f620000100800 */
[----:B------:R-:W-:Y:S01]  /*45e0*/  SEL R89, R60, R89, !P0 ;  /* 0x000000593c597207 */ /* 0x000fe20004000000 */
[C---:B------:R-:W-:Y:S01]  /*45f0*/  VIADD R11, R152.reuse, 0x60 ;  /* 0x00000060980b7836 */ /* 0x040fe20000000000 */
[----:B------:R-:W-:Y:S01]  /*4600*/  IADD3 R10, R152, 0x60, RZ ;  /* 0x00000060980a7810 */ /* 0x000fe20007ffe0ff */
[----:B------:R-:W-:Y:S01]  /*4610*/  BSSY B1, `(.L_x_521) ;  /* 0x000006d000017945 */ /* 0x000fe20003800000 */
[----:B------:R-:W-:Y:S01]  /*4620*/  SHF.R.S32.HI R8, RZ, 0x1f, R89 ;  /* 0x0000001fff087819 */ /* 0x000fe20000011459 */
[----:B------:R-:W-:Y:S01]  /*4630*/  IMAD.SHL.U32 R11, R11, 0x40, RZ ;  /* 0x000000400b0b7824 */ /* 0x000fe200078e00ff */
[----:B------:R-:W-:Y:S01]  /*4640*/  LEA R36, P4, R6, R84, 0x1 ;  /* 0x0000005406247211 */ /* 0x000fe200078808ff */
[----:B------:R-:W-:Y:S01]  /*4650*/  IMAD.SHL.U32 R10, R10, 0x40, RZ ;  /* 0x000000400a0a7824 */ /* 0x000fe200078e00ff */
[----:B------:R-:W-:Y:S02]  /*4660*/  LEA.HI R8, R8, R89, RZ, 0x4 ;  /* 0x0000005908087211 */ /* 0x000fe400078f20ff */
[----:B------:R-:W-:-:S02]  /*4670*/  LOP3.LUT R11, R11, 0x1c0, RZ, 0xc0, !PT ;  /* 0x000001c00b0b7812 */ /* 0x000fc400078ec0ff */
[----:B------:R-:W-:Y:S02]  /*4680*/  LEA.HI.SX32 R8, R8, R7, 0x1c ;  /* 0x0000000708087211 */ /* 0x000fe400078fe2ff */
[----:B------:R-:W-:Y:S02]  /*4690*/  LOP3.LUT R10, R10, 0x1c0, RZ, 0xc0, !PT ;  /* 0x000001c00a0a7812 */ /* 0x000fe400078ec0ff */
[----:B-1----:R-:W-:Y:S01]  /*46a0*/  LEA.HI.X R37, R6, R85, R4, 0x1, P4 ;  /* 0x0000005506257211 */ /* 0x002fe200020f0c04 */
[----:B------:R-:W-:Y:S01]  /*46b0*/  IMAD.SHL.U32 R38, R8, 0x8, RZ ;  /* 0x0000000808267824 */ /* 0x000fe200078e00ff */
[----:B------:R-:W-:-:S04]  /*46c0*/  SHF.R.U32.HI R10, RZ, 0x3, R10 ;  /* 0x00000003ff0a7819 */ /* 0x000fc8000001160a */
[----:B------:R-:W-:-:S04]  /*46d0*/  LOP3.LUT R8, R11, 0x38, R38, 0xf8, !PT ;  /* 0x000000380b087812 */ /* 0x000fc800078ef826 */
[----:B------:R-:W-:-:S04]  /*46e0*/  LOP3.LUT R8, R8, R10, RZ, 0x3c, !PT ;  /* 0x0000000a08087212 */ /* 0x000fc800078e3cff */
[----:B-----5:R-:W-:Y:S01]  /*46f0*/  IADD3 R8, R9, R8, RZ ;  /* 0x0000000809087210 */ /* 0x020fe20007ffe0ff */
[----:B------:R-:W-:-:S04]  /*4700*/  IMAD R9, R19, 0x2000, R0 ;  /* 0x0000200013097824 */ /* 0x000fc800078e0200 */
[----:B------:R-:W-:Y:S02]  /*4710*/  IMAD R11, R19, 0x2000, R8 ;  /* 0x00002000130b7824 */ /* 0x000fe400078e0208 */
[--C-:B------:R-:W-:Y:S02]  /*4720*/  IMAD R9, R9, 0x2, R18.reuse ;  /* 0x0000000209097824 */ /* 0x100fe400078e0212 */
[----:B------:R-:W-:-:S04]  /*4730*/  IMAD R12, R11, 0x2, R18 ;  /* 0x000000020b0c7824 */ /* 0x000fc800078e0212 */
[----:B------:R-:W0:Y:S04]  /*4740*/  LDS.128 R8, [R9+0xe400] ;  /* 0x00e4000009087984 */ /* 0x000e280000000c00 */
[----:B------:R-:W1:Y:S01]  /*4750*/  LDS.128 R12, [R12+0xe400] ;  /* 0x00e400000c0c7984 */ /* 0x000e620000000c00 */
[----:B------:R-:W-:Y:S05]  /*4760*/  @P3 BRA `(.L_x_522) ;  /* 0x00000004005c3947 */ /* 0x000fea0003800000 */
[----:B0-----:R-:W-:Y:S01]  /*4770*/  MOV R43, R8 ;  /* 0x00000008002b7202 */ /* 0x001fe20000000f00 */
[----:B-1----:R-:W-:Y:S01]  /*4780*/  IMAD.MOV.U32 R8, RZ, RZ, R13 ;  /* 0x000000ffff087224 */ /* 0x002fe200078e000d */
[----:B------:R-:W-:Y:S01]  /*4790*/  SHF.R.U64 R42, R48, 0x10, R49 ;  /* 0x00000010302a7819 */ /* 0x000fe20000001231 */
[----:B------:R-:W-:Y:S01]  /*47a0*/  IMAD.MOV.U32 R13, RZ, RZ, R11 ;  /* 0x000000ffff0d7224 */ /* 0x000fe200078e000b */
[----:B------:R-:W-:Y:S01]  /*47b0*/  SHF.R.U32.HI R48, RZ, 0x10, R49 ;  /* 0x00000010ff307819 */ /* 0x000fe20000011631 */
[----:B------:R-:W-:Y:S01]  /*47c0*/  HADD2.F32 R11, -RZ, R9.H1_H1 ;  /* 0x30000009ff0b7230 */ /* 0x000fe20000004100 */
[--C-:B------:R-:W-:Y:S01]  /*47d0*/  SHF.R.U64 R40, R44, 0x10, R45.reuse ;  /* 0x000000102c287819 */ /* 0x100fe2000000122d */
[----:B------:R-:W-:Y:S01]  /*47e0*/  IMAD.MOV.U32 R44, RZ, RZ, R12 ;  /* 0x000000ffff2c7224 */ /* 0x000fe200078e000c */
[----:B----4-:R-:W-:Y:S01]  /*47f0*/  SHF.R.U32.HI R82, RZ, 0x10, R45 ;  /* 0x00000010ff527819 */ /* 0x010fe2000001162d */
[----:B------:R-:W-:Y:S01]  /*4800*/  IMAD.MOV.U32 R45, RZ, RZ, R15 ;  /* 0x000000ffff2d7224 */ /* 0x000fe200078e000f */
[--C-:B------:R-:W-:Y:S01]  /*4810*/  SHF.R.U64 R39, R46, 0x10, R47.reuse ;  /* 0x000000102e277819 */ /* 0x100fe2000000122f */
[--C-:B------:R-:W-:Y:S01]  /*4820*/  HADD2.F32 R12, -RZ, R8.reuse.H0_H0 ;  /* 0x20000008ff0c7230 */ /* 0x100fe20000004100 */
[----:B------:R-:W-:Y:S01]  /*4830*/  SHF.R.U32.HI R81, RZ, 0x10, R47 ;  /* 0x00000010ff517819 */ /* 0x000fe2000001162f */
[--C-:B------:R-:W-:Y:S01]  /*4840*/  HADD2.F32 R47, -RZ, R93.reuse.H0_H0 ;  /* 0x2000005dff2f7230 */ /* 0x100fe20000004100 */
[--C-:B------:R-:W-:Y:S01]  /*4850*/  SHF.R.U64 R41, R50, 0x10, R51.reuse ;  /* 0x0000001032297819 */ /* 0x100fe20000001233 */
[----:B------:R-:W-:Y:S01]  /*4860*/  HADD2.F32 R93, -RZ, R93.H1_H1 ;  /* 0x3000005dff5d7230 */ /* 0x000fe20000004100 */
[----:B------:R-:W-:Y:S01]  /*4870*/  SHF.R.U32.HI R80, RZ, 0x10, R51 ;  /* 0x00000010ff507819 */ /* 0x000fe20000011633 */
[----:B------:R-:W-:-:S02]  /*4880*/  HADD2.F32 R15, -RZ, R8.H1_H1 ;  /* 0x30000008ff0f7230 */ /* 0x000fc40000004100 */
[----:B------:R-:W-:Y:S02]  /*4890*/  HADD2.F32 R8, -RZ, R9.H0_H0 ;  /* 0x20000009ff087230 */ /* 0x000fe40000004100 */
[-C--:B------:R-:W-:Y:S01]  /*48a0*/  FMUL.FTZ R9, R12, R93.reuse ;  /* 0x0000005d0c097220 */ /* 0x080fe20000410000 */
[----:B------:R-:W-:Y:S02]  /*48b0*/  HADD2.F32 R48, -RZ, R48.H0_H0 ;  /* 0x20000030ff307230 */ /* 0x000fe40000004100 */
[----:B------:R-:W-:Y:S02]  /*48c0*/  HADD2.F32 R46, -RZ, R82.H0_H0 ;  /* 0x20000052ff2e7230 */ /* 0x000fe40000004100 */
[C---:B------:R-:W-:Y:S01]  /*48d0*/  FMUL.FTZ R93, R8.reuse, R93 ;  /* 0x0000005d085d7220 */ /* 0x040fe20000410000 */
[-C--:B------:R-:W-:Y:S01]  /*48e0*/  FFMA.FTZ R8, R8, R47.reuse, -R9 ;  /* 0x0000002f08087223 */ /* 0x080fe20000010809 */
[-C--:B------:R-:W-:Y:S01]  /*48f0*/  FMUL.FTZ R50, R15, R48.reuse ;  /* 0x000000300f327220 */ /* 0x080fe20000410000 */
[----:B------:R-:W-:Y:S01]  /*4900*/  FMUL.FTZ R48, R11, R48 ;  /* 0x000000300b307220 */ /* 0x000fe20000410000 */
[----:B------:R-:W-:Y:S01]  /*4910*/  FFMA.FTZ R9, R12, R47, R93 ;  /* 0x0000002f0c097223 */ /* 0x000fe2000001005d */
[----:B------:R-:W-:-:S02]  /*4920*/  HADD2.F32 R47, -RZ, R45.H1_H1 ;  /* 0x3000002dff2f7230 */ /* 0x000fc40000004100 */
[-C--:B------:R-:W-:Y:S01]  /*4930*/  FFMA.FTZ R11, R11, R46.reuse, -R50 ;  /* 0x0000002e0b0b7223 */ /* 0x080fe20000010832 */
[----:B------:R-:W-:Y:S01]  /*4940*/  FFMA.FTZ R12, R15, R46, R48 ;  /* 0x0000002e0f0c7223 */ /* 0x000fe20000010030 */
[----:B------:R-:W-:Y:S02]  /*4950*/  HADD2.F32 R46, -RZ, R45.H0_H0 ;  /* 0x2000002dff2e7230 */ /* 0x000fe40000004100 */
[----:B------:R-:W-:Y:S01]  /*4960*/  HADD2.F32 R80, -RZ, R80.H0_H0 ;  /* 0x20000050ff507230 */ /* 0x000fe20000004100 */
[----:B------:R-:W-:Y:S01]  /*4970*/  F2FP.F16.F32.PACK_AB R11, R11, R8 ;  /* 0x000000080b0b723e */ /* 0x000fe200000000ff */
[----:B------:R-:W-:Y:S02]  /*4980*/  HADD2.F32 R45, -RZ, R13.H1_H1 ;  /* 0x3000000dff2d7230 */ /* 0x000fe40000004100 */
[----:B------:R-:W-:Y:S02]  /*4990*/  HADD2.F32 R50, -RZ, R81.H0_H0 ;  /* 0x20000051ff327230 */ /* 0x000fe40000004100 */
[----:B------:R-:W-:Y:S01]  /*49a0*/  FMUL.FTZ R86, R47, R80 ;  /* 0x000000502f567220 */ /* 0x000fe20000410000 */
[----:B------:R-:W-:-:S02]  /*49b0*/  HADD2.F32 R49, -RZ, R92.H0_H0 ;  /* 0x2000005cff317230 */ /* 0x000fc40000004100 */
[C---:B------:R-:W-:Y:S01]  /*49c0*/  FMUL.FTZ R80, R45.reuse, R80 ;  /* 0x000000502d507220 */ /* 0x040fe20000410000 */
[----:B------:R-:W-:Y:S02]  /*49d0*/  HADD2.F32 R15, -RZ, R13.H0_H0 ;  /* 0x2000000dff0f7230 */ /* 0x000fe40000004100 */
[-C--:B------:R-:W-:Y:S01]  /*49e0*/  FFMA.FTZ R86, R45, R50.reuse, -R86 ;  /* 0x000000322d567223 */ /* 0x080fe20000010856 */
[----:B------:R-:W-:Y:S02]  /*49f0*/  HADD2.F32 R48, -RZ, R90.H1_H1 ;  /* 0x3000005aff307230 */ /* 0x000fe40000004100 */
[-C--:B------:R-:W-:Y:S01]  /*4a00*/  FMUL.FTZ R82, R46, R49.reuse ;  /* 0x000000312e527220 */ /* 0x080fe20000410000 */
[----:B------:R-:W-:Y:S01]  /*4a10*/  FFMA.FTZ R80, R47, R50, R80 ;  /* 0x000000322f507223 */ /* 0x000fe20000010050 */
[----:B------:R-:W-:Y:S02]  /*4a20*/  HADD2.F32 R45, -RZ, R44.H0_H0 ;  /* 0x2000002cff2d7230 */ /* 0x000fe40000004100 */
[----:B------:R-:W-:Y:S01]  /*4a30*/  FMUL.FTZ R49, R15, R49 ;  /* 0x000000310f317220 */ /* 0x000fe20000410000 */
[----:B------:R-:W-:-:S02]  /*4a40*/  HADD2.F32 R47, -RZ, R42.H0_H0 ;  /* 0x2000002aff2f7230 */ /* 0x000fc40000004100 */
[-C--:B------:R-:W-:Y:S01]  /*4a50*/  FFMA.FTZ R13, R15, R48.reuse, -R82 ;  /* 0x000000300f0d7223 */ /* 0x080fe20000010852 */
[----:B------:R-:W-:Y:S02]  /*4a60*/  HADD2.F32 R44, -RZ, R44.H1_H1 ;  /* 0x3000002cff2c7230 */ /* 0x000fe40000004100 */
[----:B------:R-:W-:Y:S01]  /*4a70*/  FFMA.FTZ R15, R46, R48, R49 ;  /* 0x000000302e0f7223 */ /* 0x000fe20000010031 */
[--C-:B------:R-:W-:Y:S02]  /*4a80*/  HADD2.F32 R42, -RZ, R43.reuse.H0_H0 ;  /* 0x2000002bff2a7230 */ /* 0x100fe40000004100 */
[----:B------:R-:W-:Y:S02]  /*4a90*/  HADD2.F32 R43, -RZ, R43.H1_H1 ;  /* 0x3000002bff2b7230 */ /* 0x000fe40000004100 */
[----:B------:R-:W-:Y:S01]  /*4aa0*/  FMUL.FTZ R48, R44, R47 ;  /* 0x0000002f2c307220 */ /* 0x000fe20000410000 */
[----:B------:R-:W-:Y:S01]  /*4ab0*/  HADD2.F32 R40, -RZ, R40.H0_H0 ;  /* 0x20000028ff287230 */ /* 0x000fe20000004100 */
[----:B------:R-:W-:Y:S01]  /*4ac0*/  F2FP.F16.F32.PACK_AB R86, R86, R13 ;  /* 0x0000000d5656723e */ /* 0x000fe200000000ff */
[----:B------:R-:W-:-:S02]  /*4ad0*/  HADD2.F32 R46, -RZ, R91.H0_H0 ;  /* 0x2000005bff2e7230 */ /* 0x000fc40000004100 */
[C---:B------:R-:W-:Y:S01]  /*4ae0*/  FMUL.FTZ R47, R43.reuse, R47 ;  /* 0x0000002f2b2f7220 */ /* 0x040fe20000410000 */
[----:B------:R-:W-:Y:S02]  /*4af0*/  HADD2.F32 R90, -RZ, R90.H0_H0 ;  /* 0x2000005aff5a7230 */ /* 0x000fe40000004100 */
[----:B------:R-:W-:Y:S01]  /*4b00*/  FFMA.FTZ R48, R43, R40, -R48 ;  /* 0x000000282b307223 */ /* 0x000fe20000010830 */
[----:B------:R-:W-:Y:S02]  /*4b10*/  HADD2.F32 R43, -RZ, R41.H0_H0 ;  /* 0x20000029ff2b7230 */ /* 0x000fe40000004100 */
[----:B------:R-:W-:Y:S01]  /*4b20*/  FMUL.FTZ R49, R45, R46 ;  /* 0x0000002e2d317220 */ /* 0x000fe20000410000 */
[----:B------:R-:W-:Y:S01]  /*4b30*/  FFMA.FTZ R47, R44, R40, R47 ;  /* 0x000000282c2f7223 */ /* 0x000fe2000001002f */
[----:B------:R-:W-:Y:S02]  /*4b40*/  HADD2.F32 R41, -RZ, R14.H0_H0 ;  /* 0x2000000eff297230 */ /* 0x000fe40000004100 */
[----:B------:R-:W-:Y:S01]  /*4b50*/  FMUL.FTZ R46, R42, R46 ;  /* 0x0000002e2a2e7220 */ /* 0x000fe20000410000 */
[----:B------:R-:W-:-:S02]  /*4b60*/  HADD2.F32 R92, -RZ, R92.H1_H1 ;  /* 0x3000005cff5c7230 */ /* 0x000fc40000004100 */
[-C--:B------:R-:W-:Y:S01]  /*4b70*/  FFMA.FTZ R49, R42, R90.reuse, -R49 ;  /* 0x0000005a2a317223 */ /* 0x080fe20000010831 */
[----:B------:R-:W-:Y:S02]  /*4b80*/  HADD2.F32 R40, -RZ, R10.H0_H0 ;  /* 0x2000000aff287230 */ /* 0x000fe40000004100 */
[----:B------:R-:W-:Y:S01]  /*4b90*/  FFMA.FTZ R46, R45, R90, R46 ;  /* 0x0000005a2d2e7223 */ /* 0x000fe2000001002e */
[----:B------:R-:W-:Y:S02]  /*4ba0*/  HADD2.F32 R14, -RZ, R14.H1_H1 ;  /* 0x3000000eff0e7230 */ /* 0x000fe40000004100 */
[-C--:B------:R-:W-:Y:S01]  /*4bb0*/  FMUL.FTZ R45, R41, R92.reuse ;  /* 0x0000005c292d7220 */ /* 0x080fe20000410000 */
[----:B------:R-:W-:Y:S02]  /*4bc0*/  HADD2.F32 R10, -RZ, R10.H1_H1 ;  /* 0x3000000aff0a7230 */ /* 0x000fe40000004100 */
[----:B------:R-:W-:Y:S01]  /*4bd0*/  FMUL.FTZ R92, R40, R92 ;  /* 0x0000005c285c7220 */ /* 0x000fe20000410000 */
[----:B------:R-:W-:-:S02]  /*4be0*/  HADD2.F32 R91, -RZ, R91.H1_H1 ;  /* 0x3000005bff5b7230 */ /* 0x000fc40000004100 */
        /* <DEDUP_REMOVED lines=8> */
[----:B------:R-:W-:Y:S01]  /*4c70*/  MOV R9, R11 ;  /* 0x0000000b00097202 */ /* 0x000fe20000000f00 */
[----:B------:R-:W-:Y:S01]  /*4c80*/  IMAD.MOV.U32 R11, RZ, RZ, R86 ;  /* 0x000000ffff0b7224 */ /* 0x000fe200078e0056 */
[----:B------:R-:W-:-:S02]  /*4c90*/  F2FP.F16.F32.PACK_AB R15, R80, R15 ;  /* 0x0000000f500f723e */ /* 0x000fc400000000ff */
[----:B------:R-:W-:Y:S02]  /*4ca0*/  F2FP.F16.F32.PACK_AB R8, R48, R49 ;  /* 0x000000313008723e */ /* 0x000fe400000000ff */
[----:B------:R-:W-:Y:S02]  /*4cb0*/  F2FP.F16.F32.PACK_AB R12, R47, R46 ;  /* 0x0000002e2f0c723e */ /* 0x000fe400000000ff */
[----:B------:R-:W-:Y:S02]  /*4cc0*/  F2FP.F16.F32.PACK_AB R10, R10, R45 ;  /* 0x0000002d0a0a723e */ /* 0x000fe400000000ff */
[----:B------:R-:W-:-:S07]  /*4cd0*/  F2FP.F16.F32.PACK_AB R14, R43, R92 ;  /* 0x0000005c2b0e723e */ /* 0x000fce00000000ff */
.L_x_522:
[----:B------:R-:W-:Y:S05]  /*4ce0*/  BSYNC B1 ;  /* 0x0000000000017941 */ /* 0x000fea0003800000 */
.L_x_521:
[----:B------:R-:W-:Y:S01]  /*4cf0*/  ISETP.GE.AND P3, PT, R38, R87, PT ;  /* 0x000000572600720c */ /* 0x000fe20003f66270 */
[----:B0-----:R0:W-:Y:S02]  /*4d00*/  ST.E.128 desc[UR42][R36.64], R8 ;  /* 0x0000000824007985 */ /* 0x0011e4000c101d2a */
[----:B0-----:R-:W-:Y:S02]  /*4d10*/  IMAD.MOV.U32 R8, RZ, RZ, R84 ;  /* 0x000000ffff087224 */ /* 0x001fe400078e0054 */
[----:B------:R-:W-:-:S08]  /*4d20*/  IMAD.MOV.U32 R9, RZ, RZ, R85 ;  /* 0x000000ffff097224 */ /* 0x000fd000078e0055 */
[----:B------:R-:W-:Y:S05]  /*4d30*/  @P3 BRA `(.L_x_503) ;  /* 0x0000000400203947 */ /* 0x000fea0003800000 */
[----:B------:R-:W-:-:S05]  /*4d40*/  IMAD.WIDE R8, R38, 0x2, R8 ;  /* 0x0000000226087825 */ /* 0x000fca00078e0208 */
[----:B-1----:R0:W-:Y:S01]  /*4d50*/  ST.E.128 desc[UR42][R8.64], R12 ;  /* 0x0000000c08007985 */ /* 0x0021e2000c101d2a */
[----:B------:R-:W-:Y:S05]  /*4d60*/  BRA `(.L_x_503) ;  /* 0x0000000400147947 */ /* 0x000fea0003800000 */
.L_x_484:
[----:B------:R-:W-:-:S06]  /*4d70*/  UISETP.NE.AND UP0, UPT, UR39, 0x3, UPT ;  /* 0x000000032700788c */ /* 0x000fcc000bf05270 */
[----:B------:R-:W-:-:S13]  /*4d80*/  PLOP3.LUT P5, PT, PT, PT, UP0, 0x80, 0x0 ;  /* 0x000000000000781c */ /* 0x000fda0003faf008 */
[----:B------:R-:W-:Y:S05]  /*4d90*/  @!P5 BRA `(.L_x_523) ;  /* 0x000000000004d947 */ /* 0x000fea0003800000 */
[----:B------:R-:W-:Y:S01]  /*4da0*/  BPT.TRAP 0x1 ;  /* 0x000000040000795c */ /* 0x000fe20000300000 */
.L_x_523:
[----:B------:R-:W-:Y:S01]  /*4db0*/  IMAD R71, R19, 0x8, R18 ;  /* 0x0000000813477824 */ /* 0x000fe200078e0212 */
[----:B------:R-:W-:Y:S01]  /*4dc0*/  SHF.L.U32 R79, R154, 0x1f, RZ ;  /* 0x0000001f9a4f7819 */ /* 0x000fe200000006ff */
[----:B------:R-:W-:Y:S01]  /*4dd0*/  BSSY B1, `(.L_x_524) ;  /* 0x0000004000017945 */ /* 0x000fe20003800000 */
[----:B------:R-:W-:Y:S02]  /*4de0*/  SHF.R.S32.HI R76, RZ, 0x1f, R75 ;  /* 0x0000001fff4c7819 */ /* 0x000fe4000001144b */
[----:B------:R-:W0:Y:S02]  /*4df0*/  SYNCS.PHASECHK.TRANS64.TRYWAIT P3, [R71+URZ+0x16890], R79 ;  /* 0x0168904f470075a7 */ /* 0x000e24000806017f */
[----:B0-----:R-:W-:Y:S05]  /*4e00*/  @!P3 BRA `(.L_x_525) ;  /* 0x0000010000b8b947 */ /* 0x001fea0003800000 */
.L_x_736:
[----:B------:R-:W-:Y:S05]  /*4e10*/  BSYNC B1 ;  /* 0x0000000000017941 */ /* 0x000fea0003800000 */
.L_x_524:
[----:B------:R-:W-:Y:S01]  /*4e20*/  ULDC.64 UR4, c[0x0][0x300] ;  /* 0x0000c00000047ab9 */ /* 0x000fe20000000a00 */
[----:B-----5:R-:W-:Y:S01]  /*4e30*/  SHF.R.S32.HI R77, RZ, 0x1f, R74 ;  /* 0x0000001fff4d7819 */ /* 0x020fe2000001144a */
[----:B------:R-:W-:Y:S02]  /*4e40*/  IMAD R10, R76, UR4, RZ ;  /* 0x000000044c0a7c24 */ /* 0x000fe4000f8e02ff */
[----:B------:R-:W-:-:S04]  /*4e50*/  IMAD.WIDE.U32 R8, R75, UR4, RZ ;  /* 0x000000044b087c25 */ /* 0x000fc8000f8e00ff */
[----:B------:R-:W-:Y:S01]  /*4e60*/  IMAD R11, R75, UR5, R10 ;  /* 0x000000054b0b7c24 */ /* 0x000fe2000f8e020a */
[----:B------:R-:W-:Y:S01]  /*4e70*/  ULDC.64 UR4, c[0x0][0x310] ;  /* 0x0000c40000047ab9 */ /* 0x000fe20000000a00 */
[----:B------:R-:W-:Y:S02]  /*4e80*/  IMAD R78, R27, -0x80, R30 ;  /* 0xffffff801b4e7824 */ /* 0x000fe400078e021e */
[----:B------:R-:W-:Y:S01]  /*4e90*/  IMAD R13, R77, UR4, RZ ;  /* 0x000000044d0d7c24 */ /* 0x000fe2000f8e02ff */
[----:B------:R-:W-:Y:S02]  /*4ea0*/  IADD3 R9, R9, R11, RZ ;  /* 0x0000000b09097210 */ /* 0x000fe40007ffe0ff */
[----:B------:R-:W-:Y:S01]  /*4eb0*/  VIMNMX R78, R78, 0x80, PT ;  /* 0x000000804e4e7848 */ /* 0x000fe20003fe0100 */
[C---:B------:R-:W-:Y:S02]  /*4ec0*/  IMAD R13, R74.reuse, UR5, R13 ;  /* 0x000000054a0d7c24 */ /* 0x040fe4000f8e020d */
[----:B------:R-:W-:Y:S01]  /*4ed0*/  IMAD.WIDE.U32 R8, R74, UR4, R8 ;  /* 0x000000044a087c25 */ /* 0x000fe2000f8e0008 */
[----:B------:R-:W-:-:S03]  /*4ee0*/  ULDC.64 UR4, c[0x0][0x308] ;  /* 0x0000c20000047ab9 */ /* 0x000fc60000000a00 */
[----:B------:R-:W-:Y:S02]  /*4ef0*/  IMAD R11, R63, UR4, RZ ;  /* 0x000000043f0b7c24 */ /* 0x000fe4000f8e02ff */
[----:B------:R-:W-:Y:S02]  /*4f00*/  IMAD.IADD R9, R9, 0x1, R13 ;  /* 0x0000000109097824 */ /* 0x000fe400078e020d */
[C---:B------:R-:W-:Y:S02]  /*4f10*/  IMAD R11, R34.reuse, UR5, R11 ;  /* 0x00000005220b7c24 */ /* 0x040fe4000f8e020b */
[----:B------:R-:W-:Y:S01]  /*4f20*/  IMAD.WIDE.U32 R8, R34, UR4, R8 ;  /* 0x0000000422087c25 */ /* 0x000fe2000f8e0008 */
[----:B------:R-:W-:-:S03]  /*4f30*/  ULDC.64 UR4, c[0x0][0x2e8] ;  /* 0x0000ba0000047ab9 */ /* 0x000fc60000000a00 */
[----:B------:R-:W-:Y:S01]  /*4f40*/  IMAD.IADD R11, R9, 0x1, R11 ;  /* 0x00000001090b7824 */ /* 0x000fe200078e020b */
[----:B------:R-:W-:Y:S01]  /*4f50*/  LEA R36, P3, R8, UR4, 0x1 ;  /* 0x0000000408247c11 */ /* 0x000fe2000f8608ff */
[----:B------:R-:W-:Y:S01]  /*4f60*/  IMAD.IADD R39, R78, 0x1, -R152 ;  /* 0x000000014e277824 */ /* 0x000fe200078e0a98 */
[----:B------:R-:W-:Y:S02]  /*4f70*/  UMOV UR4, 0xffffffff ;  /* 0xffffffff00047882 */ /* 0x000fe40000000000 */
[----:B------:R-:W-:Y:S02]  /*4f80*/  LEA.HI.X R38, R8, UR5, R11, 0x1, P3 ;  /* 0x0000000508267c11 */ /* 0x000fe400098f0c0b */
[----:B------:R-:W-:Y:S01]  /*4f90*/  ISETP.GE.AND P3, PT, R39, 0x1, PT ;  /* 0x000000012700780c */ /* 0x000fe20003f66270 */
[----:B------:R-:W-:-:S12]  /*4fa0*/  BRA.DIV UR4, `(.L_x_526) ;  /* 0x0000010204647947 */ /* 0x000fd8000b800000 */
[----:B------:R1:W2:Y:S04]  /*4fb0*/  SHFL.IDX PT, R9, R38, RZ, 0x1c1f ;  /* 0x001c1fff26097589 */ /* 0x0002a800000e0000 */
[----:B------:R1:W3:Y:S02]  /*4fc0*/  SHFL.IDX PT, R37, R36, RZ, 0x1c1f ;  /* 0x001c1fff24257589 */ /* 0x0002e400000e0000 */
.L_x_740:
[----:B------:R-:W-:Y:S04]  /*4fd0*/  BSSY B1, `(.L_x_527) ;  /* 0x000000d000017945 */ /* 0x000fe80003800000 */
[----:B------:R-:W-:Y:S05]  /*4fe0*/  @!P3 BRA `(.L_x_528) ;  /* 0x00000000002cb947 */ /* 0x000fea0003800000 */
[----:B------:R-:W-:Y:S02]  /*4ff0*/  ULDC UR4, c[0x0][0x2f4] ;  /* 0x0000bd0000047ab9 */ /* 0x000fe40000000800 */
[----:B------:R-:W-:-:S13]  /*5000*/  ISETP.GE.AND P3, PT, R16, UR4, PT ;  /* 0x0000000410007c0c */ /* 0x000fda000bf66270 */
[----:B---3--:R-:W-:-:S04]  /*5010*/  @!P3 LEA R14, P4, R16, R37, 0x1 ;  /* 0x00000025100eb211 */ /* 0x008fc800078808ff */
[----:B--2---:R-:W-:Y:S02]  /*5020*/  @!P3 LEA.HI.X R15, R16, R9, R17, 0x1, P4 ;  /* 0x00000009100fb211 */ /* 0x004fe400020f0c11 */
[----:B------:R-:W-:-:S13]  /*5030*/  ISETP.GE.AND P4, PT, R2, UR4, PT ;  /* 0x0000000402007c0c */ /* 0x000fda000bf86270 */
[----:B------:R-:W-:-:S04]  /*5040*/  @!P4 LEA R12, P6, R2, R37, 0x1 ;  /* 0x00000025020cc211 */ /* 0x000fc800078c08ff */
[----:B------:R-:W-:Y:S02]  /*5050*/  @!P4 LEA.HI.X R13, R2, R9, R153, 0x1, P6 ;  /* 0x00000009020dc211 */ /* 0x000fe400030f0c99 */
[----:B------:R-:W2:Y:S04]  /*5060*/  @!P3 LDS.128 R8, [R73+0xe000] ;  /* 0x00e000004908b984 */ /* 0x000ea80000000c00 */
[----:B--2---:R-:W-:Y:S04]  /*5070*/  @!P3 ST.E.128 desc[UR42][R14.64], R8 ;  /* 0x000000080e00b985 */ /* 0x004fe8000c101d2a */
[----:B------:R-:W2:Y:S04]  /*5080*/  @!P4 LDS.128 R8, [R72+0xe000] ;  /* 0x00e000004808c984 */ /* 0x000ea80000000c00 */
[----:B--2---:R4:W-:Y:S02]  /*5090*/  @!P4 ST.E.128 desc[UR42][R12.64], R8 ;  /* 0x000000080c00c985 */ /* 0x0049e4000c101d2a */
.L_x_528:
[----:B------:R-:W-:Y:S05]  /*50a0*/  BSYNC B1 ;  /* 0x0000000000017941 */ /* 0x000fea0003800000 */
.L_x_527:
[----:B------:R-:W-:-:S03]  /*50b0*/  UMOV UR4, 0xffffffff ;  /* 0xffffffff00047882 */ /* 0x000fc60000000000 */
[----:B------:R-:W-:Y:S05]  /*50c0*/  BRA.DIV UR4, `(.L_x_529) ;  /* 0x0000010204687947 */ /* 0x000fea000b800000 */
[----:B--2-4-:R2:W4:Y:S04]  /*50d0*/  SHFL.IDX PT, R9, R38, 0x1, 0x1c1f ;  /* 0x003c1f0026097f89 */ /* 0x01452800000e0000 */
[----:B---3--:R2:W3:Y:S02]  /*50e0*/  SHFL.IDX PT, R37, R36, 0x1, 0x1c1f ;  /* 0x003c1f0024257f89 */ /* 0x0084e400000e0000 */
.L_x_744:
[----:B------:R-:W-:-:S13]  /*50f0*/  ISETP.GE.AND P3, PT, R39, 0x61, PT ;  /* 0x000000612700780c */ /* 0x000fda0003f66270 */
[----:B------:R-:W-:Y:S05]  /*5100*/  @!P3 BRA `(.L_x_503) ;  /* 0x00000000002cb947 */ /* 0x000fea0003800000 */
[----:B------:R-:W-:Y:S02]  /*5110*/  ULDC UR4, c[0x0][0x2f4] ;  /* 0x0000bd0000047ab9 */ /* 0x000fe40000000800 */
[----:B------:R-:W-:-:S13]  /*5120*/  ISETP.GE.AND P3, PT, R16, UR4, PT ;  /* 0x0000000410007c0c */ /* 0x000fda000bf66270 */
[----:B---3--:R-:W-:-:S04]  /*5130*/  @!P3 LEA R14, P4, R16, R37, 0x1 ;  /* 0x00000025100eb211 */ /* 0x008fc800078808ff */
[----:B----4-:R-:W-:Y:S02]  /*5140*/  @!P3 LEA.HI.X R15, R16, R9, R17, 0x1, P4 ;  /* 0x00000009100fb211 */ /* 0x010fe400020f0c11 */
[----:B------:R-:W-:-:S13]  /*5150*/  ISETP.GE.AND P4, PT, R2, UR4, PT ;  /* 0x0000000402007c0c */ /* 0x000fda000bf86270 */
[----:B------:R-:W-:-:S04]  /*5160*/  @!P4 LEA R12, P6, R2, R37, 0x1 ;  /* 0x00000025020cc211 */ /* 0x000fc800078c08ff */
[----:B------:R-:W-:Y:S02]  /*5170*/  @!P4 LEA.HI.X R13, R2, R9, R153, 0x1, P6 ;  /* 0x00000009020dc211 */ /* 0x000fe400030f0c99 */
[----:B------:R-:W3:Y:S04]  /*5180*/  @!P3 LDS.128 R8, [R73+0x11000] ;  /* 0x011000004908b984 */ /* 0x000ee80000000c00 */
[----:B---3--:R-:W-:Y:S04]  /*5190*/  @!P3 ST.E.128 desc[UR42][R14.64], R8 ;  /* 0x000000080e00b985 */ /* 0x008fe8000c101d2a */
[----:B------:R-:W3:Y:S04]  /*51a0*/  @!P4 LDS.128 R8, [R72+0x11000] ;  /* 0x011000004808c984 */ /* 0x000ee80000000c00 */
[----:B---3--:R3:W-:Y:S02]  /*51b0*/  @!P4 ST.E.128 desc[UR42][R12.64], R8 ;  /* 0x000000080c00c985 */ /* 0x0087e4000c101d2a */
.L_x_503:
[----:B------:R-:W-:Y:S05]  /*51c0*/  BSYNC B0 ;  /* 0x0000000000007941 */ /* 0x000fea0003800000 */
.L_x_483:
[----:B0--34-:R-:W0:Y:S01]  /*51d0*/  S2R R8, SR_TID.X ;  /* 0x0000000000087919 */ /* 0x019e220000002100 */
[----:B------:R-:W-:Y:S01]  /*51e0*/  @!PT LDS RZ, [RZ] ;  /* 0x00000000fffff984 */ /* 0x000fe20000000800 */
[----:B------:R-:W-:Y:S01]  /*51f0*/  @!PT LDS RZ, [RZ] ;  /* 0x00000000fffff984 */ /* 0x000fe20000000800 */
[----:B------:R-:W-:Y:S01]  /*5200*/  @!PT LDS RZ, [RZ] ;  /* 0x00000000fffff984 */ /* 0x000fe20000000800 */
[----:B------:R-:W-:Y:S01]  /*5210*/  @!PT LDS RZ, [RZ] ;  /* 0x00000000fffff984 */ /* 0x000fe20000000800 */
[----:B------:R3:W-:Y:S06]  /*5220*/  MEMBAR.ALL.CTA ;  /* 0x0000000000007992 */ /* 0x0007ec0000008000 */
[----:B---3--:R-:W3:Y:S01]  /*5230*/  FENCE.VIEW.ASYNC.S ;  /* 0x00000000000073c6 */ /* 0x008ee20000000000 */
[----:B------:R-:W-:Y:S05]  /*5240*/  WARPSYNC.ALL ;  /* 0x0000000000007948 */ /* 0x000fea0003800000 */
[----:B------:R-:W-:Y:S01]  /*5250*/  BSSY B0, `(.L_x_530) ;  /* 0x0000008000007945 */ /* 0x000fe20003800000 */
[----:B---3--:R3:W-:Y:S01]  /*5260*/  BAR.SYNC.DEFER_BLOCKING R62, 0x80 ;  /* 0x0002003e0000751d */ /* 0x0087e20000010000 */
[----:B0-----:R-:W-:-:S13]  /*5270*/  LOP3.LUT P3, RZ, R8, 0x7f, RZ, 0xc0, !PT ;  /* 0x0000007f08ff7812 */ /* 0x001fda000786c0ff */
[----:B------:R-:W-:-:S05]  /*5280*/  @!P3 VIADD R8, R71, 0x168a0 ;  /* 0x000168a04708b836 */ /* 0x000fca0000000000 */
[----:B------:R-:W-:-:S04]  /*5290*/  @!P3 PRMT R8, RZ, 0x654, R8 ;  /* 0x00000654ff08b816 */ /* 0x000fc80000000008 */
[----:B------:R3:W-:Y:S01]  /*52a0*/  @!P3 SYNCS.ARRIVE.TRANS64.RED.A1T0 RZ, [R8+URZ], RZ ;  /* 0x000000ff08ffb9a7 */ /* 0x0007e2000810043f */
[----:B------:R-:W-:Y:S05]  /*52b0*/  @!P5 BRA `(.L_x_531) ;  /* 0x000000000004d947 */ /* 0x000fea0003800000 */
[----:B------:R-:W-:Y:S01]  /*52c0*/  BPT.TRAP 0x1 ;  /* 0x000000040000795c */ /* 0x000fe20000300000 */
.L_x_531:
[----:B------:R-:W-:Y:S05]  /*52d0*/  BSYNC B0 ;  /* 0x0000000000007941 */ /* 0x000fea0003800000 */
.L_x_530:
[----:B------:R-:W0:Y:S01]  /*52e0*/  SYNCS.PHASECHK.TRANS64.TRYWAIT P4, [R71+URZ+0x168b0], R79 ;  /* 0x0168b04f470075a7 */ /* 0x000e22000808017f */
[----:B------:R-:W-:Y:S01]  /*52f0*/  ULDC UR40, c[0x0][0x2f4] ;  /* 0x0000bd0000287ab9 */ /* 0x000fe20000000800 */
[----:B------:R-:W-:Y:S04]  /*5300*/  BSSY B0, `(.L_x_532) ;  /* 0x0000002000007945 */ /* 0x000fe80003800000 */
[----:B0-----:R-:W-:Y:S05]  /*5310*/  @!P4 BRA `(.L_x_533) ;  /* 0x000001000020c947 */ /* 0x001fea0003800000 */
.L_x_745:
[----:B------:R-:W-:Y:S05]  /*5320*/  BSYNC B0 ;  /* 0x0000000000007941 */ /* 0x000fea0003800000 */
.L_x_532:
[----:B------:R-:W-:Y:S01]  /*5330*/  ULDC.64 UR4, c[0x0][0x328] ;  /* 0x0000ca0000047ab9 */ /* 0x000fe20000000a00 */
[----:B------:R-:W-:Y:S01]  /*5340*/  IMAD.IADD R78, R78, 0x1, -R152 ;  /* 0x000000014e4e7824 */ /* 0x000fe200078e0a98 */
[----:B------:R-:W-:Y:S01]  /*5350*/  BSSY B0, `(.L_x_534) ;  /* 0x0000020000007945 */ /* 0x000fe20003800000 */
[----:B------:R-:W-:Y:S02]  /*5360*/  IMAD R76, R76, UR4, RZ ;  /* 0x000000044c4c7c24 */ /* 0x000fe4000f8e02ff */
[----:B---3--:R-:W-:-:S04]  /*5370*/  IMAD.WIDE.U32 R8, R75, UR4, RZ ;  /* 0x000000044b087c25 */ /* 0x008fc8000f8e00ff */
[----:B------:R-:W-:Y:S01]  /*5380*/  IMAD R75, R75, UR5, R76 ;  /* 0x000000054b4b7c24 */ /* 0x000fe2000f8e024c */
[----:B------:R-:W-:Y:S02]  /*5390*/  ULDC.64 UR4, c[0x0][0x338] ;  /* 0x0000ce0000047ab9 */ /* 0x000fe40000000a00 */
[----:B------:R-:W-:Y:S02]  /*53a0*/  IMAD R77, R77, UR4, RZ ;  /* 0x000000044d4d7c24 */ /* 0x000fe4000f8e02ff */
[----:B------:R-:W-:Y:S02]  /*53b0*/  IADD3 R9, R9, R75, RZ ;  /* 0x0000004b09097210 */ /* 0x000fe40007ffe0ff */
        /* <DEDUP_REMOVED lines=9> */
[----:B-12---:R-:W-:-:S04]  /*5450*/  LEA R36, P4, R8, UR4, 0x1 ;  /* 0x0000000408247c11 */ /* 0x006fc8000f8808ff */
[----:B------:R-:W-:Y:S01]  /*5460*/  LEA.HI.X R37, R8, UR5, R9, 0x1, P4 ;  /* 0x0000000508257c11 */ /* 0x000fe2000a0f0c09 */
[----:B------:R1:W2:Y:S01]  /*5470*/  SHFL.IDX PT, R13, R36, RZ, 0x1c1f ;  /* 0x001c1fff240d7589 */ /* 0x0002a200000e0000 */
[----:B------:R-:W-:-:S03]  /*5480*/  ISETP.GE.AND P4, PT, R78, 0x1, PT ;  /* 0x000000014e00780c */ /* 0x000fc60003f86270 */
[----:B------:R1:W3:Y:S10]  /*5490*/  SHFL.IDX PT, R9, R37, RZ, 0x1c1f ;  /* 0x001c1fff25097589 */ /* 0x0002f400000e0000 */
[----:B-1----:R-:W-:Y:S05]  /*54a0*/  @!P4 BRA `(.L_x_535) ;  /* 0x000000000028c947 */ /* 0x002fea0003800000 */
[----:B------:R-:W-:-:S13]  /*54b0*/  ISETP.GE.AND P4, PT, R16, UR40, PT ;  /* 0x0000002810007c0c */ /* 0x000fda000bf86270 */
[----:B--2---:R-:W-:-:S04]  /*54c0*/  @!P4 LEA R14, P5, R16, R13, 0x1 ;  /* 0x0000000d100ec211 */ /* 0x004fc800078a08ff */
[----:B---3--:R-:W-:Y:S02]  /*54d0*/  @!P4 LEA.HI.X R15, R16, R9, R17, 0x1, P5 ;  /* 0x00000009100fc211 */ /* 0x008fe400028f0c11 */
[----:B------:R-:W-:-:S13]  /*54e0*/  ISETP.GE.AND P5, PT, R2, UR40, PT ;  /* 0x0000002802007c0c */ /* 0x000fda000bfa6270 */
[----:B------:R-:W-:-:S04]  /*54f0*/  @!P5 LEA R12, P6, R2, R13, 0x1 ;  /* 0x0000000d020cd211 */ /* 0x000fc800078c08ff */
[----:B------:R-:W-:Y:S02]  /*5500*/  @!P5 LEA.HI.X R13, R2, R9, R153, 0x1, P6 ;  /* 0x00000009020dd211 */ /* 0x000fe400030f0c99 */
[----:B------:R-:W1:Y:S04]  /*5510*/  @!P4 LDS.128 R8, [R73] ;  /* 0x000000004908c984 */ /* 0x000e680000000c00 */
[----:B-1----:R-:W-:Y:S04]  /*5520*/  @!P4 ST.E.128 desc[UR42][R14.64], R8 ;  /* 0x000000080e00c985 */ /* 0x002fe8000c101d2a */
[----:B------:R-:W1:Y:S04]  /*5530*/  @!P5 LDS.128 R8, [R72] ;  /* 0x000000004808d984 */ /* 0x000e680000000c00 */
[----:B-1----:R1:W-:Y:S02]  /*5540*/  @!P5 ST.E.128 desc[UR42][R12.64], R8 ;  /* 0x000000080c00d985 */ /* 0x0023e4000c101d2a */
.L_x_535:
[----:B------:R-:W-:Y:S05]  /*5550*/  BSYNC B0 ;  /* 0x0000000000007941 */ /* 0x000fea0003800000 */
.L_x_534:
[----:B------:R-:W-:Y:S01]  /*5560*/  ISETP.GE.AND P4, PT, R78, 0x61, PT ;  /* 0x000000614e00780c */ /* 0x000fe20003f86270 */
[----:B------:R-:W4:Y:S01]  /*5570*/  SHFL.IDX PT, R37, R37, 0x1, 0x1c1f ;  /* 0x003c1f0025257f89 */ /* 0x000f2200000e0000 */
[----:B------:R-:W-:Y:S03]  /*5580*/  BSSY B0, `(.L_x_536) ;  /* 0x000000d000007945 */ /* 0x000fe60003800000 */
[----:B-12---:R1:W2:Y:S08]  /*5590*/  SHFL.IDX PT, R13, R36, 0x1, 0x1c1f ;  /* 0x003c1f00240d7f89 */ /* 0x0062b000000e0000 */
[----:B-1----:R-:W-:Y:S05]  /*55a0*/  @!P4 BRA `(.L_x_537) ;  /* 0x000000000028c947 */ /* 0x002fea0003800000 */
[----:B------:R-:W-:-:S13]  /*55b0*/  ISETP.GE.AND P4, PT, R16, UR40, PT ;  /* 0x0000002810007c0c */ /* 0x000fda000bf86270 */
[----:B---3--:R-:W1:Y:S01]  /*55c0*/  @!P4 LDS.128 R8, [R73+0x3000] ;  /* 0x003000004908c984 */ /* 0x008e620000000c00 */
[----:B--2---:R-:W-:-:S04]  /*55d0*/  @!P4 LEA R14, P5, R16, R13, 0x1 ;  /* 0x0000000d100ec211 */ /* 0x004fc800078a08ff */
[----:B----4-:R-:W-:Y:S02]  /*55e0*/  @!P4 LEA.HI.X R15, R16, R37, R17, 0x1, P5 ;  /* 0x00000025100fc211 */ /* 0x010fe400028f0c11 */
[----:B------:R-:W-:-:S13]  /*55f0*/  ISETP.GE.AND P5, PT, R2, UR40, PT ;  /* 0x0000002802007c0c */ /* 0x000fda000bfa6270 */
[----:B------:R-:W-:-:S04]  /*5600*/  @!P5 LEA R12, P6, R2, R13, 0x1 ;  /* 0x0000000d020cd211 */ /* 0x000fc800078c08ff */
[----:B------:R-:W-:Y:S01]  /*5610*/  @!P5 LEA.HI.X R13, R2, R37, R153, 0x1, P6 ;  /* 0x00000025020dd211 */ /* 0x000fe200030f0c99 */
[----:B-1----:R-:W-:Y:S04]  /*5620*/  @!P4 ST.E.128 desc[UR42][R14.64], R8 ;  /* 0x000000080e00c985 */ /* 0x002fe8000c101d2a */
[----:B------:R-:W1:Y:S04]  /*5630*/  @!P5 LDS.128 R8, [R72+0x3000] ;  /* 0x003000004808d984 */ /* 0x000e680000000c00 */
[----:B-1----:R1:W-:Y:S02]  /*5640*/  @!P5 ST.E.128 desc[UR42][R12.64], R8 ;  /* 0x000000080c00d985 */ /* 0x0023e4000c101d2a */
.L_x_537:
[----:B------:R-:W-:Y:S05]  /*5650*/  BSYNC B0 ;  /* 0x0000000000007941 */ /* 0x000fea0003800000 */
.L_x_536:
[----:B-1----:R-:W5:Y:S01]  /*5660*/  LDL R8, [R1] ;  /* 0x0000000001087983 */ /* 0x002f620000100800 */
[----:B0-----:R-:W-:Y:S01]  /*5670*/  @!P3 VIADD R71, R71, 0x168c0 ;  /* 0x000168c04747b836 */ /* 0x001fe20000000000 */
[----:B------:R-:W-:Y:S01]  /*5680*/  IADD3 R19, R19, 0x1, RZ ;  /* 0x0000000113137810 */ /* 0x000fe20007ffe0ff */
[----:B------:R-:W-:Y:S01]  /*5690*/  @!PT LDS RZ, [RZ] ;  /* 0x00000000fffff984 */ /* 0x000fe20000000800 */
[----:B------:R-:W-:Y:S01]  /*56a0*/  @!PT LDS RZ, [RZ] ;  /* 0x00000000fffff984 */ /* 0x000fe20000000800 */
[----:B------:R-:W-:Y:S01]  /*56b0*/  @!PT LDS RZ, [RZ] ;  /* 0x00000000fffff984 */ /* 0x000fe20000000800 */
[----:B------:R-:W-:Y:S01]  /*56c0*/  @!PT LDS RZ, [RZ] ;  /* 0x00000000fffff984 */ /* 0x000fe20000000800 */
[----:B------:R0:W-:Y:S06]  /*56d0*/  MEMBAR.ALL.CTA ;  /* 0x0000000000007992 */ /* 0x0001ec0000008000 */
[----:B0-----:R-:W0:Y:S01]  /*56e0*/  FENCE.VIEW.ASYNC.S ;  /* 0x00000000000073c6 */ /* 0x001e220000000000 */
[----:B------:R-:W-:Y:S01]  /*56f0*/  @!P3 PRMT R71, RZ, 0x654, R71 ;  /* 0x00000654ff47b816 */ /* 0x000fe20000000047 */
[----:B0-----:R0:W-:Y:S06]  /*5700*/  BAR.SYNC.DEFER_BLOCKING R62, 0x80 ;  /* 0x0002003e0000751d */ /* 0x0011ec0000010000 */
[----:B------:R0:W-:Y:S01]  /*5710*/  @!P3 SYNCS.ARRIVE.TRANS64.RED.A1T0 RZ, [R71+URZ], RZ ;  /* 0x000000ff47ffb9a7 */ /* 0x0001e2000810043f */
[----:B------:R-:W-:-:S04]  /*5720*/  ISETP.NE.AND P3, PT, R19, 0x2, PT ;  /* 0x000000021300780c */ /* 0x000fc80003f65270 */
[----:B---3--:R-:W-:Y:S02]  /*5730*/  SEL R9, RZ, 0x1, P3 ;  /* 0x00000001ff097807 */ /* 0x008fe40001800000 */
[----:B------:R-:W-:Y:S02]  /*5740*/  SEL R19, R19, RZ, P3 ;  /* 0x000000ff13137207 */ /* 0x000fe40001800000 */
[----:B------:R-:W-:Y:S02]  /*5750*/  LOP3.LUT R154, R154, R9, RZ, 0x3c, !PT ;  /* 0x000000099a9a7212 */ /* 0x000fe400078e3cff */
[----:B-----5:R-:W-:-:S13]  /*5760*/  LOP3.LUT P4, RZ, R8, 0x1, RZ, 0xc0, !PT ;  /* 0x0000000108ff7812 */ /* 0x020fda000788c0ff */
[----:B0-----:R-:W-:Y:S05]  /*5770*/  @P4 BRA `(.L_x_538) ;  /* 0xffffffc800104947 */ /* 0x001fea000383ffff */
[----:B------:R-:W0:Y:S01]  /*5780*/  S2R R8, SR_TID.X ;  /* 0x0000000000087919 */ /* 0x000e220000002100 */
[----:B------:R-:W-:Y:S02]  /*5790*/  PLOP3.LUT P0, PT, PT, PT, PT, 0x8, 0x0 ;  /* 0x000000000000781c */ /* 0x000fe40003f0e170 */
[----:B0-----:R-:W-:-:S04]  /*57a0*/  SHF.R.U32.HI R8, RZ, 0x7, R8 ;  /* 0x00000007ff087819 */ /* 0x001fc80000011608 */
[----:B------:R-:W-:-:S13]  /*57b0*/  ISETP.NE.AND P4, PT, R8, 0x1, PT ;  /* 0x000000010800780c */ /* 0x000fda0003f85270 */
[----:B------:R-:W-:Y:S06]  /*57c0*/  @!P4 BAR.ARV 0x9, 0x100 ;  /* 0x024400000000cb1d */ /* 0x000fec0000002000 */
.L_x_478:
[----:B------:R-:W-:Y:S01]  /*57d0*/  ISETP.GE.AND P2, PT, R88, 0x1, PT ;  /* 0x000000015800780c */ /* 0x000fe20003f46270 */
[----:B------:R-:W-:Y:S01]  /*57e0*/  IMAD.MOV.U32 R3, RZ, RZ, RZ ;  /* 0x000000ffff037224 */ /* 0x000fe200078e00ff */
[----:B------:R-:W-:Y:S02]  /*57f0*/  PLOP3.LUT P1, PT, PT, PT, PT, 0x80, 0x0 ;  /* 0x000000000000781c */ /* 0x000fe40003f2f070 */
[----:B------:R-:W-:Y:S01]  /*5800*/  CS2R R28, SRZ ;  /* 0x00000000001c7805 */ /* 0x000fe2000001ff00 */
[----:B------:R-:W-:Y:S01]  /*5810*/  IMAD.MOV.U32 R119, RZ, RZ, RZ ;  /* 0x000000ffff777224 */ /* 0x000fe200078e00ff */
[----:B------:R-:W-:Y:S01]  /*5820*/  CS2R R26, SRZ ;  /* 0x00000000001a7805 */ /* 0x000fe2000001ff00 */
[----:B------:R-:W-:Y:S01]  /*5830*/  IMAD.MOV.U32 R0, RZ, RZ, RZ ;  /* 0x000000ffff007224 */ /* 0x000fe200078e00ff */
[----:B------:R-:W-:Y:S02]  /*5840*/  CS2R R30, SRZ ;  /* 0x00000000001e7805 */ /* 0x000fe4000001ff00 */
[----:B----4-:R-:W-:-:S02]  /*5850*/  CS2R R36, SRZ ;  /* 0x0000000000247805 */ /* 0x010fc4000001ff00 */
        /* <DEDUP_REMOVED lines=9> */
[----:B------:R-:W-:Y:S01]  /*58f0*/  IMAD.MOV.U32 R54, RZ, RZ, RZ ;  /* 0x000000ffff367224 */ /* 0x000fe200078e00ff */
[----:B--2---:R-:W-:Y:S01]  /*5900*/  MOV R13, RZ ;  /* 0x000000ff000d7202 */ /* 0x004fe20000000f00 */
[----:B------:R-:W-:Y:S01]  /*5910*/  IMAD.MOV.U32 R56, RZ, RZ, RZ ;  /* 0x000000ffff387224 */ /* 0x000fe200078e00ff */
[----:B------:R-:W-:Y:S06]  /*5920*/  @P0 BRA `(.L_x_539) ;  /* 0x00000000000c0947 */ /* 0x000fec0003800000 */
[----:B------:R-:W0:Y:S01]  /*5930*/  FENCE.VIEW.ASYNC.G ;  /* 0x00000000000073c6 */ /* 0x000e220000000100 */
[----:B------:R-:W-:Y:S05]  /*5940*/  WARPSYNC.ALL ;  /* 0x0000000000007948 */ /* 0x000fea0003800000 */
[----:B0-----:R-:W-:Y:S06]  /*5950*/  BAR.ARV 0xc, 0x200 ;  /* 0x0308000000007b1d */ /* 0x001fec0000002000 */
.L_x_539:
[----:B------:R-:W-:Y:S02]  /*5960*/  IMAD.MOV.U32 R12, RZ, RZ, RZ ;  /* 0x000000ffff0c7224 */ /* 0x000fe400078e00ff */
[----:B------:R-:W-:Y:S01]  /*5970*/  IMAD.MOV.U32 R55, RZ, RZ, RZ ;  /* 0x000000ffff377224 */ /* 0x000fe200078e00ff */
[----:B------:R-:W-:Y:S06]  /*5980*/  @!P2 BRA `(.L_x_540) ;  /* 0x000000700048a947 */ /* 0x000fec0003800000 */
[----:B------:R-:W-:-:S03]  /*5990*/  UMOV UR4, 0xffffffff ;  /* 0xffffffff00047882 */ /* 0x000fc60000000000 */
[----:B------:R-:W-:Y:S05]  /*59a0*/  BRA.DIV UR4, `(.L_x_541) ;  /* 0x000000fa04907947 */ /* 0x000fea000b800000 */
[----:B------:R-:W0:Y:S02]  /*59b0*/  S2R R0, SR_TID.X ;  /* 0x0000000000007919 */ /* 0x000e240000002100 */
[----:B0-----:R-:W-:-:S05]  /*59c0*/  VIADD R3, R0, 0xffffff80 ;  /* 0xffffff8000037836 */ /* 0x001fca0000000000 */
[----:B------:R-:W-:-:S04]  /*59d0*/  SHF.R.S32.HI R0, RZ, 0x1f, R3 ;  /* 0x0000001fff007819 */ /* 0x000fc80000011403 */
[----:B------:R-:W-:-:S04]  /*59e0*/  LEA.HI R0, R0, R3, RZ, 0x7 ;  /* 0x0000000300007211 */ /* 0x000fc800078f38ff */
[----:B------:R-:W-:-:S06]  /*59f0*/  SHF.R.S32.HI R0, RZ, 0x7, R0 ;  /* 0x00000007ff007819 */ /* 0x000fcc0000011400 */
[----:B------:R-:W0:Y:S04]  /*5a00*/  SHFL.IDX PT, R0, R0, RZ, 0x1f ;  /* 0x00001fff00007589 */ /* 0x000e2800000e0000 */
[----:B0-----:R0:W-:Y:S02]  /*5a10*/  STL [R1+0x20], R0 ;  /* 0x0000200001007387 */ /* 0x0011e40000100800 */
.L_x_748:
[----:B------:R-:W0:Y:S01]  /*5a20*/  LDL R3, [R1+0x20] ;  /* 0x0000200001037983 */ /* 0x000e220000100800 */
[----:B------:R-:W-:Y:S01]  /*5a30*/  BSSY B6, `(.L_x_542) ;  /* 0x000001b000067945 */ /* 0x000fe20003800000 */
[----:B0-----:R-:W-:-:S05]  /*5a40*/  IMAD.HI R0, R3, 0x55555556, RZ ;  /* 0x5555555603007827 */ /* 0x001fca00078e02ff */
[----:B------:R-:W-:-:S05]  /*5a50*/  LEA.HI R0, R0, R0, RZ, 0x1 ;  /* 0x0000000000007211 */ /* 0x000fca00078f08ff */
[----:B------:R-:W-:Y:S01]  /*5a60*/  IMAD R0, R0, -0x3, R3 ;  /* 0xfffffffd00007824 */ /* 0x000fe200078e0203 */
[----:B------:R-:W-:-:S04]  /*5a70*/  IADD3 R3, R18, 0x8400, RZ ;  /* 0x0000840012037810 */ /* 0x000fc80007ffe0ff */
[----:B------:R-:W-:Y:S01]  /*5a80*/  LOP3.LUT P0, RZ, R3, 0x3ff, RZ, 0xc0, !PT ;  /* 0x000003ff03ff7812 */ /* 0x000fe2000780c0ff */
[----:B------:R-:W-:-:S03]  /*5a90*/  IMAD R0, R0, 0x2000, R3 ;  /* 0x0000200000007824 */ /* 0x000fc600078e0203 */
[----:B------:R-:W-:Y:S02]  /*5aa0*/  P2R R26, PR, RZ, 0x1 ;  /* 0x00000001ff1a7803 */ /* 0x000fe40000000000 */
[----:B------:R-:W-:-:S04]  /*5ab0*/  SHF.R.U32.HI R0, RZ, 0x4, R0 ;  /* 0x00000004ff007819 */ /* 0x000fc80000011600 */
[----:B------:R-:W-:-:S03]  /*5ac0*/  LOP3.LUT R29, R0, 0x3fff, RZ, 0xc0, !PT ;  /* 0x00003fff001d7812 */ /* 0x000fc600078ec0ff */
[----:B------:R-:W-:Y:S05]  /*5ad0*/  @!P0 BRA `(.L_x_543) ;  /* 0x0000000000408947 */ /* 0x000fea0003800000 */
[----:B------:R-:W-:Y:S01]  /*5ae0*/  MOV R0, 0x0 ;  /* 0x0000000000007802 */ /* 0x000fe20000000f00 */
[----:B------:R-:W-:Y:S01]  /*5af0*/  ULDC.64 UR4, c[0x4][0x88] ;  /* 0x0100220000047ab9 */ /* 0x000fe20000000a00 */
[----:B------:R-:W-:Y:S01]  /*5b00*/  ULDC.64 UR6, c[0x4][0x90] ;  /* 0x0100240000067ab9 */ /* 0x000fe20000000a00 */
[----:B------:R-:W-:Y:S01]  /*5b10*/  IMAD.U32 R4, RZ, RZ, UR4 ;  /* 0x00000004ff047e24 */ /* 0x000fe2000f8e00ff */
[----:B-1----:R0:W1:Y:S01]  /*5b20*/  LDC.64 R14, c[0x4][R0] ;  /* 0x01000000000e7b82 */ /* 0x0020620000000a00 */
[----:B------:R-:W-:Y:S01]  /*5b30*/  IMAD.U32 R5, RZ, RZ, UR5 ;  /* 0x00000005ff057e24 */ /* 0x000fe2000f8e00ff */
[----:B------:R-:W-:Y:S01]  /*5b40*/  ULDC.64 UR4, c[0x4][0x28] ;  /* 0x01000a0000047ab9 */ /* 0x000fe20000000a00 */
[----:B------:R-:W-:Y:S01]  /*5b50*/  IMAD.U32 R6, RZ, RZ, UR6 ;  /* 0x00000006ff067e24 */ /* 0x000fe2000f8e00ff */
[----:B------:R-:W-:Y:S01]  /*5b60*/  MOV R7, UR7 ;  /* 0x0000000700077c02 */ /* 0x000fe20008000f00 */
[----:B------:R-:W-:Y:S01]  /*5b70*/  IMAD.U32 R10, RZ, RZ, UR4 ;  /* 0x00000004ff0a7e24 */ /* 0x000fe2000f8e00ff */
[----:B------:R-:W-:Y:S01]  /*5b80*/  MOV R13, RZ ;  /* 0x000000ff000d7202 */ /* 0x000fe20000000f00 */
[----:B------:R-:W-:-:S02]  /*5b90*/  IMAD.U32 R11, RZ, RZ, UR5 ;  /* 0x00000005ff0b7e24 */ /* 0x000fc4000f8e00ff */
[----:B------:R-:W-:Y:S02]  /*5ba0*/  IMAD.MOV.U32 R8, RZ, RZ, 0x70 ;  /* 0x00000070ff087424 */ /* 0x000fe400078e00ff */
[----:B0-----:R-:W-:-:S07]  /*5bb0*/  IMAD.MOV.U32 R12, RZ, RZ, 0x1 ;  /* 0x00000001ff0c7424 */ /* 0x001fce00078e00ff */
[----:B------:R-:W-:-:S07]  /*5bc0*/  LEPC R20, `(.L_x_543) ;  /* 0x000000001014794e */ /* 0x000fce0000000000 */
[----:B-1---5:R-:W-:Y:S05]  /*5bd0*/  CALL.ABS.NOINC R14 ;  /* 0x000000000e007343 */ /* 0x022fea0003c00000 */
.L_x_543:
[----:B------:R-:W-:Y:S05]  /*5be0*/  BSYNC B6 ;  /* 0x0000000000067941 */ /* 0x000fea0003800000 */
.L_x_542:
[----:B------:R-:W-:Y:S02]  /*5bf0*/  ULDC UR4, c[0x0][0x3f4] ;  /* 0x0000fd0000047ab9 */ /* 0x000fe40000000800 */
[----:B------:R-:W-:-:S13]  /*5c00*/  ISETP.LT.AND P0, PT, RZ, UR4, PT ;  /* 0x00000004ff007c0c */ /* 0x000fda000bf01270 */
[----:B------:R-:W-:Y:S05]  /*5c10*/  @P0 BRA `(.L_x_544) ;  /* 0x0000000000400947 */ /* 0x000fea0003800000 */
[----:B------:R-:W-:-:S04]  /*5c20*/  ULEA.HI UR4, UR37, UR37, URZ, 0x1 ;  /* 0x0000002525047291 */ /* 0x000fc8000f8f083f */
[----:B------:R-:W-:-:S04]  /*5c30*/  ULOP3.LUT UR4, UR4, 0xfffffffe, URZ, 0xc0, !UPT ;  /* 0xfffffffe04047892 */ /* 0x000fc8000f8ec03f */
[----:B------:R-:W-:-:S06]  /*5c40*/  UIADD3 UR4, UR37, -UR4, URZ ;  /* 0x8000000425047290 */ /* 0x000fcc000fffe03f */
[----:B------:R-:W-:-:S05]  /*5c50*/  IMAD.U32 R3, RZ, RZ, UR4 ;  /* 0x00000004ff037e24 */ /* 0x000fca000f8e00ff */
[----:B------:R-:W-:-:S04]  /*5c60*/  SHF.L.U32 R3, R3, 0x1f, RZ ;  /* 0x0000001f03037819 */ /* 0x000fc800000006ff */
[----:B------:R0:W2:Y:S03]  /*5c70*/  SYNCS.PHASECHK.TRANS64.TRYWAIT P0, [R18+URZ+0x16800], R3 ;  /* 0x01680003120075a7 */ /* 0x0000a6000800017f */
[----:B--2---:R-:W-:Y:S05]  /*5c80*/  @!P0 NANOSLEEP.SYNCS 0x989680 ;  /* 0x009896800000895d */ /* 0x004fea0003900000 */
[----:B------:R-:W2:Y:S01]  /*5c90*/  @!P0 SYNCS.PHASECHK.TRANS64 P0, [R18+URZ+0x16800], R3 ;  /* 0x01680003120085a7 */ /* 0x000ea2000800007f */
[----:B------:R-:W-:Y:S04]  /*5ca0*/  BSSY B0, `(.L_x_545) ;  /* 0x0000006000007945 */ /* 0x000fe80003800000 */
[----:B--2---:R-:W-:Y:S05]  /*5cb0*/  @P0 BRA `(.L_x_546) ;  /* 0x0000000000100947 */ /* 0x004fea0003800000 */
.L_x_547:
[----:B--2---:R2:W3:Y:S02]  /*5cc0*/  SYNCS.PHASECHK.TRANS64.TRYWAIT P0, [R18+URZ+0x16800], R3 ;  /* 0x01680003120075a7 */ /* 0x0044e4000800017f */
[----:B---3--:R-:W-:Y:S05]  /*5cd0*/  @!P0 NANOSLEEP.SYNCS 0x989680 ;  /* 0x009896800000895d */ /* 0x008fea0003900000 */
[----:B------:R-:W3:Y:S02]  /*5ce0*/  @!P0 SYNCS.PHASECHK.TRANS64 P0, [R18+URZ+0x16800], R3 ;  /* 0x01680003120085a7 */ /* 0x000ee4000800007f */
[----:B---3--:R-:W-:Y:S05]  /*5cf0*/  @!P0 BRA `(.L_x_547) ;  /* 0xfffffffc00f08947 */ /* 0x008fea000383ffff */
.L_x_546:
[----:B------:R-:W-:Y:S05]  /*5d00*/  BSYNC B0 ;  /* 0x0000000000007941 */ /* 0x000fea0003800000 */
.L_x_545:
[----:B------:R-:W-:Y:S05]  /*5d10*/  BRA `(.L_x_548) ;  /* 0x0000002000ec7947 */ /* 0x000fea0003800000 */
.L_x_544:
[----:B-----5:R-:W-:Y:S01]  /*5d20*/  SHF.R.S32.HI R0, RZ, 0x1f, R24 ;  /* 0x0000001fff007819 */ /* 0x020fe20000011418 */
[----:B------:R-:W-:Y:S01]  /*5d30*/  ULDC.64 UR4, c[0x0][0x3f8] ;  /* 0x0000fe0000047ab9 */ /* 0x000fe20000000a00 */
[----:B------:R-:W-:Y:S01]  /*5d40*/  ULDC.64 UR6, c[0x0][0x408] ;  /* 0x0001020000067ab9 */ /* 0x000fe20000000a00 */
[----:B------:R-:W-:Y:S01]  /*5d50*/  ISETP.NE.AND P2, PT, R26, RZ, PT ;  /* 0x000000ff1a00720c */ /* 0x000fe20003f45270 */
[----:B------:R-:W-:Y:S01]  /*5d60*/  IMAD.WIDE.U32 R4, R24, UR4, RZ ;  /* 0x0000000418047c25 */ /* 0x000fe2000f8e00ff */
[----:B------:R-:W-:Y:S03]  /*5d70*/  BSSY B6, `(.L_x_549) ;  /* 0x000001f000067945 */ /* 0x000fe60003800000 */
[C---:B------:R-:W-:Y:S02]  /*5d80*/  IMAD R3, R0.reuse, UR4, RZ ;  /* 0x0000000400037c24 */ /* 0x040fe4000f8e02ff */
[----:B------:R-:W-:-:S02]  /*5d90*/  IMAD R9, R0, UR6, RZ ;  /* 0x0000000600097c24 */ /* 0x000fc4000f8e02ff */
[C---:B------:R-:W-:Y:S01]  /*5da0*/  IMAD R3, R24.reuse, UR5, R3 ;  /* 0x0000000518037c24 */ /* 0x040fe2000f8e0203 */
[----:B------:R-:W-:Y:S01]  /*5db0*/  ULDC.64 UR4, c[0x0][0x3e8] ;  /* 0x0000fa0000047ab9 */ /* 0x000fe20000000a00 */
[----:B------:R-:W-:-:S04]  /*5dc0*/  IMAD.WIDE.U32 R6, R24, UR6, RZ ;  /* 0x0000000618067c25 */ /* 0x000fc8000f8e00ff */
[----:B------:R-:W-:Y:S01]  /*5dd0*/  IMAD R9, R24, UR7, R9 ;  /* 0x0000000718097c24 */ /* 0x000fe2000f8e0209 */
[----:B------:R-:W-:Y:S01]  /*5de0*/  ULDC.64 UR6, c[0x0][0x400] ;  /* 0x0001000000067ab9 */ /* 0x000fe20000000a00 */
[----:B------:R-:W-:Y:S01]  /*5df0*/  IMAD.IADD R5, R3, 0x1, R5 ;  /* 0x0000000103057824 */ /* 0x000fe200078e0205 */
[----:B------:R-:W-:Y:S01]  /*5e00*/  LEA R24, P0, R4, UR4, 0x1 ;  /* 0x0000000404187c11 */ /* 0x000fe2000f8008ff */
[----:B------:R-:W-:Y:S01]  /*5e10*/  IMAD.IADD R3, R9, 0x1, R7 ;  /* 0x0000000109037824 */ /* 0x000fe200078e0207 */
[----:B------:R-:W-:Y:S02]  /*5e20*/  LEA R27, P1, R6, UR6, 0x1 ;  /* 0x00000006061b7c11 */ /* 0x000fe4000f8208ff */
[----:B------:R-:W-:Y:S02]  /*5e30*/  LEA.HI.X R26, R4, UR5, R5, 0x1, P0 ;  /* 0x00000005041a7c11 */ /* 0x000fe400080f0c05 */
[----:B------:R-:W-:Y:S01]  /*5e40*/  LEA.HI.X R28, R6, UR7, R3, 0x1, P1 ;  /* 0x00000007061c7c11 */ /* 0x000fe200088f0c03 */
[----:B------:R-:W-:Y:S08]  /*5e50*/  @!P2 BRA `(.L_x_550) ;  /* 0x000000000040a947 */ /* 0x000ff00003800000 */
[----:B------:R-:W-:Y:S01]  /*5e60*/  MOV R0, 0x0 ;  /* 0x0000000000007802 */ /* 0x000fe20000000f00 */
[----:B------:R-:W-:Y:S01]  /*5e70*/  ULDC.64 UR4, c[0x4][0x88] ;  /* 0x0100220000047ab9 */ /* 0x000fe20000000a00 */
[----:B------:R-:W-:Y:S01]  /*5e80*/  ULDC.64 UR6, c[0x4][0x90] ;  /* 0x0100240000067ab9 */ /* 0x000fe20000000a00 */
[----:B------:R-:W-:Y:S01]  /*5e90*/  IMAD.U32 R4, RZ, RZ, UR4 ;  /* 0x00000004ff047e24 */ /* 0x000fe2000f8e00ff */
[----:B-1----:R0:W1:Y:S01]  /*5ea0*/  LDC.64 R14, c[0x4][R0] ;  /* 0x01000000000e7b82 */ /* 0x0020620000000a00 */
[----:B------:R-:W-:Y:S01]  /*5eb0*/  MOV R5, UR5 ;  /* 0x0000000500057c02 */ /* 0x000fe20008000f00 */
        /* <DEDUP_REMOVED lines=10> */
.L_x_550:
[----:B------:R-:W-:Y:S05]  /*5f60*/  BSYNC B6 ;  /* 0x0000000000067941 */ /* 0x000fea0003800000 */
.L_x_549:
[----:B------:R-:W-:Y:S01]  /*5f70*/  ULDC.U8 UR4, c[0x0][0x410] ;  /* 0x0001040000047ab9 */ /* 0x000fe20000000000 */
[----:B------:R-:W-:Y:S01]  /*5f80*/  BSSY B0, `(.L_x_551) ;  /* 0x000020c000007945 */ /* 0x000fe20003800000 */
[----:B------:R-:W-:Y:S01]  /*5f90*/  ISETP.NE.AND P0, PT, RZ, UR4, PT ;  /* 0x00000004ff007c0c */ /* 0x000fe2000bf05270 */
[----:B------:R-:W-:-:S12]  /*5fa0*/  IMAD R4, R33, 0xc0, R152 ;  /* 0x000000c021047824 */ /* 0x000fd800078e0298 */
[----:B------:R-:W-:Y:S05]  /*5fb0*/  @!P0 BRA `(.L_x_552) ;  /* 0x0000001000288947 */ /* 0x000fea0003800000 */
[----:B------:R-:W-:-:S03]  /*5fc0*/  UMOV UR4, 0xffffffff ;  /* 0xffffffff00047882 */ /* 0x000fc60000000000 */
[----:B------:R-:W-:Y:S05]  /*5fd0*/  BRA.DIV UR4, `(.L_x_553) ;  /* 0x000000f604447947 */ /* 0x000fea000b800000 */
[----:B------:R0:W2:Y:S04]  /*5fe0*/  SHFL.IDX PT, R3, R26, RZ, 0x1c1f ;  /* 0x001c1fff1a037589 */ /* 0x0000a800000e0000 */
[----:B------:R0:W3:Y:S04]  /*5ff0*/  SHFL.IDX PT, R0, R24, RZ, 0x1c1f ;  /* 0x001c1fff18007589 */ /* 0x0000e800000e0000 */
[----:B------:R0:W4:Y:S04]  /*6000*/  SHFL.IDX PT, R5, R28, RZ, 0x1c1f ;  /* 0x001c1fff1c057589 */ /* 0x00012800000e0000 */
[----:B-1----:R0:W1:Y:S02]  /*6010*/  SHFL.IDX PT, R14, R27, RZ, 0x1c1f ;  /* 0x001c1fff1b0e7589 */ /* 0x00206400000e0000 */
.L_x_754:
[----:B------:R-:W-:Y:S01]  /*6020*/  ULDC UR4, c[0x0][0x448] ;  /* 0x0001120000047ab9 */ /* 0x000fe20000000800 */
[----:B------:R-:W-:Y:S01]  /*6030*/  BSSY B1, `(.L_x_554) ;  /* 0x000001e000017945 */ /* 0x000fe20003800000 */
[----:B0-----:R-:W-:Y:S01]  /*6040*/  IMAD R26, R25, UR4, RZ ;  /* 0x00000004191a7c24 */ /* 0x001fe2000f8e02ff */
[----:B------:R-:W-:Y:S02]  /*6050*/  CS2R R8, SRZ ;  /* 0x0000000000087805 */ /* 0x000fe4000001ff00 */
[----:B------:R-:W-:Y:S02]  /*6060*/  CS2R R6, SRZ ;  /* 0x0000000000067805 */ /* 0x000fe4000001ff00 */
[----:B------:R-:W-:Y:S02]  /*6070*/  CS2R R10, SRZ ;  /* 0x00000000000a7805 */ /* 0x000fe4000001ff00 */
[----:B------:R-:W-:Y:S02]  /*6080*/  CS2R R12, SRZ ;  /* 0x00000000000c7805 */ /* 0x000fe4000001ff00 */
[----:B------:R-:W-:-:S13]  /*6090*/  ISETP.GE.AND P0, PT, R4, R26, PT ;  /* 0x0000001a0400720c */ /* 0x000fda0003f06270 */
[----:B------:R-:W-:Y:S05]  /*60a0*/  @P0 BRA `(.L_x_555) ;  /* 0x0000000000580947 */ /* 0x000fea0003800000 */
[----:B------:R-:W4:Y:S01]  /*60b0*/  LDL R28, [R1+0x50] ;  /* 0x00005000011c7983 */ /* 0x000f220000100800 */
[----:B------:R-:W-:-:S03]  /*60c0*/  ULDC UR4, c[0x0][0x3f4] ;  /* 0x0000fd0000047ab9 */ /* 0x000fc60000000800 */
[----:B------:R-:W4:Y:S01]  /*60d0*/  LDL R27, [R1+0x4c] ;  /* 0x00004c00011b7983 */ /* 0x000f220000100800 */
[----:B------:R-:W-:Y:S01]  /*60e0*/  ISETP.GE.AND P3, PT, R156, UR4, PT ;  /* 0x000000049c007c0c */ /* 0x000fe2000bf66270 */
[----:B---3--:R-:W-:Y:S01]  /*60f0*/  IMAD.MOV.U32 R6, RZ, RZ, R0 ;  /* 0x000000ffff067224 */ /* 0x008fe200078e0000 */
[----:B------:R-:W-:Y:S01]  /*6100*/  ISETP.GE.AND P2, PT, R22, UR4, PT ;  /* 0x0000000416007c0c */ /* 0x000fe2000bf46270 */
[----:B--2---:R-:W-:Y:S01]  /*6110*/  IMAD.MOV.U32 R7, RZ, RZ, R3 ;  /* 0x000000ffff077224 */ /* 0x004fe200078e0003 */
[----:B----4-:R-:W-:Y:S02]  /*6120*/  MOV R15, R5 ;  /* 0x00000005000f7202 */ /* 0x010fe40000000f00 */
[----:B------:R-:W-:Y:S02]  /*6130*/  CS2R R10, SRZ ;  /* 0x00000000000a7805 */ /* 0x000fe4000001ff00 */
[----:B------:R-:W-:Y:S02]  /*6140*/  CS2R R8, SRZ ;  /* 0x0000000000087805 */ /* 0x000fe4000001ff00 */
[----:B------:R-:W-:-:S05]  /*6150*/  CS2R R12, SRZ ;  /* 0x00000000000c7805 */ /* 0x000fca000001ff00 */
[----:B------:R-:W-:Y:S01]  /*6160*/  @!P2 IMAD.WIDE R20, R22, 0x2, R6 ;  /* 0x000000021614a825 */ /* 0x000fe200078e0206 */
[----:B------:R-:W-:-:S04]  /*6170*/  CS2R R6, SRZ ;  /* 0x0000000000067805 */ /* 0x000fc8000001ff00 */
[----:B------:R0:W5:Y:S01]  /*6180*/  @!P2 LD.E.64 R10, desc[UR42][R20.64] ;  /* 0x0000002a140aa980 */ /* 0x000162000c101b00 */
[-C--:B------:R-:W-:Y:S02]  /*6190*/  @!P3 IADD3 R24, P0, R0, R28.reuse, RZ ;  /* 0x0000001c0018b210 */ /* 0x080fe40007f1e0ff */
[----:B-1----:R-:W-:Y:S01]  /*61a0*/  @!P3 IADD3 R4, P1, R14, R28, RZ ;  /* 0x0000001c0e04b210 */ /* 0x002fe20007f3e0ff */
[----:B------:R-:W-:-:S04]  /*61b0*/  @!P2 IMAD.WIDE R14, R22, 0x2, R14 ;  /* 0x00000002160ea825 */ /* 0x000fc800078e020e */
[--C-:B------:R-:W-:Y:S01]  /*61c0*/  @!P3 IMAD.X R25, R3, 0x1, R27.reuse, P0 ;  /* 0x000000010319b824 */ /* 0x100fe200000e061b */
[----:B------:R0:W5:Y:S01]  /*61d0*/  @!P2 LD.E.64 R8, desc[UR42][R14.64] ;  /* 0x0000002a0e08a980 */ /* 0x000162000c101b00 */
[----:B------:R-:W-:-:S03]  /*61e0*/  @!P3 IMAD.X R5, R5, 0x1, R27, P1 ;  /* 0x000000010505b824 */ /* 0x000fc600008e061b */
[----:B------:R0:W5:Y:S04]  /*61f0*/  @!P3 LD.E.64 R12, desc[UR42][R24.64] ;  /* 0x0000002a180cb980 */ /* 0x000168000c101b00 */
[----:B------:R0:W5:Y:S02]  /*6200*/  @!P3 LD.E.64 R6, desc[UR42][R4.64] ;  /* 0x0000002a0406b980 */ /* 0x000164000c101b00 */
.L_x_555:
[----:B------:R-:W-:Y:S05]  /*6210*/  BSYNC B1 ;  /* 0x0000000000017941 */ /* 0x000fea0003800000 */
.L_x_554:
[----:B01----:R-:W3:Y:S01]  /*6220*/  LDL R14, [R1+0x1c] ;  /* 0x00001c00010e7983 */ /* 0x003ee20000100800 */
[----:B------:R-:W-:Y:S01]  /*6230*/  ULEA.HI UR4, UR37, UR37, URZ, 0x1 ;  /* 0x0000002525047291 */ /* 0x000fe2000f8f083f */
[----:B------:R-:W-:Y:S01]  /*6240*/  IMAD R4, R33, -0xc0, R26 ;  /* 0xffffff4021047824 */ /* 0x000fe200078e021a */
[--C-:B-----5:R-:W-:Y:S01]  /*6250*/  SHF.R.U64 R34, R10, 0x10, R11.reuse ;  /* 0x000000100a227819 */ /* 0x120fe2000000120b */
[----:B----4-:R-:W0:Y:S01]  /*6260*/  S2R R5, SR_TID.X ;  /* 0x0000000000057919 */ /* 0x010e220000002100 */
[----:B------:R-:W-:Y:S01]  /*6270*/  ULOP3.LUT UR4, UR4, 0xfffffffe, URZ, 0xc0, !UPT ;  /* 0xfffffffe04047892 */ /* 0x000fe2000f8ec03f */
[----:B------:R-:W-:Y:S01]  /*6280*/  IMAD.MOV.U32 R20, RZ, RZ, R11 ;  /* 0x000000ffff147224 */ /* 0x000fe200078e000b */
[----:B------:R-:W-:Y:S01]  /*6290*/  SHF.R.U64 R24, R12, 0x10, R13 ;  /* 0x000000100c187819 */ /* 0x000fe2000000120d */
[----:B------:R-:W-:Y:S01]  /*62a0*/  IMAD.MOV.U32 R30, RZ, RZ, R8 ;  /* 0x000000ffff1e7224 */ /* 0x000fe200078e0008 */
[----:B------:R-:W-:Y:S01]  /*62b0*/  UIADD3 UR4, UR37, -UR4, URZ ;  /* 0x8000000425047290 */ /* 0x000fe2000fffe03f */
[--C-:B------:R-:W-:Y:S01]  /*62c0*/  SHF.R.U64 R35, R8, 0x10, R9.reuse ;  /* 0x0000001008237819 */ /* 0x100fe20000001209 */
[----:B------:R-:W-:Y:S01]  /*62d0*/  BSSY B1, `(.L_x_556) ;  /* 0x0000029000017945 */ /* 0x000fe20003800000 */
[----:B------:R-:W-:-:S02]  /*62e0*/  SHF.R.U32.HI R26, RZ, 0x10, R9 ;  /* 0x00000010ff1a7819 */ /* 0x000fc40000011609 */
[----:B------:R-:W-:Y:S01]  /*62f0*/  MOV R32, R10 ;  /* 0x0000000a00207202 */ /* 0x000fe20000000f00 */
[----:B------:R-:W-:Y:S01]  /*6300*/  IMAD.U32 R15, RZ, RZ, UR4 ;  /* 0x00000004ff0f7e24 */ /* 0x000fe2000f8e00ff */
[----:B------:R-:W-:Y:S02]  /*6310*/  MOV R10, R13 ;  /* 0x0000000d000a7202 */ /* 0x000fe40000000f00 */
[----:B------:R-:W-:Y:S02]  /*6320*/  SHF.R.U32.HI R25, RZ, 0x10, R13 ;  /* 0x00000010ff197819 */ /* 0x000fe4000001160d */
[----:B------:R-:W-:Y:S02]  /*6330*/  SHF.L.U32 R15, R15, 0x1f, RZ ;  /* 0x0000001f0f0f7819 */ /* 0x000fe400000006ff */
[----:B------:R-:W-:Y:S02]  /*6340*/  VIMNMX R13, R4, 0xc0, PT ;  /* 0x000000c0040d7848 */ /* 0x000fe40003fe0100 */
[----:B------:R-:W1:Y:S01]  /*6350*/  SYNCS.PHASECHK.TRANS64.TRYWAIT P0, [R18+URZ+0x16800], R15 ;  /* 0x0168000f120075a7 */ /* 0x000e62000800017f */
[----:B------:R-:W-:-:S02]  /*6360*/  PRMT R8, R10, 0x5410, R25 ;  /* 0x000054100a087816 */ /* 0x000fc40000000019 */
[----:B------:R-:W-:Y:S02]  /*6370*/  PRMT R32, R32, 0x5410, R20 ;  /* 0x0000541020207816 */ /* 0x000fe40000000014 */
[----:B------:R-:W-:Y:S02]  /*6380*/  PRMT R10, R24, 0x7610, R10 ;  /* 0x00007610180a7816 */ /* 0x000fe4000000000a */
[----:B------:R-:W-:Y:S01]  /*6390*/  PRMT R35, R35, 0x5410, R26 ;  /* 0x0000541023237816 */ /* 0x000fe2000000001a */
[----:B0-----:R-:W-:-:S05]  /*63a0*/  VIADD R21, R5, 0xffffff80 ;  /* 0xffffff8005157836 */ /* 0x001fca0000000000 */
[----:B------:R-:W-:-:S04]  /*63b0*/  SHF.R.S32.HI R5, RZ, 0x1f, R21 ;  /* 0x0000001fff057819 */ /* 0x000fc80000011415 */
[----:B------:R-:W-:Y:S02]  /*63c0*/  LEA.HI R5, R5, R21, RZ, 0x5 ;  /* 0x0000001505057211 */ /* 0x000fe400078f28ff */
[----:B------:R-:W-:Y:S01]  /*63d0*/  SHF.R.U32.HI R21, RZ, 0x10, R11 ;  /* 0x00000010ff157819 */ /* 0x000fe2000001160b */
[----:B------:R-:W-:Y:S01]  /*63e0*/  IMAD.MOV.U32 R11, RZ, RZ, R12 ;  /* 0x000000ffff0b7224 */ /* 0x000fe200078e000c */
[----:B------:R-:W-:Y:S01]  /*63f0*/  SHF.R.S32.HI R5, RZ, 0x5, R5 ;  /* 0x00000005ff057819 */ /* 0x000fe20000011405 */
[----:B------:R-:W-:Y:S01]  /*6400*/  IMAD.MOV.U32 R12, RZ, RZ, R9 ;  /* 0x000000ffff0c7224 */ /* 0x000fe200078e0009 */
[----:B------:R-:W-:Y:S01]  /*6410*/  PRMT R34, R34, 0x5410, R21 ;  /* 0x0000541022227816 */ /* 0x000fe20000000015 */
[----:B------:R-:W-:Y:S01]  /*6420*/  IMAD.MOV.U32 R9, RZ, RZ, R6 ;  /* 0x000000ffff097224 */ /* 0x000fe200078e0006 */
[----:B------:R-:W-:Y:S02]  /*6430*/  SHF.R.U64 R6, R6, 0x10, R7 ;  /* 0x0000001006067819 */ /* 0x000fe40000001207 */
[----:B------:R-:W-:-:S02]  /*6440*/  PRMT R30, R30, 0x5410, R12 ;  /* 0x000054101e1e7816 */ /* 0x000fc4000000000c */
[----:B------:R-:W-:Y:S01]  /*6450*/  PRMT R11, R11, 0x5410, R9 ;  /* 0x000054100b0b7816 */ /* 0x000fe20000000009 */
[C---:B---3--:R-:W-:Y:S01]  /*6460*/  IMAD.SHL.U32 R0, R14.reuse, 0x40, RZ ;  /* 0x000000400e007824 */ /* 0x048fe200078e00ff */
[----:B------:R-:W-:Y:S01]  /*6470*/  LOP3.LUT P1, RZ, R14, 0x4, RZ, 0xc0, !PT ;  /* 0x000000040eff7812 */ /* 0x000fe2000782c0ff */
[--C-:B------:R-:W-:Y:S01]  /*6480*/  IMAD.MOV.U32 R14, RZ, RZ, R7.reuse ;  /* 0x000000ffff0e7224 */ /* 0x100fe200078e0007 */
[----:B------:R-:W-:Y:S02]  /*6490*/  SHF.R.U32.HI R7, RZ, 0x10, R7 ;  /* 0x00000010ff077819 */ /* 0x000fe40000011607 */
[----:B--2---:R-:W-:Y:S02]  /*64a0*/  LOP3.LUT R3, R0, 0x1c0, RZ, 0xc0, !PT ;  /* 0x000001c000037812 */ /* 0x004fe400078ec0ff */
[----:B------:R-:W-:Y:S02]  /*64b0*/  PRMT R9, R14, 0x7610, R9 ;  /* 0x000076100e097816 */ /* 0x000fe40000000009 */
[----:B------:R-:W-:-:S02]  /*64c0*/  LOP3.LUT R0, R3, 0x18, R16, 0xf8, !PT ;  /* 0x0000001803007812 */ /* 0x000fc400078ef810 */
[----:B------:R-:W-:-:S04]  /*64d0*/  SHF.R.U32.HI R3, RZ, 0x3, R3 ;  /* 0x00000003ff037819 */ /* 0x000fc80000011603 */
[----:B------:R-:W-:-:S05]  /*64e0*/  LOP3.LUT R0, R0, R3, RZ, 0x3c, !PT ;  /* 0x0000000300007212 */ /* 0x000fca00078e3cff */
[----:B------:R-:W-:-:S04]  /*64f0*/  IMAD R3, R5, 0x200, R0 ;  /* 0x0000020005037824 */ /* 0x000fc800078e0200 */
[----:B------:R-:W-:-:S04]  /*6500*/  IMAD R3, R3, 0x2, R18 ;  /* 0x0000000203037824 */ /* 0x000fc800078e0212 */
[C---:B------:R-:W-:Y:S01]  /*6510*/  VIADD R0, R3.reuse, 0x8440 ;  /* 0x0000844003007836 */ /* 0x040fe20000000000 */
[----:B------:R-:W-:-:S05]  /*6520*/  IADD3 R5, R3, 0x8400, RZ ;  /* 0x0000840003057810 */ /* 0x000fca0007ffe0ff */
[----:B------:R-:W-:Y:S01]  /*6530*/  @P1 VIADD R0, R5, 0xffffffc0 ;  /* 0xffffffc005001836 */ /* 0x000fe20000000000 */
[----:B------:R-:W-:Y:S01]  /*6540*/  ISETP.GE.AND P1, PT, R152, R13, PT ;  /* 0x0000000d9800720c */ /* 0x000fe20003f26270 */
[----:B-1----:R-:W-:-:S12]  /*6550*/  @!P0 BRA `(.L_x_557) ;  /* 0x000000f000548947 */ /* 0x002fd80003800000 */
.L_x_755:
[----:B------:R-:W-:Y:S05]  /*6560*/  BSYNC B1 ;  /* 0x0000000000017941 */ /* 0x000fea0003800000 */
.L_x_556:
[----:B------:R-:W-:Y:S01]  /*6570*/  BSSY B1, `(.L_x_558) ;  /* 0x0000057000017945 */ /* 0x000fe20003800000 */
[----:B------:R-:W-:Y:S02]  /*6580*/  PRMT R10, R10, 0x5410, R6 ;  /* 0x000054100a0a7816 */ /* 0x000fe40000000006 */
[----:B------:R-:W-:Y:S01]  /*6590*/  PRMT R9, R9, 0x5410, R7 ;  /* 0x0000541009097816 */ /* 0x000fe20000000007 */
[----:B------:R-:W-:Y:S06]  /*65a0*/  @P1 BRA `(.L_x_559) ;  /* 0x00000004004c1947 */ /* 0x000fec0003800000 */
[----:B------:R-:W1:Y:S01]  /*65b0*/  LDC R5, c[0x0][0x3f4] ;  /* 0x0000fd00ff057b82 */ /* 0x000e620000000800 */
[----:B------:R-:W-:Y:S01]  /*65c0*/  BSSY B2, `(.L_x_560) ;  /* 0x000002a000027945 */ /* 0x000fe20003800000 */
[-C--:B-1----:R-:W-:Y:S02]  /*65d0*/  ISETP.GE.AND P0, PT, R22, R5.reuse, PT ;  /* 0x000000051600720c */ /* 0x082fe40003f06270 */
[----:B------:R-:W-:-:S11]  /*65e0*/  ISETP.GE.AND P1, PT, R156, R5, PT ;  /* 0x000000059c00720c */ /* 0x000fd60003f26270 */
[----:B------:R-:W-:Y:S05]  /*65f0*/  @P0 BRA `(.L_x_561) ;  /* 0x0000000000980947 */ /* 0x000fea0003800000 */
[----:B------:R-:W1:Y:S01]  /*6600*/  LDS.128 R4, [R3+0x8400] ;  /* 0x0084000003047984 */ /* 0x000e620000000c00 */
[----:B------:R-:W-:Y:S02]  /*6610*/  HADD2.F32 R25, -RZ, R30.H0_H0 ;  /* 0x2000001eff197230 */ /* 0x000fe40000004100 */
[----:B------:R-:W-:Y:S02]  /*6620*/  HADD2.F32 R21, -RZ, R32.H0_H0 ;  /* 0x20000020ff157230 */ /* 0x000fe40000004100 */
[----:B------:R-:W-:Y:S02]  /*6630*/  HADD2.F32 R24, -RZ, R34.H0_H0 ;  /* 0x20000022ff187230 */ /* 0x000fe40000004100 */
[----:B------:R-:W-:Y:S02]  /*6640*/  HADD2.F32 R26, -RZ, R35.H0_H0 ;  /* 0x20000023ff1a7230 */ /* 0x000fe40000004100 */
[--C-:B-1----:R-:W-:Y:S02]  /*6650*/  HADD2.F32 R12, -RZ, R4.reuse.H0_H0 ;  /* 0x20000004ff0c7230 */ /* 0x102fe40000004100 */
[----:B------:R-:W-:-:S02]  /*6660*/  HADD2.F32 R4, -RZ, R4.H1_H1 ;  /* 0x30000004ff047230 */ /* 0x000fc40000004100 */
[--C-:B------:R-:W-:Y:S02]  /*6670*/  HADD2.F32 R14, -RZ, R5.reuse.H0_H0 ;  /* 0x20000005ff0e7230 */ /* 0x100fe40000004100 */
[----:B------:R-:W-:Y:S02]  /*6680*/  HADD2.F32 R5, -RZ, R5.H1_H1 ;  /* 0x30000005ff057230 */ /* 0x000fe40000004100 */
[C---:B------:R-:W-:Y:S01]  /*6690*/  FMUL.FTZ R27, R4.reuse, R25 ;  /* 0x00000019041b7220 */ /* 0x040fe20000410000 */
[----:B------:R-:W-:Y:S01]  /*66a0*/  FMUL.FTZ R4, R4, R21 ;  /* 0x0000001504047220 */ /* 0x000fe20000410000 */
[--C-:B0-----:R-:W-:Y:S02]  /*66b0*/  HADD2.F32 R15, -RZ, R6.reuse.H0_H0 ;  /* 0x20000006ff0f7230 */ /* 0x101fe40000004100 */
[----:B------:R-:W-:Y:S02]  /*66c0*/  HADD2.F32 R20, -RZ, R7.H0_H0 ;  /* 0x20000007ff147230 */ /* 0x000fe40000004100 */
[C---:B------:R-:W-:Y:S01]  /*66d0*/  FFMA.FTZ R28, R12.reuse, R25, R4 ;  /* 0x000000190c1c7223 */ /* 0x040fe20000010004 */
[C---:B------:R-:W-:Y:S01]  /*66e0*/  FMUL.FTZ R31, R5.reuse, R26 ;  /* 0x0000001a051f7220 */ /* 0x040fe20000410000 */
[----:B------:R-:W-:Y:S01]  /*66f0*/  FFMA.FTZ R27, R12, R21, -R27 ;  /* 0x000000150c1b7223 */ /* 0x000fe2000001081b */
[----:B------:R-:W-:Y:S01]  /*6700*/  FMUL.FTZ R25, R5, R24 ;  /* 0x0000001805197220 */ /* 0x000fe20000410000 */
[----:B------:R-:W-:-:S02]  /*6710*/  HADD2.F32 R6, -RZ, R6.H1_H1 ;  /* 0x30000006ff067230 */ /* 0x000fc40000004100 */
[C---:B------:R-:W-:Y:S01]  /*6720*/  FFMA.FTZ R31, R14.reuse, R24, -R31 ;  /* 0x000000180e1f7223 */ /* 0x040fe2000001081f */
[----:B------:R-:W-:Y:S02]  /*6730*/  HADD2.F32 R7, -RZ, R7.H1_H1 ;  /* 0x30000007ff077230 */ /* 0x000fe40000004100 */
[----:B------:R-:W-:Y:S01]  /*6740*/  FFMA.FTZ R14, R14, R26, R25 ;  /* 0x0000001a0e0e7223 */ /* 0x000fe20000010019 */
[----:B------:R-:W-:Y:S02]  /*6750*/  HADD2.F32 R12, -RZ, R30.H1_H1 ;  /* 0x3000001eff0c7230 */ /* 0x000fe40000004100 */
[----:B------:R-:W-:Y:S02]  /*6760*/  HADD2.F32 R4, -RZ, R32.H1_H1 ;  /* 0x30000020ff047230 */ /* 0x000fe40000004100 */
[----:B------:R-:W-:Y:S02]  /*6770*/  HADD2.F32 R21, -RZ, R35.H1_H1 ;  /* 0x30000023ff157230 */ /* 0x000fe40000004100 */
[----:B------:R-:W-:Y:S01]  /*6780*/  FMUL.FTZ R24, R6, R12 ;  /* 0x0000000c06187220 */ /* 0x000fe20000410000 */
[----:B------:R-:W-:-:S02]  /*6790*/  HADD2.F32 R5, -RZ, R34.H1_H1 ;  /* 0x30000022ff057230 */ /* 0x000fc40000004100 */
[-C--:B------:R-:W-:Y:S01]  /*67a0*/  FMUL.FTZ R25, R6, R4.reuse ;  /* 0x0000000406197220 */ /* 0x080fe20000410000 */
[----:B------:R-:W-:Y:S01]  /*67b0*/  FMUL.FTZ R33, R7, R21 ;  /* 0x0000001507217220 */ /* 0x000fe20000410000 */
[----:B------:R-:W-:Y:S01]  /*67c0*/  FFMA.FTZ R6, R15, R4, -R24 ;  /* 0x000000040f067223 */ /* 0x000fe20000010818 */
[-C--:B------:R-:W-:Y:S01]  /*67d0*/  FMUL.FTZ R26, R7, R5.reuse ;  /* 0x00000005071a7220 */ /* 0x080fe20000410000 */
[----:B------:R-:W-:Y:S01]  /*67e0*/  FFMA.FTZ R25, R15, R12, R25 ;  /* 0x0000000c0f197223 */ /* 0x000fe20000010019 */
[----:B------:R-:W-:Y:S01]  /*67f0*/  FFMA.FTZ R7, R20, R5, -R33 ;  /* 0x0000000514077223 */ /* 0x000fe20000010821 */
[----:B------:R-:W-:Y:S01]  /*6800*/  F2FP.F16.F32.PACK_AB R4, R28, R27 ;  /* 0x0000001b1c04723e */ /* 0x000fe200000000ff */
[----:B------:R-:W-:Y:S01]  /*6810*/  FFMA.FTZ R26, R20, R21, R26 ;  /* 0x00000015141a7223 */ /* 0x000fe2000001001a */
[----:B------:R-:W-:Y:S02]  /*6820*/  F2FP.F16.F32.PACK_AB R5, R14, R31 ;  /* 0x0000001f0e05723e */ /* 0x000fe400000000ff */
[----:B------:R-:W-:-:S02]  /*6830*/  F2FP.F16.F32.PACK_AB R6, R25, R6 ;  /* 0x000000061906723e */ /* 0x000fc400000000ff */
[----:B------:R-:W-:-:S05]  /*6840*/  F2FP.F16.F32.PACK_AB R7, R26, R7 ;  /* 0x000000071a07723e */ /* 0x000fca00000000ff */
[----:B------:R1:W-:Y:S02]  /*6850*/  STS.128 [R3+0x8400], R4 ;  /* 0x0084000403007388 */ /* 0x0003e40000000c00 */
.L_x_561:
[----:B------:R-:W-:Y:S05]  /*6860*/  BSYNC B2 ;  /* 0x0000000000027941 */ /* 0x000fea0003800000 */
.L_x_560:
[----:B------:R-:W-:Y:S05]  /*6870*/  @P1 BRA `(.L_x_559) ;  /* 0x0000000000981947 */ /* 0x000fea0003800000 */
[----:B-1----:R-:W1:Y:S01]  /*6880*/  LDS.128 R4, [R0] ;  /* 0x0000000000047984 */ /* 0x002e620000000c00 */
[--C-:B------:R-:W-:Y:S02]  /*6890*/  HADD2.F32 R25, -RZ, R11.reuse.H1_H1 ;  /* 0x3000000bff197230 */ /* 0x100fe40000004100 */
[----:B------:R-:W-:Y:S02]  /*68a0*/  HADD2.F32 R21, -RZ, R11.H0_H0 ;  /* 0x2000000bff157230 */ /* 0x000fe40000004100 */
[--C-:B------:R-:W-:Y:S02]  /*68b0*/  HADD2.F32 R24, -RZ, R10.reuse.H0_H0 ;  /* 0x2000000aff187230 */ /* 0x100fe40000004100 */
[----:B------:R-:W-:Y:S02]  /*68c0*/  HADD2.F32 R26, -RZ, R10.H1_H1 ;  /* 0x3000000aff1a7230 */ /* 0x000fe40000004100 */
        /* <DEDUP_REMOVED lines=16> */
[--C-:B------:R-:W-:Y:S02]  /*69d0*/  HADD2.F32 R12, -RZ, R9.reuse.H0_H0 ;  /* 0x20000009ff0c7230 */ /* 0x100fe40000004100 */
[--C-:B------:R-:W-:Y:S02]  /*69e0*/  HADD2.F32 R4, -RZ, R8.reuse.H0_H0 ;  /* 0x20000008ff047230 */ /* 0x100fe40000004100 */
        /* <DEDUP_REMOVED lines=14> */
[----:B------:R2:W-:Y:S02]  /*6ad0*/  STS.128 [R0], R4 ;  /* 0x0000000400007388 */ /* 0x0005e40000000c00 */
.L_x_559:
[----:B------:R-:W-:Y:S05]  /*6ae0*/  BSYNC B1 ;  /* 0x0000000000017941 */ /* 0x000fea0003800000 */
.L_x_558:
[----:B-12---:R-:W-:-:S05]  /*6af0*/  VIADD R4, R152, 0x60 ;  /* 0x0000006098047836 */ /* 0x006fca0000000000 */
[----:B------:R-:W-:-:S13]  /*6b00*/  ISETP.GE.AND P0, PT, R4, R13, PT ;  /* 0x0000000d0400720c */ /* 0x000fda0003f06270 */
[----:B------:R-:W-:Y:S05]  /*6b10*/  @P0 BRA `(.L_x_562) ;  /* 0x0000001400480947 */ /* 0x000fea0003800000 */
        /* <DEDUP_REMOVED lines=8> */
[--C-:B------:R-:W-:Y:S02]  /*6ba0*/  HADD2.F32 R31, -RZ, R35.reuse.H0_H0 ;  /* 0x20000023ff1f7230 */ /* 0x100fe40000004100 */
[----:B------:R-:W-:Y:S02]  /*6bb0*/  HADD2.F32 R27, -RZ, R34.H0_H0 ;  /* 0x20000022ff1b7230 */ /* 0x000fe40000004100 */
[----:B------:R-:W-:Y:S02]  /*6bc0*/  HADD2.F32 R28, -RZ, R30.H1_H1 ;  /* 0x3000001eff1c7230 */ /* 0x000fe40000004100 */
[----:B------:R-:W-:-:S02]  /*6bd0*/  HADD2.F32 R33, -RZ, R35.H1_H1 ;  /* 0x30000023ff217230 */ /* 0x000fc40000004100 */
[--C-:B-1----:R-:W-:Y:S02]  /*6be0*/  HADD2.F32 R12, -RZ, R4.reuse.H0_H0 ;  /* 0x20000004ff0c7230 */ /* 0x102fe40000004100 */
[----:B------:R-:W-:Y:S02]  /*6bf0*/  HADD2.F32 R4, -RZ, R4.H1_H1 ;  /* 0x30000004ff047230 */ /* 0x000fe40000004100 */
[--C-:B------:R-:W-:Y:S02]  /*6c00*/  HADD2.F32 R13, -RZ, R5.reuse.H0_H0 ;  /* 0x20000005ff0d7230 */ /* 0x100fe40000004100 */
[----:B------:R-:W-:Y:S02]  /*6c10*/  HADD2.F32 R5, -RZ, R5.H1_H1 ;  /* 0x30000005ff057230 */ /* 0x000fe40000004100 */
[-C--:B------:R-:W-:Y:S01]  /*6c20*/  FMUL.FTZ R21, R26, R4.reuse ;  /* 0x000000041a157220 */ /* 0x080fe20000410000 */
[----:B------:R-:W-:Y:S01]  /*6c30*/  FMUL.FTZ R25, R24, R4 ;  /* 0x0000000418197220 */ /* 0x000fe20000410000 */
[----:B------:R-:W-:-:S02]  /*6c40*/  HADD2.F32 R14, -RZ, R6.H0_H0 ;  /* 0x20000006ff0e7230 */ /* 0x000fc40000004100 */
[-C--:B------:R-:W-:Y:S01]  /*6c50*/  FMUL.FTZ R20, R31, R5.reuse ;  /* 0x000000051f147220 */ /* 0x080fe20000410000 */
[-C--:B------:R-:W-:Y:S01]  /*6c60*/  FFMA.FTZ R4, R24, R12.reuse, -R21 ;  /* 0x0000000c18047223 */ /* 0x080fe20000010815 */
[----:B------:R-:W-:Y:S01]  /*6c70*/  FFMA.FTZ R25, R26, R12, R25 ;  /* 0x0000000c1a197223 */ /* 0x000fe20000010019 */
[C---:B------:R-:W-:Y:S01]  /*6c80*/  FMUL.FTZ R12, R27.reuse, R5 ;  /* 0x000000051b0c7220 */ /* 0x040fe20000410000 */
[--C-:B0-----:R-:W-:Y:S02]  /*6c90*/  HADD2.F32 R15, -RZ, R7.reuse.H0_H0 ;  /* 0x20000007ff0f7230 */ /* 0x101fe40000004100 */
[-C--:B------:R-:W-:Y:S01]  /*6ca0*/  FFMA.FTZ R5, R27, R13.reuse, -R20 ;  /* 0x0000000d1b057223 */ /* 0x080fe20000010814 */
[----:B------:R-:W-:Y:S02]  /*6cb0*/  HADD2.F32 R6, -RZ, R6.H1_H1 ;  /* 0x30000006ff067230 */ /* 0x000fe40000004100 */
[----:B------:R-:W-:Y:S01]  /*6cc0*/  FFMA.FTZ R12, R31, R13, R12 ;  /* 0x0000000d1f0c7223 */ /* 0x000fe2000001000c */
[----:B------:R-:W-:Y:S01]  /*6cd0*/  HADD2.F32 R7, -RZ, R7.H1_H1 ;  /* 0x30000007ff077230 */ /* 0x000fe20000004100 */
[----:B------:R-:W-:Y:S01]  /*6ce0*/  F2FP.F16.F32.PACK_AB R4, R25, R4 ;  /* 0x000000041904723e */ /* 0x000fe200000000ff */
[----:B------:R-:W-:-:S02]  /*6cf0*/  HADD2.F32 R26, -RZ, R32.H1_H1 ;  /* 0x30000020ff1a7230 */ /* 0x000fc40000004100 */
[-C--:B------:R-:W-:Y:S01]  /*6d00*/  FMUL.FTZ R13, R28, R6.reuse ;  /* 0x000000061c0d7220 */ /* 0x080fe20000410000 */
[----:B------:R-:W-:Y:S02]  /*6d10*/  HADD2.F32 R27, -RZ, R34.H1_H1 ;  /* 0x30000022ff1b7230 */ /* 0x000fe40000004100 */
[----:B------:R-:W-:Y:S01]  /*6d20*/  FMUL.FTZ R20, R33, R7 ;  /* 0x0000000721147220 */ /* 0x000fe20000410000 */
[----:B------:R-:W-:Y:S01]  /*6d30*/  F2FP.F16.F32.PACK_AB R5, R12, R5 ;  /* 0x000000050c05723e */ /* 0x000fe200000000ff */
[C---:B------:R-:W-:Y:S01]  /*6d40*/  FMUL.FTZ R21, R26.reuse, R6 ;  /* 0x000000061a157220 */ /* 0x040fe20000410000 */
[-C--:B------:R-:W-:Y:S01]  /*6d50*/  FFMA.FTZ R6, R26, R14.reuse, -R13 ;  /* 0x0000000e1a067223 */ /* 0x080fe2000001080d */
[C---:B------:R-:W-:Y:S01]  /*6d60*/  FMUL.FTZ R24, R27.reuse, R7 ;  /* 0x000000071b187220 */ /* 0x040fe20000410000 */
[-C--:B------:R-:W-:Y:S01]  /*6d70*/  FFMA.FTZ R7, R27, R15.reuse, -R20 ;  /* 0x0000000f1b077223 */ /* 0x080fe20000010814 */
[----:B------:R-:W-:Y:S02]  /*6d80*/  FFMA.FTZ R21, R28, R14, R21 ;  /* 0x0000000e1c157223 */ /* 0x000fe40000010015 */
[----:B------:R-:W-:-:S03]  /*6d90*/  FFMA.FTZ R24, R33, R15, R24 ;  /* 0x0000000f21187223 */ /* 0x000fc60000010018 */
[----:B------:R-:W-:Y:S02]  /*6da0*/  F2FP.F16.F32.PACK_AB R6, R21, R6 ;  /* 0x000000061506723e */ /* 0x000fe400000000ff */
[----:B------:R-:W-:-:S05]  /*6db0*/  F2FP.F16.F32.PACK_AB R7, R24, R7 ;  /* 0x000000071807723e */ /* 0x000fca00000000ff */
[----:B------:R1:W-:Y:S02]  /*6dc0*/  STS.128 [R3+0xb400], R4 ;  /* 0x00b4000403007388 */ /* 0x0003e40000000c00 */
.L_x_564:
[----:B------:R-:W-:Y:S05]  /*6dd0*/  BSYNC B1 ;  /* 0x0000000000017941 */ /* 0x000fea0003800000 */
.L_x_563:
[----:B------:R-:W-:Y:S05]  /*6de0*/  @P1 BRA `(.L_x_562) ;  /* 0x0000001000941947 */ /* 0x000fea0003800000 */
[----:B-1----:R-:W1:Y:S01]  /*6df0*/  LDS.128 R4, [R0+0x3000] ;  /* 0x0030000000047984 */ /* 0x002e620000000c00 */
[--C-:B------:R-:W-:Y:S02]  /*6e00*/  HADD2.F32 R21, -RZ, R11.reuse.H1_H1 ;  /* 0x3000000bff157230 */ /* 0x100fe40000004100 */
[--C-:B------:R-:W-:Y:S02]  /*6e10*/  HADD2.F32 R24, -RZ, R10.reuse.H0_H0 ;  /* 0x2000000aff187230 */ /* 0x100fe40000004100 */
[----:B------:R-:W-:Y:S02]  /*6e20*/  HADD2.F32 R26, -RZ, R10.H1_H1 ;  /* 0x3000000aff1a7230 */ /* 0x000fe40000004100 */
[----:B0-----:R-:W-:Y:S02]  /*6e30*/  HADD2.F32 R15, -RZ, R11.H0_H0 ;  /* 0x2000000bff0f7230 */ /* 0x001fe40000004100 */
[----:B------:R-:W-:Y:S02]  /*6e40*/  HADD2.F32 R25, -RZ, R9.H0_H0 ;  /* 0x20000009ff197230 */ /* 0x000fe40000004100 */
[----:B-1----:R-:W-:-:S02]  /*6e50*/  HADD2.F32 R3, -RZ, R4.H0_H0 ;  /* 0x20000004ff037230 */ /* 0x002fc40000004100 */
[----:B------:R-:W-:Y:S02]  /*6e60*/  HADD2.F32 R4, -RZ, R4.H1_H1 ;  /* 0x30000004ff047230 */ /* 0x000fe40000004100 */
[--C-:B------:R-:W-:Y:S02]  /*6e70*/  HADD2.F32 R10, -RZ, R5.reuse.H0_H0 ;  /* 0x20000005ff0a7230 */ /* 0x100fe40000004100 */
[----:B------:R-:W-:Y:S02]  /*6e80*/  HADD2.F32 R5, -RZ, R5.H1_H1 ;  /* 0x30000005ff057230 */ /* 0x000fe40000004100 */
[-C--:B------:R-:W-:Y:S01]  /*6e90*/  FMUL.FTZ R14, R21, R4.reuse ;  /* 0x00000004150e7220 */ /* 0x080fe20000410000 */
[C---:B------:R-:W-:Y:S01]  /*6ea0*/  FMUL.FTZ R20, R15.reuse, R4 ;  /* 0x000000040f147220 */ /* 0x040fe20000410000 */
[----:B------:R-:W-:Y:S02]  /*6eb0*/  HADD2.F32 R11, -RZ, R6.H0_H0 ;  /* 0x20000006ff0b7230 */ /* 0x000fe40000004100 */
[----:B------:R-:W-:Y:S01]  /*6ec0*/  FMUL.FTZ R13, R26, R5 ;  /* 0x000000051a0d7220 */ /* 0x000fe20000410000 */
[----:B------:R-:W-:Y:S01]  /*6ed0*/  FFMA.FTZ R4, R15, R3, -R14 ;  /* 0x000000030f047223 */ /* 0x000fe2000001080e */
[----:B------:R-:W-:Y:S01]  /*6ee0*/  FMUL.FTZ R15, R24, R5 ;  /* 0x00000005180f7220 */ /* 0x000fe20000410000 */
[----:B------:R-:W-:-:S02]  /*6ef0*/  HADD2.F32 R12, -RZ, R7.H0_H0 ;  /* 0x20000007ff0c7230 */ /* 0x000fc40000004100 */
[-C--:B------:R-:W-:Y:S01]  /*6f00*/  FFMA.FTZ R5, R24, R10.reuse, -R13 ;  /* 0x0000000a18057223 */ /* 0x080fe2000001080d */
[----:B------:R-:W-:Y:S02]  /*6f10*/  HADD2.F32 R6, -RZ, R6.H1_H1 ;  /* 0x30000006ff067230 */ /* 0x000fe40000004100 */
[----:B------:R-:W-:Y:S01]  /*6f20*/  FFMA.FTZ R3, R21, R3, R20 ;  /* 0x0000000315037223 */ /* 0x000fe20000010014 */
[----:B------:R-:W-:Y:S02]  /*6f30*/  HADD2.F32 R7, -RZ, R7.H1_H1 ;  /* 0x30000007ff077230 */ /* 0x000fe40000004100 */
[----:B------:R-:W-:Y:S01]  /*6f40*/  FFMA.FTZ R10, R26, R10, R15 ;  /* 0x0000000a1a0a7223 */ /* 0x000fe2000001000f */
[----:B------:R-:W-:Y:S02]  /*6f50*/  HADD2.F32 R24, -RZ, R9.H1_H1 ;  /* 0x30000009ff187230 */ /* 0x000fe40000004100 */
[--C-:B------:R-:W-:Y:S01]  /*6f60*/  HADD2.F32 R21, -RZ, R8.reuse.H0_H0 ;  /* 0x20000008ff157230 */ /* 0x100fe20000004100 */
[----:B------:R-:W-:Y:S01]  /*6f70*/  F2FP.F16.F32.PACK_AB R4, R3, R4 ;  /* 0x000000040304723e */ /* 0x000fe200000000ff */
[----:B------:R-:W-:-:S02]  /*6f80*/  HADD2.F32 R20, -RZ, R8.H1_H1 ;  /* 0x30000008ff147230 */ /* 0x000fc40000004100 */
[-C--:B------:R-:W-:Y:S01]  /*6f90*/  FMUL.FTZ R8, R25, R6.reuse ;  /* 0x0000000619087220 */ /* 0x080fe20000410000 */
[----:B------:R-:W-:Y:S01]  /*6fa0*/  FMUL.FTZ R9, R24, R7 ;  /* 0x0000000718097220 */ /* 0x000fe20000410000 */
[C---:B------:R-:W-:Y:S01]  /*6fb0*/  FMUL.FTZ R14, R21.reuse, R6 ;  /* 0x00000006150e7220 */ /* 0x040fe20000410000 */
[----:B------:R-:W-:Y:S01]  /*6fc0*/  F2FP.F16.F32.PACK_AB R5, R10, R5 ;  /* 0x000000050a05723e */ /* 0x000fe200000000ff */
[C---:B------:R-:W-:Y:S01]  /*6fd0*/  FMUL.FTZ R13, R20.reuse, R7 ;  /* 0x00000007140d7220 */ /* 0x040fe20000410000 */
[-C--:B------:R-:W-:Y:S01]  /*6fe0*/  FFMA.FTZ R6, R21, R11.reuse, -R8 ;  /* 0x0000000b15067223 */ /* 0x080fe20000010808 */
[-C--:B------:R-:W-:Y:S01]  /*6ff0*/  FFMA.FTZ R7, R20, R12.reuse, -R9 ;  /* 0x0000000c14077223 */ /* 0x080fe20000010809 */
[----:B------:R-:W-:Y:S01]  /*7000*/  FFMA.FTZ R11, R25, R11, R14 ;  /* 0x0000000b190b7223 */ /* 0x000fe2000001000e */
[----:B------:R-:W-:-:S04]  /*7010*/  FFMA.FTZ R12, R24, R12, R13 ;  /* 0x0000000c180c7223 */ /* 0x000fc8000001000d */
[----:B------:R-:W-:Y:S02]  /*7020*/  F2FP.F16.F32.PACK_AB R6, R11, R6 ;  /* 0x000000060b06723e */ /* 0x000fe400000000ff */
[----:B------:R-:W-:-:S05]  /*7030*/  F2FP.F16.F32.PACK_AB R7, R12, R7 ;  /* 0x000000070c07723e */ /* 0x000fca00000000ff */
[----:B------:R3:W-:Y:S01]  /*7040*/  STS.128 [R0+0x3000], R4 ;  /* 0x0030000400007388 */ /* 0x0007e20000000c00 */
[----:B------:R-:W-:Y:S05]  /*7050*/  BRA `(.L_x_562) ;  /* 0x0000000c00f87947 */ /* 0x000fea0003800000 */
.L_x_552:
[----:B------:R-:W-:-:S03]  /*7060*/  UMOV UR4, 0xffffffff ;  /* 0xffffffff00047882 */ /* 0x000fc60000000000 */
[----:B------:R-:W-:Y:S05]  /*7070*/  BRA.DIV UR4, `(.L_x_565) ;  /* 0x000000e604a07947 */ /* 0x000fea000b800000 */
[----:B------:R0:W2:Y:S04]  /*7080*/  SHFL.IDX PT, R0, R26, RZ, 0x1c1f ;  /* 0x001c1fff1a007589 */ /* 0x0000a800000e0000 */
[----:B------:R0:W3:Y:S04]  /*7090*/  SHFL.IDX PT, R3, R24, RZ, 0x1c1f ;  /* 0x001c1fff18037589 */ /* 0x0000e800000e0000 */
[----:B------:R0:W4:Y:S04]  /*70a0*/  SHFL.IDX PT, R20, R28, RZ, 0x1c1f ;  /* 0x001c1fff1c147589 */ /* 0x00012800000e0000 */
[----:B-1----:R0:W1:Y:S02]  /*70b0*/  SHFL.IDX PT, R14, R27, RZ, 0x1c1f ;  /* 0x001c1fff1b0e7589 */ /* 0x00206400000e0000 */
.L_x_761:
[----:B------:R-:W-:Y:S01]  /*70c0*/  ULDC UR4, c[0x0][0x448] ;  /* 0x0001120000047ab9 */ /* 0x000fe20000000800 */
[----:B------:R-:W-:Y:S01]  /*70d0*/  BSSY B1, `(.L_x_566) ;  /* 0x0000014000017945 */ /* 0x000fe20003800000 */
[----:B------:R-:W-:Y:S01]  /*70e0*/  IMAD R25, R25, UR4, RZ ;  /* 0x0000000419197c24 */ /* 0x000fe2000f8e02ff */
[----:B------:R-:W-:Y:S02]  /*70f0*/  CS2R R8, SRZ ;  /* 0x0000000000087805 */ /* 0x000fe4000001ff00 */
[----:B------:R-:W-:Y:S02]  /*7100*/  CS2R R6, SRZ ;  /* 0x0000000000067805 */ /* 0x000fe4000001ff00 */
[----:B------:R-:W-:Y:S02]  /*7110*/  CS2R R10, SRZ ;  /* 0x00000000000a7805 */ /* 0x000fe4000001ff00 */
[----:B------:R-:W-:Y:S02]  /*7120*/  ISETP.GE.AND P0, PT, R4, R25, PT ;  /* 0x000000190400720c */ /* 0x000fe40003f06270 */
[----:B------:R-:W-:-:S11]  /*7130*/  CS2R R4, SRZ ;  /* 0x0000000000047805 */ /* 0x000fd6000001ff00 */
[----:B------:R-:W-:Y:S05]  /*7140*/  @P0 BRA `(.L_x_567) ;  /* 0x0000000000300947 */ /* 0x000fea0003800000 */
[----:B------:R-:W-:Y:S01]  /*7150*/  ULDC UR4, c[0x0][0x3f4] ;  /* 0x0000fd0000047ab9 */ /* 0x000fe20000000800 */
[C---:B------:R-:W-:Y:S02]  /*7160*/  SHF.L.U32 R15, R16.reuse, 0x1, RZ ;  /* 0x00000001100f7819 */ /* 0x040fe400000006ff */
[C---:B------:R-:W-:Y:S02]  /*7170*/  ISETP.GE.AND P2, PT, R16.reuse, UR4, PT ;  /* 0x0000000410007c0c */ /* 0x040fe4000bf46270 */
[----:B------:R-:W-:Y:S02]  /*7180*/  SHF.L.U64.HI R9, R16, 0x1, R17 ;  /* 0x0000000110097819 */ /* 0x000fe40000010211 */
[-C--:B---3--:R-:W-:Y:S02]  /*7190*/  IADD3 R12, P0, R3, R15.reuse, RZ ;  /* 0x0000000f030c7210 */ /* 0x088fe40007f1e0ff */
[----:B-1----:R-:W-:-:S03]  /*71a0*/  IADD3 R14, P1, R14, R15, RZ ;  /* 0x0000000f0e0e7210 */ /* 0x002fc60007f3e0ff */
[--C-:B--2---:R-:W-:Y:S02]  /*71b0*/  IMAD.X R13, R0, 0x1, R9.reuse, P0 ;  /* 0x00000001000d7824 */ /* 0x104fe400000e0609 */
[----:B----4-:R-:W-:Y:S01]  /*71c0*/  IMAD.X R15, R20, 0x1, R9, P1 ;  /* 0x00000001140f7824 */ /* 0x010fe200008e0609 */
[----:B------:R-:W-:Y:S01]  /*71d0*/  CS2R R8, SRZ ;  /* 0x0000000000087805 */ /* 0x000fe2000001ff00 */
[----:B------:R-:W-:Y:S06]  /*71e0*/  @P2 BRA `(.L_x_567) ;  /* 0x0000000000082947 */ /* 0x000fec0003800000 */
[----:B------:R1:W5:Y:S04]  /*71f0*/  LD.E.128 R4, desc[UR42][R12.64] ;  /* 0x0000002a0c047980 */ /* 0x000368000c101d00 */
[----:B------:R1:W5:Y:S02]  /*7200*/  LD.E.128 R8, desc[UR42][R14.64] ;  /* 0x0000002a0e087980 */ /* 0x000364000c101d00 */
.L_x_567:
[----:B------:R-:W-:Y:S05]  /*7210*/  BSYNC B1 ;  /* 0x0000000000017941 */ /* 0x000fea0003800000 */
.L_x_566:
[----:B------:R-:W-:Y:S01]  /*7220*/  ULEA.HI UR4, UR37, UR37, URZ, 0x1 ;  /* 0x0000002525047291 */ /* 0x000fe2000f8f083f */
[----:B-1----:R-:W-:Y:S01]  /*7230*/  IMAD R12, R33, -0xc0, R25 ;  /* 0xffffff40210c7824 */ /* 0x002fe200078e0219 */
[----:B0-----:R-:W0:Y:S01]  /*7240*/  LDC R27, c[0x0][0x3f4] ;  /* 0x0000fd00ff1b7b82 */ /* 0x001e220000000800 */
[----:B-----5:R-:W-:Y:S01]  /*7250*/  MOV R15, R5 ;  /* 0x00000005000f7202 */ /* 0x020fe20000000f00 */
[----:B------:R-:W-:Y:S01]  /*7260*/  ULOP3.LUT UR4, UR4, 0xfffffffe, URZ, 0xc0, !UPT ;  /* 0xfffffffe04047892 */ /* 0x000fe2000f8ec03f */
[--C-:B---3--:R-:W-:Y:S01]  /*7270*/  SHF.R.U64 R3, R4, 0x10, R5.reuse ;  /* 0x0000001004037819 */ /* 0x108fe20000001205 */
[----:B------:R-:W-:Y:S01]  /*7280*/  IMAD.MOV.U32 R13, RZ, RZ, R6 ;  /* 0x000000ffff0d7224 */ /* 0x000fe200078e0006 */
[----:B------:R-:W-:Y:S01]  /*7290*/  SHF.R.U32.HI R14, RZ, 0x10, R5 ;  /* 0x00000010ff0e7819 */ /* 0x000fe20000011605 */
[----:B------:R-:W-:Y:S01]  /*72a0*/  UIADD3 UR4, UR37, -UR4, URZ ;  /* 0x8000000425047290 */ /* 0x000fe2000fffe03f */
[----:B------:R-:W-:Y:S01]  /*72b0*/  SHF.R.U64 R5, R6, 0x10, R7 ;  /* 0x0000001006057819 */ /* 0x000fe20000001207 */
[----:B------:R-:W-:Y:S01]  /*72c0*/  IMAD.MOV.U32 R21, RZ, RZ, R4 ;  /* 0x000000ffff157224 */ /* 0x000fe200078e0004 */
[----:B------:R-:W-:Y:S01]  /*72d0*/  MOV R6, R10 ;  /* 0x0000000a00067202 */ /* 0x000fe20000000f00 */
[----:B------:R-:W-:Y:S01]  /*72e0*/  IMAD.MOV.U32 R4, RZ, RZ, R8 ;  /* 0x000000ffff047224 */ /* 0x000fe200078e0008 */
[----:B------:R-:W-:Y:S01]  /*72f0*/  SHF.R.U64 R10, R10, 0x10, R11 ;  /* 0x000000100a0a7819 */ /* 0x000fe2000000120b */
[----:B--2---:R-:W-:Y:S01]  /*7300*/  IMAD.U32 R0, RZ, RZ, UR4 ;  /* 0x00000004ff007e24 */ /* 0x004fe2000f8e00ff */
[----:B------:R-:W-:Y:S01]  /*7310*/  PRMT R15, R15, 0x5410, R3 ;  /* 0x000054100f0f7816 */ /* 0x000fe20000000003 */
[----:B----4-:R-:W-:Y:S01]  /*7320*/  IMAD.MOV.U32 R20, RZ, RZ, R9 ;  /* 0x000000ffff147224 */ /* 0x010fe200078e0009 */
[--C-:B------:R-:W-:Y:S01]  /*7330*/  SHF.R.U32.HI R24, RZ, 0x10, R7.reuse ;  /* 0x00000010ff187819 */ /* 0x100fe20000011607 */
[----:B------:R-:W-:Y:S01]  /*7340*/  VIADD R26, R152, 0x60 ;  /* 0x00000060981a7836 */ /* 0x000fe20000000000 */
[----:B------:R-:W-:Y:S01]  /*7350*/  SHF.L.U32 R25, R0, 0x1f, RZ ;  /* 0x0000001f00197819 */ /* 0x000fe200000006ff */
[----:B------:R-:W-:Y:S01]  /*7360*/  IMAD.MOV.U32 R0, RZ, RZ, R7 ;  /* 0x000000ffff007224 */ /* 0x000fe200078e0007 */
[----:B------:R-:W-:Y:S01]  /*7370*/  PRMT R3, R5, 0x5410, R10 ;  /* 0x0000541005037816 */ /* 0x000fe2000000000a */
[----:B------:R-:W-:Y:S01]  /*7380*/  IMAD.MOV.U32 R7, RZ, RZ, R11 ;  /* 0x000000ffff077224 */ /* 0x000fe200078e000b */
[----:B------:R-:W1:Y:S01]  /*7390*/  SYNCS.PHASECHK.TRANS64.TRYWAIT P1, [R18+URZ+0x16800], R25 ;  /* 0x01680019120075a7 */ /* 0x000e62000802017f */
[----:B------:R-:W-:Y:S01]  /*73a0*/  SHF.R.U64 R8, R8, 0x10, R9 ;  /* 0x0000001008087819 */ /* 0x000fe20000001209 */
[----:B------:R-:W-:Y:S01]  /*73b0*/  BSSY B1, `(.L_x_568) ;  /* 0x000000f000017945 */ /* 0x000fe20003800000 */
[----:B0-----:R-:W-:-:S02]  /*73c0*/  ISETP.GE.AND P0, PT, R16, R27, PT ;  /* 0x0000001b1000720c */ /* 0x001fc40003f06270 */
[----:B------:R-:W-:Y:S02]  /*73d0*/  VIMNMX R5, R12, 0xc0, PT ;  /* 0x000000c00c057848 */ /* 0x000fe40003fe0100 */
[----:B------:R-:W-:Y:S02]  /*73e0*/  SHF.R.U32.HI R9, RZ, 0x10, R9 ;  /* 0x00000010ff097819 */ /* 0x000fe40000011609 */
[----:B------:R-:W-:Y:S02]  /*73f0*/  SHF.R.U32.HI R11, RZ, 0x10, R11 ;  /* 0x00000010ff0b7819 */ /* 0x000fe4000001160b */
[----:B------:R-:W-:Y:S01]  /*7400*/  PRMT R21, R21, 0x5410, R4 ;  /* 0x0000541015157816 */ /* 0x000fe20000000004 */
[----:B------:R-:W-:Y:S01]  /*7410*/  IMAD.IADD R4, R16, 0x1, R27 ;  /* 0x0000000110047824 */ /* 0x000fe200078e021b */
[----:B------:R-:W-:Y:S02]  /*7420*/  ISETP.GE.OR P2, PT, R152, R5, P0 ;  /* 0x000000059800720c */ /* 0x000fe40000746670 */
[----:B------:R-:W-:-:S02]  /*7430*/  PRMT R0, R24, 0x5410, R0 ;  /* 0x0000541018007816 */ /* 0x000fc40000000000 */
[----:B------:R-:W-:Y:S02]  /*7440*/  PRMT R20, R20, 0x5410, R8 ;  /* 0x0000541014147816 */ /* 0x000fe40000000008 */
[----:B------:R-:W-:Y:S02]  /*7450*/  ISETP.GE.OR P0, PT, R26, R5, P0 ;  /* 0x000000051a00720c */ /* 0x000fe40000706670 */
[----:B------:R-:W-:Y:S02]  /*7460*/  PRMT R14, R14, 0x5410, R9 ;  /* 0x000054100e0e7816 */ /* 0x000fe40000000009 */
[----:B------:R-:W-:Y:S02]  /*7470*/  PRMT R13, R13, 0x5410, R6 ;  /* 0x000054100d0d7816 */ /* 0x000fe40000000006 */
[----:B------:R-:W-:Y:S01]  /*7480*/  PRMT R12, R7, 0x5410, R11 ;  /* 0x00005410070c7816 */ /* 0x000fe2000000000b */
[----:B-1----:R-:W-:Y:S06]  /*7490*/  @!P1 BRA `(.L_x_569) ;  /* 0x000000e400089947 */ /* 0x002fec0003800000 */
.L_x_762:
[----:B------:R-:W-:Y:S05]  /*74a0*/  BSYNC B1 ;  /* 0x0000000000017941 */ /* 0x000fea0003800000 */
.L_x_568:
[----:B------:R-:W-:Y:S01]  /*74b0*/  BSSY B1, `(.L_x_570) ;  /* 0x000005f000017945 */ /* 0x000fe20003800000 */
[----:B------:R-:W-:-:S03]  /*74c0*/  LOP3.LUT R24, R4, 0x38, RZ, 0xc0, !PT ;  /* 0x0000003804187812 */ /* 0x000fc600078ec0ff */
[----:B------:R-:W-:Y:S05]  /*74d0*/  @P2 BRA `(.L_x_571) ;  /* 0x0000000400702947 */ /* 0x000fea0003800000 */
[----:B------:R-:W2:Y:S01]  /*74e0*/  LDL R6, [R1+0x1c] ;  /* 0x00001c0001067983 */ /* 0x000ea20000100800 */
[----:B------:R-:W1:Y:S02]  /*74f0*/  S2R R5, SR_TID.X ;  /* 0x0000000000057919 */ /* 0x000e640000002100 */
[----:B-1----:R-:W-:-:S05]  /*7500*/  VIADD R5, R5, 0xffffff80 ;  /* 0xffffff8005057836 */ /* 0x002fca0000000000 */
[----:B------:R-:W-:-:S04]  /*7510*/  SHF.R.S32.HI R10, RZ, 0x1f, R5 ;  /* 0x0000001fff0a7819 */ /* 0x000fc80000011405 */
[----:B------:R-:W-:-:S04]  /*7520*/  LEA.HI R10, R10, R5, RZ, 0x5 ;  /* 0x000000050a0a7211 */ /* 0x000fc800078f28ff */
[----:B------:R-:W-:Y:S01]  /*7530*/  SHF.R.S32.HI R10, RZ, 0x5, R10 ;  /* 0x00000005ff0a7819 */ /* 0x000fe2000001140a */
[--C-:B------:R-:W-:Y:S02]  /*7540*/  HADD2.F32 R34, -RZ, R21.reuse.H0_H0 ;  /* 0x20000015ff227230 */ /* 0x100fe40000004100 */
[----:B------:R-:W-:Y:S02]  /*7550*/  HADD2.F32 R36, -RZ, R21.H1_H1 ;  /* 0x30000015ff247230 */ /* 0x000fe40000004100 */
[----:B------:R-:W-:Y:S02]  /*7560*/  HADD2.F32 R37, -RZ, R20.H1_H1 ;  /* 0x30000014ff257230 */ /* 0x000fe40000004100 */
[----:B------:R-:W-:Y:S01]  /*7570*/  HADD2.F32 R35, -RZ, R15.H1_H1 ;  /* 0x3000000fff237230 */ /* 0x000fe20000004100 */
[----:B--2---:R-:W-:-:S04]  /*7580*/  SHF.L.U32 R4, R6, 0x6, RZ ;  /* 0x0000000606047819 */ /* 0x004fc800000006ff */
[----:B------:R-:W-:-:S04]  /*7590*/  LOP3.LUT R7, R4, 0x1c0, RZ, 0xc0, !PT ;  /* 0x000001c004077812 */ /* 0x000fc800078ec0ff */
[--C-:B------:R-:W-:Y:S02]  /*75a0*/  SHF.R.U32.HI R9, RZ, 0x3, R7.reuse ;  /* 0x00000003ff097819 */ /* 0x100fe40000011607 */
[----:B------:R-:W-:Y:S02]  /*75b0*/  LOP3.LUT R4, R7, 0x38, R16, 0xf8, !PT ;  /* 0x0000003807047812 */ /* 0x000fe400078ef810 */
[----:B------:R-:W-:Y:S02]  /*75c0*/  LOP3.LUT R8, R9, R24, R7, 0x1e, !PT ;  /* 0x0000001809087212 */ /* 0x000fe400078e1e07 */
[----:B------:R-:W-:-:S03]  /*75d0*/  LOP3.LUT R4, R4, R9, RZ, 0x3c, !PT ;  /* 0x0000000904047212 */ /* 0x000fc600078e3cff */
[C---:B------:R-:W-:Y:S02]  /*75e0*/  IMAD R9, R10.reuse, 0x200, R8 ;  /* 0x000002000a097824 */ /* 0x040fe400078e0208 */
[----:B------:R-:W-:Y:S02]  /*75f0*/  IMAD R5, R10, 0x200, R4 ;  /* 0x000002000a057824 */ /* 0x000fe400078e0204 */
[--C-:B------:R-:W-:Y:S02]  /*7600*/  IMAD R44, R9, 0x2, R18.reuse ;  /* 0x00000002092c7824 */ /* 0x100fe400078e0212 */
[----:B------:R-:W-:-:S03]  /*7610*/  IMAD R43, R5, 0x2, R18 ;  /* 0x00000002052b7824 */ /* 0x000fc600078e0212 */
[----:B------:R-:W1:Y:S04]  /*7620*/  LDS.128 R8, [R44+0x8400] ;  /* 0x008400002c087984 */ /* 0x000e680000000c00 */
[----:B------:R-:W0:Y:S01]  /*7630*/  LDS.128 R4, [R43+0x8400] ;  /* 0x008400002b047984 */ /* 0x000e220000000c00 */
[--C-:B-1----:R-:W-:Y:S02]  /*7640*/  HADD2.F32 R30, -RZ, R8.reuse.H0_H0 ;  /* 0x20000008ff1e7230 */ /* 0x102fe40000004100 */
[----:B------:R-:W-:Y:S02]  /*7650*/  HADD2.F32 R8, -RZ, R8.H1_H1 ;  /* 0x30000008ff087230 */ /* 0x000fe40000004100 */
[--C-:B0-----:R-:W-:Y:S02]  /*7660*/  HADD2.F32 R25, -RZ, R4.reuse.H0_H0 ;  /* 0x20000004ff197230 */ /* 0x101fe40000004100 */
[C---:B------:R-:W-:Y:S01]  /*7670*/  FMUL.FTZ R38, R30.reuse, R36 ;  /* 0x000000241e267220 */ /* 0x040fe20000410000 */
[----:B------:R-:W-:Y:S01]  /*7680*/  FMUL.FTZ R40, R30, R34 ;  /* 0x000000221e287220 */ /* 0x000fe20000410000 */
[----:B------:R-:W-:-:S02]  /*7690*/  HADD2.F32 R4, -RZ, R4.H1_H1 ;  /* 0x30000004ff047230 */ /* 0x000fc40000004100 */
[C---:B------:R-:W-:Y:S01]  /*76a0*/  FMUL.FTZ R39, R8.reuse, R37 ;  /* 0x0000002508277220 */ /* 0x040fe20000410000 */
[----:B------:R-:W-:Y:S02]  /*76b0*/  HADD2.F32 R31, -RZ, R9.H0_H0 ;  /* 0x20000009ff1f7230 */ /* 0x000fe40000004100 */
[C---:B------:R-:W-:Y:S01]  /*76c0*/  FFMA.FTZ R38, R25.reuse, R34, -R38 ;  /* 0x0000002219267223 */ /* 0x040fe20000010826 */
[----:B------:R-:W-:Y:S02]  /*76d0*/  HADD2.F32 R30, -RZ, R20.H0_H0 ;  /* 0x20000014ff1e7230 */ /* 0x000fe40000004100 */
[----:B------:R-:W-:Y:S01]  /*76e0*/  FFMA.FTZ R40, R25, R36, R40 ;  /* 0x0000002419287223 */ /* 0x000fe20000010028 */
[----:B------:R-:W-:Y:S02]  /*76f0*/  HADD2.F32 R25, -RZ, R15.H0_H0 ;  /* 0x2000000fff197230 */ /* 0x000fe40000004100 */
[----:B------:R-:W-:Y:S01]  /*7700*/  FMUL.FTZ R41, R8, R35 ;  /* 0x0000002308297220 */ /* 0x000fe20000410000 */
[----:B------:R-:W-:-:S02]  /*7710*/  HADD2.F32 R26, -RZ, R5.H0_H0 ;  /* 0x20000005ff1a7230 */ /* 0x000fc40000004100 */
[C---:B------:R-:W-:Y:S01]  /*7720*/  FFMA.FTZ R39, R4.reuse, R35, -R39 ;  /* 0x0000002304277223 */ /* 0x040fe20000010827 */
[C---:B------:R-:W-:Y:S01]  /*7730*/  FMUL.FTZ R35, R31.reuse, R30 ;  /* 0x0000001e1f237220 */ /* 0x040fe20000410000 */
[----:B------:R-:W-:Y:S02]  /*7740*/  HADD2.F32 R9, -RZ, R9.H1_H1 ;  /* 0x30000009ff097230 */ /* 0x000fe40000004100 */
[----:B------:R-:W-:Y:S01]  /*7750*/  FMUL.FTZ R31, R31, R25 ;  /* 0x000000191f1f7220 */ /* 0x000fe20000410000 */
[--C-:B------:R-:W-:Y:S02]  /*7760*/  HADD2.F32 R34, -RZ, R14.reuse.H1_H1 ;  /* 0x3000000eff227230 */ /* 0x100fe40000004100 */
[----:B------:R-:W-:Y:S01]  /*7770*/  FFMA.FTZ R41, R4, R37, R41 ;  /* 0x0000002504297223 */ /* 0x000fe20000010029 */
[----:B------:R-:W-:Y:S02]  /*7780*/  HADD2.F32 R4, -RZ, R14.H0_H0 ;  /* 0x2000000eff047230 */ /* 0x000fe40000004100 */
[----:B------:R-:W-:Y:S01]  /*7790*/  FFMA.FTZ R35, R26, R25, -R35 ;  /* 0x000000191a237223 */ /* 0x000fe20000010823 */
[----:B------:R-:W-:-:S02]  /*77a0*/  HADD2.F32 R5, -RZ, R5.H1_H1 ;  /* 0x30000005ff057230 */ /* 0x000fc40000004100 */
[----:B------:R-:W-:Y:S01]  /*77b0*/  FFMA.FTZ R26, R26, R30, R31 ;  /* 0x0000001e1a1a7223 */ /* 0x000fe2000001001f */
[--C-:B------:R-:W-:Y:S02]  /*77c0*/  HADD2.F32 R32, -RZ, R10.reuse.H0_H0 ;  /* 0x2000000aff207230 */ /* 0x100fe40000004100 */
[C---:B------:R-:W-:Y:S01]  /*77d0*/  FMUL.FTZ R30, R9.reuse, R34 ;  /* 0x00000022091e7220 */ /* 0x040fe20000410000 */
[--C-:B------:R-:W-:Y:S02]  /*77e0*/  HADD2.F32 R8, -RZ, R13.reuse.H0_H0 ;  /* 0x2000000dff087230 */ /* 0x100fe40000004100 */
[----:B------:R-:W-:Y:S01]  /*77f0*/  FMUL.FTZ R36, R9, R4 ;  /* 0x0000000409247220 */ /* 0x000fe20000410000 */
[----:B------:R-:W-:Y:S02]  /*7800*/  HADD2.F32 R25, -RZ, R13.H1_H1 ;  /* 0x3000000dff197230 */ /* 0x000fe40000004100 */
[----:B------:R-:W-:Y:S02]  /*7810*/  HADD2.F32 R10, -RZ, R10.H1_H1 ;  /* 0x3000000aff0a7230 */ /* 0x000fe40000004100 */
[----:B------:R-:W-:-:S02]  /*7820*/  HADD2.F32 R31, -RZ, R3.H1_H1 ;  /* 0x30000003ff1f7230 */ /* 0x000fc40000004100 */
[C---:B------:R-:W-:Y:S01]  /*7830*/  FFMA.FTZ R30, R5.reuse, R4, -R30 ;  /* 0x00000004051e7223 */ /* 0x040fe2000001081e */
[--C-:B------:R-:W-:Y:S02]  /*7840*/  HADD2.F32 R27, -RZ, R6.reuse.H0_H0 ;  /* 0x20000006ff1b7230 */ /* 0x100fe40000004100 */
[C---:B------:R-:W-:Y:S01]  /*7850*/  FMUL.FTZ R4, R32.reuse, R25 ;  /* 0x0000001920047220 */ /* 0x040fe20000410000 */
[----:B------:R-:W-:Y:S02]  /*7860*/  HADD2.F32 R6, -RZ, R6.H1_H1 ;  /* 0x30000006ff067230 */ /* 0x000fe40000004100 */
[----:B------:R-:W-:Y:S01]  /*7870*/  FMUL.FTZ R42, R32, R8 ;  /* 0x00000008202a7220 */ /* 0x000fe20000410000 */
[----:B------:R-:W-:Y:S02]  /*7880*/  HADD2.F32 R9, -RZ, R3.H0_H0 ;  /* 0x20000003ff097230 */ /* 0x000fe40000004100 */
[----:B------:R-:W-:Y:S01]  /*7890*/  FFMA.FTZ R37, R5, R34, R36 ;  /* 0x0000002205257223 */ /* 0x000fe20000010024 */
[----:B------:R-:W-:Y:S01]  /*78a0*/  FMUL.FTZ R5, R10, R31 ;  /* 0x0000001f0a057220 */ /* 0x000fe20000410000 */
[C---:B------:R-:W-:Y:S01]  /*78b0*/  FFMA.FTZ R32, R27.reuse, R8, -R4 ;  /* 0x000000081b207223 */ /* 0x040fe20000010804 */
[----:B------:R-:W-:Y:S01]  /*78c0*/  FFMA.FTZ R42, R27, R25, R42 ;  /* 0x000000191b2a7223 */ /* 0x000fe2000001002a */
[----:B------:R-:W-:-:S02]  /*78d0*/  HADD2.F32 R33, -RZ, R11.H0_H0 ;  /* 0x2000000bff217230 */ /* 0x000fc40000004100 */
[-C--:B------:R-:W-:Y:S01]  /*78e0*/  FMUL.FTZ R27, R10, R9.reuse ;  /* 0x000000090a1b7220 */ /* 0x080fe20000410000 */
[----:B------:R-:W-:Y:S01]  /*78f0*/  FFMA.FTZ R25, R6, R9, -R5 ;  /* 0x0000000906197223 */ /* 0x000fe20000010805 */
[----:B------:R-:W-:Y:S02]  /*7900*/  HADD2.F32 R11, -RZ, R11.H1_H1 ;  /* 0x3000000bff0b7230 */ /* 0x000fe40000004100 */
[--C-:B------:R-:W-:Y:S02]  /*7910*/  HADD2.F32 R5, -RZ, R12.reuse.H0_H0 ;  /* 0x2000000cff057230 */ /* 0x100fe40000004100 */
[----:B------:R-:W-:Y:S02]  /*7920*/  HADD2.F32 R10, -RZ, R12.H1_H1 ;  /* 0x3000000cff0a7230 */ /* 0x000fe40000004100 */
[--C-:B------:R-:W-:Y:S02]  /*7930*/  HADD2.F32 R4, -RZ, R0.reuse.H1_H1 ;  /* 0x30000000ff047230 */ /* 0x100fe40000004100 */
[----:B------:R-:W-:-:S02]  /*7940*/  HADD2.F32 R8, -RZ, R0.H0_H0 ;  /* 0x20000000ff087230 */ /* 0x000fc40000004100 */
[--C-:B------:R-:W-:Y:S02]  /*7950*/  HADD2.F32 R28, -RZ, R7.reuse.H0_H0 ;  /* 0x20000007ff1c7230 */ /* 0x100fe40000004100 */
[----:B------:R-:W-:Y:S01]  /*7960*/  FFMA.FTZ R27, R6, R31, R27 ;  /* 0x0000001f061b7223 */ /* 0x000fe2000001001b */
[----:B------:R-:W-:Y:S02]  /*7970*/  HADD2.F32 R7, -RZ, R7.H1_H1 ;  /* 0x30000007ff077230 */ /* 0x000fe40000004100 */
[-C--:B------:R-:W-:Y:S01]  /*7980*/  FMUL.FTZ R9, R33, R5.reuse ;  /* 0x0000000521097220 */ /* 0x080fe20000410000 */
[----:B------:R-:W-:Y:S01]  /*7990*/  FMUL.FTZ R34, R11, R10 ;  /* 0x0000000a0b227220 */ /* 0x000fe20000410000 */
[----:B------:R-:W-:Y:S01]  /*79a0*/  FMUL.FTZ R6, R33, R4 ;  /* 0x0000000421067220 */ /* 0x000fe20000410000 */
[----:B------:R-:W-:Y:S01]  /*79b0*/  FMUL.FTZ R31, R11, R8 ;  /* 0x000000080b1f7220 */ /* 0x000fe20000410000 */
[C---:B------:R-:W-:Y:S01]  /*79c0*/  FFMA.FTZ R11, R28.reuse, R4, -R9 ;  /* 0x000000041c0b7223 */ /* 0x040fe20000010809 */
[C---:B------:R-:W-:Y:S01]  /*79d0*/  FFMA.FTZ R34, R7.reuse, R8, -R34 ;  /* 0x0000000807227223 */ /* 0x040fe20000010822 */
[----:B------:R-:W-:Y:S01]  /*79e0*/  FFMA.FTZ R28, R28, R5, R6 ;  /* 0x000000051c1c7223 */ /* 0x000fe20000010006 */
[----:B------:R-:W-:Y:S01]  /*79f0*/  FFMA.FTZ R31, R7, R10, R31 ;  /* 0x0000000a071f7223 */ /* 0x000fe2000001001f */
[----:B------:R-:W-:-:S02]  /*7a00*/  F2FP.F16.F32.PACK_AB R4, R39, R38 ;  /* 0x000000262704723e */ /* 0x000fc400000000ff */
[----:B------:R-:W-:Y:S02]  /*7a10*/  F2FP.F16.F32.PACK_AB R5, R30, R35 ;  /* 0x000000231e05723e */ /* 0x000fe400000000ff */
[----:B------:R-:W-:Y:S02]  /*7a20*/  F2FP.F16.F32.PACK_AB R6, R25, R32 ;  /* 0x000000201906723e */ /* 0x000fe400000000ff */
[----:B------:R-:W-:Y:S02]  /*7a30*/  F2FP.F16.F32.PACK_AB R7, R34, R11 ;  /* 0x0000000b2207723e */ /* 0x000fe400000000ff */
[----:B------:R-:W-:Y:S02]  /*7a40*/  F2FP.F16.F32.PACK_AB R8, R41, R40 ;  /* 0x000000282908723e */ /* 0x000fe400000000ff */
[----:B------:R-:W-:Y:S02]  /*7a50*/  F2FP.F16.F32.PACK_AB R9, R37, R26 ;  /* 0x0000001a2509723e */ /* 0x000fe400000000ff */
[----:B------:R-:W-:-:S02]  /*7a60*/  F2FP.F16.F32.PACK_AB R10, R27, R42 ;  /* 0x0000002a1b0a723e */ /* 0x000fc400000000ff */
[----:B------:R-:W-:Y:S01]  /*7a70*/  F2FP.F16.F32.PACK_AB R11, R31, R28 ;  /* 0x0000001c1f0b723e */ /* 0x000fe200000000ff */
[----:B------:R1:W-:Y:S04]  /*7a80*/  STS.128 [R43+0x8400], R4 ;  /* 0x008400042b007388 */ /* 0x0003e80000000c00 */
[----:B------:R1:W-:Y:S02]  /*7a90*/  STS.128 [R44+0x8400], R8 ;  /* 0x008400082c007388 */ /* 0x0003e40000000c00 */
.L_x_571:
[----:B------:R-:W-:Y:S05]  /*7aa0*/  BSYNC B1 ;  /* 0x0000000000017941 */ /* 0x000fea0003800000 */
.L_x_570:
[----:B------:R-:W-:Y:S05]  /*7ab0*/  @P0 BRA `(.L_x_562) ;  /* 0x0000000400600947 */ /* 0x000fea0003800000 */
[----:B-1----:R-:W2:Y:S01]  /*7ac0*/  LDL R8, [R1+0x24] ;  /* 0x0000240001087983 */ /* 0x002ea20000100800 */
[C---:B------:R-:W-:Y:S01]  /*7ad0*/  IADD3 R4, R152.reuse, 0x60, RZ ;  /* 0x0000006098047810 */ /* 0x040fe20007ffe0ff */
[----:B------:R-:W-:Y:S02]  /*7ae0*/  VIADD R5, R152, 0x60 ;  /* 0x0000006098057836 */ /* 0x000fe40000000000 */
[----:B------:R-:W3:Y:S02]  /*7af0*/  LDL R41, [R1+0x54] ;  /* 0x0000540001297983 */ /* 0x000ee40000100800 */
[----:B------:R-:W-:Y:S02]  /*7b00*/  IMAD.SHL.U32 R4, R4, 0x40, RZ ;  /* 0x0000004004047824 */ /* 0x000fe400078e00ff */
[----:B------:R-:W-:-:S03]  /*7b10*/  IMAD.SHL.U32 R5, R5, 0x40, RZ ;  /* 0x0000004005057824 */ /* 0x000fc600078e00ff */
[----:B------:R-:W-:Y:S02]  /*7b20*/  LOP3.LUT R4, R4, 0x1c0, RZ, 0xc0, !PT ;  /* 0x000001c004047812 */ /* 0x000fe400078ec0ff */
[----:B------:R-:W-:Y:S02]  /*7b30*/  LOP3.LUT R5, R5, 0x1c0, RZ, 0xc0, !PT ;  /* 0x000001c005057812 */ /* 0x000fe400078ec0ff */
[----:B------:R-:W-:-:S04]  /*7b40*/  SHF.R.U32.HI R4, RZ, 0x3, R4 ;  /* 0x00000003ff047819 */ /* 0x000fc80000011604 */
[----:B------:R-:W-:Y:S01]  /*7b50*/  LOP3.LUT R24, R4, R24, R5, 0x1e, !PT ;  /* 0x0000001804187212 */ /* 0x000fe200078e1e05 */
[--C-:B------:R-:W-:Y:S02]  /*7b60*/  HADD2.F32 R33, -RZ, R21.reuse.H0_H0 ;  /* 0x20000015ff217230 */ /* 0x100fe40000004100 */
[----:B------:R-:W-:Y:S02]  /*7b70*/  HADD2.F32 R35, -RZ, R21.H1_H1 ;  /* 0x30000015ff237230 */ /* 0x000fe40000004100 */
[--C-:B------:R-:W-:Y:S02]  /*7b80*/  HADD2.F32 R40, -RZ, R20.reuse.H1_H1 ;  /* 0x30000014ff287230 */ /* 0x100fe40000004100 */
[--C-:B------:R-:W-:Y:S02]  /*7b90*/  HADD2.F32 R38, -RZ, R15.reuse.H1_H1 ;  /* 0x3000000fff267230 */ /* 0x100fe40000004100 */
[----:B------:R-:W-:Y:S02]  /*7ba0*/  HADD2.F32 R42, -RZ, R20.H0_H0 ;  /* 0x20000014ff2a7230 */ /* 0x000fe40000004100 */
[----:B------:R-:W-:-:S02]  /*7bb0*/  HADD2.F32 R20, -RZ, R15.H0_H0 ;  /* 0x2000000fff147230 */ /* 0x000fc40000004100 */
[----:B------:R-:W-:Y:S02]  /*7bc0*/  HADD2.F32 R39, -RZ, R14.H1_H1 ;  /* 0x3000000eff277230 */ /* 0x000fe40000004100 */
[--C-:B------:R-:W-:Y:S02]  /*7bd0*/  HADD2.F32 R37, -RZ, R13.reuse.H0_H0 ;  /* 0x2000000dff257230 */ /* 0x100fe40000004100 */
[----:B------:R-:W-:Y:S02]  /*7be0*/  HADD2.F32 R13, -RZ, R13.H1_H1 ;  /* 0x3000000dff0d7230 */ /* 0x000fe40000004100 */
[----:B--2---:R-:W-:Y:S01]  /*7bf0*/  IMAD.IADD R9, R8, 0x1, R24 ;  /* 0x0000000108097824 */ /* 0x004fe200078e0218 */
[----:B---3--:R-:W0:Y:S04]  /*7c00*/  LDS.128 R4, [R41+0x8400] ;  /* 0x0084000029047984 */ /* 0x008e280000000c00 */
[----:B------:R-:W-:-:S05]  /*7c10*/  LEA R24, R9, R18, 0x1 ;  /* 0x0000001209187211 */ /* 0x000fca00078e08ff */
[----:B------:R-:W1:Y:S01]  /*7c20*/  LDS.128 R8, [R24+0x8400] ;  /* 0x0084000018087984 */ /* 0x000e620000000c00 */
[----:B0-----:R-:W-:Y:S02]  /*7c30*/  HADD2.F32 R25, -RZ, R4.H0_H0 ;  /* 0x20000004ff197230 */ /* 0x001fe40000004100 */
[--C-:B-1----:R-:W-:Y:S02]  /*7c40*/  HADD2.F32 R21, -RZ, R8.reuse.H0_H0 ;  /* 0x20000008ff157230 */ /* 0x102fe40000004100 */
[----:B------:R-:W-:-:S03]  /*7c50*/  HADD2.F32 R8, -RZ, R8.H1_H1 ;  /* 0x30000008ff087230 */ /* 0x000fc60000004100 */
[-C--:B------:R-:W-:Y:S01]  /*7c60*/  FMUL.FTZ R36, R33, R21.reuse ;  /* 0x0000001521247220 */ /* 0x080fe20000410000 */
[----:B------:R-:W-:Y:S02]  /*7c70*/  HADD2.F32 R4, -RZ, R4.H1_H1 ;  /* 0x30000004ff047230 */ /* 0x000fe40000004100 */
[C---:B------:R-:W-:Y:S01]  /*7c80*/  FMUL.FTZ R34, R35.reuse, R21 ;  /* 0x0000001523227220 */ /* 0x040fe20000410000 */
[--C-:B------:R-:W-:Y:S02]  /*7c90*/  HADD2.F32 R30, -RZ, R9.reuse.H0_H0 ;  /* 0x20000009ff1e7230 */ /* 0x100fe40000004100 */
[----:B------:R-:W-:Y:S01]  /*7ca0*/  FFMA.FTZ R36, R35, R25, R36 ;  /* 0x0000001923247223 */ /* 0x000fe20000010024 */
[----:B------:R-:W-:Y:S02]  /*7cb0*/  HADD2.F32 R9, -RZ, R9.H1_H1 ;  /* 0x30000009ff097230 */ /* 0x000fe40000004100 */
[-C--:B------:R-:W-:Y:S01]  /*7cc0*/  FMUL.FTZ R21, R40, R8.reuse ;  /* 0x0000000828157220 */ /* 0x080fe20000410000 */
[----:B------:R-:W-:Y:S01]  /*7cd0*/  FMUL.FTZ R15, R38, R8 ;  /* 0x00000008260f7220 */ /* 0x000fe20000410000 */
[----:B------:R-:W-:-:S02]  /*7ce0*/  HADD2.F32 R35, -RZ, R14.H0_H0 ;  /* 0x2000000eff237230 */ /* 0x000fc40000004100 */
[----:B------:R-:W-:Y:S01]  /*7cf0*/  FFMA.FTZ R34, R33, R25, -R34 ;  /* 0x0000001921227223 */ /* 0x000fe20000010822 */
[--C-:B------:R-:W-:Y:S02]  /*7d00*/  HADD2.F32 R26, -RZ, R5.reuse.H0_H0 ;  /* 0x20000005ff1a7230 */ /* 0x100fe40000004100 */
[----:B------:R-:W-:Y:S01]  /*7d10*/  FFMA.FTZ R21, R38, R4, -R21 ;  /* 0x0000000426157223 */ /* 0x000fe20000010815 */
[----:B------:R-:W-:Y:S02]  /*7d20*/  HADD2.F32 R5, -RZ, R5.H1_H1 ;  /* 0x30000005ff057230 */ /* 0x000fe40000004100 */
[----:B------:R-:W-:Y:S01]  /*7d30*/  FMUL.FTZ R25, R42, R30 ;  /* 0x0000001e2a197220 */ /* 0x000fe20000410000 */
[--C-:B------:R-:W-:Y:S02]  /*7d40*/  HADD2.F32 R31, -RZ, R10.reuse.H0_H0 ;  /* 0x2000000aff1f7230 */ /* 0x100fe40000004100 */
[----:B------:R-:W-:Y:S01]  /*7d50*/  FFMA.FTZ R15, R40, R4, R15 ;  /* 0x00000004280f7223 */ /* 0x000fe2000001000f */
[----:B------:R-:W-:-:S02]  /*7d60*/  HADD2.F32 R10, -RZ, R10.H1_H1 ;  /* 0x3000000aff0a7230 */ /* 0x000fc40000004100 */
[-C--:B------:R-:W-:Y:S01]  /*7d70*/  FMUL.FTZ R4, R39, R9.reuse ;  /* 0x0000000927047220 */ /* 0x080fe20000410000 */
[C---:B------:R-:W-:Y:S01]  /*7d80*/  FMUL.FTZ R8, R35.reuse, R9 ;  /* 0x0000000923087220 */ /* 0x040fe20000410000 */
[--C-:B------:R-:W-:Y:S02]  /*7d90*/  HADD2.F32 R38, -RZ, R3.reuse.H1_H1 ;  /* 0x30000003ff267230 */ /* 0x100fe40000004100 */
[C---:B------:R-:W-:Y:S01]  /*7da0*/  FMUL.FTZ R33, R20.reuse, R30 ;  /* 0x0000001e14217220 */ /* 0x040fe20000410000 */
[--C-:B------:R-:W-:Y:S02]  /*7db0*/  HADD2.F32 R27, -RZ, R6.reuse.H0_H0 ;  /* 0x20000006ff1b7230 */ /* 0x100fe40000004100 */
[----:B------:R-:W-:Y:S01]  /*7dc0*/  FFMA.FTZ R25, R20, R26, -R25 ;  /* 0x0000001a14197223 */ /* 0x000fe20000010819 */
[----:B------:R-:W-:Y:S02]  /*7dd0*/  HADD2.F32 R30, -RZ, R3.H0_H0 ;  /* 0x20000003ff1e7230 */ /* 0x000fe40000004100 */
[----:B------:R-:W-:Y:S01]  /*7de0*/  FFMA.FTZ R14, R35, R5, -R4 ;  /* 0x00000005230e7223 */ /* 0x000fe20000010804 */
[----:B------:R-:W-:-:S02]  /*7df0*/  HADD2.F32 R6, -RZ, R6.H1_H1 ;  /* 0x30000006ff067230 */ /* 0x000fc40000004100 */
[----:B------:R-:W-:Y:S01]  /*7e00*/  FFMA.FTZ R20, R39, R5, R8 ;  /* 0x0000000527147223 */ /* 0x000fe20000010008 */
[----:B------:R-:W-:Y:S01]  /*7e10*/  FFMA.FTZ R33, R42, R26, R33 ;  /* 0x0000001a2a217223 */ /* 0x000fe20000010021 */
[-C--:B------:R-:W-:Y:S01]  /*7e20*/  FMUL.FTZ R5, R38, R10.reuse ;  /* 0x0000000a26057220 */ /* 0x080fe20000410000 */
[-C--:B------:R-:W-:Y:S01]  /*7e30*/  FMUL.FTZ R4, R13, R31.reuse ;  /* 0x0000001f0d047220 */ /* 0x080fe20000410000 */
[C---:B------:R-:W-:Y:S01]  /*7e40*/  FMUL.FTZ R26, R37.reuse, R31 ;  /* 0x0000001f251a7220 */ /* 0x040fe20000410000 */
[C---:B------:R-:W-:Y:S01]  /*7e50*/  FMUL.FTZ R9, R30.reuse, R10 ;  /* 0x0000000a1e097220 */ /* 0x040fe20000410000 */
[--C-:B------:R-:W-:Y:S02]  /*7e60*/  HADD2.F32 R32, -RZ, R11.reuse.H0_H0 ;  /* 0x2000000bff207230 */ /* 0x100fe40000004100 */
[----:B------:R-:W-:Y:S01]  /*7e70*/  FFMA.FTZ R10, R30, R6, -R5 ;  /* 0x000000061e0a7223 */ /* 0x000fe20000010805 */
[----:B------:R-:W-:Y:S02]  /*7e80*/  HADD2.F32 R11, -RZ, R11.H1_H1 ;  /* 0x3000000bff0b7230 */ /* 0x000fe40000004100 */
[-C--:B------:R-:W-:Y:S01]  /*7e90*/  FFMA.FTZ R3, R37, R27.reuse, -R4 ;  /* 0x0000001b25037223 */ /* 0x080fe20000010804 */
[----:B------:R-:W-:Y:S01]  /*7ea0*/  FFMA.FTZ R26, R13, R27, R26 ;  /* 0x0000001b0d1a7223 */ /* 0x000fe2000001001a */
[----:B------:R-:W-:-:S02]  /*7eb0*/  HADD2.F32 R30, -RZ, R12.H0_H0 ;  /* 0x2000000cff1e7230 */ /* 0x000fc40000004100 */
[----:B------:R-:W-:Y:S02]  /*7ec0*/  HADD2.F32 R31, -RZ, R12.H1_H1 ;  /* 0x3000000cff1f7230 */ /* 0x000fe40000004100 */
[--C-:B------:R-:W-:Y:S02]  /*7ed0*/  HADD2.F32 R8, -RZ, R0.reuse.H1_H1 ;  /* 0x30000000ff087230 */ /* 0x100fe40000004100 */
[----:B------:R-:W-:Y:S02]  /*7ee0*/  HADD2.F32 R27, -RZ, R0.H0_H0 ;  /* 0x20000000ff1b7230 */ /* 0x000fe40000004100 */
[--C-:B------:R-:W-:Y:S02]  /*7ef0*/  HADD2.F32 R28, -RZ, R7.reuse.H0_H0 ;  /* 0x20000007ff1c7230 */ /* 0x100fe40000004100 */
[----:B------:R-:W-:Y:S01]  /*7f00*/  FFMA.FTZ R13, R38, R6, R9 ;  /* 0x00000006260d7223 */ /* 0x000fe20000010009 */
[----:B------:R-:W-:Y:S02]  /*7f10*/  HADD2.F32 R7, -RZ, R7.H1_H1 ;  /* 0x30000007ff077230 */ /* 0x000fe40000004100 */
[-C--:B------:R-:W-:Y:S01]  /*7f20*/  FMUL.FTZ R5, R30, R32.reuse ;  /* 0x000000201e057220 */ /* 0x080fe20000410000 */
[-C--:B------:R-:W-:Y:S01]  /*7f30*/  FMUL.FTZ R4, R31, R11.reuse ;  /* 0x0000000b1f047220 */ /* 0x080fe20000410000 */
[C---:B------:R-:W-:Y:S01]  /*7f40*/  FMUL.FTZ R9, R8.reuse, R32 ;  /* 0x0000002008097220 */ /* 0x040fe20000410000 */
[C---:B------:R-:W-:Y:S01]  /*7f50*/  FMUL.FTZ R6, R27.reuse, R11 ;  /* 0x0000000b1b067220 */ /* 0x040fe20000410000 */
[-C--:B------:R-:W-:Y:S01]  /*7f60*/  FFMA.FTZ R0, R8, R28.reuse, -R5 ;  /* 0x0000001c08007223 */ /* 0x080fe20000010805 */
[-C--:B------:R-:W-:Y:S01]  /*7f70*/  FFMA.FTZ R27, R27, R7.reuse, -R4 ;  /* 0x000000071b1b7223 */ /* 0x080fe20000010804 */
        /* <DEDUP_REMOVED lines=12> */
.L_x_562:
[----:B------:R-:W-:Y:S05]  /*8040*/  BSYNC B0 ;  /* 0x0000000000007941 */ /* 0x000fea0003800000 */
.L_x_551:
[----:B------:R-:W-:Y:S01]  /*8050*/  @!PT LDS RZ, [RZ] ;  /* 0x00000000fffff984 */ /* 0x000fe20000000800 */
[----:B------:R-:W-:Y:S01]  /*8060*/  @!PT LDS RZ, [RZ] ;  /* 0x00000000fffff984 */ /* 0x000fe20000000800 */
[----:B------:R-:W-:Y:S01]  /*8070*/  @!PT LDS RZ, [RZ] ;  /* 0x00000000fffff984 */ /* 0x000fe20000000800 */
[----:B------:R-:W-:Y:S01]  /*8080*/  @!PT LDS RZ, [RZ] ;  /* 0x00000000fffff984 */ /* 0x000fe20000000800 */
[----:B------:R4:W-:Y:S06]  /*8090*/  MEMBAR.ALL.CTA ;  /* 0x0000000000007992 */ /* 0x0009ec0000008000 */
[----:B----4-:R-:W4:Y:S01]  /*80a0*/  FENCE.VIEW.ASYNC.S ;  /* 0x00000000000073c6 */ /* 0x010f220000000000 */
[----:B------:R-:W-:Y:S05]  /*80b0*/  WARPSYNC.ALL ;  /* 0x0000000000007948 */ /* 0x000fea0003800000 */
[----:B----4-:R-:W-:Y:S06]  /*80c0*/  BAR.SYNC.DEFER_BLOCKING 0xd, 0x180 ;  /* 0x0346000000007b1d */ /* 0x010fec0000010000 */
.L_x_548:
[----:B---3--:R-:W-:-:S05]  /*80d0*/  IMAD.U32 R0, RZ, RZ, UR39 ;  /* 0x00000027ff007e24 */ /* 0x008fca000f8e00ff */
[----:B------:R-:W-:-:S13]  /*80e0*/  ISETP.NE.AND P0, PT, R0, 0x3, PT ;  /* 0x000000030000780c */ /* 0x000fda0003f05270 */
[----:B------:R-:W-:Y:S05]  /*80f0*/  @!P0 BRA `(.L_x_572) ;  /* 0x0000000000048947 */ /* 0x000fea0003800000 */
[----:B------:R-:W-:Y:S01]  /*8100*/  BPT.TRAP 0x1 ;  /* 0x000000040000795c */ /* 0x000fe20000300000 */
.L_x_572:
[----:B012---:R-:W-:Y:S01]  /*8110*/  IMAD R3, R155, 0x8, R18 ;  /* 0x000000089b037824 */ /* 0x007fe200078e0212 */
[----:B------:R-:W-:-:S04]  /*8120*/  SHF.L.U32 R4, R157, 0x1f, RZ ;  /* 0x0000001f9d047819 */ /* 0x000fc800000006ff */
[----:B------:R0:W1:Y:S01]  /*8130*/  SYNCS.PHASECHK.TRANS64.TRYWAIT P1, [R3+URZ+0x16830], R4 ;  /* 0x01683004030075a7 */ /* 0x000062000802017f */
[----:B------:R-:W-:Y:S05]  /*8140*/  @!P0 BRA `(.L_x_573) ;  /* 0x0000000000048947 */ /* 0x000fea0003800000 */
[----:B------:R-:W-:Y:S01]  /*8150*/  BPT.TRAP 0x1 ;  /* 0x000000040000795c */ /* 0x000fe20000300000 */
.L_x_573:
[----:B------:R-:W-:Y:S01]  /*8160*/  VIADD R0, R18, 0xe400 ;  /* 0x0000e40012007836 */ /* 0x000fe20000000000 */
[----:B------:R-:W-:Y:S01]  /*8170*/  LOP3.LUT R14, R29, 0x10000, RZ, 0xfc, !PT ;  /* 0x000100001d0e7812 */ /* 0x000fe200078efcff */
[----:B------:R-:W-:-:S03]  /*8180*/  IMAD.MOV.U32 R15, RZ, RZ, 0x40000040 ;  /* 0x40000040ff0f7424 */ /* 0x000fc600078e00ff */
[----:B------:R-:W-:-:S04]  /*8190*/  SHF.R.U32.HI R0, RZ, 0x4, R0 ;  /* 0x00000004ff007819 */ /* 0x000fc80000011600 */
[----:B------:R-:W-:-:S04]  /*81a0*/  LOP3.LUT R0, R0, 0x3fff, RZ, 0xc0, !PT ;  /* 0x00003fff00007812 */ /* 0x000fc800078ec0ff */
[----:B------:R-:W-:Y:S01]  /*81b0*/  LOP3.LUT R13, R0, 0x10000, RZ, 0xfc, !PT ;  /* 0x00010000000d7812 */ /* 0x000fe200078efcff */
[----:B-1----:R-:W-:Y:S06]  /*81c0*/  @P1 BRA `(.L_x_574) ;  /* 0x0000000000081947 */ /* 0x002fec0003800000 */
[----:B------:R-:W1:Y:S02]  /*81d0*/  SYNCS.PHASECHK.TRANS64.TRYWAIT P1, [R3+URZ+0x16830], R4 ;  /* 0x01683004030075a7 */ /* 0x000e64000802017f */
[----:B-1----:R-:W-:Y:S05]  /*81e0*/  @!P1 BRA `(.L_x_575) ;  /* 0x000000d400c89947 */ /* 0x002fea0003800000 */
.L_x_574:
[----:B------:R-:W-:Y:S01]  /*81f0*/  IMAD.MOV.U32 R5, RZ, RZ, 0x40000040 ;  /* 0x40000040ff057424 */ /* 0x000fe200078e00ff */
[----:B01----:R-:W-:Y:S01]  /*8200*/  LEA R4, R155, R13, 0xa ;  /* 0x0000000d9b047211 */ /* 0x003fe200078e50ff */
[----:B------:R-:W-:Y:S05]  /*8210*/  WARPSYNC.ALL ;  /* 0x0000000000007948 */ /* 0x000fea0003800000 */
[C---:B------:R-:W-:Y:S01]  /*8220*/  R2UR UR4, R14.reuse ;  /* 0x000000000e0472ca */ /* 0x040fe200000e0000 */
[----:B-----5:R-:W-:Y:S01]  /*8230*/  WARPGROUP.ARRIVE ;  /* 0x00000000000079c5 */ /* 0x020fe20000000000 */
[----:B------:R-:W-:Y:S01]  /*8240*/  R2UR UR5, R15 ;  /* 0x000000000f0572ca */ /* 0x000fe200000e0000 */
[----:B------:R-:W-:Y:S01]  /*8250*/  VIADD R10, R14, 0x2 ;  /* 0x000000020e0a7836 */ /* 0x000fe20000000000 */
[C---:B------:R-:W-:Y:S01]  /*8260*/  R2UR UR6, R4.reuse ;  /* 0x00000000040672ca */ /* 0x040fe200000e0000 */
[----:B------:R-:W-:Y:S01]  /*8270*/  VIADD R6, R4, 0x2 ;  /* 0x0000000204067836 */ /* 0x000fe20000000000 */
[----:B------:R-:W-:Y:S01]  /*8280*/  R2UR UR7, R5 ;  /* 0x00000000050772ca */ /* 0x000fe200000e0000 */
[----:B------:R-:W-:Y:S01]  /*8290*/  IMAD.MOV.U32 R11, RZ, RZ, 0x40000040 ;  /* 0x40000040ff0b7424 */ /* 0x000fe200078e00ff */
[----:B------:R-:W-:Y:S01]  /*82a0*/  MOV R7, 0x40000040 ;  /* 0x4000004000077802 */ /* 0x000fe20000000f00 */
[C---:B------:R-:W-:Y:S01]  /*82b0*/  VIADD R8, R14.reuse, 0x4 ;  /* 0x000000040e087836 */ /* 0x040fe20000000000 */
[----:B------:R-:W-:Y:S01]  /*82c0*/  IADD3 R20, R14, 0x6, RZ ;  /* 0x000000060e147810 */ /* 0x000fe20007ffe0ff */
[----:B------:R-:W-:Y:S01]  /*82d0*/  IMAD.MOV.U32 R9, RZ, RZ, 0x40000040 ;  /* 0x40000040ff097424 */ /* 0x000fe200078e00ff */
[----:B------:R0:W-:Y:S01]  /*82e0*/  STL.64 [R1+0x10], R10 ;  /* 0x0000100a01007387 */ /* 0x0001e20000100a00 */
[----:B------:R-:W-:-:S02]  /*82f0*/  IMAD.MOV.U32 R21, RZ, RZ, 0x40000040 ;  /* 0x40000040ff157424 */ /* 0x000fc400078e00ff */
[----:B------:R-:W-:Y:S01]  /*8300*/  IMAD.MOV.U32 R5, RZ, RZ, 0x40000040 ;  /* 0x40000040ff057424 */ /* 0x000fe200078e00ff */
[----:B------:R0:W-:Y:S01]  /*8310*/  STL.64 [R1+0x8], R8 ;  /* 0x0000080801007387 */ /* 0x0001e20000100a00 */
[----:B------:R-:W-:Y:S02]  /*8320*/  IMAD.MOV.U32 R119, RZ, RZ, RZ ;  /* 0x000000ffff777224 */ /* 0x000fe400078e00ff */
[----:B------:R-:W-:Y:S01]  /*8330*/  HGMMA.64x128x16.F32 R24, gdesc[UR4], RZ, !UPT, gsb0 ;  /* 0x01e00000041879f0 */ /* 0x000fe2000c0008ff */
[----:B------:R-:W-:Y:S02]  /*8340*/  R2UR UR4, R10 ;  /* 0x000000000a0472ca */ /* 0x000fe400000e0000 */
[----:B------:R-:W-:Y:S02]  /*8350*/  R2UR UR5, R11 ;  /* 0x000000000b0572ca */ /* 0x000fe400000e0000 */
[----:B------:R-:W-:Y:S01]  /*8360*/  R2UR UR6, R6 ;  /* 0x00000000060672ca */ /* 0x000fe200000e0000 */
[----:B------:R-:W-:Y:S01]  /*8370*/  VIADD R6, R4, 0x4 ;  /* 0x0000000404067836 */ /* 0x000fe20000000000 */
[----:B------:R-:W-:Y:S01]  /*8380*/  R2UR UR7, R7 ;  /* 0x00000000070772ca */ /* 0x000fe200000e0000 */
[----:B------:R-:W-:-:S02]  /*8390*/  IMAD.MOV.U32 R7, RZ, RZ, 0x40000040 ;  /* 0x40000040ff077424 */ /* 0x000fc400078e00ff */
[----:B------:R-:W-:Y:S01]  /*83a0*/  VIADD R4, R4, 0x6 ;  /* 0x0000000604047836 */ /* 0x000fe20000000000 */
[----:B------:R-:W-:Y:S02]  /*83b0*/  WARPGROUP.DEPBAR.LE gsb0, 0x0 ;  /* 0x00008000000079c5 */ /* 0x000fe40000010000 */
[----:B------:R-:W-:-:S07]  /*83c0*/  WARPGROUP.ARRIVE ;  /* 0x00000000000079c5 */ /* 0x000fce0000000000 */
[----:B------:R-:W-:Y:S01]  /*83d0*/  HGMMA.64x128x16.F32 R24, gdesc[UR4], R24, gsb0 ;  /* 0x01e00000041879f0 */ /* 0x000fe20008000818 */
[----:B------:R-:W-:Y:S02]  /*83e0*/  R2UR UR4, R8 ;  /* 0x00000000080472ca */ /* 0x000fe400000e0000 */
[----:B------:R-:W-:Y:S02]  /*83f0*/  R2UR UR5, R9 ;  /* 0x00000000090572ca */ /* 0x000fe400000e0000 */
[----:B------:R-:W-:Y:S02]  /*8400*/  R2UR UR6, R6 ;  /* 0x00000000060672ca */ /* 0x000fe400000e0000 */
[----:B------:R-:W-:Y:S01]  /*8410*/  R2UR UR7, R7 ;  /* 0x00000000070772ca */ /* 0x000fe200000e0000 */
[----:B------:R-:W-:Y:S02]  /*8420*/  WARPGROUP.DEPBAR.LE gsb0, 0x0 ;  /* 0x00008000000079c5 */ /* 0x000fe40000010000 */
[----:B------:R-:W-:-:S10]  /*8430*/  WARPGROUP.ARRIVE ;  /* 0x00000000000079c5 */ /* 0x000fd40000000000 */
[----:B------:R-:W-:Y:S01]  /*8440*/  HGMMA.64x128x16.F32 R24, gdesc[UR4], R24, gsb0 ;  /* 0x01e00000041879f0 */ /* 0x000fe20008000818 */
[----:B------:R-:W-:Y:S02]  /*8450*/  R2UR UR4, R20 ;  /* 0x00000000140472ca */ /* 0x000fe400000e0000 */
[----:B------:R-:W-:Y:S02]  /*8460*/  R2UR UR5, R21 ;  /* 0x00000000150572ca */ /* 0x000fe400000e0000 */
[----:B------:R-:W-:Y:S02]  /*8470*/  R2UR UR6, R4 ;  /* 0x00000000040672ca */ /* 0x000fe400000e0000 */
[----:B------:R-:W-:Y:S01]  /*8480*/  R2UR UR7, R5 ;  /* 0x00000000050772ca */ /* 0x000fe200000e0000 */
[----:B------:R-:W-:Y:S02]  /*8490*/  WARPGROUP.DEPBAR.LE gsb0, 0x0 ;  /* 0x00008000000079c5 */ /* 0x000fe40000010000 */
[----:B------:R-:W-:-:S10]  /*84a0*/  WARPGROUP.ARRIVE ;  /* 0x00000000000079c5 */ /* 0x000fd40000000000 */
[----:B------:R-:W-:Y:S03]  /*84b0*/  HGMMA.64x128x16.F32 R24, gdesc[UR4], R24, gsb0 ;  /* 0x01e00000041879f0 */ /* 0x000fe60008000818 */
[----:B------:R-:W-:Y:S02]  /*84c0*/  WARPGROUP.DEPBAR.LE gsb0, 0x0 ;  /* 0x00008000000079c5 */ /* 0x000fe40000010000 */
[----:B0-----:R-:W-:Y:S05]  /*84d0*/  @!P0 BRA `(.L_x_576) ;  /* 0x0000000000048947 */ /* 0x001fea0003800000 */
[----:B------:R-:W-:Y:S01]  /*84e0*/  BPT.TRAP 0x1 ;  /* 0x000000040000795c */ /* 0x000fe20000300000 */
.L_x_576:
[----:B------:R-:W2:Y:S04]  /*84f0*/  LDL R4, [R1+0x5c] ;  /* 0x00005c0001047983 */ /* 0x000ea80000100800 */
[----:B------:R-:W3:Y:S01]  /*8500*/  LDL R0, [R1+0x48] ;  /* 0x0000480001007983 */ /* 0x000ee20000100800 */
[----:B------:R-:W-:Y:S01]  /*8510*/  P2R R5, PR, RZ, 0x1 ;  /* 0x00000001ff057803 */ /* 0x000fe20000000000 */
[----:B------:R-:W-:Y:S01]  /*8520*/  ULDC UR4, c[0x0][0x988] ;  /* 0x0002620000047ab9 */ /* 0x000fe20000000800 */
[----:B------:R-:W-:Y:S01]  /*8530*/  VIADD R3, R3, 0x16840 ;  /* 0x0001684003037836 */ /* 0x000fe20000000000 */
[----:B------:R-:W-:Y:S01]  /*8540*/  ULDC UR5, c[0x0][0x988] ;  /* 0x0002620000057ab9 */ /* 0x000fe20000000800 */
[--C-:B------:R-:W-:Y:S01]  /*8550*/  IMAD.MOV.U32 R118, RZ, RZ, R119.reuse ;  /* 0x000000ffff767224 */ /* 0x100fe200078e0077 */
[-C--:B------:R-:W-:Y:S01]  /*8560*/  MOV R116, R119.reuse ;  /* 0x0000007700747202 */ /* 0x080fe20000000f00 */
        /* <DEDUP_REMOVED lines=9> */
[----:B------:R-:W-:Y:S01]  /*8600*/  MOV R91, R119 ;  /* 0x00000077005b7202 */ /* 0x000fe20000000f00 */
[----:B------:R-:W-:-:S02]  /*8610*/  IMAD.MOV.U32 R110, RZ, RZ, R119 ;  /* 0x000000ffff6e7224 */ /* 0x000fc400078e0077 */
[--C-:B------:R-:W-:Y:S02]  /*8620*/  IMAD.MOV.U32 R109, RZ, RZ, R119.reuse ;  /* 0x000000ffff6d7224 */ /* 0x100fe400078e0077 */
[--C-:B------:R-:W-:Y:S02]  /*8630*/  IMAD.MOV.U32 R108, RZ, RZ, R119.reuse ;  /* 0x000000ffff6c7224 */ /* 0x100fe400078e0077 */
[--C-:B------:R-:W-:Y:S02]  /*8640*/  IMAD.MOV.U32 R107, RZ, RZ, R119.reuse ;  /* 0x000000ffff6b7224 */ /* 0x100fe400078e0077 */
[--C-:B------:R-:W-:Y:S02]  /*8650*/  IMAD.MOV.U32 R105, RZ, RZ, R119.reuse ;  /* 0x000000ffff697224 */ /* 0x100fe400078e0077 */
[--C-:B------:R-:W-:Y:S02]  /*8660*/  IMAD.MOV.U32 R104, RZ, RZ, R119.reuse ;  /* 0x000000ffff687224 */ /* 0x100fe400078e0077 */
        /* <DEDUP_REMOVED lines=11> */
[----:B------:R-:W-:Y:S01]  /*8720*/  IMAD.MOV.U32 R89, RZ, RZ, R119 ;  /* 0x000000ffff597224 */ /* 0x000fe200078e0077 */
[----:B--2---:R-:W-:-:S05]  /*8730*/  IADD3 R4, R4, R88, RZ ;  /* 0x0000005804047210 */ /* 0x004fca0007ffe0ff */
[----:B---3--:R-:W-:-:S05]  /*8740*/  IMAD R4, R0, -0x80, R4 ;  /* 0xffffff8000047824 */ /* 0x008fca00078e0204 */
[C---:B------:R-:W-:Y:S02]  /*8750*/  ISETP.GT.AND P3, PT, R4.reuse, RZ, PT ;  /* 0x000000ff0400720c */ /* 0x040fe40003f64270 */
[C---:B------:R-:W-:Y:S02]  /*8760*/  ISETP.GT.AND P1, PT, R4.reuse, 0x1, PT ;  /* 0x000000010400780c */ /* 0x040fe40003f24270 */
[----:B------:R-:W-:Y:S02]  /*8770*/  ISETP.GT.AND P2, PT, R4, 0x8, PT ;  /* 0x000000080400780c */ /* 0x000fe40003f44270 */
[----:B------:R-:W-:Y:S02]  /*8780*/  FSEL R24, R24, -INF , P3 ;  /* 0xff80000018187808 */ /* 0x000fe40001800000 */
        /* <DEDUP_REMOVED lines=79> */
[----:B------:R-:W-:-:S02]  /*8c80*/  ISETP.GT.AND P0, PT, R4, 0x59, PT ;  /* 0x000000590400780c */ /* 0x000fc40003f04270 */
[----:B------:R-:W-:Y:S02]  /*8c90*/  FSEL R68, R68, -INF , P2 ;  /* 0xff80000044447808 */ /* 0x000fe40001000000 */
[----:B------:R-:W-:Y:S02]  /*8ca0*/  FMNMX.FTZ R7, R65, R0, !PT ;  /* 0x0000000041077209 */ /* 0x000fe40007810000 */
[----:B------:R-:W-:Y:S02]  /*8cb0*/  ISETP.GT.AND P6, PT, R4, 0x60, PT ;  /* 0x000000600400780c */ /* 0x000fe40003fc4270 */
        /* <DEDUP_REMOVED lines=9> */
[----:B------:R-:W-:Y:S02]  /*8d50*/  FSEL R70, R70, -INF , P2 ;  /* 0xff80000046467808 */ /* 0x000fe40001000000 */
[----:B------:R-:W-:Y:S02]  /*8d60*/  ISETP.GT.AND P2, PT, R4, 0x69, PT ;  /* 0x000000690400780c */ /* 0x000fe40003f44270 */
[----:B------:R-:W-:Y:S02]  /*8d70*/  FSEL R76, R76, -INF , P1 ;  /* 0xff8000004c4c7808 */ /* 0x000fe40000800000 */
[----:B------:R-:W-:Y:S02]  /*8d80*/  FMNMX.FTZ R7, R73, R0, !PT ;  /* 0x0000000049077209 */ /* 0x000fe40007810000 */
[----:B------:R-:W-:Y:S02]  /*8d90*/  FSEL R66, R66, -INF , P3 ;  /* 0xff80000042427808 */ /* 0x000fe40001800000 */
[----:B------:R-:W-:-:S02]  /*8da0*/  FSEL R77, R77, -INF , P2 ;  /* 0xff8000004d4d7808 */ /* 0x000fc40001000000 */
[----:B------:R-:W-:Y:S02]  /*8db0*/  FMNMX.FTZ R0, R76, R7, !PT ;  /* 0x000000074c007209 */ /* 0x000fe40007810000 */
[----:B------:R-:W-:Y:S02]  /*8dc0*/  ISETP.GT.AND P3, PT, R4, 0x70, PT ;  /* 0x000000700400780c */ /* 0x000fe40003f64270 */
[----:B------:R-:W-:Y:S02]  /*8dd0*/  FSEL R63, R63, -INF , P4 ;  /* 0xff8000003f3f7808 */ /* 0x000fe40002000000 */
[----:B------:R-:W-:Y:S02]  /*8de0*/  FSEL R80, R80, -INF , P3 ;  /* 0xff80000050507808 */ /* 0x000fe40001800000 */
[----:B------:R-:W-:Y:S02]  /*8df0*/  FMNMX.FTZ R7, R77, R0, !PT ;  /* 0x000000004d077209 */ /* 0x000fe40007810000 */
[----:B------:R-:W-:-:S02]  /*8e00*/  ISETP.GT.AND P4, PT, R4, 0x71, PT ;  /* 0x000000710400780c */ /* 0x000fc40003f84270 */
[----:B------:R-:W-:Y:S02]  /*8e10*/  FSEL R62, R62, -INF , P5 ;  /* 0xff8000003e3e7808 */ /* 0x000fe40002800000 */
[----:B------:R-:W-:Y:S02]  /*8e20*/  FSEL R81, R81, -INF , P4 ;  /* 0xff80000051517808 */ /* 0x000fe40002000000 */
[----:B------:R-:W-:Y:S02]  /*8e30*/  FMNMX.FTZ R0, R80, R7, !PT ;  /* 0x0000000750007209 */ /* 0x000fe40007810000 */
[----:B------:R-:W-:Y:S02]  /*8e40*/  ISETP.GT.AND P5, PT, R4, 0x78, PT ;  /* 0x000000780400780c */ /* 0x000fe40003fa4270 */
[----:B------:R-:W-:Y:S02]  /*8e50*/  FMNMX.FTZ R7, R81, R0, !PT ;  /* 0x0000000051077209 */ /* 0x000fe40007810000 */
[----:B------:R-:W-:-:S02]  /*8e60*/  FSEL R84, R84, -INF , P5 ;  /* 0xff80000054547808 */ /* 0x000fc40002800000 */
[----:B------:R-:W-:Y:S02]  /*8e70*/  ISETP.GT.AND P6, PT, R4, 0x79, PT ;  /* 0x000000790400780c */ /* 0x000fe40003fc4270 */
[----:B------:R-:W-:Y:S02]  /*8e80*/  FMNMX.FTZ R0, R84, R7, !PT ;  /* 0x0000000754007209 */ /* 0x000fe40007810000 */
[----:B------:R-:W-:Y:S02]  /*8e90*/  FSEL R85, R85, -INF , P6 ;  /* 0xff80000055557808 */ /* 0x000fe40003000000 */
[----:B------:R-:W-:Y:S02]  /*8ea0*/  P2R R12, PR, RZ, 0x1 ;  /* 0x00000001ff0c7803 */ /* 0x000fe40000000000 */
[----:B------:R-:W-:Y:S02]  /*8eb0*/  FMNMX.FTZ R7, R85, R0, !PT ;  /* 0x0000000055077209 */ /* 0x000fe40007810000 */
[----:B------:R-:W-:-:S02]  /*8ec0*/  P2R R11, PR, RZ, 0x2 ;  /* 0x00000002ff0b7803 */ /* 0x000fc40000000000 */
[C---:B------:R-:W-:Y:S01]  /*8ed0*/  ISETP.GT.AND P1, PT, R4.reuse, 0x59, PT ;  /* 0x000000590400780c */ /* 0x040fe20003f24270 */
[----:B------:R-:W0:Y:S01]  /*8ee0*/  SHFL.BFLY PT, R0, R7, 0x2, 0x1f ;  /* 0x0c401f0007007f89 */ /* 0x000e2200000e0000 */
[----:B------:R-:W-:Y:S02]  /*8ef0*/  ISETP.GT.AND P0, PT, R4, 0x60, PT ;  /* 0x000000600400780c */ /* 0x000fe40003f04270 */
[----:B------:R-:W-:Y:S02]  /*8f00*/  FSEL R71, R71, -INF , P1 ;  /* 0xff80000047477808 */ /* 0x000fe40000800000 */
[----:B------:R-:W-:Y:S02]  /*8f10*/  ISETP.NE.AND P1, PT, R11, RZ, PT ;  /* 0x000000ff0b00720c */ /* 0x000fe40003f25270 */
[----:B------:R-:W-:Y:S02]  /*8f20*/  P2R R10, PR, RZ, 0x4 ;  /* 0x00000004ff0a7803 */ /* 0x000fe40000000000 */
[----:B------:R-:W-:-:S02]  /*8f30*/  FSEL R74, R74, -INF , P0 ;  /* 0xff8000004a4a7808 */ /* 0x000fc40000000000 */
[----:B------:R-:W-:Y:S02]  /*8f40*/  ISETP.NE.AND P0, PT, R12, RZ, PT ;  /* 0x000000ff0c00720c */ /* 0x000fe40003f05270 */
[----:B------:R-:W-:Y:S02]  /*8f50*/  FSEL R78, R78, -INF , P1 ;  /* 0xff8000004e4e7808 */ /* 0x000fe40000800000 */
[----:B------:R-:W-:Y:S02]  /*8f60*/  FSEL R75, R75, -INF , P0 ;  /* 0xff8000004b4b7808 */ /* 0x000fe40000000000 */
[----:B------:R-:W-:Y:S02]  /*8f70*/  ISETP.NE.AND P0, PT, R5, RZ, PT ;  /* 0x000000ff0500720c */ /* 0x000fe40003f05270 */
[----:B------:R-:W-:Y:S02]  /*8f80*/  FSEL R82, R82, -INF , P3 ;  /* 0xff80000052527808 */ /* 0x000fe40001800000 */
[----:B------:R-:W-:-:S02]  /*8f90*/  FSEL R83, R83, -INF , P4 ;  /* 0xff80000053537808 */ /* 0x000fc40002000000 */
[----:B------:R-:W-:Y:S02]  /*8fa0*/  FSEL R86, R86, -INF , P5 ;  /* 0xff80000056567808 */ /* 0x000fe40002800000 */
[----:B0-----:R-:W-:Y:S02]  /*8fb0*/  FMNMX.FTZ R8, R7, R0, !PT ;  /* 0x0000000007087209 */ /* 0x001fe40007810000 */
[----:B------:R-:W-:-:S03]  /*8fc0*/  FSEL R87, R87, -INF , P6 ;  /* 0xff80000057577808 */ /* 0x000fc60003000000 */
[----:B------:R-:W0:Y:S02]  /*8fd0*/  SHFL.BFLY PT, R9, R8, 0x1, 0x1f ;  /* 0x0c201f0008097f89 */ /* 0x000e2400000e0000 */
[----:B0-----:R-:W-:Y:S02]  /*8fe0*/  FMNMX.FTZ R0, R8, R9, !PT ;  /* 0x0000000908007209 */ /* 0x001fe40007810000 */
[----:B------:R-:W-:Y:S02]  /*8ff0*/  FMNMX.FTZ R9, R26, R27, !PT ;  /* 0x0000001b1a097209 */ /* 0x000fe40007810000 */
[C---:B------:R-:W-:Y:S01]  /*9000*/  FSETP.NEU.FTZ.AND P2, PT, R0.reuse, -INF , PT ;  /* 0xff8000000000780b */ /* 0x040fe20003f5d000 */
[----:B------:R-:W-:Y:S01]  /*9010*/  FMUL.FTZ R6, R0, UR4 ;  /* 0x0000000400067c20 */ /* 0x000fe20008410000 */
[----:B------:R-:W-:-:S04]  /*9020*/  FMNMX.FTZ R4, R30, R9, !PT ;  /* 0x000000091e047209 */ /* 0x000fc80007810000 */
[----:B------:R-:W-:Y:S02]  /*9030*/  FMNMX.FTZ R9, R31, R4, !PT ;  /* 0x000000041f097209 */ /* 0x000fe40007810000 */
[----:B------:R-:W-:Y:S02]  /*9040*/  FSEL R6, R6, RZ, P2 ;  /* 0x000000ff06067208 */ /* 0x000fe40001000000 */
[----:B------:R-:W-:Y:S02]  /*9050*/  FMNMX.FTZ R4, R34, R9, !PT ;  /* 0x0000000922047209 */ /* 0x000fe40007810000 */
[----:B------:R-:W-:Y:S01]  /*9060*/  ISETP.NE.AND P2, PT, R10, RZ, PT ;  /* 0x000000ff0a00720c */ /* 0x000fe20003f45270 */
[--C-:B------:R-:W-:Y:S01]  /*9070*/  FFMA.FTZ R5, R25, UR4, -R6.reuse ;  /* 0x0000000419057c23 */ /* 0x100fe20008010806 */
[----:B------:R-:W-:Y:S01]  /*9080*/  FMNMX.FTZ R11, R35, R4, !PT ;  /* 0x00000004230b7209 */ /* 0x000fe20007810000 */
[--C-:B------:R-:W-:Y:S01]  /*9090*/  FFMA.FTZ R7, R29, UR4, -R6.reuse ;  /* 0x000000041d077c23 */ /* 0x100fe20008010806 */
[--C-:B------:R-:W-:Y:S01]  /*90a0*/  FFMA.FTZ R9, R33, UR4, -R6.reuse ;  /* 0x0000000421097c23 */ /* 0x100fe20008010806 */
[----:B------:R-:W-:Y:S01]  /*90b0*/  FSEL R79, R79, -INF , P2 ;  /* 0xff8000004f4f7808 */ /* 0x000fe20001000000 */
[--C-:B------:R-:W-:Y:S01]  /*90c0*/  FFMA.FTZ R148, R24, UR4, -R6.reuse ;  /* 0x0000000418947c23 */ /* 0x100fe20008010806 */
[----:B------:R-:W-:Y:S01]  /*90d0*/  FMNMX.FTZ R4, R38, R11, !PT ;  /* 0x0000000b26047209 */ /* 0x000fe20007810000 */
[--C-:B------:R-:W-:Y:S01]  /*90e0*/  FFMA.FTZ R150, R28, UR4, -R6.reuse ;  /* 0x000000041c967c23 */ /* 0x100fe20008010806 */
[----:B------:R-:W-:Y:S01]  /*90f0*/  MUFU.EX2 R5, R5 ;  /* 0x0000000500057308 */ /* 0x000fe20000000800 */
[--C-:B------:R-:W-:Y:S01]  /*9100*/  FFMA.FTZ R124, R40, UR4, -R6.reuse ;  /* 0x00000004287c7c23 */ /* 0x100fe20008010806 */
[----:B------:R-:W-:Y:S01]  /*9110*/  FMNMX.FTZ R11, R39, R4, !PT ;  /* 0x00000004270b7209 */ /* 0x000fe20007810000 */
[--C-:B------:R-:W-:Y:S01]  /*9120*/  FFMA.FTZ R120, R32, UR4, -R6.reuse ;  /* 0x0000000420787c23 */ /* 0x100fe20008010806 */
[--C-:B------:R-:W-:Y:S01]  /*9130*/  FFMA.FTZ R122, R36, UR4, -R6.reuse ;  /* 0x00000004247a7c23 */ /* 0x100fe20008010806 */
[--C-:B------:R-:W-:Y:S01]  /*9140*/  FFMA.FTZ R126, R44, UR4, -R6.reuse ;  /* 0x000000042c7e7c23 */ /* 0x100fe20008010806 */
[----:B------:R-:W-:Y:S01]  /*9150*/  FMNMX.FTZ R4, R42, R11, !PT ;  /* 0x0000000b2a047209 */ /* 0x000fe20007810000 */
[--C-:B------:R-:W-:Y:S01]  /*9160*/  FFMA.FTZ R11, R37, UR4, -R6.reuse ;  /* 0x00000004250b7c23 */ /* 0x100fe20008010806 */
[----:B------:R-:W0:Y:S01]  /*9170*/  MUFU.EX2 R148, R148 ;  /* 0x0000009400947308 */ /* 0x000e220000000800 */
[--C-:B------:R-:W-:Y:S01]  /*9180*/  FFMA.FTZ R128, R48, UR4, -R6.reuse ;  /* 0x0000000430807c23 */ /* 0x100fe20008010806 */
[----:B------:R-:W-:Y:S01]  /*9190*/  FMNMX.FTZ R25, R43, R4, !PT ;  /* 0x000000042b197209 */ /* 0x000fe20007810000 */
[--C-:B------:R-:W-:Y:S01]  /*91a0*/  FFMA.FTZ R130, R52, UR4, -R6.reuse ;  /* 0x0000000434827c23 */ /* 0x100fe20008010806 */
[--C-:B------:R-:W-:Y:S01]  /*91b0*/  FFMA.FTZ R132, R56, UR4, -R6.reuse ;  /* 0x0000000438847c23 */ /* 0x100fe20008010806 */
[--C-:B------:R-:W-:Y:S01]  /*91c0*/  FFMA.FTZ R134, R60, UR4, -R6.reuse ;  /* 0x000000043c867c23 */ /* 0x100fe20008010806 */
[----:B------:R-:W-:Y:S01]  /*91d0*/  FMNMX.FTZ R4, R46, R25, !PT ;  /* 0x000000192e047209 */ /* 0x000fe20007810000 */
[--C-:B------:R-:W-:Y:S01]  /*91e0*/  FFMA.FTZ R136, R64, UR4, -R6.reuse ;  /* 0x0000000440887c23 */ /* 0x100fe20008010806 */
[----:B------:R-:W1:Y:S01]  /*91f0*/  MUFU.EX2 R150, R150 ;  /* 0x0000009600967308 */ /* 0x000e620000000800 */
[--C-:B------:R-:W-:Y:S01]  /*9200*/  FFMA.FTZ R138, R68, UR4, -R6.reuse ;  /* 0x00000004448a7c23 */ /* 0x100fe20008010806 */
[----:B------:R-:W-:Y:S01]  /*9210*/  FMNMX.FTZ R25, R47, R4, !PT ;  /* 0x000000042f197209 */ /* 0x000fe20007810000 */
[--C-:B------:R-:W-:Y:S01]  /*9220*/  FFMA.FTZ R140, R72, UR4, -R6.reuse ;  /* 0x00000004488c7c23 */ /* 0x100fe20008010806 */
[--C-:B------:R-:W-:Y:S01]  /*9230*/  FFMA.FTZ R142, R76, UR4, -R6.reuse ;  /* 0x000000044c8e7c23 */ /* 0x100fe20008010806 */
[--C-:B------:R-:W-:Y:S01]  /*9240*/  FFMA.FTZ R144, R80, UR4, -R6.reuse ;  /* 0x0000000450907c23 */ /* 0x100fe20008010806 */
[----:B------:R-:W-:Y:S01]  /*9250*/  FMNMX.FTZ R4, R50, R25, !PT ;  /* 0x0000001932047209 */ /* 0x000fe20007810000 */
[--C-:B------:R-:W-:Y:S01]  /*9260*/  FFMA.FTZ R25, R41, UR4, -R6.reuse ;  /* 0x0000000429197c23 */ /* 0x100fe20008010806 */
[----:B------:R-:W2:Y:S01]  /*9270*/  MUFU.EX2 R7, R7 ;  /* 0x0000000700077308 */ /* 0x000ea20000000800 */
[--C-:B------:R-:W-:Y:S01]  /*9280*/  FFMA.FTZ R81, R81, UR4, -R6.reuse ;  /* 0x0000000451517c23 */ /* 0x100fe20008010806 */
[----:B------:R-:W-:Y:S01]  /*9290*/  FMNMX.FTZ R29, R51, R4, !PT ;  /* 0x00000004331d7209 */ /* 0x000fe20007810000 */
[----:B------:R-:W-:Y:S01]  /*92a0*/  FFMA.FTZ R146, R84, UR4, -R6 ;  /* 0x0000000454927c23 */ /* 0x000fe20008010806 */
[----:B------:R-:W-:-:S02]  /*92b0*/  IMAD.U32 R44, RZ, RZ, UR38 ;  /* 0x00000026ff2c7e24 */ /* 0x000fc4000f8e00ff */
[----:B------:R-:W-:Y:S02]  /*92c0*/  FMNMX.FTZ R4, R54, R29, !PT ;  /* 0x0000001d36047209 */ /* 0x000fe40007810000 */
[----:B------:R-:W3:Y:S01]  /*92d0*/  MUFU.EX2 R120, R120 ;  /* 0x0000007800787308 */ /* 0x000ee20000000800 */
[----:B------:R-:W-:Y:S02]  /*92e0*/  PRMT R3, R44, 0x654, R3 ;  /* 0x000006542c037816 */ /* 0x000fe40000000003 */
[----:B------:R-:W-:Y:S02]  /*92f0*/  FMNMX.FTZ R29, R55, R4, !PT ;  /* 0x00000004371d7209 */ /* 0x000fe40007810000 */
[----:B------:R4:W-:Y:S02]  /*9300*/  SYNCS.ARRIVE.TRANS64.RED.A1T0 RZ, [R3+URZ], RZ ;  /* 0x000000ff03ff79a7 */ /* 0x0009e4000810043f */
[----:B------:R-:W-:Y:S01]  /*9310*/  FMNMX.FTZ R4, R58, R29, !PT ;  /* 0x0000001d3a047209 */ /* 0x000fe20007810000 */
[----:B------:R-:W-:Y:S01]  /*9320*/  FFMA.FTZ R29, R45, UR4, -R6 ;  /* 0x000000042d1d7c23 */ /* 0x000fe20008010806 */
[----:B------:R-:W5:Y:S02]  /*9330*/  MUFU.EX2 R9, R9 ;  /* 0x0000000900097308 */ /* 0x000f640000000800 */
[----:B------:R-:W-:-:S04]  /*9340*/  FMNMX.FTZ R33, R59, R4, !PT ;  /* 0x000000043b217209 */ /* 0x000fc80007810000 */
[----:B------:R-:W-:Y:S02]  /*9350*/  FMNMX.FTZ R4, R62, R33, !PT ;  /* 0x000000213e047209 */ /* 0x000fe40007810000 */
[----:B------:R-:W4:Y:S02]  /*9360*/  MUFU.EX2 R122, R122 ;  /* 0x0000007a007a7308 */ /* 0x000f240000000800 */
[----:B------:R-:W-:-:S04]  /*9370*/  FMNMX.FTZ R33, R63, R4, !PT ;  /* 0x000000043f217209 */ /* 0x000fc80007810000 */
[----:B------:R-:W-:Y:S01]  /*9380*/  FMNMX.FTZ R4, R66, R33, !PT ;  /* 0x0000002142047209 */ /* 0x000fe20007810000 */
[--C-:B------:R-:W-:Y:S01]  /*9390*/  FFMA.FTZ R33, R49, UR4, -R6.reuse ;  /* 0x0000000431217c23 */ /* 0x100fe20008010806 */
[----:B------:R-:W-:Y:S01]  /*93a0*/  FFMA.FTZ R49, R65, UR4, -R6 ;  /* 0x0000000441317c23 */ /* 0x000fe20008010806 */
[----:B------:R-:W4:Y:S01]  /*93b0*/  MUFU.EX2 R11, R11 ;  /* 0x0000000b000b7308 */ /* 0x000f220000000800 */
[----:B------:R-:W-:-:S04]  /*93c0*/  FMNMX.FTZ R37, R67, R4, !PT ;  /* 0x0000000443257209 */ /* 0x000fc80007810000 */
[----:B------:R-:W-:-:S03]  /*93d0*/  FMNMX.FTZ R4, R70, R37, !PT ;  /* 0x0000002546047209 */ /* 0x000fc60007810000 */
[----:B------:R-:W-:Y:S01]  /*93e0*/  MUFU.EX2 R124, R124 ;  /* 0x0000007c007c7308 */ /* 0x000fe20000000800 */
[----:B------:R-:W-:-:S04]  /*93f0*/  FMNMX.FTZ R37, R71, R4, !PT ;  /* 0x0000000447257209 */ /* 0x000fc80007810000 */
[----:B------:R-:W-:Y:S01]  /*9400*/  FMNMX.FTZ R4, R74, R37, !PT ;  /* 0x000000254a047209 */ /* 0x000fe20007810000 */
[--C-:B------:R-:W-:Y:S01]  /*9410*/  FFMA.FTZ R37, R53, UR4, -R6.reuse ;  /* 0x0000000435257c23 */ /* 0x100fe20008010806 */
[--C-:B------:R-:W-:Y:S01]  /*9420*/  FFMA.FTZ R53, R69, UR4, -R6.reuse ;  /* 0x0000000445357c23 */ /* 0x100fe20008010806 */
[----:B------:R-:W-:Y:S01]  /*9430*/  FFMA.FTZ R69, R85, UR4, -R6 ;  /* 0x0000000455457c23 */ /* 0x000fe20008010806 */
[----:B------:R-:W-:Y:S01]  /*9440*/  FMNMX.FTZ R41, R75, R4, !PT ;  /* 0x000000044b297209 */ /* 0x000fe20007810000 */
[----:B------:R-:W-:Y:S03]  /*9450*/  MUFU.EX2 R25, R25 ;  /* 0x0000001900197308 */ /* 0x000fe60000000800 */
[----:B------:R-:W-:-:S04]  /*9460*/  FMNMX.FTZ R4, R78, R41, !PT ;  /* 0x000000294e047209 */ /* 0x000fc80007810000 */
[----:B------:R-:W-:Y:S01]  /*9470*/  FMNMX.FTZ R41, R79, R4, !PT ;  /* 0x000000044f297209 */ /* 0x000fe20007810000 */
[----:B------:R-:W-:Y:S03]  /*9480*/  MUFU.EX2 R126, R126 ;  /* 0x0000007e007e7308 */ /* 0x000fe60000000800 */
[----:B------:R-:W-:Y:S01]  /*9490*/  FMNMX.FTZ R4, R82, R41, !PT ;  /* 0x0000002952047209 */ /* 0x000fe20007810000 */
[----:B------:R-:W-:-:S03]  /*94a0*/  FFMA.FTZ R41, R57, UR4, -R6 ;  /* 0x0000000439297c23 */ /* 0x000fc60008010806 */
[----:B------:R-:W-:Y:S01]  /*94b0*/  FMNMX.FTZ R45, R83, R4, !PT ;  /* 0x00000004532d7209 */ /* 0x000fe20007810000 */
[----:B------:R-:W-:Y:S03]  /*94c0*/  MUFU.EX2 R29, R29 ;  /* 0x0000001d001d7308 */ /* 0x000fe60000000800 */
[----:B------:R-:W-:Y:S01]  /*94d0*/  FMNMX.FTZ R4, R86, R45, !PT ;  /* 0x0000002d56047209 */ /* 0x000fe20007810000 */
[--C-:B------:R-:W-:Y:S01]  /*94e0*/  FFMA.FTZ R45, R61, UR4, -R6.reuse ;  /* 0x000000043d2d7c23 */ /* 0x100fe20008010806 */
[--C-:B------:R-:W-:Y:S02]  /*94f0*/  FFMA.FTZ R61, R77, UR4, -R6.reuse ;  /* 0x000000044d3d7c23 */ /* 0x100fe40008010806 */
[----:B------:R-:W-:Y:S01]  /*9500*/  FMNMX.FTZ R4, R87, R4, !PT ;  /* 0x0000000457047209 */ /* 0x000fe20007810000 */
[----:B------:R-:W-:Y:S04]  /*9510*/  MUFU.EX2 R128, R128 ;  /* 0x0000008000807308 */ /* 0x000fe80000000800 */
[----:B------:R-:W0:Y:S04]  /*9520*/  SHFL.BFLY PT, R57, R4, 0x2, 0x1f ;  /* 0x0c401f0004397f89 */ /* 0x000e2800000e0000 */
[----:B------:R-:W-:Y:S08]  /*9530*/  MUFU.EX2 R33, R33 ;  /* 0x0000002100217308 */ /* 0x000ff00000000800 */
[----:B------:R-:W-:Y:S08]  /*9540*/  MUFU.EX2 R130, R130 ;  /* 0x0000008200827308 */ /* 0x000ff00000000800 */
[----:B------:R-:W-:Y:S01]  /*9550*/  MUFU.EX2 R37, R37 ;  /* 0x0000002500257308 */ /* 0x000fe20000000800 */
[----:B0-----:R-:W-:Y:S01]  /*9560*/  FMNMX.FTZ R8, R4, R57, !PT ;  /* 0x0000003904087209 */ /* 0x001fe20007810000 */
[----:B------:R-:W-:-:S06]  /*9570*/  FFMA.FTZ R57, R73, UR4, -R6 ;  /* 0x0000000449397c23 */ /* 0x000fcc0008010806 */
[----:B------:R-:W-:Y:S01]  /*9580*/  MUFU.EX2 R132, R132 ;  /* 0x0000008400847308 */ /* 0x000fe20000000800 */
[----:B------:R-:W0:Y:S07]  /*9590*/  SHFL.BFLY PT, R65, R8, 0x1, 0x1f ;  /* 0x0c201f0008417f89 */ /* 0x000e2e00000e0000 */
[----:B------:R-:W-:Y:S08]  /*95a0*/  MUFU.EX2 R41, R41 ;  /* 0x0000002900297308 */ /* 0x000ff00000000800 */
[----:B------:R-:W-:Y:S08]  /*95b0*/  MUFU.EX2 R134, R134 ;  /* 0x0000008600867308 */ /* 0x000ff00000000800 */
[----:B------:R-:W-:Y:S01]  /*95c0*/  MUFU.EX2 R45, R45 ;  /* 0x0000002d002d7308 */ /* 0x000fe20000000800 */
[----:B0-----:R-:W-:-:S04]  /*95d0*/  FMNMX.FTZ R4, R8, R65, !PT ;  /* 0x0000004108047209 */ /* 0x001fc80007810000 */
[C---:B------:R-:W-:Y:S01]  /*95e0*/  FSETP.NEU.FTZ.AND P1, PT, R4.reuse, -INF , PT ;  /* 0xff8000000400780b */ /* 0x040fe20003f3d000 */
[----:B------:R-:W-:Y:S02]  /*95f0*/  FMUL.FTZ R40, R4, UR4 ;  /* 0x0000000404287c20 */ /* 0x000fe40008410000 */
[----:B------:R-:W-:Y:S03]  /*9600*/  MUFU.EX2 R136, R136 ;  /* 0x0000008800887308 */ /* 0x000fe60000000800 */
[----:B------:R-:W-:Y:S02]  /*9610*/  FSEL R40, R40, RZ, P1 ;  /* 0x000000ff28287208 */ /* 0x000fe40000800000 */
[----:B------:R-:W-:Y:S01]  /*9620*/  ISETP.GE.AND P1, PT, R88, 0x81, PT ;  /* 0x000000815800780c */ /* 0x000fe20003f26270 */
[----:B------:R-:W-:Y:S02]  /*9630*/  IMAD.MOV.U32 R88, RZ, RZ, R119 ;  /* 0x000000ffff587224 */ /* 0x000fe400078e0077 */
[--C-:B------:R-:W-:Y:S01]  /*9640*/  FFMA.FTZ R149, R26, UR4, -R40.reuse ;  /* 0x000000041a957c23 */ /* 0x100fe20008010828 */
[--C-:B------:R-:W-:Y:S01]  /*9650*/  FFMA.FTZ R6, R27, UR4, -R40.reuse ;  /* 0x000000041b067c23 */ /* 0x100fe20008010828 */
[--C-:B------:R-:W-:Y:S01]  /*9660*/  FFMA.FTZ R151, R30, UR4, -R40.reuse ;  /* 0x000000041e977c23 */ /* 0x100fe20008010828 */
[----:B------:R-:W-:Y:S01]  /*9670*/  FADD.FTZ R27, R148, R5 ;  /* 0x00000005941b7221 */ /* 0x000fe20000010000 */
[--C-:B------:R-:W-:Y:S01]  /*9680*/  FFMA.FTZ R8, R31, UR4, -R40.reuse ;  /* 0x000000041f087c23 */ /* 0x100fe20008010828 */
[--C-:B------:R-:W-:Y:S01]  /*9690*/  FFMA.FTZ R121, R34, UR4, -R40.reuse ;  /* 0x0000000422797c23 */ /* 0x100fe20008010828 */
[----:B------:R-:W-:Y:S01]  /*96a0*/  MUFU.EX2 R149, R149 ;  /* 0x0000009500957308 */ /* 0x000fe20000000800 */
[----:B-1----:R-:W-:Y:S01]  /*96b0*/  FADD.FTZ R32, R150, R27 ;  /* 0x0000001b96207221 */ /* 0x002fe20000010000 */
[--C-:B------:R-:W-:Y:S01]  /*96c0*/  FFMA.FTZ R10, R35, UR4, -R40.reuse ;  /* 0x00000004230a7c23 */ /* 0x100fe20008010828 */
[--C-:B------:R-:W-:Y:S01]  /*96d0*/  FFMA.FTZ R123, R38, UR4, -R40.reuse ;  /* 0x00000004267b7c23 */ /* 0x100fe20008010828 */
[----:B------:R-:W-:Y:S01]  /*96e0*/  FFMA.FTZ R12, R39, UR4, -R40 ;  /* 0x00000004270c7c23 */ /* 0x000fe20008010828 */
[----:B--2---:R-:W-:Y:S01]  /*96f0*/  FADD.FTZ R27, R7, R32 ;  /* 0x00000020071b7221 */ /* 0x004fe20000010000 */
[--C-:B------:R-:W-:Y:S01]  /*9700*/  FFMA.FTZ R125, R42, UR4, -R40.reuse ;  /* 0x000000042a7d7c23 */ /* 0x100fe20008010828 */
[--C-:B------:R-:W-:Y:S01]  /*9710*/  FFMA.FTZ R24, R43, UR4, -R40.reuse ;  /* 0x000000042b187c23 */ /* 0x100fe20008010828 */
[----:B------:R-:W0:Y:S01]  /*9720*/  MUFU.EX2 R6, R6 ;  /* 0x0000000600067308 */ /* 0x000e220000000800 */
[----:B---3--:R-:W-:Y:S01]  /*9730*/  FADD.FTZ R34, R120, R27 ;  /* 0x0000001b78227221 */ /* 0x008fe20000010000 */
[--C-:B------:R-:W-:Y:S01]  /*9740*/  FFMA.FTZ R127, R46, UR4, -R40.reuse ;  /* 0x000000042e7f7c23 */ /* 0x100fe20008010828 */
[--C-:B------:R-:W-:Y:S01]  /*9750*/  FFMA.FTZ R26, R47, UR4, -R40.reuse ;  /* 0x000000042f1a7c23 */ /* 0x100fe20008010828 */
[----:B------:R-:W-:Y:S01]  /*9760*/  FFMA.FTZ R129, R50, UR4, -R40 ;  /* 0x0000000432817c23 */ /* 0x000fe20008010828 */
[----:B-----5:R-:W-:Y:S01]  /*9770*/  FADD.FTZ R27, R9, R34 ;  /* 0x00000022091b7221 */ /* 0x020fe20000010000 */
[--C-:B------:R-:W-:Y:S01]  /*9780*/  FFMA.FTZ R28, R51, UR4, -R40.reuse ;  /* 0x00000004331c7c23 */ /* 0x100fe20008010828 */
[--C-:B------:R-:W-:Y:S01]  /*9790*/  FFMA.FTZ R131, R54, UR4, -R40.reuse ;  /* 0x0000000436837c23 */ /* 0x100fe20008010828 */
[----:B------:R-:W1:Y:S01]  /*97a0*/  MUFU.EX2 R151, R151 ;  /* 0x0000009700977308 */ /* 0x000e620000000800 */
[----:B----4-:R-:W-:Y:S01]  /*97b0*/  FADD.FTZ R34, R122, R27 ;  /* 0x0000001b7a227221 */ /* 0x010fe20000010000 */
[--C-:B------:R-:W-:Y:S01]  /*97c0*/  FFMA.FTZ R30, R55, UR4, -R40.reuse ;  /* 0x00000004371e7c23 */ /* 0x100fe20008010828 */
[--C-:B------:R-:W-:Y:S01]  /*97d0*/  FFMA.FTZ R133, R58, UR4, -R40.reuse ;  /* 0x000000043a857c23 */ /* 0x100fe20008010828 */
[----:B------:R-:W-:Y:S01]  /*97e0*/  FFMA.FTZ R32, R59, UR4, -R40 ;  /* 0x000000043b207c23 */ /* 0x000fe20008010828 */
[----:B------:R-:W-:Y:S01]  /*97f0*/  FADD.FTZ R31, R11, R34 ;  /* 0x000000220b1f7221 */ /* 0x000fe20000010000 */
[--C-:B------:R-:W-:Y:S01]  /*9800*/  FFMA.FTZ R135, R62, UR4, -R40.reuse ;  /* 0x000000043e877c23 */ /* 0x100fe20008010828 */
[----:B------:R-:W-:Y:S01]  /*9810*/  FFMA.FTZ R34, R63, UR4, -R40 ;  /* 0x000000043f227c23 */ /* 0x000fe20008010828 */
[----:B------:R-:W2:Y:S01]  /*9820*/  MUFU.EX2 R8, R8 ;  /* 0x0000000800087308 */ /* 0x000ea20000000800 */
[----:B0-----:R-:W-:Y:S01]  /*9830*/  FADD.FTZ R36, R149, R6 ;  /* 0x0000000695247221 */ /* 0x001fe20000010000 */
[----:B------:R-:W-:Y:S01]  /*9840*/  FADD.FTZ R38, R124, R31 ;  /* 0x0000001f7c267221 */ /* 0x000fe20000010000 */
[--C-:B------:R-:W-:Y:S01]  /*9850*/  FFMA.FTZ R137, R66, UR4, -R40.reuse ;  /* 0x0000000442897c23 */ /* 0x100fe20008010828 */
[--C-:B------:R-:W-:Y:S01]  /*9860*/  FFMA.FTZ R139, R70, UR4, -R40.reuse ;  /* 0x00000004468b7c23 */ /* 0x100fe20008010828 */
[----:B------:R-:W-:Y:S01]  /*9870*/  FFMA.FTZ R141, R74, UR4, -R40 ;  /* 0x000000044a8d7c23 */ /* 0x000fe20008010828 */
[----:B------:R-:W-:Y:S01]  /*9880*/  FADD.FTZ R31, R25, R38 ;  /* 0x00000026191f7221 */ /* 0x000fe20000010000 */
[----:B------:R-:W-:Y:S01]  /*9890*/  F2FP.F16.F32.PACK_AB R148, R5, R148 ;  /* 0x000000940594723e */ /* 0x000fe200000000ff */
[----:B------:R-:W0:Y:S01]  /*98a0*/  MUFU.EX2 R121, R121 ;  /* 0x0000007900797308 */ /* 0x000e220000000800 */
[----:B-1----:R-:W-:Y:S01]  /*98b0*/  FADD.FTZ R27, R151, R36 ;  /* 0x00000024971b7221 */ /* 0x002fe20000010000 */
[--C-:B------:R-:W-:Y:S01]  /*98c0*/  FFMA.FTZ R75, R75, UR4, -R40.reuse ;  /* 0x000000044b4b7c23 */ /* 0x100fe20008010828 */
[--C-:B------:R-:W-:Y:S01]  /*98d0*/  FFMA.FTZ R143, R78, UR4, -R40.reuse ;  /* 0x000000044e8f7c23 */ /* 0x100fe20008010828 */
[--C-:B------:R-:W-:Y:S01]  /*98e0*/  FFMA.FTZ R82, R82, UR4, -R40.reuse ;  /* 0x0000000452527c23 */ /* 0x100fe20008010828 */
[--C-:B------:R-:W-:Y:S01]  /*98f0*/  FFMA.FTZ R83, R83, UR4, -R40.reuse ;  /* 0x0000000453537c23 */ /* 0x100fe20008010828 */
[--C-:B------:R-:W-:Y:S01]  /*9900*/  FFMA.FTZ R86, R86, UR4, -R40.reuse ;  /* 0x0000000456567c23 */ /* 0x100fe20008010828 */
[----:B------:R-:W-:Y:S01]  /*9910*/  FFMA.FTZ R87, R87, UR4, -R40 ;  /* 0x0000000457577c23 */ /* 0x000fe20008010828 */
[----:B------:R-:W1:Y:S01]  /*9920*/  MUFU.EX2 R10, R10 ;  /* 0x0000000a000a7308 */ /* 0x000e620000000800 */
[----:B--2---:R-:W-:Y:S01]  /*9930*/  FADD.FTZ R36, R8, R27 ;  /* 0x0000001b08247221 */ /* 0x004fe20000010000 */
[----:B------:R-:W-:-:S02]  /*9940*/  F2FP.F16.F32.PACK_AB R149, R6, R149 ;  /* 0x000000950695723e */ /* 0x000fc400000000ff */
[----:B------:R-:W-:Y:S02]  /*9950*/  F2FP.F16.F32.PACK_AB R150, R7, R150 ;  /* 0x000000960796723e */ /* 0x000fe400000000ff */
[----:B------:R-:W-:Y:S02]  /*9960*/  F2FP.F16.F32.PACK_AB R120, R9, R120 ;  /* 0x000000780978723e */ /* 0x000fe400000000ff */
[----:B------:R-:W2:Y:S01]  /*9970*/  MUFU.EX2 R123, R123 ;  /* 0x0000007b007b7308 */ /* 0x000ea20000000800 */
[----:B0-----:R-:W-:Y:S01]  /*9980*/  FADD.FTZ R27, R121, R36 ;  /* 0x00000024791b7221 */ /* 0x001fe20000010000 */
[----:B------:R-:W-:Y:S01]  /*9990*/  FADD.FTZ R36, R126, R31 ;  /* 0x0000001f7e247221 */ /* 0x000fe20000010000 */
[----:B------:R-:W-:Y:S02]  /*99a0*/  F2FP.F16.F32.PACK_AB R122, R11, R122 ;  /* 0x0000007a0b7a723e */ /* 0x000fe400000000ff */
[----:B------:R-:W-:Y:S01]  /*99b0*/  F2FP.F16.F32.PACK_AB R124, R25, R124 ;  /* 0x0000007c197c723e */ /* 0x000fe200000000ff */
[----:B------:R-:W-:Y:S01]  /*99c0*/  FADD.FTZ R31, R29, R36 ;  /* 0x000000241d1f7221 */ /* 0x000fe20000010000 */
[----:B------:R-:W-:Y:S01]  /*99d0*/  FFMA.FTZ R36, R67, UR4, -R40 ;  /* 0x0000000443247c23 */ /* 0x000fe20008010828 */
[----:B------:R-:W0:Y:S01]  /*99e0*/  MUFU.EX2 R12, R12 ;  /* 0x0000000c000c7308 */ /* 0x000e220000000800 */
[----:B-1----:R-:W-:Y:S01]  /*99f0*/  FADD.FTZ R38, R10, R27 ;  /* 0x0000001b0a267221 */ /* 0x002fe20000010000 */
[----:B------:R-:W-:Y:S01]  /*9a00*/  FADD.FTZ R42, R128, R31 ;  /* 0x0000001f802a7221 */ /* 0x000fe20000010000 */
[----:B------:R-:W-:-:S02]  /*9a10*/  F2FP.F16.F32.PACK_AB R126, R29, R126 ;  /* 0x0000007e1d7e723e */ /* 0x000fc400000000ff */
[C---:B------:R-:W-:Y:S01]  /*9a20*/  F2FP.F16.F32.PACK_AB R128, R33.reuse, R128 ;  /* 0x000000802180723e */ /* 0x040fe200000000ff */
[----:B------:R-:W-:Y:S01]  /*9a30*/  FADD.FTZ R31, R33, R42 ;  /* 0x0000002a211f7221 */ /* 0x000fe20000010000 */
[----:B------:R-:W-:Y:S01]  /*9a40*/  F2FP.F16.F32.PACK_AB R151, R8, R151 ;  /* 0x000000970897723e */ /* 0x000fe200000000ff */
[----:B------:R-:W1:Y:S01]  /*9a50*/  MUFU.EX2 R125, R125 ;  /* 0x0000007d007d7308 */ /* 0x000e620000000800 */
[----:B--2---:R-:W-:Y:S01]  /*9a60*/  FADD.FTZ R27, R123, R38 ;  /* 0x000000267b1b7221 */ /* 0x004fe20000010000 */
[----:B------:R-:W-:-:S06]  /*9a70*/  F2FP.F16.F32.PACK_AB R121, R10, R121 ;  /* 0x000000790a79723e */ /* 0x000fcc00000000ff */
[----:B------:R-:W2:Y:S01]  /*9a80*/  MUFU.EX2 R24, R24 ;  /* 0x0000001800187308 */ /* 0x000ea20000000800 */
[C---:B0-----:R-:W-:Y:S01]  /*9a90*/  FADD.FTZ R38, R12.reuse, R27 ;  /* 0x0000001b0c267221 */ /* 0x041fe20000010000 */
[----:B------:R-:W-:-:S06]  /*9aa0*/  F2FP.F16.F32.PACK_AB R123, R12, R123 ;  /* 0x0000007b0c7b723e */ /* 0x000fcc00000000ff */
[----:B------:R-:W0:Y:S01]  /*9ab0*/  MUFU.EX2 R127, R127 ;  /* 0x0000007f007f7308 */ /* 0x000e220000000800 */
[----:B-1----:R-:W-:Y:S01]  /*9ac0*/  FADD.FTZ R27, R125, R38 ;  /* 0x000000267d1b7221 */ /* 0x002fe20000010000 */
[----:B------:R-:W-:Y:S01]  /*9ad0*/  FADD.FTZ R38, R130, R31 ;  /* 0x0000001f82267221 */ /* 0x000fe20000010000 */
[----:B------:R-:W-:-:S05]  /*9ae0*/  F2FP.F16.F32.PACK_AB R130, R37, R130 ;  /* 0x000000822582723e */ /* 0x000fca00000000ff */
[----:B------:R-:W1:Y:S01]  /*9af0*/  MUFU.EX2 R26, R26 ;  /* 0x0000001a001a7308 */ /* 0x000e620000000800 */
[C---:B--2---:R-:W-:Y:S01]  /*9b00*/  FADD.FTZ R42, R24.reuse, R27 ;  /* 0x0000001b182a7221 */ /* 0x044fe20000010000 */
[----:B------:R-:W-:Y:S01]  /*9b10*/  FADD.FTZ R27, R37, R38 ;  /* 0x00000026251b7221 */ /* 0x000fe20000010000 */
[----:B------:R-:W-:Y:S01]  /*9b20*/  FFMA.FTZ R38, R71, UR4, -R40 ;  /* 0x0000000447267c23 */ /* 0x000fe20008010828 */
[----:B------:R-:W-:-:S04]  /*9b30*/  F2FP.F16.F32.PACK_AB R125, R24, R125 ;  /* 0x0000007d187d723e */ /* 0x000fc800000000ff */
[----:B------:R-:W2:Y:S01]  /*9b40*/  MUFU.EX2 R129, R129 ;  /* 0x0000008100817308 */ /* 0x000ea20000000800 */
[----:B0-----:R-:W-:Y:S01]  /*9b50*/  FADD.FTZ R3, R127, R42 ;  /* 0x0000002a7f037221 */ /* 0x001fe20000010000 */
[----:B------:R-:W-:Y:S01]  /*9b60*/  FADD.FTZ R42, R132, R27 ;  /* 0x0000001b842a7221 */ /* 0x000fe20000010000 */
[----:B------:R-:W-:-:S03]  /*9b70*/  F2FP.F16.F32.PACK_AB R132, R41, R132 ;  /* 0x000000842984723e */ /* 0x000fc600000000ff */
[----:B------:R-:W-:Y:S01]  /*9b80*/  FADD.FTZ R27, R41, R42 ;  /* 0x0000002a291b7221 */ /* 0x000fe20000010000 */
[----:B------:R-:W-:Y:S01]  /*9b90*/  FFMA.FTZ R42, R79, UR4, -R40 ;  /* 0x000000044f2a7c23 */ /* 0x000fe20008010828 */
[----:B------:R-:W0:Y:S01]  /*9ba0*/  MUFU.EX2 R28, R28 ;  /* 0x0000001c001c7308 */ /* 0x000e220000000800 */
[----:B-1----:R-:W-:Y:S01]  /*9bb0*/  FADD.FTZ R44, R26, R3 ;  /* 0x000000031a2c7221 */ /* 0x002fe20000010000 */
[----:B------:R-:W-:Y:S01]  /*9bc0*/  FADD.FTZ R46, R134, R27 ;  /* 0x0000001b862e7221 */ /* 0x000fe20000010000 */
[C---:B------:R-:W-:Y:S02]  /*9bd0*/  F2FP.F16.F32.PACK_AB R134, R45.reuse, R134 ;  /* 0x000000862d86723e */ /* 0x040fe400000000ff */
[----:B------:R-:W-:Y:S01]  /*9be0*/  F2FP.F16.F32.PACK_AB R127, R26, R127 ;  /* 0x0000007f1a7f723e */ /* 0x000fe200000000ff */
[----:B------:R-:W-:Y:S02]  /*9bf0*/  FADD.FTZ R27, R45, R46 ;  /* 0x0000002e2d1b7221 */ /* 0x000fe40000010000 */
[----:B------:R-:W1:Y:S01]  /*9c00*/  MUFU.EX2 R131, R131 ;  /* 0x0000008300837308 */ /* 0x000e620000000800 */
[----:B--2---:R-:W-:Y:S01]  /*9c10*/  FADD.FTZ R3, R129, R44 ;  /* 0x0000002c81037221 */ /* 0x004fe20000010000 */
[----:B------:R-:W-:-:S06]  /*9c20*/  FADD.FTZ R46, R136, R27 ;  /* 0x0000001b882e7221 */ /* 0x000fcc0000010000 */
        /* <DEDUP_REMOVED lines=69> */
[----:B0-----:R-:W-:Y:S01]  /*a080*/  FADD.FTZ R6, R86, R5 ;  /* 0x0000000556067221 */ /* 0x001fe20000010000 */
[C---:B-1----:R-:W-:Y:S01]  /*a090*/  FADD.FTZ R3, R69.reuse, R46 ;  /* 0x0000002e45037221 */ /* 0x042fe20000010000 */
[----:B------:R-:W-:Y:S02]  /*a0a0*/  F2FP.F16.F32.PACK_AB R146, R69, R146 ;  /* 0x000000924592723e */ /* 0x000fe400000000ff */
[C---:B--2---:R-:W-:Y:S01]  /*a0b0*/  FADD.FTZ R6, R87.reuse, R6 ;  /* 0x0000000657067221 */ /* 0x044fe20000010000 */
[----:B------:R-:W-:Y:S01]  /*a0c0*/  F2FP.F16.F32.PACK_AB R147, R87, R86 ;  /* 0x000000565793723e */ /* 0x000fe200000000ff */
[----:B------:R-:W-:Y:S06]  /*a0d0*/  @!P1 BRA `(.L_x_577) ;  /* 0x0000002000389947 */ /* 0x000fec0003800000 */
[----:B------:R-:W2:Y:S01]  /*a0e0*/  LDL.LU R48, [R1+0x48] ;  /* 0x0000480001307983 */ /* 0x000ea20000300800 */
[----:B------:R-:W-:Y:S01]  /*a0f0*/  MOV R10, R4 ;  /* 0x00000004000a7202 */ /* 0x000fe20000000f00 */
[----:B------:R-:W-:Y:S01]  /*a100*/  IMAD.MOV.U32 R11, RZ, RZ, R0 ;  /* 0x000000ffff0b7224 */ /* 0x000fe200078e0000 */
[----:B------:R-:W-:Y:S01]  /*a110*/  CS2R R118, SRZ ;  /* 0x0000000000767805 */ /* 0x000fe2000001ff00 */
[----:B------:R-:W-:Y:S01]  /*a120*/  IMAD.MOV.U32 R5, RZ, RZ, R157 ;  /* 0x000000ffff057224 */ /* 0x000fe200078e009d */
[----:B------:R-:W-:Y:S01]  /*a130*/  CS2R R116, SRZ ;  /* 0x0000000000747805 */ /* 0x000fe2000001ff00 */
[----:B------:R-:W-:Y:S01]  /*a140*/  IMAD.MOV.U32 R12, RZ, RZ, R155 ;  /* 0x000000ffff0c7224 */ /* 0x000fe200078e009b */
        /* <DEDUP_REMOVED lines=14> */
[----:B--2---:R-:W-:-:S07]  /*a230*/  VIADD R7, R48, 0xfffffffe ;  /* 0xfffffffe30077836 */ /* 0x004fce0000000000 */
.L_x_589:
[----:B------:R-:W2:Y:S01]  /*a240*/  LDL R4, [R1+0x20] ;  /* 0x0000200001047983 */ /* 0x000ea20000100800 */
[----:B------:R-:W-:Y:S01]  /*a250*/  ISETP.NE.AND P1, PT, R12, 0x1, PT ;  /* 0x000000010c00780c */ /* 0x000fe20003f25270 */
[----:B------:R-:W-:Y:S05]  /*a260*/  YIELD ;  /* 0x0000000000007946 */ /* 0x000fea0003800000 */
[----:B------:R-:W-:-:S04]  /*a270*/  SEL R0, RZ, 0x1, P1 ;  /* 0x00000001ff007807 */ /* 0x000fc80000800000 */
[----:B------:R-:W-:Y:S02]  /*a280*/  LOP3.LUT R157, R5, R0, RZ, 0x3c, !PT ;  /* 0x00000000059d7212 */ /* 0x000fe400078e3cff */
[----:B--2---:R-:W-:-:S13]  /*a290*/  ISETP.NE.AND P1, PT, R4, RZ, PT ;  /* 0x000000ff0400720c */ /* 0x004fda0003f25270 */
[----:B------:R-:W-:Y:S05]  /*a2a0*/  @P1 BRA `(.L_x_578) ;  /* 0x00000000003c1947 */ /* 0x000fea0003800000 */
[----:B------:R-:W-:Y:S05]  /*a2b0*/  @!P0 BRA `(.L_x_579) ;  /* 0x0000000000048947 */ /* 0x000fea0003800000 */
[----:B------:R-:W-:Y:S01]  /*a2c0*/  BPT.TRAP 0x1 ;  /* 0x000000040000795c */ /* 0x000fe20000300000 */
.L_x_579:
[----:B------:R-:W-:-:S05]  /*a2d0*/  VIADD R0, R12, 0x1 ;  /* 0x000000010c007836 */ /* 0x000fca0000000000 */
[----:B------:R-:W-:-:S04]  /*a2e0*/  ISETP.NE.AND P2, PT, R0, 0x2, PT ;  /* 0x000000020000780c */ /* 0x000fc80003f45270 */
[----:B------:R-:W-:Y:S02]  /*a2f0*/  SEL R9, R0, RZ, P2 ;  /* 0x000000ff00097207 */ /* 0x000fe40001000000 */
[----:B------:R-:W-:Y:S02]  /*a300*/  SHF.L.U32 R0, R157, 0x1f, RZ ;  /* 0x0000001f9d007819 */ /* 0x000fe400000006ff */
[----:B------:R-:W-:-:S04]  /*a310*/  LEA R9, R9, R18, 0x3 ;  /* 0x0000001209097211 */ /* 0x000fc800078e18ff */
[----:B------:R0:W1:Y:S01]  /*a320*/  SYNCS.PHASECHK.TRANS64.TRYWAIT P2, [R9+URZ+0x16830], R0 ;  /* 0x01683000090075a7 */ /* 0x000062000804017f */
[----:B------:R-:W-:Y:S05]  /*a330*/  @!P0 BRA `(.L_x_580) ;  /* 0x0000000000048947 */ /* 0x000fea0003800000 */
[----:B------:R-:W-:Y:S01]  /*a340*/  BPT.TRAP 0x1 ;  /* 0x000000040000795c */ /* 0x000fe20000300000 */
.L_x_580:
[----:B------:R-:W-:Y:S04]  /*a350*/  BSSY B0, `(.L_x_578) ;  /* 0x0000004000007945 */ /* 0x000fe80003800000 */
[----:B-1----:R-:W-:Y:S05]  /*a360*/  @P2 BRA `(.L_x_581) ;  /* 0x0000000000082947 */ /* 0x002fea0003800000 */
[----:B------:R-:W1:Y:S02]  /*a370*/  SYNCS.PHASECHK.TRANS64.TRYWAIT P2, [R9+URZ+0x16830], R0 ;  /* 0x01683000090075a7 */ /* 0x000e64000804017f */
[----:B-1----:R-:W-:Y:S05]  /*a380*/  @!P2 BRA `(.L_x_582) ;  /* 0x000000b40074a947 */ /* 0x002fea0003800000 */
.L_x_581:
[----:B------:R-:W-:Y:S05]  /*a390*/  BSYNC B0 ;  /* 0x0000000000007941 */ /* 0x000fea0003800000 */
.L_x_578:
[----:B------:R2:W-:Y:S01]  /*a3a0*/  STL.64 [R1+0x70], R2 ;  /* 0x0000700201007387 */ /* 0x0005e20000100a00 */
[----:B01----:R-:W0:Y:S03]  /*a3b0*/  S2R R0, SR_TID.X ;  /* 0x0000000000007919 */ /* 0x003e260000002100 */
[----:B--2---:R-:W2:Y:S01]  /*a3c0*/  LDL.64 R2, [R1+0x10] ;  /* 0x0000100001027983 */ /* 0x004ea20000100a00 */
[----:B------:R-:W-:Y:S01]  /*a3d0*/  VIADD R155, R12, 0x1 ;  /* 0x000000010c9b7836 */ /* 0x000fe20000000000 */
[----:B------:R-:W-:Y:S05]  /*a3e0*/  WARPSYNC.ALL ;  /* 0x0000000000007948 */ /* 0x000fea0003800000 */
[C---:B------:R-:W-:Y:S01]  /*a3f0*/  ISETP.NE.AND P2, PT, R155.reuse, 0x2, PT ;  /* 0x000000029b00780c */ /* 0x040fe20003f45270 */
[----:B------:R-:W-:Y:S01]  /*a400*/  IMAD.MOV.U32 R9, RZ, RZ, 0x40000040 ;  /* 0x40000040ff097424 */ /* 0x000fe200078e00ff */
[----:B------:R-:W-:Y:S01]  /*a410*/  R2UR UR8, R14 ;  /* 0x000000000e0872ca */ /* 0x000fe200000e0000 */
[----:B------:R-:W-:Y:S01]  /*a420*/  IMAD.MOV.U32 R27, RZ, RZ, 0x40000040 ;  /* 0x40000040ff1b7424 */ /* 0x000fe200078e00ff */
[----:B------:R-:W-:Y:S01]  /*a430*/  SEL R155, R155, RZ, P2 ;  /* 0x000000ff9b9b7207 */ /* 0x000fe20001000000 */
[----:B------:R-:W-:Y:S01]  /*a440*/  IMAD.MOV.U32 R25, RZ, RZ, 0x40000040 ;  /* 0x40000040ff197424 */ /* 0x000fe200078e00ff */
[----:B------:R-:W-:-:S02]  /*a450*/  R2UR UR19, R9 ;  /* 0x00000000091372ca */ /* 0x000fc400000e0000 */
[----:B------:R-:W-:Y:S01]  /*a460*/  R2UR UR9, R15 ;  /* 0x000000000f0972ca */ /* 0x000fe200000e0000 */
[----:B------:R-:W-:Y:S01]  /*a470*/  IMAD R26, R155, 0x400, R13 ;  /* 0x000004009b1a7824 */ /* 0x000fe200078e020d */
[----:B------:R-:W-:Y:S02]  /*a480*/  R2UR UR11, R27 ;  /* 0x000000001b0b72ca */ /* 0x000fe400000e0000 */
[----:B------:R-:W-:Y:S01]  /*a490*/  R2UR UR15, R25 ;  /* 0x00000000190f72ca */ /* 0x000fe200000e0000 */
[C---:B------:R-:W-:Y:S01]  /*a4a0*/  VIADD R8, R26.reuse, 0x4 ;  /* 0x000000041a087836 */ /* 0x040fe20000000000 */
[C---:B------:R-:W-:Y:S02]  /*a4b0*/  R2UR UR10, R26.reuse ;  /* 0x000000001a0a72ca */ /* 0x040fe400000e0000 */
[C---:B------:R-:W-:Y:S01]  /*a4c0*/  IADD3 R24, R26.reuse, 0x2, RZ ;  /* 0x000000021a187810 */ /* 0x040fe20007ffe0ff */
[----:B------:R-:W-:Y:S01]  /*a4d0*/  VIADD R26, R26, 0x6 ;  /* 0x000000061a1a7836 */ /* 0x000fe20000000000 */
[----:B------:R-:W-:-:S02]  /*a4e0*/  R2UR UR18, R8 ;  /* 0x00000000081272ca */ /* 0x000fc400000e0000 */
[----:B------:R-:W3:Y:S01]  /*a4f0*/  LDL.64 R8, [R1+0x8] ;  /* 0x0000080001087983 */ /* 0x000ee20000100a00 */
[----:B0-----:R-:W-:Y:S02]  /*a500*/  SHF.R.U32.HI R0, RZ, 0x7, R0 ;  /* 0x00000007ff007819 */ /* 0x001fe40000011600 */
[----:B------:R-:W-:-:S03]  /*a510*/  R2UR UR14, R24 ;  /* 0x00000000180e72ca */ /* 0x000fc600000e0000 */
[----:B------:R-:W-:Y:S01]  /*a520*/  VIADD R0, R0, 0x8 ;  /* 0x0000000800007836 */ /* 0x000fe20000000000 */
[----:B------:R-:W-:Y:S02]  /*a530*/  R2UR UR22, R26 ;  /* 0x000000001a1672ca */ /* 0x000fe400000e0000 */
[----:B------:R-:W-:Y:S02]  /*a540*/  R2UR UR23, R27 ;  /* 0x000000001b1772ca */ /* 0x000fe400000e0000 */
[----:B------:R0:W-:Y:S06]  /*a550*/  BAR.SYNC.DEFER_BLOCKING R0, 0x100 ;  /* 0x000400000000751d */ /* 0x0001ec0000010000 */
[----:B------:R-:W-:-:S06]  /*a560*/  WARPGROUP.ARRIVE ;  /* 0x00000000000079c5 */ /* 0x000fcc0000000000 */
[----:B------:R-:W-:Y:S03]  /*a570*/  HGMMA.64x128x16.F32 R24, gdesc[UR8], RZ, !UPT, gsb0 ;  /* 0x01e00000081879f0 */ /* 0x000fe6000c0008ff */
[----:B------:R-:W-:Y:S02]  /*a580*/  WARPGROUP.DEPBAR.LE gsb0, 0x0 ;  /* 0x00008000000079c5 */ /* 0x000fe40000010000 */
[----:B------:R-:W-:Y:S01]  /*a590*/  WARPGROUP.ARRIVE ;  /* 0x00000000000079c5 */ /* 0x000fe20000000000 */
[----:B--2---:R-:W-:Y:S02]  /*a5a0*/  R2UR UR12, R2 ;  /* 0x00000000020c72ca */ /* 0x004fe400000e0000 */
[----:B------:R-:W-:Y:S02]  /*a5b0*/  R2UR UR13, R3 ;  /* 0x00000000030d72ca */ /* 0x000fe400000e0000 */
[----:B------:R0:W5:Y:S11]  /*a5c0*/  LDL.LU.64 R2, [R1+0x70] ;  /* 0x0000700001027983 */ /* 0x0001760000300a00 */
[----:B------:R-:W-:Y:S01]  /*a5d0*/  HGMMA.64x128x16.F32 R24, gdesc[UR12], R24, gsb0 ;  /* 0x01e000000c1879f0 */ /* 0x000fe20008000818 */
[----:B---3--:R-:W-:-:S02]  /*a5e0*/  R2UR UR16, R8 ;  /* 0x00000000081072ca */ /* 0x008fc400000e0000 */
[----:B------:R-:W-:Y:S02]  /*a5f0*/  R2UR UR17, R9 ;  /* 0x00000000091172ca */ /* 0x000fe400000e0000 */
[----:B------:R-:W-:Y:S02]  /*a600*/  R2UR UR20, R20 ;  /* 0x00000000141472ca */ /* 0x000fe400000e0000 */
[----:B------:R-:W-:Y:S01]  /*a610*/  R2UR UR21, R21 ;  /* 0x00000000151572ca */ /* 0x000fe200000e0000 */
[----:B------:R-:W-:Y:S02]  /*a620*/  WARPGROUP.DEPBAR.LE gsb0, 0x0 ;  /* 0x00008000000079c5 */ /* 0x000fe40000010000 */
[----:B------:R-:W-:-:S06]  /*a630*/  WARPGROUP.ARRIVE ;  /* 0x00000000000079c5 */ /* 0x000fcc0000000000 */
        /* <DEDUP_REMOVED lines=8> */
.L_x_584:
[----:B------:R-:W-:Y:S02]  /*a6c0*/  SHF.L.U32 R0, R5, 0x1f, RZ ;  /* 0x0000001f05007819 */ /* 0x000fe400000006ff */
[----:B------:R-:W-:-:S04]  /*a6d0*/  LEA R4, R12, R18, 0x3 ;  /* 0x000000120c047211 */ /* 0x000fc800078e18ff */
[----:B------:R0:W1:Y:S01]  /*a6e0*/  SYNCS.PHASECHK.TRANS64.TRYWAIT P1, [R4+URZ+0x16850], R0 ;  /* 0x01685000040075a7 */ /* 0x000062000802017f */
[----:B------:R-:W-:Y:S05]  /*a6f0*/  @!P0 BRA `(.L_x_585) ;  /* 0x0000000000048947 */ /* 0x000fea0003800000 */
[----:B------:R-:W-:Y:S01]  /*a700*/  BPT.TRAP 0x1 ;  /* 0x000000040000795c */ /* 0x000fe20000300000 */
.L_x_585:
[----:B-1----:R-:W-:Y:S05]  /*a710*/  @P1 BRA `(.L_x_583) ;  /* 0x0000000000081947 */ /* 0x002fea0003800000 */
[----:B------:R-:W1:Y:S02]  /*a720*/  SYNCS.PHASECHK.TRANS64.TRYWAIT P1, [R4+URZ+0x16850], R0 ;  /* 0x01685000040075a7 */ /* 0x000e64000802017f */
[----:B-1----:R-:W-:Y:S05]  /*a730*/  @!P1 BRA `(.L_x_586) ;  /* 0x000000b0009c9947 */ /* 0x002fea0003800000 */
.L_x_583:
[----:B01----:R-:W-:Y:S01]  /*a740*/  VIADD R0, R18, 0x400 ;  /* 0x0000040012007836 */ /* 0x003fe20000000000 */
[----:B------:R-:W-:Y:S05]  /*a750*/  WARPSYNC.ALL ;  /* 0x0000000000007948 */ /* 0x000fea0003800000 */
[----:B------:R-:W-:Y:S01]  /*a760*/  SHF.R.U32.HI R0, RZ, 0x4, R0 ;  /* 0x00000004ff007819 */ /* 0x000fe20000011600 */
[----:B------:R-:W-:Y:S01]  /*a770*/  IMAD.MOV.U32 R5, RZ, RZ, 0x40000040 ;  /* 0x40000040ff057424 */ /* 0x000fe200078e00ff */
[----:B------:R-:W-:Y:S01]  /*a780*/  WARPGROUP.ARRIVE ;  /* 0x00000000000079c5 */ /* 0x000fe20000000000 */
[----:B------:R-:W-:Y:S02]  /*a790*/  MOV R9, 0x40000040 ;  /* 0x4000004000097802 */ /* 0x000fe40000000f00 */
[----:B------:R-:W-:-:S02]  /*a7a0*/  LOP3.LUT R0, R0, 0x3fff, RZ, 0xc0, !PT ;  /* 0x00003fff00007812 */ /* 0x000fc400078ec0ff */
[----:B------:R-:W-:Y:S01]  /*a7b0*/  R2UR UR7, R5 ;  /* 0x00000000050772ca */ /* 0x000fe200000e0000 */
[----:B------:R-:W-:Y:S02]  /*a7c0*/  IMAD.MOV.U32 R5, RZ, RZ, 0x40000040 ;  /* 0x40000040ff057424 */ /* 0x000fe400078e00ff */
[----:B------:R-:W-:-:S04]  /*a7d0*/  IMAD R4, R12, 0x400, R0 ;  /* 0x000004000c047824 */ /* 0x000fc800078e0200 */
[C---:B------:R-:W-:Y:S01]  /*a7e0*/  VIADD R8, R4.reuse, 0x80 ;  /* 0x0000008004087836 */ /* 0x040fe20000000000 */
[----:B------:R-:W-:-:S13]  /*a7f0*/  R2UR UR6, R4 ;  /* 0x00000000040672ca */ /* 0x000fda00000e0000 */
[----:B------:R-:W-:Y:S01]  /*a800*/  HGMMA.64x64x16.F32 R88, R148, gdesc[UR4].tnspB, R88, gsb0 ;  /* 0x40e0000494587df0 */ /* 0x000fe20008000858 */
[----:B------:R-:W-:Y:S01]  /*a810*/  R2UR UR6, R8 ;  /* 0x00000000080672ca */ /* 0x000fe200000e0000 */
[----:B------:R-:W-:Y:S01]  /*a820*/  VIADD R8, R4, 0x100 ;  /* 0x0000010004087836 */ /* 0x000fe20000000000 */
[----:B------:R-:W-:Y:S01]  /*a830*/  R2UR UR7, R9 ;  /* 0x00000000090772ca */ /* 0x000fe200000e0000 */
[----:B------:R-:W-:Y:S01]  /*a840*/  IMAD.MOV.U32 R9, RZ, RZ, 0x40000040 ;  /* 0x40000040ff097424 */ /* 0x000fe200078e00ff */
[----:B------:R-:W-:Y:S02]  /*a850*/  WARPGROUP.DEPBAR.LE gsb0, 0x0 ;  /* 0x00008000000079c5 */ /* 0x000fe40000010000 */
[----:B------:R-:W-:-:S06]  /*a860*/  WARPGROUP.ARRIVE ;  /* 0x00000000000079c5 */ /* 0x000fcc0000000000 */
[----:B------:R-:W0:Y:S03]  /*a870*/  S2R R151, SR_TID.X ;  /* 0x0000000000977919 */ /* 0x000e260000002100 */
[----:B------:R-:W-:Y:S01]  /*a880*/  HGMMA.64x64x16.F32 R88, R120, gdesc[UR4].tnspB, R88, gsb0 ;  /* 0x40e0000478587df0 */ /* 0x000fe20008000858 */
[----:B------:R-:W-:Y:S01]  /*a890*/  R2UR UR6, R8 ;  /* 0x00000000080672ca */ /* 0x000fe200000e0000 */
[----:B------:R-:W-:Y:S01]  /*a8a0*/  VIADD R8, R4, 0x180 ;  /* 0x0000018004087836 */ /* 0x000fe20000000000 */
[----:B------:R-:W-:Y:S01]  /*a8b0*/  R2UR UR7, R9 ;  /* 0x00000000090772ca */ /* 0x000fe200000e0000 */
[----:B------:R-:W-:Y:S01]  /*a8c0*/  IMAD.MOV.U32 R9, RZ, RZ, 0x40000040 ;  /* 0x40000040ff097424 */ /* 0x000fe200078e00ff */
[----:B0-----:R-:W-:Y:S02]  /*a8d0*/  SHF.R.U32.HI R0, RZ, 0x7, R151 ;  /* 0x00000007ff007819 */ /* 0x001fe40000011697 */
[----:B------:R-:W-:-:S02]  /*a8e0*/  ISETP.GE.U32.AND P1, PT, R151, 0x180, PT ;  /* 0x000001809700780c */ /* 0x000fc40003f26070 */
[----:B------:R-:W-:-:S04]  /*a8f0*/  IADD3 R0, R0, 0x9, RZ ;  /* 0x0000000900007810 */ /* 0x000fc80007ffe0ff */
[----:B------:R-:W-:Y:S01]  /*a900*/  SEL R0, R0, 0x9, !P1 ;  /* 0x0000000900007807 */ /* 0x000fe20004800000 */
[----:B------:R-:W-:Y:S02]  /*a910*/  WARPGROUP.DEPBAR.LE gsb0, 0x0 ;  /* 0x00008000000079c5 */ /* 0x000fe40000010000 */
[----:B------:R-:W-:-:S06]  /*a920*/  WARPGROUP.ARRIVE ;  /* 0x00000000000079c5 */ /* 0x000fcc0000000000 */
[----:B------:R-:W-:Y:S01]  /*a930*/  HGMMA.64x64x16.F32 R88, R124, gdesc[UR4].tnspB, R88, gsb0 ;  /* 0x40e000047c587df0 */ /* 0x000fe20008000858 */
[----:B------:R-:W-:Y:S02]  /*a940*/  R2UR UR6, R8 ;  /* 0x00000000080672ca */ /* 0x000fe400000e0000 */
[----:B------:R-:W-:Y:S01]  /*a950*/  R2UR UR7, R9 ;  /* 0x00000000090772ca */ /* 0x000fe200000e0000 */
[----:B------:R-:W-:Y:S01]  /*a960*/  IMAD.MOV.U32 R9, RZ, RZ, 0x40000040 ;  /* 0x40000040ff097424 */ /* 0x000fe200078e00ff */
[----:B------:R-:W-:Y:S01]  /*a970*/  IADD3 R8, R4, 0x200, RZ ;  /* 0x0000020004087810 */ /* 0x000fe20007ffe0ff */
[----:B------:R-:W-:Y:S02]  /*a980*/  WARPGROUP.DEPBAR.LE gsb0, 0x0 ;  /* 0x00008000000079c5 */ /* 0x000fe40000010000 */
[----:B------:R-:W-:-:S08]  /*a990*/  WARPGROUP.ARRIVE ;  /* 0x00000000000079c5 */ /* 0x000fd00000000000 */
[----:B------:R-:W-:Y:S01]  /*a9a0*/  HGMMA.64x64x16.F32 R88, R128, gdesc[UR4].tnspB, R88, gsb0 ;  /* 0x40e0000480587df0 */ /* 0x000fe20008000858 */
[----:B------:R-:W-:Y:S01]  /*a9b0*/  R2UR UR6, R8 ;  /* 0x00000000080672ca */ /* 0x000fe200000e0000 */
[----:B------:R-:W-:Y:S01]  /*a9c0*/  VIADD R8, R4, 0x280 ;  /* 0x0000028004087836 */ /* 0x000fe20000000000 */
[----:B------:R-:W-:Y:S01]  /*a9d0*/  R2UR UR7, R9 ;  /* 0x00000000090772ca */ /* 0x000fe200000e0000 */
[----:B------:R-:W-:Y:S01]  /*a9e0*/  IMAD.MOV.U32 R9, RZ, RZ, 0x40000040 ;  /* 0x40000040ff097424 */ /* 0x000fe200078e00ff */
[----:B------:R-:W-:Y:S02]  /*a9f0*/  WARPGROUP.DEPBAR.LE gsb0, 0x0 ;  /* 0x00008000000079c5 */ /* 0x000fe40000010000 */
[----:B------:R-:W-:-:S09]  /*aa00*/  WARPGROUP.ARRIVE ;  /* 0x00000000000079c5 */ /* 0x000fd20000000000 */
[----:B------:R-:W-:Y:S01]  /*aa10*/  HGMMA.64x64x16.F32 R88, R132, gdesc[UR4].tnspB, R88, gsb0 ;  /* 0x40e0000484587df0 */ /* 0x000fe20008000858 */
[----:B------:R-:W-:Y:S02]  /*aa20*/  R2UR UR6, R8 ;  /* 0x00000000080672ca */ /* 0x000fe400000e0000 */
[----:B------:R-:W-:Y:S01]  /*aa30*/  R2UR UR7, R9 ;  /* 0x00000000090772ca */ /* 0x000fe200000e0000 */
[----:B------:R-:W-:Y:S01]  /*aa40*/  IMAD.MOV.U32 R9, RZ, RZ, 0x40000040 ;  /* 0x40000040ff097424 */ /* 0x000fe200078e00ff */
[C---:B------:R-:W-:Y:S01]  /*aa50*/  IADD3 R8, R4.reuse, 0x300, RZ ;  /* 0x0000030004087810 */ /* 0x040fe20007ffe0ff */
[----:B------:R-:W-:Y:S01]  /*aa60*/  VIADD R4, R4, 0x380 ;  /* 0x0000038004047836 */ /* 0x000fe20000000000 */
[----:B------:R-:W-:Y:S02]  /*aa70*/  WARPGROUP.DEPBAR.LE gsb0, 0x0 ;  /* 0x00008000000079c5 */ /* 0x000fe40000010000 */
[----:B------:R-:W-:-:S07]  /*aa80*/  WARPGROUP.ARRIVE ;  /* 0x00000000000079c5 */ /* 0x000fce0000000000 */
[----:B------:R-:W-:Y:S01]  /*aa90*/  HGMMA.64x64x16.F32 R88, R136, gdesc[UR4].tnspB, R88, gsb0 ;  /* 0x40e0000488587df0 */ /* 0x000fe20008000858 */
[----:B------:R-:W-:Y:S02]  /*aaa0*/  R2UR UR6, R8 ;  /* 0x00000000080672ca */ /* 0x000fe400000e0000 */
[----:B------:R-:W-:Y:S01]  /*aab0*/  R2UR UR7, R9 ;  /* 0x00000000090772ca */ /* 0x000fe200000e0000 */
[----:B------:R-:W-:Y:S02]  /*aac0*/  WARPGROUP.DEPBAR.LE gsb0, 0x0 ;  /* 0x00008000000079c5 */ /* 0x000fe40000010000 */
[----:B------:R-:W-:-:S10]  /*aad0*/  WARPGROUP.ARRIVE ;  /* 0x00000000000079c5 */ /* 0x000fd40000000000 */
[----:B------:R-:W-:Y:S01]  /*aae0*/  HGMMA.64x64x16.F32 R88, R140, gdesc[UR4].tnspB, R88, gsb0 ;  /* 0x40e000048c587df0 */ /* 0x000fe20008000858 */
[----:B------:R-:W-:Y:S02]  /*aaf0*/  R2UR UR6, R4 ;  /* 0x00000000040672ca */ /* 0x000fe400000e0000 */
[----:B------:R-:W-:Y:S01]  /*ab00*/  R2UR UR7, R5 ;  /* 0x00000000050772ca */ /* 0x000fe200000e0000 */
[----:B------:R-:W-:Y:S02]  /*ab10*/  WARPGROUP.DEPBAR.LE gsb0, 0x0 ;  /* 0x00008000000079c5 */ /* 0x000fe40000010000 */
[----:B------:R-:W-:-:S10]  /*ab20*/  WARPGROUP.ARRIVE ;  /* 0x00000000000079c5 */ /* 0x000fd40000000000 */
[----:B------:R-:W-:Y:S03]  /*ab30*/  HGMMA.64x64x16.F32 R88, R144, gdesc[UR4].tnspB, R88, gsb0 ;  /* 0x40e0000490587df0 */ /* 0x000fe60008000858 */
[----:B------:R-:W-:Y:S02]  /*ab40*/  WARPGROUP.DEPBAR.LE gsb0, 0x0 ;  /* 0x00008000000079c5 */ /* 0x000fe40000010000 */
[----:B------:R0:W-:Y:S06]  /*ab50*/  BAR.ARV R0, 0x100 ;  /* 0x000400000000751d */ /* 0x0001ec0000002000 */
[----:B------:R-:W-:Y:S05]  /*ab60*/  @!P0 BRA `(.L_x_587) ;  /* 0x0000000000048947 */ /* 0x000fea0003800000 */
[----:B------:R-:W-:Y:S01]  /*ab70*/  BPT.TRAP 0x1 ;  /* 0x000000040000795c */ /* 0x000fe20000300000 */
.L_x_587:
[----:B0-----:R-:W-:Y:S01]  /*ab80*/  IMAD R0, R155, 0x8, R18 ;  /* 0x000000089b007824 */ /* 0x001fe200078e0212 */
[----:B------:R-:W-:Y:S01]  /*ab90*/  FMNMX.FTZ R4, R26, R10, !PT ;  /* 0x0000000a1a047209 */ /* 0x000fe20007810000 */
[----:B------:R-:W-:Y:S01]  /*aba0*/  IMAD.U32 R5, RZ, RZ, UR38 ;  /* 0x00000026ff057e24 */ /* 0x000fe2000f8e00ff */
[----:B------:R-:W-:Y:S01]  /*abb0*/  UMOV UR4, UR5 ;  /* 0x0000000500047c82 */ /* 0x000fe20008000000 */
[----:B------:R-:W-:-:S05]  /*abc0*/  VIADD R0, R0, 0x16840 ;  /* 0x0001684000007836 */ /* 0x000fca0000000000 */
[----:B------:R-:W-:-:S04]  /*abd0*/  PRMT R0, R5, 0x654, R0 ;  /* 0x0000065405007816 */ /* 0x000fc80000000000 */
[----:B------:R0:W-:Y:S02]  /*abe0*/  SYNCS.ARRIVE.TRANS64.RED.A1T0 RZ, [R0+URZ], RZ ;  /* 0x000000ff00ff79a7 */ /* 0x0001e4000810043f */
[----:B0-----:R-:W-:-:S04]  /*abf0*/  FMNMX.FTZ R0, R24, R11, !PT ;  /* 0x0000000b18007209 */ /* 0x001fc80007810000 */
[----:B------:R-:W-:-:S04]  /*ac00*/  FMNMX.FTZ R5, R25, R0, !PT ;  /* 0x0000000019057209 */ /* 0x000fc80007810000 */
        /* <DEDUP_REMOVED lines=29> */
[----:B------:R-:W-:-:S05]  /*ade0*/  FMNMX.FTZ R8, R85, R0, !PT ;  /* 0x0000000055087209 */ /* 0x000fca0007810000 */
[----:B------:R-:W0:Y:S02]  /*adf0*/  SHFL.BFLY PT, R5, R8, 0x2, 0x1f ;  /* 0x0c401f0008057f89 */ /* 0x000e2400000e0000 */
[----:B0-----:R-:W-:Y:S02]  /*ae00*/  FMNMX.FTZ R9, R8, R5, !PT ;  /* 0x0000000508097209 */ /* 0x001fe40007810000 */
[----:B------:R-:W-:-:S03]  /*ae10*/  FMNMX.FTZ R5, R27, R4, !PT ;  /* 0x000000041b057209 */ /* 0x000fc60007810000 */
[----:B------:R-:W0:Y:S01]  /*ae20*/  SHFL.BFLY PT, R0, R9, 0x1, 0x1f ;  /* 0x0c201f0009007f89 */ /* 0x000e2200000e0000 */
[----:B------:R-:W-:-:S04]  /*ae30*/  FMNMX.FTZ R4, R30, R5, !PT ;  /* 0x000000051e047209 */ /* 0x000fc80007810000 */
[----:B------:R-:W-:-:S04]  /*ae40*/  FMNMX.FTZ R5, R31, R4, !PT ;  /* 0x000000041f057209 */ /* 0x000fc80007810000 */
[----:B------:R-:W-:-:S04]  /*ae50*/  FMNMX.FTZ R4, R34, R5, !PT ;  /* 0x0000000522047209 */ /* 0x000fc80007810000 */
[----:B------:R-:W-:-:S04]  /*ae60*/  FMNMX.FTZ R5, R35, R4, !PT ;  /* 0x0000000423057209 */ /* 0x000fc80007810000 */
[----:B------:R-:W-:-:S04]  /*ae70*/  FMNMX.FTZ R4, R38, R5, !PT ;  /* 0x0000000526047209 */ /* 0x000fc80007810000 */
[----:B------:R-:W-:Y:S02]  /*ae80*/  FMNMX.FTZ R5, R39, R4, !PT ;  /* 0x0000000427057209 */ /* 0x000fe40007810000 */
[----:B0-----:R-:W-:Y:S02]  /*ae90*/  FMNMX.FTZ R0, R9, R0, !PT ;  /* 0x0000000009007209 */ /* 0x001fe40007810000 */
[----:B------:R-:W-:-:S03]  /*aea0*/  FMNMX.FTZ R4, R42, R5, !PT ;  /* 0x000000052a047209 */ /* 0x000fc60007810000 */
[----:B------:R-:W-:Y:S01]  /*aeb0*/  FMUL.FTZ R9, R0, UR4 ;  /* 0x0000000400097c20 */ /* 0x000fe20008410000 */
[----:B------:R-:W-:-:S03]  /*aec0*/  FMNMX.FTZ R5, R43, R4, !PT ;  /* 0x000000042b057209 */ /* 0x000fc60007810000 */
[--C-:B------:R-:W-:Y:S01]  /*aed0*/  FFMA.FTZ R24, R24, UR4, -R9.reuse ;  /* 0x0000000418187c23 */ /* 0x100fe20008010809 */
[----:B------:R-:W-:Y:S01]  /*aee0*/  FMNMX.FTZ R4, R46, R5, !PT ;  /* 0x000000052e047209 */ /* 0x000fe20007810000 */
[--C-:B------:R-:W-:Y:S01]  /*aef0*/  FFMA.FTZ R25, R25, UR4, -R9.reuse ;  /* 0x0000000419197c23 */ /* 0x100fe20008010809 */
[--C-:B------:R-:W-:Y:S01]  /*af00*/  FFMA.FTZ R28, R28, UR4, -R9.reuse ;  /* 0x000000041c1c7c23 */ /* 0x100fe20008010809 */
[--C-:B------:R-:W-:Y:S01]  /*af10*/  FFMA.FTZ R29, R29, UR4, -R9.reuse ;  /* 0x000000041d1d7c23 */ /* 0x100fe20008010809 */
[----:B------:R-:W-:Y:S01]  /*af20*/  FMNMX.FTZ R5, R47, R4, !PT ;  /* 0x000000042f057209 */ /* 0x000fe20007810000 */
[----:B------:R-:W-:Y:S01]  /*af30*/  MUFU.EX2 R24, R24 ;  /* 0x0000001800187308 */ /* 0x000fe20000000800 */
[--C-:B------:R-:W-:Y:S01]  /*af40*/  FFMA.FTZ R32, R32, UR4, -R9.reuse ;  /* 0x0000000420207c23 */ /* 0x100fe20008010809 */
        /* <DEDUP_REMOVED lines=42> */
[----:B------:R-:W-:-:S03]  /*b1f0*/  FFMA.FTZ R9, R85, UR4, -R9 ;  /* 0x0000000455097c23 */ /* 0x000fc60008010809 */
[----:B------:R-:W-:Y:S01]  /*b200*/  FMNMX.FTZ R5, R71, R4, !PT ;  /* 0x0000000447057209 */ /* 0x000fe20007810000 */
[----:B------:R-:W-:Y:S03]  /*b210*/  MUFU.EX2 R36, R36 ;  /* 0x0000002400247308 */ /* 0x000fe60000000800 */
[----:B------:R-:W-:-:S04]  /*b220*/  FMNMX.FTZ R4, R74, R5, !PT ;  /* 0x000000054a047209 */ /* 0x000fc80007810000 */
        /* <DEDUP_REMOVED lines=10> */
[----:B------:R-:W-:Y:S04]  /*b2d0*/  MUFU.EX2 R44, R44 ;  /* 0x0000002c002c7308 */ /* 0x000fe80000000800 */
[----:B------:R-:W0:Y:S04]  /*b2e0*/  SHFL.BFLY PT, R5, R4, 0x2, 0x1f ;  /* 0x0c401f0004057f89 */ /* 0x000e2800000e0000 */
[----:B------:R-:W-:Y:S08]  /*b2f0*/  MUFU.EX2 R45, R45 ;  /* 0x0000002d002d7308 */ /* 0x000ff00000000800 */
[----:B------:R-:W-:Y:S08]  /*b300*/  MUFU.EX2 R48, R48 ;  /* 0x0000003000307308 */ /* 0x000ff00000000800 */
[----:B------:R-:W-:Y:S01]  /*b310*/  MUFU.EX2 R49, R49 ;  /* 0x0000003100317308 */ /* 0x000fe20000000800 */
[----:B0-----:R-:W-:-:S07]  /*b320*/  FMNMX.FTZ R4, R4, R5, !PT ;  /* 0x0000000504047209 */ /* 0x001fce0007810000 */
[----:B------:R-:W-:Y:S01]  /*b330*/  MUFU.EX2 R52, R52 ;  /* 0x0000003400347308 */ /* 0x000fe20000000800 */
[----:B------:R-:W0:Y:S07]  /*b340*/  SHFL.BFLY PT, R5, R4, 0x1, 0x1f ;  /* 0x0c201f0004057f89 */ /* 0x000e2e00000e0000 */
[----:B------:R-:W-:Y:S08]  /*b350*/  MUFU.EX2 R53, R53 ;  /* 0x0000003500357308 */ /* 0x000ff00000000800 */
[----:B------:R-:W-:Y:S08]  /*b360*/  MUFU.EX2 R56, R56 ;  /* 0x0000003800387308 */ /* 0x000ff00000000800 */
[----:B------:R-:W-:Y:S01]  /*b370*/  MUFU.EX2 R57, R57 ;  /* 0x0000003900397308 */ /* 0x000fe20000000800 */
[----:B0-----:R-:W-:Y:S01]  /*b380*/  FMNMX.FTZ R4, R4, R5, !PT ;  /* 0x0000000504047209 */ /* 0x001fe20007810000 */
[----:B------:R-:W-:-:S04]  /*b390*/  FADD.FTZ R5, -R0, R11 ;  /* 0x0000000b00057221 */ /* 0x000fc80000010100 */
[C---:B------:R-:W-:Y:S01]  /*b3a0*/  FADD.FTZ R8, -R4.reuse, R10 ;  /* 0x0000000a04087221 */ /* 0x040fe20000010100 */
[----:B------:R-:W-:Y:S01]  /*b3b0*/  FMUL.FTZ R10, R4, UR4 ;  /* 0x00000004040a7c20 */ /* 0x000fe20008410000 */
[----:B------:R-:W-:Y:S01]  /*b3c0*/  FMUL.FTZ R5, R5, UR4 ;  /* 0x0000000405057c20 */ /* 0x000fe20008410000 */
[----:B------:R-:W-:Y:S01]  /*b3d0*/  MUFU.EX2 R60, R60 ;  /* 0x0000003c003c7308 */ /* 0x000fe20000000800 */
[----:B------:R-:W-:Y:S01]  /*b3e0*/  FMUL.FTZ R8, R8, UR4 ;  /* 0x0000000408087c20 */ /* 0x000fe20008410000 */
[--C-:B------:R-:W-:Y:S01]  /*b3f0*/  FFMA.FTZ R26, R26, UR4, -R10.reuse ;  /* 0x000000041a1a7c23 */ /* 0x100fe2000801080a */
[--C-:B------:R-:W-:Y:S01]  /*b400*/  FFMA.FTZ R27, R27, UR4, -R10.reuse ;  /* 0x000000041b1b7c23 */ /* 0x100fe2000801080a */
[--C-:B------:R-:W-:Y:S01]  /*b410*/  FFMA.FTZ R30, R30, UR4, -R10.reuse ;  /* 0x000000041e1e7c23 */ /* 0x100fe2000801080a */
[--C-:B------:R-:W-:Y:S01]  /*b420*/  FFMA.FTZ R31, R31, UR4, -R10.reuse ;  /* 0x000000041f1f7c23 */ /* 0x100fe2000801080a */
[--C-:B------:R-:W-:Y:S01]  /*b430*/  FFMA.FTZ R34, R34, UR4, -R10.reuse ;  /* 0x0000000422227c23 */ /* 0x100fe2000801080a */
[--C-:B------:R-:W-:Y:S01]  /*b440*/  FFMA.FTZ R35, R35, UR4, -R10.reuse ;  /* 0x0000000423237c23 */ /* 0x100fe2000801080a */
[----:B------:R-:W0:Y:S01]  /*b450*/  MUFU.EX2 R5, R5 ;  /* 0x0000000500057308 */ /* 0x000e220000000800 */
[--C-:B------:R-:W-:Y:S01]  /*b460*/  FFMA.FTZ R38, R38, UR4, -R10.reuse ;  /* 0x0000000426267c23 */ /* 0x100fe2000801080a */
[--C-:B------:R-:W-:Y:S01]  /*b470*/  FFMA.FTZ R39, R39, UR4, -R10.reuse ;  /* 0x0000000427277c23 */ /* 0x100fe2000801080a */
[--C-:B------:R-:W-:Y:S01]  /*b480*/  FFMA.FTZ R42, R42, UR4, -R10.reuse ;  /* 0x000000042a2a7c23 */ /* 0x100fe2000801080a */
[--C-:B------:R-:W-:Y:S01]  /*b490*/  FFMA.FTZ R43, R43, UR4, -R10.reuse ;  /* 0x000000042b2b7c23 */ /* 0x100fe2000801080a */
[--C-:B------:R-:W-:Y:S01]  /*b4a0*/  FFMA.FTZ R46, R46, UR4, -R10.reuse ;  /* 0x000000042e2e7c23 */ /* 0x100fe2000801080a */
[--C-:B------:R-:W-:Y:S01]  /*b4b0*/  FFMA.FTZ R47, R47, UR4, -R10.reuse ;  /* 0x000000042f2f7c23 */ /* 0x100fe2000801080a */
[--C-:B------:R-:W-:Y:S01]  /*b4c0*/  FFMA.FTZ R50, R50, UR4, -R10.reuse ;  /* 0x0000000432327c23 */ /* 0x100fe2000801080a */
[----:B------:R-:W-:Y:S01]  /*b4d0*/  MUFU.EX2 R8, R8 ;  /* 0x0000000800087308 */ /* 0x000fe20000000800 */
[--C-:B------:R-:W-:Y:S01]  /*b4e0*/  FFMA.FTZ R51, R51, UR4, -R10.reuse ;  /* 0x0000000433337c23 */ /* 0x100fe2000801080a */
[--C-:B------:R-:W-:Y:S01]  /*b4f0*/  FFMA.FTZ R54, R54, UR4, -R10.reuse ;  /* 0x0000000436367c23 */ /* 0x100fe2000801080a */
[--C-:B------:R-:W-:Y:S01]  /*b500*/  FFMA.FTZ R55, R55, UR4, -R10.reuse ;  /* 0x0000000437377c23 */ /* 0x100fe2000801080a */
[--C-:B------:R-:W-:Y:S01]  /*b510*/  FFMA.FTZ R58, R58, UR4, -R10.reuse ;  /* 0x000000043a3a7c23 */ /* 0x100fe2000801080a */
[--C-:B------:R-:W-:Y:S01]  /*b520*/  FFMA.FTZ R59, R59, UR4, -R10.reuse ;  /* 0x000000043b3b7c23 */ /* 0x100fe2000801080a */
[--C-:B------:R-:W-:Y:S01]  /*b530*/  FFMA.FTZ R62, R62, UR4, -R10.reuse ;  /* 0x000000043e3e7c23 */ /* 0x100fe2000801080a */
[----:B------:R-:W-:Y:S01]  /*b540*/  FFMA.FTZ R63, R63, UR4, -R10 ;  /* 0x000000043f3f7c23 */ /* 0x000fe2000801080a */
[----:B------:R-:W1:Y:S01]  /*b550*/  MUFU.EX2 R26, R26 ;  /* 0x0000001a001a7308 */ /* 0x000e620000000800 */
[----:B0----5:R-:W-:Y:S01]  /*b560*/  FFMA.FTZ R3, R5, R3, R24 ;  /* 0x0000000305037223 */ /* 0x021fe20000010018 */
[--C-:B------:R-:W-:Y:S01]  /*b570*/  FFMA.FTZ R66, R66, UR4, -R10.reuse ;  /* 0x0000000442427c23 */ /* 0x100fe2000801080a */
[--C-:B------:R-:W-:Y:S01]  /*b580*/  FFMA.FTZ R67, R67, UR4, -R10.reuse ;  /* 0x0000000443437c23 */ /* 0x100fe2000801080a */
[--C-:B------:R-:W-:Y:S01]  /*b590*/  FFMA.FTZ R70, R70, UR4, -R10.reuse ;  /* 0x0000000446467c23 */ /* 0x100fe2000801080a */
[----:B------:R-:W-:Y:S01]  /*b5a0*/  FADD.FTZ R3, R25, R3 ;  /* 0x0000000319037221 */ /* 0x000fe20000010000 */
[--C-:B------:R-:W-:Y:S01]  /*b5b0*/  FFMA.FTZ R71, R71, UR4, -R10.reuse ;  /* 0x0000000447477c23 */ /* 0x100fe2000801080a */
[--C-:B------:R-:W-:Y:S01]  /*b5c0*/  FFMA.FTZ R74, R74, UR4, -R10.reuse ;  /* 0x000000044a4a7c23 */ /* 0x100fe2000801080a */
[----:B------:R-:W0:Y:S01]  /*b5d0*/  MUFU.EX2 R27, R27 ;  /* 0x0000001b001b7308 */ /* 0x000e220000000800 */
[----:B------:R-:W-:Y:S01]  /*b5e0*/  FADD.FTZ R3, R28, R3 ;  /* 0x000000031c037221 */ /* 0x000fe20000010000 */
[--C-:B------:R-:W-:Y:S01]  /*b5f0*/  FFMA.FTZ R75, R75, UR4, -R10.reuse ;  /* 0x000000044b4b7c23 */ /* 0x100fe2000801080a */
[--C-:B------:R-:W-:Y:S01]  /*b600*/  FFMA.FTZ R78, R78, UR4, -R10.reuse ;  /* 0x000000044e4e7c23 */ /* 0x100fe2000801080a */
[--C-:B------:R-:W-:Y:S01]  /*b610*/  FFMA.FTZ R79, R79, UR4, -R10.reuse ;  /* 0x000000044f4f7c23 */ /* 0x100fe2000801080a */
[----:B------:R-:W-:Y:S01]  /*b620*/  FADD.FTZ R3, R29, R3 ;  /* 0x000000031d037221 */ /* 0x000fe20000010000 */
[--C-:B------:R-:W-:Y:S01]  /*b630*/  FFMA.FTZ R82, R82, UR4, -R10.reuse ;  /* 0x0000000452527c23 */ /* 0x100fe2000801080a */
[----:B------:R-:W-:Y:S01]  /*b640*/  FFMA.FTZ R83, R83, UR4, -R10 ;  /* 0x0000000453537c23 */ /* 0x000fe2000801080a */
[----:B------:R-:W2:Y:S01]  /*b650*/  MUFU.EX2 R30, R30 ;  /* 0x0000001e001e7308 */ /* 0x000ea20000000800 */
[----:B-1----:R-:W-:Y:S01]  /*b660*/  FFMA.FTZ R6, R8, R6, R26 ;  /* 0x0000000608067223 */ /* 0x002fe2000001001a */
[----:B------:R-:W-:Y:S01]  /*b670*/  FADD.FTZ R3, R32, R3 ;  /* 0x0000000320037221 */ /* 0x000fe20000010000 */
[--C-:B------:R-:W-:Y:S01]  /*b680*/  FFMA.FTZ R86, R86, UR4, -R10.reuse ;  /* 0x0000000456567c23 */ /* 0x100fe2000801080a */
[----:B------:R-:W-:-:S02]  /*b690*/  FFMA.FTZ R147, R87, UR4, -R10 ;  /* 0x0000000457937c23 */ /* 0x000fc4000801080a */
[----:B------:R-:W-:Y:S02]  /*b6a0*/  FADD.FTZ R3, R33, R3 ;  /* 0x0000000321037221 */ /* 0x000fe40000010000 */
[----:B------:R-:W1:Y:S01]  /*b6b0*/  MUFU.EX2 R31, R31 ;  /* 0x0000001f001f7308 */ /* 0x000e620000000800 */
[----:B0-----:R-:W-:Y:S01]  /*b6c0*/  FADD.FTZ R6, R27, R6 ;  /* 0x000000061b067221 */ /* 0x001fe20000010000 */
[----:B------:R-:W-:-:S04]  /*b6d0*/  FADD.FTZ R3, R36, R3 ;  /* 0x0000000324037221 */ /* 0x000fc80000010000 */
[----:B------:R-:W-:Y:S02]  /*b6e0*/  FADD.FTZ R3, R37, R3 ;  /* 0x0000000325037221 */ /* 0x000fe40000010000 */
[----:B------:R-:W0:Y:S01]  /*b6f0*/  MUFU.EX2 R34, R34 ;  /* 0x0000002200227308 */ /* 0x000e220000000800 */
[----:B--2---:R-:W-:Y:S01]  /*b700*/  FADD.FTZ R6, R30, R6 ;  /* 0x000000061e067221 */ /* 0x004fe20000010000 */
[----:B------:R-:W-:-:S04]  /*b710*/  FADD.FTZ R3, R40, R3 ;  /* 0x0000000328037221 */ /* 0x000fc80000010000 */
[----:B------:R-:W-:Y:S02]  /*b720*/  FADD.FTZ R3, R41, R3 ;  /* 0x0000000329037221 */ /* 0x000fe40000010000 */
[----:B------:R-:W2:Y:S01]  /*b730*/  MUFU.EX2 R35, R35 ;  /* 0x0000002300237308 */ /* 0x000ea20000000800 */
[----:B-1----:R-:W-:Y:S01]  /*b740*/  FADD.FTZ R6, R31, R6 ;  /* 0x000000061f067221 */ /* 0x002fe20000010000 */
[----:B------:R-:W-:-:S04]  /*b750*/  FADD.FTZ R3, R44, R3 ;  /* 0x000000032c037221 */ /* 0x000fc80000010000 */
        /* <DEDUP_REMOVED lines=15> */
[----:B------:R-:W-:-:S06]  /*b850*/  FADD.FTZ R3, R60, R3 ;  /* 0x000000033c037221 */ /* 0x000fcc0000010000 */
        /* <DEDUP_REMOVED lines=74> */
.L_x_588:
[----:B------:R-:W-:Y:S01]  /*bd00*/  LEA R10, R12, R18, 0x3 ;  /* 0x000000120c0a7211 */ /* 0x000fe200078e18ff */
[----:B------:R-:W-:Y:S01]  /*bd10*/  IMAD.U32 R11, RZ, RZ, UR38 ;  /* 0x00000026ff0b7e24 */ /* 0x000fe2000f8e00ff */
[----:B------:R-:W-:Y:S01]  /*bd20*/  ISETP.GT.AND P1, PT, R7, RZ, PT ;  /* 0x000000ff0700720c */ /* 0x000fe20003f24270 */
[-C--:B------:R-:W-:Y:S01]  /*bd30*/  FMUL.FTZ R88, R88, R5.reuse ;  /* 0x0000000558587220 */ /* 0x080fe20000410000 */
[-C--:B------:R-:W-:Y:S01]  /*bd40*/  FMUL.FTZ R89, R89, R5.reuse ;  /* 0x0000000559597220 */ /* 0x080fe20000410000 */
[----:B------:R-:W-:Y:S02]  /*bd50*/  VIADD R10, R10, 0x16860 ;  /* 0x000168600a0a7836 */ /* 0x000fe40000000000 */
[-C--:B------:R-:W-:Y:S01]  /*bd60*/  FMUL.FTZ R92, R92, R5.reuse ;  /* 0x000000055c5c7220 */ /* 0x080fe20000410000 */
[-C--:B------:R-:W-:Y:S01]  /*bd70*/  FMUL.FTZ R93, R93, R5.reuse ;  /* 0x000000055d5d7220 */ /* 0x080fe20000410000 */
[-C--:B------:R-:W-:Y:S01]  /*bd80*/  FMUL.FTZ R96, R96, R5.reuse ;  /* 0x0000000560607220 */ /* 0x080fe20000410000 */
[-C--:B------:R-:W-:Y:S01]  /*bd90*/  FMUL.FTZ R97, R97, R5.reuse ;  /* 0x0000000561617220 */ /* 0x080fe20000410000 */
[----:B------:R-:W-:Y:S01]  /*bda0*/  PRMT R10, R11, 0x654, R10 ;  /* 0x000006540b0a7816 */ /* 0x000fe2000000000a */
[-C--:B------:R-:W-:Y:S01]  /*bdb0*/  FMUL.FTZ R100, R100, R5.reuse ;  /* 0x0000000564647220 */ /* 0x080fe20000410000 */
[-C--:B------:R-:W-:Y:S01]  /*bdc0*/  FMUL.FTZ R101, R101, R5.reuse ;  /* 0x0000000565657220 */ /* 0x080fe20000410000 */
[-C--:B------:R-:W-:Y:S01]  /*bdd0*/  FMUL.FTZ R104, R104, R5.reuse ;  /* 0x0000000568687220 */ /* 0x080fe20000410000 */
[----:B------:R0:W-:Y:S01]  /*bde0*/  SYNCS.ARRIVE.TRANS64.RED.A1T0 RZ, [R10+URZ], RZ ;  /* 0x000000ff0aff79a7 */ /* 0x0001e2000810043f */
        /* <DEDUP_REMOVED lines=40> */
[----:B------:R-:W-:Y:S01]  /*c070*/  VIADD R7, R7, 0xffffffff ;  /* 0xffffffff07077836 */ /* 0x000fe20000000000 */
[----:B------:R-:W-:Y:S01]  /*c080*/  F2FP.F16.F32.PACK_AB R133, R59, R58 ;  /* 0x0000003a3b85723e */ /* 0x000fe200000000ff */
[----:B------:R-:W-:Y:S01]  /*c090*/  IMAD.MOV.U32 R11, RZ, RZ, R0 ;  /* 0x000000ffff0b7224 */ /* 0x000fe200078e0000 */
        /* <DEDUP_REMOVED lines=16> */
[----:B0-----:R-:W-:Y:S01]  /*c1a0*/  MOV R10, R4 ;  /* 0x00000004000a7202 */ /* 0x001fe20000000f00 */
[----:B------:R-:W-:Y:S06]  /*c1b0*/  @P1 BRA `(.L_x_589) ;  /* 0xffffffe000201947 */ /* 0x000fec000383ffff */
.L_x_577:
[----:B------:R-:W-:Y:S05]  /*c1c0*/  WARPSYNC.ALL ;  /* 0x0000000000007948 */ /* 0x000fea0003800000 */
[----:B------:R-:W-:Y:S06]  /*c1d0*/  BAR.ARV 0x8, 0x200 ;  /* 0x0208000000007b1d */ /* 0x000fec0000002000 */
[----:B------:R-:W-:Y:S05]  /*c1e0*/  @!P0 BRA `(.L_x_590) ;  /* 0x0000000000048947 */ /* 0x000fea0003800000 */
[----:B------:R-:W-:Y:S01]  /*c1f0*/  BPT.TRAP 0x1 ;  /* 0x000000040000795c */ /* 0x000fe20000300000 */
.L_x_590:
[----:B------:R-:W-:Y:S02]  /*c200*/  LEA R12, R155, R18, 0x3 ;  /* 0x000000129b0c7211 */ /* 0x000fe400078e18ff */
[----:B------:R-:W-:-:S04]  /*c210*/  SHF.L.U32 R5, R157, 0x1f, RZ ;  /* 0x0000001f9d057819 */ /* 0x000fc800000006ff */
[----:B------:R0:W1:Y:S01]  /*c220*/  SYNCS.PHASECHK.TRANS64.TRYWAIT P1, [R12+URZ+0x16850], R5 ;  /* 0x016850050c0075a7 */ /* 0x000062000802017f */
[----:B------:R-:W-:Y:S05]  /*c230*/  @!P0 BRA `(.L_x_591) ;  /* 0x0000000000048947 */ /* 0x000fea0003800000 */
[----:B------:R-:W-:Y:S01]  /*c240*/  BPT.TRAP 0x1 ;  /* 0x000000040000795c */ /* 0x000fe20000300000 */
.L_x_591:
[----:B------:R-:W-:-:S05]  /*c250*/  VIADD R18, R18, 0x400 ;  /* 0x0000040012127836 */ /* 0x000fca0000000000 */
[----:B------:R-:W-:-:S04]  /*c260*/  SHF.R.U32.HI R18, RZ, 0x4, R18 ;  /* 0x00000004ff127819 */ /* 0x000fc80000011612 */
[----:B------:R-:W-:Y:S01]  /*c270*/  LOP3.LUT R18, R18, 0x3fff, RZ, 0xc0, !PT ;  /* 0x00003fff12127812 */ /* 0x000fe200078ec0ff */
[----:B-1----:R-:W-:Y:S06]  /*c280*/  @P1 BRA `(.L_x_592) ;  /* 0x0000000000081947 */ /* 0x002fec0003800000 */
[----:B------:R-:W1:Y:S02]  /*c290*/  SYNCS.PHASECHK.TRANS64.TRYWAIT P1, [R12+URZ+0x16850], R5 ;  /* 0x016850050c0075a7 */ /* 0x000e64000802017f */
[----:B-1----:R-:W-:Y:S05]  /*c2a0*/  @!P1 BRA `(.L_x_593) ;  /* 0x0000009400d49947 */ /* 0x002fea0003800000 */
.L_x_592:
[----:B------:R-:W-:Y:S01]  /*c2b0*/  IMAD R8, R155, 0x400, R18 ;  /* 0x000004009b087824 */ /* 0x000fe200078e0212 */
[----:B------:R-:W-:Y:S05]  /*c2c0*/  WARPSYNC.ALL ;  /* 0x0000000000007948 */ /* 0x000fea0003800000 */
[----:B------:R-:W-:Y:S01]  /*c2d0*/  IMAD.MOV.U32 R9, RZ, RZ, 0x40000040 ;  /* 0x40000040ff097424 */ /* 0x000fe200078e00ff */
[C---:B------:R-:W-:Y:S01]  /*c2e0*/  R2UR UR6, R8.reuse ;  /* 0x00000000080672ca */ /* 0x040fe200000e0000 */
[----:B------:R-:W-:Y:S01]  /*c2f0*/  WARPGROUP.ARRIVE ;  /* 0x00000000000079c5 */ /* 0x000fe20000000000 */
[----:B------:R-:W-:Y:S01]  /*c300*/  IMAD.MOV.U32 R11, RZ, RZ, 0x40000040 ;  /* 0x40000040ff0b7424 */ /* 0x000fe200078e00ff */
[----:B------:R-:W-:Y:S01]  /*c310*/  IADD3 R10, R8, 0x80, RZ ;  /* 0x00000080080a7810 */ /* 0x000fe20007ffe0ff */
[----:B01----:R-:W0:Y:S01]  /*c320*/  SHFL.BFLY PT, R5, R6, 0x2, 0x1f ;  /* 0x0c401f0006057f89 */ /* 0x003e2200000e0000 */
[----:B------:R-:W-:Y:S01]  /*c330*/  R2UR UR7, R9 ;  /* 0x00000000090772ca */ /* 0x000fe200000e0000 */
[----:B------:R-:W-:-:S02]  /*c340*/  IMAD.MOV.U32 R9, RZ, RZ, 0x40000040 ;  /* 0x40000040ff097424 */ /* 0x000fc400078e00ff */
[----:B------:R-:W-:Y:S02]  /*c350*/  IMAD.MOV.U32 R26, RZ, RZ, RZ ;  /* 0x000000ffff1a7224 */ /* 0x000fe400078e00ff */
[----:B------:R-:W-:-:S08]  /*c360*/  IMAD.MOV.U32 R28, RZ, RZ, -0x800000 ;  /* 0xff800000ff1c7424 */ /* 0x000fd000078e00ff */
[----:B------:R-:W-:Y:S01]  /*c370*/  HGMMA.64x64x16.F32 R88, R148, gdesc[UR4].tnspB, R88, gsb0 ;  /* 0x40e0000494587df0 */ /* 0x000fe20008000858 */
[----:B------:R-:W-:Y:S01]  /*c380*/  R2UR UR6, R10 ;  /* 0x000000000a0672ca */ /* 0x000fe200000e0000 */
[----:B------:R-:W-:Y:S01]  /*c390*/  VIADD R10, R8, 0x100 ;  /* 0x00000100080a7836 */ /* 0x000fe20000000000 */
[----:B------:R-:W-:Y:S01]  /*c3a0*/  R2UR UR7, R11 ;  /* 0x000000000b0772ca */ /* 0x000fe200000e0000 */
[----:B------:R-:W-:Y:S02]  /*c3b0*/  IMAD.MOV.U32 R11, RZ, RZ, 0x40000040 ;  /* 0x40000040ff0b7424 */ /* 0x000fe400078e00ff */
[----:B0-----:R-:W-:Y:S01]  /*c3c0*/  FADD.FTZ R7, R5, R6 ;  /* 0x0000000605077221 */ /* 0x001fe20000010000 */
[----:B------:R-:W-:Y:S02]  /*c3d0*/  WARPGROUP.DEPBAR.LE gsb0, 0x0 ;  /* 0x00008000000079c5 */ /* 0x000fe40000010000 */
[----:B------:R-:W-:-:S07]  /*c3e0*/  WARPGROUP.ARRIVE ;  /* 0x00000000000079c5 */ /* 0x000fce0000000000 */
        /* <DEDUP_REMOVED lines=23> */
[C---:B------:R-:W-:Y:S01]  /*c560*/  VIADD R10, R8.reuse, 0x300 ;  /* 0x00000300080a7836 */ /* 0x040fe20000000000 */
[----:B------:R-:W-:Y:S01]  /*c570*/  R2UR UR7, R11 ;  /* 0x000000000b0772ca */ /* 0x000fe200000e0000 */
[----:B------:R-:W-:Y:S01]  /*c580*/  IMAD.MOV.U32 R11, RZ, RZ, 0x40000040 ;  /* 0x40000040ff0b7424 */ /* 0x000fe200078e00ff */
[----:B------:R-:W-:Y:S01]  /*c590*/  IADD3 R8, R8, 0x380, RZ ;  /* 0x0000038008087810 */ /* 0x000fe20007ffe0ff */
[----:B------:R-:W-:Y:S02]  /*c5a0*/  WARPGROUP.DEPBAR.LE gsb0, 0x0 ;  /* 0x00008000000079c5 */ /* 0x000fe40000010000 */
[----:B------:R-:W-:-:S08]  /*c5b0*/  WARPGROUP.ARRIVE ;  /* 0x00000000000079c5 */ /* 0x000fd00000000000 */
[----:B------:R-:W-:Y:S01]  /*c5c0*/  HGMMA.64x64x16.F32 R88, R136, gdesc[UR4].tnspB, R88, gsb0 ;  /* 0x40e0000488587df0 */ /* 0x000fe20008000858 */
[----:B------:R-:W-:Y:S02]  /*c5d0*/  R2UR UR6, R10 ;  /* 0x000000000a0672ca */ /* 0x000fe400000e0000 */
[----:B------:R-:W-:Y:S01]  /*c5e0*/  R2UR UR7, R11 ;  /* 0x000000000b0772ca */ /* 0x000fe200000e0000 */
[----:B------:R-:W0:Y:S02]  /*c5f0*/  SHFL.BFLY PT, R10, R3, 0x2, 0x1f ;  /* 0x0c401f00030a7f89 */ /* 0x000e2400000e0000 */
[----:B0-----:R-:W-:Y:S01]  /*c600*/  FADD.FTZ R10, R10, R3 ;  /* 0x000000030a0a7221 */ /* 0x001fe20000010000 */
[----:B------:R-:W-:-:S04]  /*c610*/  IMAD.MOV.U32 R3, RZ, RZ, -0x800000 ;  /* 0xff800000ff037424 */ /* 0x000fc800078e00ff */
[----:B------:R-:W0:Y:S02]  /*c620*/  SHFL.BFLY PT, R5, R10, 0x1, 0x1f ;  /* 0x0c201f000a057f89 */ /* 0x000e2400000e0000 */
[----:B0-----:R-:W-:Y:S01]  /*c630*/  FADD.FTZ R11, R10, R5 ;  /* 0x000000050a0b7221 */ /* 0x001fe20000010000 */
[----:B------:R-:W-:Y:S01]  /*c640*/  MOV R5, UR4 ;  /* 0x0000000400057c02 */ /* 0x000fe20008000f00 */
[----:B------:R-:W-:-:S03]  /*c650*/  IMAD.U32 R10, RZ, RZ, UR4 ;  /* 0x00000004ff0a7e24 */ /* 0x000fc6000f8e00ff */
[----:B------:R-:W-:-:S13]  /*c660*/  FSETP.NE.FTZ.AND P1, PT, R11, RZ, PT ;  /* 0x000000ff0b00720b */ /* 0x000fda0003f35000 */
[----:B------:R-:W0:Y:S01]  /*c670*/  @P1 MUFU.LG2 R6, R11 ;  /* 0x0000000b00061308 */ /* 0x000e220000000c00 */
[----:B------:R-:W-:Y:S01]  /*c680*/  @P1 FMUL.FTZ R5, R5, 0.69314718246459960938 ;  /* 0x3f31721805051820 */ /* 0x000fe20000410000 */
[----:B------:R-:W-:Y:S02]  /*c690*/  WARPGROUP.DEPBAR.LE gsb0, 0x0 ;  /* 0x00008000000079c5 */ /* 0x000fe40000010000 */
[----:B------:R-:W-:-:S04]  /*c6a0*/  WARPGROUP.ARRIVE ;  /* 0x00000000000079c5 */ /* 0x000fc80000000000 */
[----:B------:R-:W-:Y:S02]  /*c6b0*/  @P1 MUFU.RCP R26, R11 ;  /* 0x0000000b001a1308 */ /* 0x000fe40000001000 */
[----:B------:R-:W-:Y:S01]  /*c6c0*/  HGMMA.64x64x16.F32 R88, R140, gdesc[UR4].tnspB, R88, gsb0 ;  /* 0x40e000048c587df0 */ /* 0x000fe20008000858 */
[----:B------:R-:W-:Y:S02]  /*c6d0*/  R2UR UR6, R8 ;  /* 0x00000000080672ca */ /* 0x000fe400000e0000 */
[----:B------:R-:W-:Y:S01]  /*c6e0*/  R2UR UR7, R9 ;  /* 0x00000000090772ca */ /* 0x000fe200000e0000 */
[----:B------:R-:W1:Y:S01]  /*c6f0*/  SHFL.BFLY PT, R8, R7, 0x1, 0x1f ;  /* 0x0c201f0007087f89 */ /* 0x000e6200000e0000 */
[----:B0-----:R-:W-:-:S04]  /*c700*/  @P1 FMUL.FTZ R6, R6, 0.69314718246459960938 ;  /* 0x3f31721806061820 */ /* 0x001fc80000410000 */
[----:B------:R-:W-:Y:S01]  /*c710*/  @P1 FFMA.FTZ R28, R5, R0, R6 ;  /* 0x00000000051c1223 */ /* 0x000fe20000010006 */
[----:B-1----:R-:W-:Y:S01]  /*c720*/  FADD.FTZ R13, R7, R8 ;  /* 0x00000008070d7221 */ /* 0x002fe20000010000 */
[----:B------:R-:W-:-:S04]  /*c730*/  IMAD.MOV.U32 R8, RZ, RZ, RZ ;  /* 0x000000ffff087224 */ /* 0x000fc800078e00ff */
[----:B------:R-:W-:-:S13]  /*c740*/  FSETP.NE.FTZ.AND P2, PT, R13, RZ, PT ;  /* 0x000000ff0d00720b */ /* 0x000fda0003f55000 */
[----:B------:R-:W0:Y:S01]  /*c750*/  @P2 MUFU.LG2 R9, R13 ;  /* 0x0000000d00092308 */ /* 0x000e220000000c00 */
[----:B------:R-:W-:-:S07]  /*c760*/  @P2 FMUL.FTZ R10, R10, 0.69314718246459960938 ;  /* 0x3f3172180a0a2820 */ /* 0x000fce0000410000 */
[----:B------:R1:W2:Y:S01]  /*c770*/  @P2 MUFU.RCP R8, R13 ;  /* 0x0000000d00082308 */ /* 0x0002a20000001000 */
[----:B0-----:R-:W-:-:S04]  /*c780*/  @P2 FMUL.FTZ R9, R9, 0.69314718246459960938 ;  /* 0x3f31721809092820 */ /* 0x001fc80000410000 */
[----:B------:R-:W-:Y:S01]  /*c790*/  @P2 FFMA.FTZ R3, R10, R4, R9 ;  /* 0x000000040a032223 */ /* 0x000fe20000010009 */
[----:B------:R-:W-:Y:S02]  /*c7a0*/  WARPGROUP.DEPBAR.LE gsb0, 0x0 ;  /* 0x00008000000079c5 */ /* 0x000fe40000010000 */
[----:B------:R-:W-:-:S06]  /*c7b0*/  WARPGROUP.ARRIVE ;  /* 0x00000000000079c5 */ /* 0x000fcc0000000000 */
[----:B------:R-:W-:Y:S03]  /*c7c0*/  HGMMA.64x64x16.F32 R88, R144, gdesc[UR4].tnspB, R88, gsb0 ;  /* 0x40e0000490587df0 */ /* 0x000fe60008000858 */
[----:B------:R-:W-:Y:S02]  /*c7d0*/  WARPGROUP.DEPBAR.LE gsb0, 0x0 ;  /* 0x00008000000079c5 */ /* 0x000fe40000010000 */
[----:B-12---:R-:W-:Y:S05]  /*c7e0*/  @!P0 BRA `(.L_x_594) ;  /* 0x0000000000048947 */ /* 0x006fea0003800000 */
[----:B------:R-:W-:Y:S01]  /*c7f0*/  BPT.TRAP 0x1 ;  /* 0x000000040000795c */ /* 0x000fe20000300000 */
.L_x_594:
[----:B------:R-:W-:Y:S01]  /*c800*/  VIADD R155, R155, 0x1 ;  /* 0x000000019b9b7836 */ /* 0x000fe20000000000 */
[----:B------:R-:W-:Y:S01]  /*c810*/  IADD3 R0, R12, 0x16860, RZ ;  /* 0x000168600c007810 */ /* 0x000fe20007ffe0ff */
[----:B------:R-:W-:Y:S02]  /*c820*/  IMAD.U32 R5, RZ, RZ, UR38 ;  /* 0x00000026ff057e24 */ /* 0x000fe4000f8e00ff */
[-C--:B------:R-:W-:Y:S01]  /*c830*/  FMUL.FTZ R55, R88, R26.reuse ;  /* 0x0000001a58377220 */ /* 0x080fe20000410000 */
[-C--:B------:R-:W-:Y:S01]  /*c840*/  FMUL.FTZ R12, R89, R26.reuse ;  /* 0x0000001a590c7220 */ /* 0x080fe20000410000 */
[----:B------:R-:W-:Y:S01]  /*c850*/  ISETP.NE.AND P0, PT, R155, 0x2, PT ;  /* 0x000000029b00780c */ /* 0x000fe20003f05270 */
[-C--:B------:R-:W-:Y:S01]  /*c860*/  FMUL.FTZ R53, R92, R26.reuse ;  /* 0x0000001a5c357220 */ /* 0x080fe20000410000 */
[----:B------:R-:W-:Y:S01]  /*c870*/  PRMT R0, R5, 0x654, R0 ;  /* 0x0000065405007816 */ /* 0x000fe20000000000 */
[-C--:B------:R-:W-:Y:S01]  /*c880*/  FMUL.FTZ R14, R93, R26.reuse ;  /* 0x0000001a5d0e7220 */ /* 0x080fe20000410000 */
[----:B------:R-:W-:Y:S01]  /*c890*/  SEL R4, RZ, 0x1, P0 ;  /* 0x00000001ff047807 */ /* 0x000fe20000000000 */
        /* <DEDUP_REMOVED lines=11> */
[----:B------:R0:W-:Y:S01]  /*c950*/  SYNCS.ARRIVE.TRANS64.RED.A1T0 RZ, [R0+URZ], RZ ;  /* 0x000000ff00ff79a7 */ /* 0x0001e2000810043f */
        /* <DEDUP_REMOVED lines=16> */
[-C--:B0-----:R-:W-:Y:S01]  /*ca60*/  FMUL.FTZ R0, R118, R8.reuse ;  /* 0x0000000876007220 */ /* 0x081fe20000410000 */
[----:B------:R-:W-:Y:S01]  /*ca70*/  FMUL.FTZ R119, R119, R8 ;  /* 0x0000000877777220 */ /* 0x000fe20000410000 */
[----:B------:R-:W-:Y:S01]  /*ca80*/  LOP3.LUT R157, R157, R4, RZ, 0x3c, !PT ;  /* 0x000000049d9d7212 */ /* 0x000fe200078e3cff */
[----:B------:R-:W-:Y:S01]  /*ca90*/  UIADD3 UR37, UR37, 0x1, URZ ;  /* 0x0000000125257890 */ /* 0x000fe2000fffe03f */
[----:B------:R-:W-:-:S11]  /*caa0*/  SEL R155, R155, RZ, P0 ;  /* 0x000000ff9b9b7207 */ /* 0x000fd60000000000 */
.L_x_540:
[----:B------:R-:W-:Y:S05]  /*cab0*/  WARPSYNC.ALL ;  /* 0x0000000000007948 */ /* 0x000fea0003800000 */
[----:B------:R-:W0:Y:S08]  /*cac0*/  S2UR UR38, SR_CgaCtaId ;  /* 0x00000000002679c3 */ /* 0x000e300000008800 */
[----:B------:R-:W-:Y:S06]  /*cad0*/  BAR.SYNC.DEFER_BLOCKING 0x5, 0x200 ;  /* 0x0148000000007b1d */ /* 0x000fec0000010000 */
[----:B------:R-:W-:Y:S01]  /*cae0*/  UMOV UR4, 0x400 ;  /* 0x0000040000047882 */ /* 0x000fe20000000000 */
[----:B------:R-:W-:Y:S01]  /*caf0*/  BSSY B0, `(.L_x_595) ;  /* 0x000019e000007945 */ /* 0x000fe20003800000 */
[----:B0-----:R-:W-:-:S06]  /*cb00*/  ULEA UR4, UR38, UR4, 0x18 ;  /* 0x0000000426047291 */ /* 0x001fcc000f8ec03f */
[----:B------:R-:W-:-:S05]  /*cb10*/  IMAD.U32 R18, RZ, RZ, UR4 ;  /* 0x00000004ff127e24 */ /* 0x000fca000f8e00ff */
[----:B------:R0:W1:Y:S01]  /*cb20*/  LDS.128 R32, [R18+0x168d0] ;  /* 0x0168d00012207984 */ /* 0x0000620000000c00 */
[----:B------:R-:W-:Y:S06]  /*cb30*/  BAR.ARV 0x4, 0x200 ;  /* 0x0108000000007b1d */ /* 0x000fec0000002000 */
[----:B------:R-:W-:Y:S05]  /*cb40*/  @P1 BRA `(.L_x_596) ;  /* 0x0000000c00d81947 */ /* 0x000fea0003800000 */
[----:B------:R-:W2:Y:S04]  /*cb50*/  LDL R4, [R1+0x64] ;  /* 0x0000640001047983 */ /* 0x000ea80000100800 */
[----:B------:R-:W3:Y:S04]  /*cb60*/  LDL.LU R62, [R1+0x2c] ;  /* 0x00002c00013e7983 */ /* 0x000ee80000300800 */
[----:B------:R-:W4:Y:S01]  /*cb70*/  LDL.LU R61, [R1+0x30] ;  /* 0x00003000013d7983 */ /* 0x000f220000300800 */
[----:B------:R-:W0:Y:S01]  /*cb80*/  S2R R5, SR_SWINHI ;  /* 0x0000000000057919 */ /* 0x000e220000002f00 */
[----:B------:R-:W-:Y:S05]  /*cb90*/  WARPSYNC.ALL ;  /* 0x0000000000007948 */ /* 0x000fea0003800000 */
[----:B------:R-:W-:Y:S01]  /*cba0*/  F2FP.F16.F32.PACK_AB R12, R12, R55 ;  /* 0x000000370c0c723e */ /* 0x000fe200000000ff */
[----:B------:R-:W-:Y:S01]  /*cbb0*/  ULDC.64 UR4, c[0x0][0xc00] ;  /* 0x0003000000047ab9 */ /* 0x000fe20000000a00 */
[----:B------:R-:W-:Y:S01]  /*cbc0*/  F2FP.F16.F32.PACK_AB R13, R13, R56 ;  /* 0x000000380d0d723e */ /* 0x000fe200000000ff */
[----:B------:R-:W4:Y:S01]  /*cbd0*/  LDL R60, [R1+0x60] ;  /* 0x00006000013c7983 */ /* 0x000f220000100800 */
[----:B------:R-:W-:-:S02]  /*cbe0*/  F2FP.F16.F32.PACK_AB R14, R14, R53 ;  /* 0x000000350e0e723e */ /* 0x000fc400000000ff */
[----:B------:R-:W-:Y:S01]  /*cbf0*/  F2FP.F16.F32.PACK_AB R15, R15, R54 ;  /* 0x000000360f0f723e */ /* 0x000fe200000000ff */
[----:B------:R-:W4:Y:S01]  /*cc00*/  LDL R58, [R1+0x3c] ;  /* 0x00003c00013a7983 */ /* 0x000f220000100800 */
[----:B------:R-:W-:Y:S02]  /*cc10*/  MOV R20, R18 ;  /* 0x0000001200147202 */ /* 0x000fe40000000f00 */
[----:B0-----:R-:W-:Y:S01]  /*cc20*/  MOV R21, R5 ;  /* 0x0000000500157202 */ /* 0x001fe20000000f00 */
[----:B------:R-:W-:Y:S02]  /*cc30*/  BAR.SYNC.DEFER_BLOCKING 0x1, 0x180 ;  /* 0x0046000000007b1d */ /* 0x000fe40000010000 */
[----:B--2---:R-:W-:-:S03]  /*cc40*/  IMAD.WIDE R10, R4, 0x2, R20 ;  /* 0x00000002040a7825 */ /* 0x004fc600078e0214 */
[C---:B------:R-:W-:Y:S02]  /*cc50*/  IADD3 R25, P2, R10.reuse, 0x20, RZ ;  /* 0x000000200a197810 */ /* 0x040fe40007f5e0ff */
[C---:B------:R-:W-:Y:S02]  /*cc60*/  LOP3.LUT R9, R10.reuse, 0x380, RZ, 0xc0, !PT ;  /* 0x000003800a097812 */ /* 0x040fe400078ec0ff */
[C---:B------:R-:W-:Y:S02]  /*cc70*/  IADD3 R59, P0, R10.reuse, 0x60, RZ ;  /* 0x000000600a3b7810 */ /* 0x040fe40007f1e0ff */
[----:B------:R-:W-:Y:S02]  /*cc80*/  IADD3 R57, P1, R10, 0x40, RZ ;  /* 0x000000400a397810 */ /* 0x000fe40007f3e0ff */
[----:B------:R-:W-:Y:S02]  /*cc90*/  LOP3.LUT R4, R25, 0x380, RZ, 0xc0, !PT ;  /* 0x0000038019047812 */ /* 0x000fe400078ec0ff */
[----:B------:R-:W-:-:S02]  /*cca0*/  SHF.R.U64 R9, R9, 0x3, RZ ;  /* 0x0000000309097819 */ /* 0x000fc400000012ff */
[----:B------:R-:W-:Y:S02]  /*ccb0*/  LOP3.LUT R6, R57, 0x380, RZ, 0xc0, !PT ;  /* 0x0000038039067812 */ /* 0x000fe400078ec0ff */
[----:B-----5:R-:W-:Y:S02]  /*ccc0*/  LOP3.LUT R24, R59, 0x380, RZ, 0xc0, !PT ;  /* 0x000003803b187812 */ /* 0x020fe400078ec0ff */
[----:B------:R-:W-:Y:S02]  /*ccd0*/  SHF.R.U64 R4, R4, 0x3, RZ ;  /* 0x0000000304047819 */ /* 0x000fe400000012ff */
[----:B------:R-:W-:Y:S02]  /*cce0*/  LOP3.LUT R10, R9, R10, RZ, 0x3c, !PT ;  /* 0x0000000a090a7212 */ /* 0x000fe400078e3cff */
[----:B------:R-:W-:Y:S02]  /*ccf0*/  SHF.R.U64 R6, R6, 0x3, RZ ;  /* 0x0000000306067819 */ /* 0x000fe400000012ff */
[----:B------:R-:W-:Y:S01]  /*cd00*/  SHF.R.U64 R24, R24, 0x3, RZ ;  /* 0x0000000318187819 */ /* 0x000fe200000012ff */
[--C-:B------:R-:W-:Y:S01]  /*cd10*/  IMAD.X R7, RZ, RZ, R11.reuse, P1 ;  /* 0x000000ffff077224 */ /* 0x100fe200008e060b */
[----:B------:R-:W-:Y:S01]  /*cd20*/  LOP3.LUT R8, R4, R25, RZ, 0x3c, !PT ;  /* 0x0000001904087212 */ /* 0x000fe200078e3cff */
[----:B------:R-:W-:Y:S01]  /*cd30*/  IMAD.X R9, RZ, RZ, R11, P2 ;  /* 0x000000ffff097224 */ /* 0x000fe200010e060b */
[----:B------:R-:W-:-:S02]  /*cd40*/  IADD3.X R5, RZ, R11, RZ, P0, !PT ;  /* 0x0000000bff057210 */ /* 0x000fc400007fe4ff */
[----:B------:R-:W-:Y:S02]  /*cd50*/  LOP3.LUT R6, R6, R57, RZ, 0x3c, !PT ;  /* 0x0000003906067212 */ /* 0x000fe400078e3cff */
[----:B------:R-:W-:Y:S02]  /*cd60*/  LOP3.LUT R4, R24, R59, RZ, 0x3c, !PT ;  /* 0x0000003b18047212 */ /* 0x000fe400078e3cff */
[----:B------:R-:W-:Y:S02]  /*cd70*/  MOV R10, R10 ;  /* 0x0000000a000a7202 */ /* 0x000fe40000000f00 */
[----:B------:R-:W-:Y:S02]  /*cd80*/  MOV R53, R6 ;  /* 0x0000000600357202 */ /* 0x000fe40000000f00 */
[----:B-1----:R-:W-:Y:S01]  /*cd90*/  MOV R32, R4 ;  /* 0x0000000400207202 */ /* 0x002fe20000000f00 */
[----:B------:R0:W-:Y:S01]  /*cda0*/  STSM.16.M88.4 [R10], R12 ;  /* 0x0000000c0a007844 */ /* 0x0001e20000000200 */
[----:B------:R-:W-:-:S02]  /*cdb0*/  ISETP.NE.U32.AND P0, PT, RZ, UR4, PT ;  /* 0x00000004ff007c0c */ /* 0x000fc4000bf05070 */
[----:B---3--:R-:W-:Y:S02]  /*cdc0*/  IADD3 R24, P1, R62, UR4, RZ ;  /* 0x000000043e187c10 */ /* 0x008fe4000ff3e0ff */
[----:B------:R-:W-:Y:S02]  /*cdd0*/  MOV R54, R8 ;  /* 0x0000000800367202 */ /* 0x000fe40000000f00 */
[----:B------:R-:W-:Y:S02]  /*cde0*/  F2FP.F16.F32.PACK_AB R4, R51, R52 ;  /* 0x000000343304723e */ /* 0x000fe400000000ff */
[----:B------:R-:W-:Y:S02]  /*cdf0*/  F2FP.F16.F32.PACK_AB R5, R49, R50 ;  /* 0x000000323105723e */ /* 0x000fe400000000ff */
[----:B------:R-:W-:Y:S02]  /*ce00*/  F2FP.F16.F32.PACK_AB R6, R47, R48 ;  /* 0x000000302f06723e */ /* 0x000fe400000000ff */
[----:B------:R-:W-:-:S02]  /*ce10*/  F2FP.F16.F32.PACK_AB R7, R45, R46 ;  /* 0x0000002e2d07723e */ /* 0x000fc400000000ff */
[----:B------:R-:W-:Y:S02]  /*ce20*/  F2FP.F16.F32.PACK_AB R8, R43, R44 ;  /* 0x0000002c2b08723e */ /* 0x000fe400000000ff */
[----:B------:R-:W-:Y:S02]  /*ce30*/  F2FP.F16.F32.PACK_AB R9, R41, R42 ;  /* 0x0000002a2909723e */ /* 0x000fe400000000ff */
[----:B0-----:R-:W-:Y:S02]  /*ce40*/  F2FP.F16.F32.PACK_AB R10, R39, R40 ;  /* 0x00000028270a723e */ /* 0x001fe400000000ff */
[----:B------:R-:W-:Y:S02]  /*ce50*/  F2FP.F16.F32.PACK_AB R11, R37, R38 ;  /* 0x00000026250b723e */ /* 0x000fe400000000ff */
[----:B------:R-:W-:Y:S02]  /*ce60*/  F2FP.F16.F32.PACK_AB R12, R31, R36 ;  /* 0x000000241f0c723e */ /* 0x000fe400000000ff */
[----:B------:R-:W-:-:S02]  /*ce70*/  F2FP.F16.F32.PACK_AB R13, R29, R30 ;  /* 0x0000001e1d0d723e */ /* 0x000fc400000000ff */
[----:B------:R-:W-:Y:S02]  /*ce80*/  F2FP.F16.F32.PACK_AB R14, R26, R27 ;  /* 0x0000001b1a0e723e */ /* 0x000fe400000000ff */
[----:B------:R-:W-:Y:S02]  /*ce90*/  F2FP.F16.F32.PACK_AB R15, R119, R0 ;  /* 0x00000000770f723e */ /* 0x000fe400000000ff */
[----:B------:R-:W-:Y:S02]  /*cea0*/  ISETP.NE.AND.EX P0, PT, RZ, UR5, PT, P0 ;  /* 0x00000005ff007c0c */ /* 0x000fe4000bf05300 */
[----:B----4-:R-:W-:Y:S01]  /*ceb0*/  IADD3.X R25, R61, UR5, RZ, P1, !PT ;  /* 0x000000053d197c10 */ /* 0x010fe20008ffe4ff */
[----:B------:R-:W-:Y:S01]  /*cec0*/  ULDC.64 UR4, c[0x0][0xc08] ;  /* 0x0003020000047ab9 */ /* 0x000fe20000000a00 */
[----:B------:R0:W-:Y:S01]  /*ced0*/  STSM.16.M88.4 [R54], R4 ;  /* 0x0000000436007844 */ /* 0x0001e20000000200 */
[----:B------:R-:W-:Y:S01]  /*cee0*/  ISETP.NE.U32.AND P1, PT, RZ, UR4, PT ;  /* 0x00000004ff007c0c */ /* 0x000fe2000bf25070 */
[----:B------:R-:W-:Y:S01]  /*cef0*/  IMAD.MOV.U32 R30, RZ, RZ, RZ ;  /* 0x000000ffff1e7224 */ /* 0x000fe200078e00ff */
[----:B------:R-:W1:Y:S01]  /*cf00*/  LDC R0, c[0x0][0xbe8] ;  /* 0x0002fa00ff007b82 */ /* 0x000e620000000800 */
[----:B------:R2:W-:Y:S01]  /*cf10*/  STSM.16.M88.4 [R53], R8 ;  /* 0x0000000835007844 */ /* 0x0005e20000000200 */
[----:B------:R-:W-:-:S03]  /*cf20*/  ISETP.NE.AND.EX P1, PT, RZ, UR5, PT, P1 ;  /* 0x00000005ff007c0c */ /* 0x000fc6000bf25310 */
[----:B------:R3:W-:Y:S03]  /*cf30*/  STSM.16.M88.4 [R32], R12 ;  /* 0x0000000c20007844 */ /* 0x0007e60000000200 */
[----:B------:R-:W-:Y:S07]  /*cf40*/  BAR.SYNC.DEFER_BLOCKING 0x1, 0x180 ;  /* 0x0046000000007b1d */ /* 0x000fee0000010000 */
[----:B0-----:R-:W-:Y:S01]  /*cf50*/  @P1 IADD3 R4, P3, R62, UR4, RZ ;  /* 0x000000043e041c10 */ /* 0x001fe2000ff7e0ff */
[----:B------:R-:W-:-:S02]  /*cf60*/  ULDC UR4, c[0x0][0xa88] ;  /* 0x0002a20000047ab9 */ /* 0x000fc40000000800 */
[----:B--2---:R-:W-:Y:S02]  /*cf70*/  MOV R9, UR4 ;  /* 0x0000000400097c02 */ /* 0x004fe40008000f00 */
[----:B------:R-:W-:Y:S01]  /*cf80*/  @P1 IADD3.X R5, R61, UR5, RZ, P3, !PT ;  /* 0x000000053d051c10 */ /* 0x000fe20009ffe4ff */
[----:B------:R0:W5:Y:S04]  /*cf90*/  @P0 LDG.E R30, desc[UR42][R24.64] ;  /* 0x0000002a181e0981 */ /* 0x000168000c1e1900 */
[----:B------:R0:W5:Y:S01]  /*cfa0*/  @P1 LDG.E R9, desc[UR42][R4.64] ;  /* 0x0000002a04091981 */ /* 0x000162000c1e1900 */
[----:B-1----:R-:W-:-:S13]  /*cfb0*/  ISETP.NE.AND P2, PT, R0, 0x1, PT ;  /* 0x000000010000780c */ /* 0x002fda0003f45270 */
[----:B------:R-:W1:Y:S08]  /*cfc0*/  @P2 LDC R6, c[0x0][0xbec] ;  /* 0x0002fb00ff062b82 */ /* 0x000e700000000800 */
[----:B------:R-:W2:Y:S01]  /*cfd0*/  @P2 LDC R27, c[0x0][0xbf0] ;  /* 0x0002fc00ff1b2b82 */ /* 0x000ea20000000800 */
[----:B---3--:R-:W-:Y:S01]  /*cfe0*/  IMAD R15, R58, 0xc0, R60 ;  /* 0x000000c03a0f7824 */ /* 0x008fe200078e023c */
[----:B0-----:R-:W-:Y:S06]  /*cff0*/  @P1 BRA `(.L_x_597) ;  /* 0x0000000000101947 */ /* 0x001fec0003800000 */
[----:B------:R-:W-:Y:S05]  /*d000*/  @!P0 BRA `(.L_x_597) ;  /* 0x00000000000c8947 */ /* 0x000fea0003800000 */
[----:B------:R-:W3:Y:S04]  /*d010*/  LDG.E R4, desc[UR42][R24.64] ;  /* 0x0000002a18047981 */ /* 0x000ee8000c1e1900 */
[----:B-----5:R-:W3:Y:S02]  /*d020*/  LDG.E R9, desc[UR42][R24.64+0x4] ;  /* 0x0000042a18097981 */ /* 0x020ee4000c1e1900 */
[----:B---3--:R-:W-:-:S07]  /*d030*/  IMAD.IADD R9, R9, 0x1, -R4 ;  /* 0x0000000109097824 */ /* 0x008fce00078e0a04 */
.L_x_597:
[----:B------:R-:W3:Y:S01]  /*d040*/  LDL.LU R10, [R1+0x44] ;  /* 0x00004400010a7983 */ /* 0x000ee20000300800 */
[----:B-1----:R-:W-:Y:S01]  /*d050*/  @P2 IMAD.HI.U32 R4, R15, R6, RZ ;  /* 0x000000060f042227 */ /* 0x002fe200078e00ff */
[----:B------:R-:W-:Y:S01]  /*d060*/  ULDC.64 UR4, c[0x0][0xb90] ;  /* 0x0002e40000047ab9 */ /* 0x000fe20000000a00 */
[----:B-----5:R-:W-:Y:S01]  /*d070*/  SHF.R.S32.HI R31, RZ, 0x1f, R30 ;  /* 0x0000001fff1f7819 */ /* 0x020fe2000001141e */
[----:B------:R-:W4:Y:S01]  /*d080*/  LDL.LU R8, [R1+0x38] ;  /* 0x0000380001087983 */ /* 0x000f220000300800 */
[----:B------:R-:W0:Y:S01]  /*d090*/  S2R R24, SR_TID.X ;  /* 0x0000000000187919 */ /* 0x000e220000002100 */
[----:B------:R-:W-:Y:S01]  /*d0a0*/  IMAD.MOV.U32 R7, RZ, RZ, R15 ;  /* 0x000000ffff077224 */ /* 0x000fe200078e000f */
[----:B------:R-:W1:Y:S01]  /*d0b0*/  @P2 LDC R41, c[0x0][0xbec] ;  /* 0x0002fb00ff292b82 */ /* 0x000e620000000800 */
[----:B------:R-:W4:Y:S04]  /*d0c0*/  LDL.LU R42, [R1+0x28] ;  /* 0x00002800012a7983 */ /* 0x000f280000300800 */
[----:B------:R-:W4:Y:S04]  /*d0d0*/  LDL R12, [R1+0x58] ;  /* 0x00005800010c7983 */ /* 0x000f280000100800 */
[----:B------:R-:W4:Y:S01]  /*d0e0*/  LDL R40, [R1+0x40] ;  /* 0x0000400001287983 */ /* 0x000f220000100800 */
[----:B--2---:R-:W-:-:S05]  /*d0f0*/  @P2 SHF.R.U32.HI R7, RZ, R27, R4 ;  /* 0x0000001bff072219 */ /* 0x004fca0000011604 */
[----:B------:R-:W-:Y:S01]  /*d100*/  IMAD.MOV R13, RZ, RZ, -R7 ;  /* 0x000000ffff0d7224 */ /* 0x000fe200078e0a07 */
[C---:B0-----:R-:W-:Y:S01]  /*d110*/  IADD3 R25, R24.reuse, -0x80, RZ ;  /* 0xffffff8018197810 */ /* 0x041fe20007ffe0ff */
[----:B------:R-:W-:-:S03]  /*d120*/  VIADD R44, R24, 0xffffff80 ;  /* 0xffffff80182c7836 */ /* 0x000fc60000000000 */
[----:B------:R-:W-:-:S04]  /*d130*/  SHF.R.S32.HI R24, RZ, 0x1f, R25 ;  /* 0x0000001fff187819 */ /* 0x000fc80000011419 */
[----:B------:R-:W-:Y:S02]  /*d140*/  LEA.HI R24, R24, R25, RZ, 0x7 ;  /* 0x0000001918187211 */ /* 0x000fe400078f38ff */
[----:B------:R-:W-:Y:S02]  /*d150*/  SHF.R.S32.HI R38, RZ, 0x1f, R44 ;  /* 0x0000001fff267819 */ /* 0x000fe4000001142c */
[----:B------:R-:W-:Y:S02]  /*d160*/  LOP3.LUT R24, R24, 0xffffff80, RZ, 0xc0, !PT ;  /* 0xffffff8018187812 */ /* 0x000fe400078ec0ff */
[----:B------:R-:W-:-:S03]  /*d170*/  LEA.HI R38, R38, R44, RZ, 0x3 ;  /* 0x0000002c26267211 */ /* 0x000fc600078f18ff */
[----:B------:R-:W-:Y:S01]  /*d180*/  IMAD.IADD R24, R25, 0x1, -R24 ;  /* 0x0000000119187824 */ /* 0x000fe200078e0a18 */
[----:B------:R-:W-:Y:S01]  /*d190*/  SHF.R.S32.HI R38, RZ, 0x3, R38 ;  /* 0x00000003ff267819 */ /* 0x000fe20000011426 */
[----:B------:R-:W-:Y:S01]  /*d1a0*/  IMAD R39, R9, R0, RZ ;  /* 0x0000000009277224 */ /* 0x000fe200078e02ff */
[----:B---3--:R-:W-:Y:S02]  /*d1b0*/  SEL R32, R10, RZ, !P0 ;  /* 0x000000ff0a207207 */ /* 0x008fe40004000000 */
[----:B----4-:R-:W-:Y:S02]  /*d1c0*/  SEL R37, R8, RZ, !P0 ;  /* 0x000000ff08257207 */ /* 0x010fe40004000000 */
[----:B------:R-:W-:Y:S01]  /*d1d0*/  SHF.R.S32.HI R36, RZ, 0x1f, R42 ;  /* 0x0000001fff247819 */ /* 0x000fe2000001142a */
[----:B------:R-:W-:-:S04]  /*d1e0*/  IMAD.WIDE.U32 R4, R42, UR4, R30 ;  /* 0x000000042a047c25 */ /* 0x000fc8000f8e001e */
[----:B------:R-:W-:-:S04]  /*d1f0*/  IMAD R6, R36, UR4, RZ ;  /* 0x0000000424067c24 */ /* 0x000fc8000f8e02ff */
[----:B------:R-:W-:Y:S01]  /*d200*/  IMAD R11, R42, UR5, R6 ;  /* 0x000000052a0b7c24 */ /* 0x000fe2000f8e0206 */
[----:B------:R-:W-:-:S04]  /*d210*/  ULDC.64 UR4, c[0x0][0xb98] ;  /* 0x0002e60000047ab9 */ /* 0x000fc80000000a00 */
[----:B------:R-:W-:Y:S01]  /*d220*/  IADD3 R5, R5, R11, RZ ;  /* 0x0000000b05057210 */ /* 0x000fe20007ffe0ff */
[----:B------:R-:W-:Y:S02]  /*d230*/  IMAD R11, R0, R13, R15 ;  /* 0x0000000d000b7224 */ /* 0x000fe400078e020f */
[----:B------:R-:W-:Y:S02]  /*d240*/  IMAD R8, R32, UR4, RZ ;  /* 0x0000000420087c24 */ /* 0x000fe4000f8e02ff */
[C---:B------:R-:W-:Y:S01]  /*d250*/  IMAD.WIDE.U32 R4, R37.reuse, UR4, R4 ;  /* 0x0000000425047c25 */ /* 0x040fe2000f8e0004 */
[----:B------:R-:W-:Y:S02]  /*d260*/  SHF.R.S32.HI R6, RZ, 0x1f, R11 ;  /* 0x0000001fff067819 */ /* 0x000fe4000001140b */
[----:B------:R-:W-:Y:S01]  /*d270*/  SHF.R.S32.HI R13, RZ, 0x1f, R7 ;  /* 0x0000001fff0d7819 */ /* 0x000fe20000011407 */
[----:B------:R-:W-:Y:S01]  /*d280*/  IMAD R8, R37, UR5, R8 ;  /* 0x0000000525087c24 */ /* 0x000fe2000f8e0208 */
[----:B------:R-:W-:Y:S01]  /*d290*/  IADD3 R4, P0, R7, R4, RZ ;  /* 0x0000000407047210 */ /* 0x000fe20007f1e0ff */
[----:B------:R-:W-:-:S02]  /*d2a0*/  ULDC.64 UR4, c[0x0][0xb88] ;  /* 0x0002e20000047ab9 */ /* 0x000fc40000000a00 */
[----:B------:R-:W-:Y:S01]  /*d2b0*/  IMAD R6, R6, UR4, RZ ;  /* 0x0000000406067c24 */ /* 0x000fe2000f8e02ff */
[----:B------:R-:W-:-:S03]  /*d2c0*/  IADD3.X R5, R13, R5, R8, P0, !PT ;  /* 0x000000050d057210 */ /* 0x000fc600007fe408 */
[C---:B------:R-:W-:Y:S02]  /*d2d0*/  IMAD R7, R11.reuse, UR5, R6 ;  /* 0x000000050b077c24 */ /* 0x040fe4000f8e0206 */
[----:B------:R-:W-:Y:S01]  /*d2e0*/  IMAD.WIDE.U32 R4, R11, UR4, R4 ;  /* 0x000000040b047c25 */ /* 0x000fe2000f8e0004 */
[----:B------:R-:W-:-:S03]  /*d2f0*/  ULDC.64 UR4, c[0x0][0xb50] ;  /* 0x0002d40000047ab9 */ /* 0x000fc60000000a00 */
[----:B------:R-:W-:Y:S01]  /*d300*/  IMAD.IADD R5, R5, 0x1, R7 ;  /* 0x0000000105057824 */ /* 0x000fe200078e0207 */
[----:B------:R-:W-:-:S04]  /*d310*/  LEA R10, P0, R4, UR4, 0x2 ;  /* 0x00000004040a7c11 */ /* 0x000fc8000f8010ff */
[----:B------:R-:W-:Y:S01]  /*d320*/  LEA.HI.X R14, R4, UR5, R5, 0x2, P0 ;  /* 0x00000005040e7c11 */ /* 0x000fe200080f1405 */
[----:B------:R-:W-:Y:S01]  /*d330*/  SHFL.IDX PT, R6, R10, 0x1, 0x1c1f ;  /* 0x003c1f000a067f89 */ /* 0x000fe200000e0000 */
[----:B------:R-:W-:Y:S01]  /*d340*/  IMAD R12, R58, 0xc0, R12 ;  /* 0x000000c03a0c7824 */ /* 0x000fe200078e020c */
[----:B------:R-:W-:Y:S02]  /*d350*/  ULDC.64 UR4, c[0x0][0xaa0] ;  /* 0x0002a80000047ab9 */ /* 0x000fe40000000a00 */
[----:B------:R-:W-:Y:S04]  /*d360*/  SHFL.IDX PT, R4, R10, RZ, 0x1c1f ;  /* 0x001c1fff0a047589 */ /* 0x000fe800000e0000 */
[----:B------:R-:W0:Y:S04]  /*d370*/  SHFL.IDX PT, R5, R14, RZ, 0x1c1f ;  /* 0x001c1fff0e057589 */ /* 0x000e2800000e0000 */
[----:B------:R-:W2:Y:S01]  /*d380*/  SHFL.IDX PT, R7, R14, 0x1, 0x1c1f ;  /* 0x003c1f000e077f89 */ /* 0x000ea200000e0000 */
[----:B------:R-:W-:Y:S01]  /*d390*/  LOP3.LUT P0, RZ, R24, 0x3, RZ, 0xc0, !PT ;  /* 0x0000000318ff7812 */ /* 0x000fe2000780c0ff */
[----:B------:R-:W-:-:S02]  /*d3a0*/  VIADD R8, R12, 0x8 ;  /* 0x000000080c087836 */ /* 0x000fc40000000000 */
[----:B------:R-:W-:Y:S01]  /*d3b0*/  IMAD R11, R38, 0x40, R40 ;  /* 0x00000040260b7824 */ /* 0x000fe200078e0228 */
[-C--:B------:R-:W-:Y:S02]  /*d3c0*/  ISETP.GE.OR P1, PT, R12, R39.reuse, P0 ;  /* 0x000000270c00720c */ /* 0x080fe40000726670 */
[----:B------:R-:W-:Y:S01]  /*d3d0*/  ISETP.GE.OR P0, PT, R8, R39, P0 ;  /* 0x000000270800720c */ /* 0x000fe20000706670 */
[----:B------:R-:W-:-:S03]  /*d3e0*/  IMAD.WIDE R20, R11, 0x2, R20 ;  /* 0x000000020b147825 */ /* 0x000fc600078e0214 */
[C---:B------:R-:W-:Y:S02]  /*d3f0*/  IADD3 R13, P3, R20.reuse, 0x1800, RZ ;  /* 0x00001800140d7810 */ /* 0x040fe40007f7e0ff */
[C---:B------:R-:W-:Y:S02]  /*d400*/  IADD3 R25, P4, R20.reuse, 0x3000, RZ ;  /* 0x0000300014197810 */ /* 0x040fe40007f9e0ff */
[C---:B------:R-:W-:Y:S02]  /*d410*/  LOP3.LUT R9, R20.reuse, 0x380, RZ, 0xc0, !PT ;  /* 0x0000038014097812 */ /* 0x040fe400078ec0ff */
[----:B------:R-:W-:Y:S01]  /*d420*/  LOP3.LUT R12, R13, 0x380, RZ, 0xc0, !PT ;  /* 0x000003800d0c7812 */ /* 0x000fe200078ec0ff */
[----:B0-----:R-:W-:Y:S01]  /*d430*/  @!P1 ST.E desc[UR42][R4.64], R28 ;  /* 0x0000001c04009985 */ /* 0x001fe2000c10192a */
[----:B------:R-:W-:Y:S02]  /*d440*/  LOP3.LUT R24, R25, 0x380, RZ, 0xc0, !PT ;  /* 0x0000038019187812 */ /* 0x000fe400078ec0ff */
[----:B------:R-:W-:Y:S01]  /*d450*/  SHF.R.U64 R9, R9, 0x3, RZ ;  /* 0x0000000309097819 */ /* 0x000fe200000012ff */
[----:B--2---:R0:W-:Y:S01]  /*d460*/  @!P0 ST.E desc[UR42][R6.64], R3 ;  /* 0x0000000306008985 */ /* 0x0041e2000c10192a */
[----:B------:R-:W-:-:S02]  /*d470*/  IADD3 R29, P0, R20, 0x4800, RZ ;  /* 0x00004800141d7810 */ /* 0x000fc40007f1e0ff */
[----:B------:R-:W-:Y:S02]  /*d480*/  SHF.R.U64 R12, R12, 0x3, RZ ;  /* 0x000000030c0c7819 */ /* 0x000fe400000012ff */
[----:B------:R-:W-:Y:S02]  /*d490*/  SHF.R.U64 R24, R24, 0x3, RZ ;  /* 0x0000000318187819 */ /* 0x000fe400000012ff */
[----:B------:R-:W-:Y:S02]  /*d4a0*/  LOP3.LUT R8, R9, R20, RZ, 0x3c, !PT ;  /* 0x0000001409087212 */ /* 0x000fe400078e3cff */
[----:B------:R-:W-:Y:S01]  /*d4b0*/  LOP3.LUT R20, R29, 0x380, RZ, 0xc0, !PT ;  /* 0x000003801d147812 */ /* 0x000fe200078ec0ff */
[----:B0-----:R-:W-:Y:S01]  /*d4c0*/  IMAD R3, R31, UR4, RZ ;  /* 0x000000041f037c24 */ /* 0x001fe2000f8e02ff */
[----:B------:R-:W-:Y:S01]  /*d4d0*/  LOP3.LUT R12, R12, R13, RZ, 0x3c, !PT ;  /* 0x0000000d0c0c7212 */ /* 0x000fe200078e3cff */
[--C-:B------:R-:W-:Y:S01]  /*d4e0*/  IMAD.X R13, RZ, RZ, R21.reuse, P3 ;  /* 0x000000ffff0d7224 */ /* 0x100fe200018e0615 */
[----:B------:R-:W-:Y:S01]  /*d4f0*/  LOP3.LUT R24, R24, R25, RZ, 0x3c, !PT ;  /* 0x0000001918187212 */ /* 0x000fe200078e3cff */
[--C-:B------:R-:W-:Y:S01]  /*d500*/  IMAD.MOV.U32 R9, RZ, RZ, R21.reuse ;  /* 0x000000ffff097224 */ /* 0x100fe200078e0015 */
[----:B------:R-:W-:Y:S01]  /*d510*/  IADD3.X R25, RZ, R21, RZ, P4, !PT ;  /* 0x00000015ff197210 */ /* 0x000fe200027fe4ff */
[----:B------:R-:W-:Y:S01]  /*d520*/  IMAD.X R5, RZ, RZ, R21, P0 ;  /* 0x000000ffff057224 */ /* 0x000fe200000e0615 */
[----:B------:R-:W-:Y:S01]  /*d530*/  SHF.R.U64 R4, R20, 0x3, RZ ;  /* 0x0000000314047819 */ /* 0x000fe200000012ff */
[C---:B------:R-:W-:Y:S01]  /*d540*/  IMAD R3, R30.reuse, UR5, R3 ;  /* 0x000000051e037c24 */ /* 0x040fe2000f8e0203 */
[----:B------:R-:W2:Y:S01]  /*d550*/  LD.E.128 R12, desc[UR42][R12.64] ;  /* 0x0000002a0c0c7980 */ /* 0x000ea2000c101d00 */
[----:B------:R-:W-:Y:S01]  /*d560*/  IMAD.WIDE.U32 R20, R30, UR4, RZ ;  /* 0x000000041e147c25 */ /* 0x000fe2000f8e00ff */
[----:B------:R-:W-:Y:S01]  /*d570*/  ULDC.64 UR4, c[0x0][0xae8] ;  /* 0x0002ba0000047ab9 */ /* 0x000fe20000000a00 */
[----:B------:R-:W-:Y:S01]  /*d580*/  SHF.R.S32.HI R43, RZ, 0x1f, R44 ;  /* 0x0000001fff2b7819 */ /* 0x000fe2000001142c */
[----:B------:R-:W3:Y:S01]  /*d590*/  LD.E.128 R8, desc[UR42][R8.64] ;  /* 0x0000002a08087980 */ /* 0x000ee2000c101d00 */
[----:B------:R-:W-:Y:S01]  /*d5a0*/  IMAD R28, R36, UR4, RZ ;  /* 0x00000004241c7c24 */ /* 0x000fe2000f8e02ff */
[----:B------:R-:W-:Y:S01]  /*d5b0*/  IADD3 R21, R21, R3, RZ ;  /* 0x0000000315157210 */ /* 0x000fe20007ffe0ff */
[----:B------:R-:W0:Y:S01]  /*d5c0*/  @P2 LDC R31, c[0x0][0xbf0] ;  /* 0x0002fc00ff1f2b82 */ /* 0x000e220000000800 */
[----:B------:R-:W-:Y:S01]  /*d5d0*/  LOP3.LUT R4, R4, R29, RZ, 0x3c, !PT ;  /* 0x0000001d04047212 */ /* 0x000fe200078e3cff */
[C---:B------:R-:W-:Y:S01]  /*d5e0*/  IMAD R29, R42.reuse, UR5, R28 ;  /* 0x000000052a1d7c24 */ /* 0x040fe2000f8e021c */
[----:B------:R-:W4:Y:S01]  /*d5f0*/  LD.E.128 R24, desc[UR42][R24.64] ;  /* 0x0000002a18187980 */ /* 0x000f22000c101d00 */
[----:B------:R-:W-:Y:S01]  /*d600*/  IMAD.WIDE.U32 R20, R42, UR4, R20 ;  /* 0x000000042a147c25 */ /* 0x000fe2000f8e0014 */
[----:B------:R-:W-:Y:S01]  /*d610*/  LEA.HI R43, R43, R44, RZ, 0x3 ;  /* 0x0000002c2b2b7211 */ /* 0x000fe200078f18ff */
[----:B------:R-:W-:Y:S01]  /*d620*/  ULDC.64 UR4, c[0x0][0xaf0] ;  /* 0x0002bc0000047ab9 */ /* 0x000fe20000000a00 */
[----:B------:R-:W2:Y:S02]  /*d630*/  LDL R42, [R1+0x68] ;  /* 0x00006800012a7983 */ /* 0x000ea40000100800 */
[----:B------:R-:W-:-:S02]  /*d640*/  LOP3.LUT R43, R43, 0xfffffff8, RZ, 0xc0, !PT ;  /* 0xfffffff82b2b7812 */ /* 0x000fc400078ec0ff */
[----:B------:R-:W5:Y:S03]  /*d650*/  LD.E.128 R4, desc[UR42][R4.64] ;  /* 0x0000002a04047980 */ /* 0x000f66000c101d00 */
[----:B------:R-:W-:Y:S01]  /*d660*/  IMAD.IADD R43, R44, 0x1, -R43 ;  /* 0x000000012c2b7824 */ /* 0x000fe200078e0a2b */
[----:B------:R-:W-:Y:S01]  /*d670*/  @!PT LDS RZ, [RZ] ;  /* 0x00000000fffff984 */ /* 0x000fe20000000800 */
[----:B------:R-:W-:Y:S01]  /*d680*/  @!PT LDS RZ, [RZ] ;  /* 0x00000000fffff984 */ /* 0x000fe20000000800 */
[----:B------:R-:W-:Y:S01]  /*d690*/  @!PT LDS RZ, [RZ] ;  /* 0x00000000fffff984 */ /* 0x000fe20000000800 */
[----:B------:R-:W-:Y:S01]  /*d6a0*/  @!PT LDS RZ, [RZ] ;  /* 0x00000000fffff984 */ /* 0x000fe20000000800 */
[----:B------:R1:W-:Y:S06]  /*d6b0*/  MEMBAR.ALL.CTA ;  /* 0x0000000000007992 */ /* 0x0003ec0000008000 */
[----:B-1----:R-:W1:Y:S01]  /*d6c0*/  FENCE.VIEW.ASYNC.S ;  /* 0x00000000000073c6 */ /* 0x002e620000000000 */
[----:B------:R-:W-:-:S04]  /*d6d0*/  IMAD R3, R43, 0x30, R38 ;  /* 0x000000302b037824 */ /* 0x000fc800078e0226 */
[----:B------:R-:W-:-:S04]  /*d6e0*/  IMAD R30, R58, 0xc0, R3 ;  /* 0x000000c03a1e7824 */ /* 0x000fc800078e0203 */
[----:B------:R-:W-:-:S04]  /*d6f0*/  @P2 IMAD.HI.U32 R28, R30, R41, RZ ;  /* 0x000000291e1c2227 */ /* 0x000fc800078e00ff */
[----:B------:R-:W-:Y:S02]  /*d700*/  IMAD.IADD R21, R21, 0x1, R29 ;  /* 0x0000000115157824 */ /* 0x000fe400078e021d */
[----:B------:R-:W-:Y:S01]  /*d710*/  IMAD.MOV.U32 R3, RZ, RZ, R30 ;  /* 0x000000ffff037224 */ /* 0x000fe200078e001e */
[----:B0-----:R-:W-:Y:S01]  /*d720*/  @P2 SHF.R.U32.HI R3, RZ, R31, R28 ;  /* 0x0000001fff032219 */ /* 0x001fe2000001161c */
[----:B------:R-:W-:Y:S02]  /*d730*/  IMAD R29, R32, UR4, RZ ;  /* 0x00000004201d7c24 */ /* 0x000fe4000f8e02ff */
[----:B------:R-:W-:Y:S01]  /*d740*/  IMAD.WIDE.U32 R20, R37, UR4, R20 ;  /* 0x0000000425147c25 */ /* 0x000fe2000f8e0014 */
[----:B------:R-:W-:-:S03]  /*d750*/  SHF.R.S32.HI R28, RZ, 0x1f, R3 ;  /* 0x0000001fff1c7819 */ /* 0x000fc60000011403 */
[----:B------:R-:W-:Y:S01]  /*d760*/  IMAD R29, R37, UR5, R29 ;  /* 0x00000005251d7c24 */ /* 0x000fe2000f8e021d */
[----:B------:R-:W-:Y:S01]  /*d770*/  ULDC.64 UR4, c[0x0][0xae0] ;  /* 0x0002b80000047ab9 */ /* 0x000fe20000000a00 */
[----:B------:R-:W-:-:S03]  /*d780*/  IMAD.MOV R31, RZ, RZ, -R3 ;  /* 0x000000ffff1f7224 */ /* 0x000fc600078e0a03 */
[----:B------:R-:W-:Y:S01]  /*d790*/  IADD3 R21, R21, R29, RZ ;  /* 0x0000001d15157210 */ /* 0x000fe20007ffe0ff */
[----:B------:R-:W-:Y:S02]  /*d7a0*/  IMAD R29, R0, R31, R30 ;  /* 0x0000001f001d7224 */ /* 0x000fe400078e021e */
[----:B------:R-:W-:Y:S02]  /*d7b0*/  IMAD R28, R28, UR4, RZ ;  /* 0x000000041c1c7c24 */ /* 0x000fe4000f8e02ff */
[----:B------:R-:W-:Y:S01]  /*d7c0*/  IMAD.WIDE.U32 R20, R3, UR4, R20 ;  /* 0x0000000403147c25 */ /* 0x000fe2000f8e0014 */
[----:B------:R-:W-:-:S03]  /*d7d0*/  SHF.R.S32.HI R0, RZ, 0x1f, R29 ;  /* 0x0000001fff007819 */ /* 0x000fc6000001141d */
[----:B------:R-:W-:Y:S01]  /*d7e0*/  IMAD R31, R3, UR5, R28 ;  /* 0x00000005031f7c24 */ /* 0x000fe2000f8e021c */
[----:B------:R-:W-:Y:S02]  /*d7f0*/  ULDC.64 UR4, c[0x0][0xad8] ;  /* 0x0002b60000047ab9 */ /* 0x000fe40000000a00 */
[----:B------:R-:W-:Y:S02]  /*d800*/  IMAD R0, R0, UR4, RZ ;  /* 0x0000000400007c24 */ /* 0x000fe4000f8e02ff */
[----:B------:R-:W-:Y:S02]  /*d810*/  IMAD.IADD R21, R21, 0x1, R31 ;  /* 0x0000000115157824 */ /* 0x000fe400078e021f */
[C---:B------:R-:W-:Y:S02]  /*d820*/  IMAD R3, R29.reuse, UR5, R0 ;  /* 0x000000051d037c24 */ /* 0x040fe4000f8e0200 */
[----:B------:R-:W-:Y:S01]  /*d830*/  IMAD.WIDE.U32 R20, R29, UR4, R20 ;  /* 0x000000041d147c25 */ /* 0x000fe2000f8e0014 */
[----:B------:R-:W-:-:S03]  /*d840*/  ULDC.64 UR4, c[0x0][0xa80] ;  /* 0x0002a00000047ab9 */ /* 0x000fc60000000a00 */
[----:B------:R-:W-:Y:S01]  /*d850*/  IMAD.IADD R3, R21, 0x1, R3 ;  /* 0x0000000115037824 */ /* 0x000fe200078e0203 */
[----:B------:R-:W-:Y:S01]  /*d860*/  LEA R32, P0, R20, UR4, 0x1 ;  /* 0x0000000414207c11 */ /* 0x000fe2000f8008ff */
[----:B------:R-:W-:-:S03]  /*d870*/  ULDC UR4, c[0x0][0xac8] ;  /* 0x0002b20000047ab9 */ /* 0x000fc60000000800 */
[----:B------:R-:W-:Y:S02]  /*d880*/  LEA.HI.X R36, R20, UR5, R3, 0x1, P0 ;  /* 0x0000000514247c11 */ /* 0x000fe400080f0c03 */
[----:B-1----:R-:W0:Y:S01]  /*d890*/  SHFL.IDX PT, R20, R32, RZ, 0x181f ;  /* 0x00181fff20147589 */ /* 0x002e2200000e0000 */
[----:B------:R-:W-:-:S03]  /*d8a0*/  IMAD R38, R58, 0xc0, R38 ;  /* 0x000000c03a267824 */ /* 0x000fc600078e0226 */
[----:B------:R-:W1:Y:S01]  /*d8b0*/  SHFL.IDX PT, R28, R32, 0x1, 0x181f ;  /* 0x00381f00201c7f89 */ /* 0x000e6200000e0000 */
[----:B------:R-:W-:-:S03]  /*d8c0*/  ISETP.GE.AND P0, PT, R40, UR4, PT ;  /* 0x0000000428007c0c */ /* 0x000fc6000bf06270 */
[----:B------:R-:W2:Y:S04]  /*d8d0*/  SHFL.IDX PT, R21, R36, RZ, 0x181f ;  /* 0x00181fff24157589 */ /* 0x000ea800000e0000 */
[----:B------:R-:W2:Y:S01]  /*d8e0*/  SHFL.IDX PT, R30, R32, 0x2, 0x181f ;  /* 0x00581f00201e7f89 */ /* 0x000ea200000e0000 */
[----:B------:R-:W-:-:S03]  /*d8f0*/  VIADD R0, R38, 0x30 ;  /* 0x0000003026007836 */ /* 0x000fc60000000000 */
[----:B------:R-:W2:Y:S01]  /*d900*/  SHFL.IDX PT, R29, R36, 0x1, 0x181f ;  /* 0x00381f00241d7f89 */ /* 0x000ea200000e0000 */
[----:B------:R-:W-:-:S03]  /*d910*/  ISETP.GE.OR P3, PT, R38, R39, P0 ;  /* 0x000000272600720c */ /* 0x000fc60000766670 */
[----:B------:R-:W2:Y:S01]  /*d920*/  SHFL.IDX PT, R31, R36, 0x2, 0x181f ;  /* 0x00581f00241f7f89 */ /* 0x000ea200000e0000 */
[----:B------:R-:W-:Y:S02]  /*d930*/  IADD3 R3, R38, 0x60, RZ ;  /* 0x0000006026037810 */ /* 0x000fe40007ffe0ff */
[-C--:B------:R-:W-:Y:S02]  /*d940*/  ISETP.GE.OR P2, PT, R0, R39.reuse, P0 ;  /* 0x000000270000720c */ /* 0x080fe40000746670 */
[----:B------:R-:W-:Y:S01]  /*d950*/  ISETP.GE.OR P1, PT, R3, R39, P0 ;  /* 0x000000270300720c */ /* 0x000fe20000726670 */
[----:B------:R-:W-:-:S04]  /*d960*/  VIADD R0, R18, 0x16820 ;  /* 0x0001682012007836 */ /* 0x000fc80000000000 */
[----:B0-----:R-:W-:Y:S02]  /*d970*/  @!P3 LEA R20, P5, R40, R20, 0x1 ;  /* 0x000000142814b211 */ /* 0x001fe400078a08ff */
[----:B------:R-:W-:-:S04]  /*d980*/  PRMT R0, RZ, 0x654, R0 ;  /* 0x00000654ff007816 */ /* 0x000fc80000000000 */
[----:B-1----:R-:W-:Y:S01]  /*d990*/  @!P2 LEA R28, P4, R40, R28, 0x1 ;  /* 0x0000001c281ca211 */ /* 0x002fe200078808ff */
[----:B------:R0:W-:Y:S02]  /*d9a0*/  SYNCS.ARRIVE.TRANS64.RED.A1T0 RZ, [R0+URZ], RZ ;  /* 0x000000ff00ff79a7 */ /* 0x0001e4000810043f */
[----:B0-----:R-:W-:-:S05]  /*d9b0*/  VIADD R0, R38, 0x90 ;  /* 0x0000009026007836 */ /* 0x001fca0000000000 */
[----:B------:R-:W-:Y:S01]  /*d9c0*/  ISETP.GE.OR P0, PT, R0, R39, P0 ;  /* 0x000000270000720c */ /* 0x000fe20000706670 */
[----:B------:R-:W0:Y:S04]  /*d9d0*/  SHFL.IDX PT, R32, R32, 0x3, 0x181f ;  /* 0x00781f0020207f89 */ /* 0x000e2800000e0000 */
[----:B------:R-:W1:Y:S01]  /*d9e0*/  SHFL.IDX PT, R36, R36, 0x3, 0x181f ;  /* 0x00781f0024247f89 */ /* 0x000e6200000e0000 */
[C-C-:B--2---:R-:W-:Y:S02]  /*d9f0*/  @!P3 LEA.HI.X R21, R40.reuse, R21, R42.reuse, 0x1, P5 ;  /* 0x000000152815b211 */ /* 0x144fe400028f0c2a */
[C---:B------:R-:W-:Y:S02]  /*da00*/  @!P1 LEA R30, P5, R40.reuse, R30, 0x1 ;  /* 0x0000001e281e9211 */ /* 0x040fe400078a08ff */
[----:B------:R-:W-:-:S02]  /*da10*/  @!P2 LEA.HI.X R29, R40, R29, R42, 0x1, P4 ;  /* 0x0000001d281da211 */ /* 0x000fc400020f0c2a */
[----:B------:R-:W-:Y:S01]  /*da20*/  @!P1 LEA.HI.X R31, R40, R31, R42, 0x1, P5 ;  /* 0x0000001f281f9211 */ /* 0x000fe200028f0c2a */
[----:B---3--:R2:W-:Y:S04]  /*da30*/  @!P3 ST.E.128 desc[UR42][R20.64], R8 ;  /* 0x000000081400b985 */ /* 0x0085e8000c101d2a */
[----:B------:R2:W-:Y:S04]  /*da40*/  @!P2 ST.E.128 desc[UR42][R28.64], R12 ;  /* 0x0000000c1c00a985 */ /* 0x0005e8000c101d2a */
[----:B----4-:R2:W-:Y:S01]  /*da50*/  @!P1 ST.E.128 desc[UR42][R30.64], R24 ;  /* 0x000000181e009985 */ /* 0x0105e2000c101d2a */
[----:B01----:R-:W-:Y:S05]  /*da60*/  @P0 BRA `(.L_x_598) ;  /* 0x0000000800980947 */ /* 0x003fea0003800000 */
[----:B--2---:R-:W-:-:S04]  /*da70*/  LEA R8, P0, R40, R32, 0x1 ;  /* 0x0000002028087211 */ /* 0x004fc800078008ff */
[----:B------:R-:W-:-:S05]  /*da80*/  LEA.HI.X R9, R40, R36, R42, 0x1, P0 ;  /* 0x0000002428097211 */ /* 0x000fca00000f0c2a */
[----:B-----5:R0:W-:Y:S01]  /*da90*/  ST.E.128 desc[UR42][R8.64], R4 ;  /* 0x0000000408007985 */ /* 0x0201e2000c101d2a */
[----:B------:R-:W-:Y:S05]  /*daa0*/  BRA `(.L_x_598) ;  /* 0x0000000800887947 */ /* 0x000fea0003800000 */
.L_x_596:
[----:B------:R-:W2:Y:S01]  /*dab0*/  LDL.LU R6, [R1+0x2c] ;  /* 0x00002c0001067983 */ /* 0x000ea20000300800 */
[----:B------:R-:W-:Y:S01]  /*dac0*/  ULDC.64 UR4, c[0x0][0xc00] ;  /* 0x0003000000047ab9 */ /* 0x000fe20000000a00 */
[----:B------:R-:W-:Y:S01]  /*dad0*/  IMAD.MOV.U32 R0, RZ, RZ, RZ ;  /* 0x000000ffff007224 */ /* 0x000fe200078e00ff */
[----:B------:R-:W3:Y:S01]  /*dae0*/  LDC R25, c[0x0][0xbe8] ;  /* 0x0002fa00ff197b82 */ /* 0x000ee20000000800 */
[----:B------:R-:W4:Y:S01]  /*daf0*/  LDL.LU R3, [R1+0x30] ;  /* 0x0000300001037983 */ /* 0x000f220000300800 */
[----:B------:R-:W-:-:S04]  /*db00*/  ISETP.NE.U32.AND P0, PT, RZ, UR4, PT ;  /* 0x00000004ff007c0c */ /* 0x000fc8000bf05070 */
[----:B------:R-:W-:Y:S02]  /*db10*/  ISETP.NE.AND.EX P0, PT, RZ, UR5, PT, P0 ;  /* 0x00000005ff007c0c */ /* 0x000fe4000bf05300 */
[----:B--2---:R-:W-:-:S04]  /*db20*/  IADD3 R4, P1, R6, UR4, RZ ;  /* 0x0000000406047c10 */ /* 0x004fc8000ff3e0ff */
[----:B----4-:R-:W-:Y:S01]  /*db30*/  IADD3.X R5, R3, UR5, RZ, P1, !PT ;  /* 0x0000000503057c10 */ /* 0x010fe20008ffe4ff */
[----:B------:R-:W-:Y:S02]  /*db40*/  ULDC.64 UR4, c[0x0][0xc08] ;  /* 0x0003020000047ab9 */ /* 0x000fe40000000a00 */
[----:B------:R-:W-:-:S04]  /*db50*/  ISETP.NE.U32.AND P1, PT, RZ, UR4, PT ;  /* 0x00000004ff007c0c */ /* 0x000fc8000bf25070 */
[----:B------:R2:W5:Y:S01]  /*db60*/  @P0 LDG.E R0, desc[UR42][R4.64] ;  /* 0x0000002a04000981 */ /* 0x000562000c1e1900 */
[----:B------:R-:W-:Y:S01]  /*db70*/  ISETP.NE.AND.EX P1, PT, RZ, UR5, PT, P1 ;  /* 0x00000005ff007c0c */ /* 0x000fe2000bf25310 */
[----:B------:R-:W4:-:S12]  /*db80*/  S2R R9, SR_TID.X ;  /* 0x0000000000097919 */ /* 0x000f180000002100 */
[----:B------:R-:W-:Y:S01]  /*db90*/  @P1 IADD3 R6, P2, R6, UR4, RZ ;  /* 0x0000000406061c10 */ /* 0x000fe2000ff5e0ff */
[----:B------:R-:W-:Y:S02]  /*dba0*/  ULDC UR4, c[0x0][0xa88] ;  /* 0x0002a20000047ab9 */ /* 0x000fe40000000800 */
[----:B------:R-:W-:Y:S02]  /*dbb0*/  MOV R8, UR4 ;  /* 0x0000000400087c02 */ /* 0x000fe40008000f00 */
[----:B------:R-:W-:-:S05]  /*dbc0*/  @P1 IADD3.X R7, R3, UR5, RZ, P2, !PT ;  /* 0x0000000503071c10 */ /* 0x000fca00097fe4ff */
[----:B------:R2:W5:Y:S01]  /*dbd0*/  @P1 LDG.E R8, desc[UR42][R6.64] ;  /* 0x0000002a06081981 */ /* 0x000562000c1e1900 */
[----:B---3--:R-:W-:Y:S01]  /*dbe0*/  ISETP.NE.AND P2, PT, R25, 0x1, PT ;  /* 0x000000011900780c */ /* 0x008fe20003f45270 */
[----:B----4-:R-:W-:-:S12]  /*dbf0*/  VIADD R26, R9, 0xffffff80 ;  /* 0xffffff80091a7836 */ /* 0x010fd80000000000 */
[----:B------:R-:W3:Y:S01]  /*dc00*/  @P2 LDC R20, c[0x0][0xbec] ;  /* 0x0002fb00ff142b82 */ /* 0x000ee20000000800 */
[----:B------:R-:W-:-:S07]  /*dc10*/  ISETP.GE.AND P3, PT, R26, 0xc0, PT ;  /* 0x000000c01a00780c */ /* 0x000fce0003f66270 */
[----:B------:R-:W4:Y:S01]  /*dc20*/  @P2 LDC R21, c[0x0][0xbf0] ;  /* 0x0002fc00ff152b82 */ /* 0x000f220000000800 */
[----:B--2---:R-:W-:Y:S05]  /*dc30*/  @P1 BRA `(.L_x_599) ;  /* 0x0000000000101947 */ /* 0x004fea0003800000 */
[----:B------:R-:W-:Y:S05]  /*dc40*/  @!P0 BRA `(.L_x_599) ;  /* 0x00000000000c8947 */ /* 0x000fea0003800000 */
[----:B------:R-:W2:Y:S04]  /*dc50*/  LDG.E R3, desc[UR42][R4.64] ;  /* 0x0000002a04037981 */ /* 0x000ea8000c1e1900 */
[----:B-----5:R-:W2:Y:S02]  /*dc60*/  LDG.E R8, desc[UR42][R4.64+0x4] ;  /* 0x0000042a04087981 */ /* 0x020ea4000c1e1900 */
[----:B--2---:R-:W-:-:S07]  /*dc70*/  IMAD.IADD R8, R8, 0x1, -R3 ;  /* 0x0000000108087824 */ /* 0x004fce00078e0a03 */
.L_x_599:
[----:B------:R-:W2:Y:S04]  /*dc80*/  LDL.LU R4, [R1+0x38] ;  /* 0x0000380001047983 */ /* 0x000ea80000300800 */
[----:B------:R-:W3:Y:S04]  /*dc90*/  LDL.LU R3, [R1+0x44] ;  /* 0x0000440001037983 */ /* 0x000ee80000300800 */
[----:B-----5:R-:W4:Y:S04]  /*dca0*/  LDL R24, [R1+0x28] ;  /* 0x0000280001187983 */ /* 0x020f280000100800 */
[----:B------:R0:W5:Y:S01]  /*dcb0*/  LDL R28, [R1+0x3c] ;  /* 0x00003c00011c7983 */ /* 0x0001620000100800 */
[----:B------:R-:W-:Y:S01]  /*dcc0*/  BSSY B1, `(.L_x_600) ;  /* 0x000002d000017945 */ /* 0x000fe20003800000 */
[----:B------:R-:W-:-:S02]  /*dcd0*/  SHF.R.S32.HI R11, RZ, 0x1f, R0 ;  /* 0x0000001fff0b7819 */ /* 0x000fc40000011400 */
[----:B--2---:R-:W-:Y:S02]  /*dce0*/  SEL R13, R4, RZ, !P0 ;  /* 0x000000ff040d7207 */ /* 0x004fe40004000000 */
[----:B---3--:R-:W-:Y:S02]  /*dcf0*/  SEL R12, R3, RZ, !P0 ;  /* 0x000000ff030c7207 */ /* 0x008fe40004000000 */
[----:B----4-:R-:W-:Y:S01]  /*dd00*/  SHF.R.S32.HI R10, RZ, 0x1f, R24 ;  /* 0x0000001fff0a7819 */ /* 0x010fe20000011418 */
[----:B0-----:R-:W-:Y:S06]  /*dd10*/  @P3 BRA `(.L_x_601) ;  /* 0x00000000009c3947 */ /* 0x001fec0003800000 */
[----:B------:R-:W0:Y:S01]  /*dd20*/  LDC R14, c[0x0][0xbe8] ;  /* 0x0002fa00ff0e7b82 */ /* 0x000e220000000800 */
[----:B-----5:R-:W-:-:S04]  /*dd30*/  IMAD R3, R28, 0xc0, R9 ;  /* 0x000000c01c037824 */ /* 0x020fc800078e0209 */
[----:B------:R-:W-:Y:S02]  /*dd40*/  VIADD R9, R3, 0xffffff80 ;  /* 0xffffff8003097836 */ /* 0x000fe40000000000 */
[----:B0-----:R-:W-:-:S05]  /*dd50*/  IMAD R4, R8, R14, RZ ;  /* 0x0000000e08047224 */ /* 0x001fca00078e02ff */
[----:B------:R-:W-:-:S13]  /*dd60*/  ISETP.GE.AND P0, PT, R9, R4, PT ;  /* 0x000000040900720c */ /* 0x000fda0003f06270 */
[----:B------:R-:W-:Y:S05]  /*dd70*/  @P0 BRA `(.L_x_601) ;  /* 0x0000000000840947 */ /* 0x000fea0003800000 */
[----:B------:R-:W-:Y:S01]  /*dd80*/  ISETP.NE.AND P0, PT, R14, 0x1, PT ;  /* 0x000000010e00780c */ /* 0x000fe20003f05270 */
[----:B------:R-:W-:Y:S01]  /*dd90*/  ULDC.64 UR4, c[0x0][0xb90] ;  /* 0x0002e40000047ab9 */ /* 0x000fe20000000a00 */
[----:B------:R-:W-:Y:S01]  /*dda0*/  IMAD.MOV.U32 R4, RZ, RZ, R0 ;  /* 0x000000ffff047224 */ /* 0x000fe200078e0000 */
[----:B------:R-:W-:Y:S01]  /*ddb0*/  MOV R3, R9 ;  /* 0x0000000900037202 */ /* 0x000fe20000000f00 */
[----:B------:R-:W-:Y:S02]  /*ddc0*/  IMAD R7, R10, UR4, RZ ;  /* 0x000000040a077c24 */ /* 0x000fe4000f8e02ff */
[----:B------:R-:W-:Y:S02]  /*ddd0*/  IMAD.MOV.U32 R5, RZ, RZ, R11 ;  /* 0x000000ffff057224 */ /* 0x000fe400078e000b */
[C---:B------:R-:W-:Y:S02]  /*dde0*/  IMAD R7, R24.reuse, UR5, R7 ;  /* 0x0000000518077c24 */ /* 0x040fe4000f8e0207 */
[----:B------:R-:W-:Y:S01]  /*ddf0*/  IMAD.WIDE.U32 R4, R24, UR4, R4 ;  /* 0x0000000418047c25 */ /* 0x000fe2000f8e0004 */
[----:B------:R-:W-:-:S02]  /*de00*/  ULDC.64 UR4, c[0x0][0xb98] ;  /* 0x0002e60000047ab9 */ /* 0x000fc40000000a00 */
[----:B------:R-:W0:Y:S01]  /*de10*/  @P0 LDC R6, c[0x0][0xbec] ;  /* 0x0002fb00ff060b82 */ /* 0x000e220000000800 */
[----:B------:R-:W-:Y:S02]  /*de20*/  IMAD.IADD R5, R5, 0x1, R7 ;  /* 0x0000000105057824 */ /* 0x000fe400078e0207 */
[----:B------:R-:W-:-:S05]  /*de30*/  IMAD.WIDE.U32 R4, R13, UR4, R4 ;  /* 0x000000040d047c25 */ /* 0x000fca000f8e0004 */
[----:B------:R-:W2:Y:S01]  /*de40*/  @P0 LDC R15, c[0x0][0xbf0] ;  /* 0x0002fc00ff0f0b82 */ /* 0x000ea20000000800 */
[----:B0-----:R-:W-:-:S05]  /*de50*/  @P0 IMAD.HI.U32 R6, R9, R6, RZ ;  /* 0x0000000609060227 */ /* 0x001fca00078e00ff */
[----:B--2---:R-:W-:Y:S01]  /*de60*/  @P0 SHF.R.U32.HI R3, RZ, R15, R6 ;  /* 0x0000000fff030219 */ /* 0x004fe20000011606 */
[----:B------:R-:W-:-:S03]  /*de70*/  IMAD R6, R12, UR4, RZ ;  /* 0x000000040c067c24 */ /* 0x000fc6000f8e02ff */
[----:B------:R-:W-:Y:S01]  /*de80*/  IADD3 R7, -R3, RZ, RZ ;  /* 0x000000ff03077210 */ /* 0x000fe20007ffe1ff */
[----:B------:R-:W-:Y:S01]  /*de90*/  IMAD R6, R13, UR5, R6 ;  /* 0x000000050d067c24 */ /* 0x000fe2000f8e0206 */
[----:B------:R-:W-:Y:S01]  /*dea0*/  IADD3 R4, P0, R3, R4, RZ ;  /* 0x0000000403047210 */ /* 0x000fe20007f1e0ff */
[----:B------:R-:W-:Y:S02]  /*deb0*/  ULDC.64 UR4, c[0x0][0xb88] ;  /* 0x0002e20000047ab9 */ /* 0x000fe40000000a00 */
[----:B------:R-:W-:Y:S01]  /*dec0*/  IMAD R7, R14, R7, R9 ;  /* 0x000000070e077224 */ /* 0x000fe200078e0209 */
[----:B------:R-:W-:-:S04]  /*ded0*/  SHF.R.S32.HI R9, RZ, 0x1f, R3 ;  /* 0x0000001fff097819 */ /* 0x000fc80000011403 */
[----:B------:R-:W-:Y:S02]  /*dee0*/  SHF.R.S32.HI R3, RZ, 0x1f, R7 ;  /* 0x0000001fff037819 */ /* 0x000fe40000011407 */
[----:B------:R-:W-:-:S03]  /*def0*/  IADD3.X R5, R9, R5, R6, P0, !PT ;  /* 0x0000000509057210 */ /* 0x000fc600007fe406 */
[----:B------:R-:W-:Y:S02]  /*df00*/  IMAD R6, R3, UR4, RZ ;  /* 0x0000000403067c24 */ /* 0x000fe4000f8e02ff */
[----:B------:R-:W-:-:S04]  /*df10*/  IMAD.WIDE.U32 R4, R7, UR4, R4 ;  /* 0x0000000407047c25 */ /* 0x000fc8000f8e0004 */
[----:B------:R-:W-:Y:S01]  /*df20*/  IMAD R3, R7, UR5, R6 ;  /* 0x0000000507037c24 */ /* 0x000fe2000f8e0206 */
[----:B------:R-:W-:Y:S02]  /*df30*/  ULDC.64 UR4, c[0x0][0xb50] ;  /* 0x0002d40000047ab9 */ /* 0x000fe40000000a00 */
[----:B------:R-:W-:Y:S01]  /*df40*/  LEA R6, P0, R4, UR4, 0x2 ;  /* 0x0000000404067c11 */ /* 0x000fe2000f8010ff */
[----:B------:R-:W-:-:S05]  /*df50*/  IMAD.IADD R3, R5, 0x1, R3 ;  /* 0x0000000105037824 */ /* 0x000fca00078e0203 */
[----:B------:R-:W-:Y:S01]  /*df60*/  LEA.HI.X R7, R4, UR5, R3, 0x2, P0 ;  /* 0x0000000504077c11 */ /* 0x000fe200080f1403 */
[----:B------:R-:W-:-:S05]  /*df70*/  IMAD.MOV.U32 R3, RZ, RZ, -0x800000 ;  /* 0xff800000ff037424 */ /* 0x000fca00078e00ff */
[----:B------:R0:W-:Y:S02]  /*df80*/  STG.E desc[UR42][R6.64], R3 ;  /* 0x0000000306007986 */ /* 0x0001e4000c10192a */
.L_x_601:
[----:B------:R-:W-:Y:S05]  /*df90*/  BSYNC B1 ;  /* 0x0000000000017941 */ /* 0x000fea0003800000 */
.L_x_600:
[----:B0-----:R-:W2:Y:S04]  /*dfa0*/  LDL R6, [R1+0x40] ;  /* 0x0000400001067983 */ /* 0x001ea80000100800 */
[----:B------:R-:W3:Y:S01]  /*dfb0*/  LDL R14, [R1+0x68] ;  /* 0x00006800010e7983 */ /* 0x000ee20000100800 */
[--C-:B------:R-:W-:Y:S01]  /*dfc0*/  SHF.R.S32.HI R7, RZ, 0x1f, R26.reuse ;  /* 0x0000001fff077819 */ /* 0x100fe2000001141a */
[----:B------:R-:W-:Y:S01]  /*dfd0*/  ULDC.64 UR4, c[0x0][0xaa0] ;  /* 0x0002a80000047ab9 */ /* 0x000fe20000000a00 */
[----:B------:R-:W-:Y:S01]  /*dfe0*/  SHF.R.S32.HI R29, RZ, 0x1f, R26 ;  /* 0x0000001fff1d7819 */ /* 0x000fe2000001141a */
[----:B------:R-:W-:Y:S01]  /*dff0*/  IMAD R3, R11, UR4, RZ ;  /* 0x000000040b037c24 */ /* 0x000fe2000f8e02ff */
[-C--:B------:R-:W-:Y:S01]  /*e000*/  LEA.HI R7, R7, R26.reuse, RZ, 0x3 ;  /* 0x0000001a07077211 */ /* 0x080fe200078f18ff */
[C---:B------:R-:W-:Y:S01]  /*e010*/  IMAD.WIDE.U32 R4, R0.reuse, UR4, RZ ;  /* 0x0000000400047c25 */ /* 0x040fe2000f8e00ff */
[----:B------:R-:W-:Y:S01]  /*e020*/  LEA.HI R29, R29, R26, RZ, 0x3 ;  /* 0x0000001a1d1d7211 */ /* 0x000fe200078f18ff */
[----:B------:R-:W-:Y:S01]  /*e030*/  ULDC.64 UR6, c[0x0][0xa80] ;  /* 0x0002a00000067ab9 */ /* 0x000fe20000000a00 */
[----:B------:R-:W-:Y:S01]  /*e040*/  LOP3.LUT R7, R7, 0xfffffff8, RZ, 0xc0, !PT ;  /* 0xfffffff807077812 */ /* 0x000fe200078ec0ff */
[----:B------:R-:W-:Y:S01]  /*e050*/  IMAD R3, R0, UR5, R3 ;  /* 0x0000000500037c24 */ /* 0x000fe2000f8e0203 */
[----:B------:R-:W-:Y:S01]  /*e060*/  SHF.R.S32.HI R29, RZ, 0x3, R29 ;  /* 0x00000003ff1d7819 */ /* 0x000fe2000001141d */
[----:B------:R-:W-:-:S02]  /*e070*/  ULDC.64 UR4, c[0x0][0xae8] ;  /* 0x0002ba0000047ab9 */ /* 0x000fc40000000a00 */
[----:B------:R-:W-:Y:S02]  /*e080*/  IMAD.IADD R7, R26, 0x1, -R7 ;  /* 0x000000011a077824 */ /* 0x000fe400078e0a07 */
[----:B------:R-:W-:Y:S02]  /*e090*/  IMAD.IADD R5, R5, 0x1, R3 ;  /* 0x0000000105057824 */ /* 0x000fe400078e0203 */
[----:B------:R-:W-:Y:S02]  /*e0a0*/  IMAD R0, R7, 0x30, R29 ;  /* 0x0000003007007824 */ /* 0x000fe400078e021d */
[----:B------:R-:W-:-:S04]  /*e0b0*/  IMAD.WIDE.U32 R4, R24, UR4, R4 ;  /* 0x0000000418047c25 */ /* 0x000fc8000f8e0004 */
[----:B-----5:R-:W-:-:S04]  /*e0c0*/  IMAD R9, R28, 0xc0, R0 ;  /* 0x000000c01c097824 */ /* 0x020fc800078e0200 */
[----:B------:R-:W-:-:S04]  /*e0d0*/  @P2 IMAD.HI.U32 R0, R9, R20, RZ ;  /* 0x0000001409002227 */ /* 0x000fc800078e00ff */
[----:B------:R-:W-:Y:S01]  /*e0e0*/  IMAD.MOV.U32 R3, RZ, RZ, R9 ;  /* 0x000000ffff037224 */ /* 0x000fe200078e0009 */
[----:B------:R-:W-:-:S04]  /*e0f0*/  @P2 SHF.R.U32.HI R3, RZ, R21, R0 ;  /* 0x00000015ff032219 */ /* 0x000fc80000011600 */
[----:B------:R-:W-:Y:S02]  /*e100*/  SHF.R.S32.HI R0, RZ, 0x1f, R3 ;  /* 0x0000001fff007819 */ /* 0x000fe40000011403 */
[----:B--2---:R-:W-:Y:S01]  /*e110*/  MOV R26, R6 ;  /* 0x00000006001a7202 */ /* 0x004fe20000000f00 */
[----:B------:R-:W-:Y:S02]  /*e120*/  IMAD R6, R10, UR4, RZ ;  /* 0x000000040a067c24 */ /* 0x000fe4000f8e02ff */
[----:B---3--:R-:W-:Y:S02]  /*e130*/  IMAD.MOV.U32 R27, RZ, RZ, R14 ;  /* 0x000000ffff1b7224 */ /* 0x008fe400078e000e */
[----:B------:R-:W-:Y:S01]  /*e140*/  IMAD R7, R24, UR5, R6 ;  /* 0x0000000518077c24 */ /* 0x000fe2000f8e0206 */
[----:B------:R-:W-:Y:S02]  /*e150*/  ULDC.64 UR4, c[0x0][0xaf0] ;  /* 0x0002bc0000047ab9 */ /* 0x000fe40000000a00 */
[----:B------:R-:W-:-:S02]  /*e160*/  IMAD R6, R12, UR4, RZ ;  /* 0x000000040c067c24 */ /* 0x000fc4000f8e02ff */
[----:B------:R-:W-:Y:S02]  /*e170*/  IADD3 R5, R5, R7, RZ ;  /* 0x0000000705057210 */ /* 0x000fe40007ffe0ff */
[C---:B------:R-:W-:Y:S02]  /*e180*/  IMAD R7, R13.reuse, UR5, R6 ;  /* 0x000000050d077c24 */ /* 0x040fe4000f8e0206 */
[----:B------:R-:W-:Y:S02]  /*e190*/  IMAD.MOV R6, RZ, RZ, -R3 ;  /* 0x000000ffff067224 */ /* 0x000fe400078e0a03 */
[----:B------:R-:W-:Y:S01]  /*e1a0*/  IMAD.WIDE.U32 R4, R13, UR4, R4 ;  /* 0x000000040d047c25 */ /* 0x000fe2000f8e0004 */
[----:B------:R-:W-:-:S03]  /*e1b0*/  ULDC.64 UR4, c[0x0][0xae0] ;  /* 0x0002b80000047ab9 */ /* 0x000fc60000000a00 */
[----:B------:R-:W-:Y:S02]  /*e1c0*/  IMAD.IADD R5, R5, 0x1, R7 ;  /* 0x0000000105057824 */ /* 0x000fe400078e0207 */
[----:B------:R-:W-:Y:S02]  /*e1d0*/  IMAD R0, R0, UR4, RZ ;  /* 0x0000000400007c24 */ /* 0x000fe4000f8e02ff */
[----:B------:R-:W-:Y:S02]  /*e1e0*/  IMAD R7, R25, R6, R9 ;  /* 0x0000000619077224 */ /* 0x000fe400078e0209 */
[C---:B------:R-:W-:Y:S02]  /*e1f0*/  IMAD R9, R3.reuse, UR5, R0 ;  /* 0x0000000503097c24 */ /* 0x040fe4000f8e0200 */
[----:B------:R-:W-:Y:S01]  /*e200*/  IMAD.WIDE.U32 R4, R3, UR4, R4 ;  /* 0x0000000403047c25 */ /* 0x000fe2000f8e0004 */
[----:B------:R-:W-:Y:S01]  /*e210*/  SHF.R.S32.HI R0, RZ, 0x1f, R7 ;  /* 0x0000001fff007819 */ /* 0x000fe20000011407 */
[----:B------:R-:W-:-:S02]  /*e220*/  ULDC.64 UR4, c[0x0][0xad8] ;  /* 0x0002b60000047ab9 */ /* 0x000fc40000000a00 */
[----:B------:R-:W-:Y:S02]  /*e230*/  IMAD.IADD R5, R5, 0x1, R9 ;  /* 0x0000000105057824 */ /* 0x000fe400078e0209 */
[----:B------:R-:W-:Y:S02]  /*e240*/  IMAD R0, R0, UR4, RZ ;  /* 0x0000000400007c24 */ /* 0x000fe4000f8e02ff */
[C---:B------:R-:W-:Y:S01]  /*e250*/  IMAD.WIDE.U32 R20, R7.reuse, UR4, R4 ;  /* 0x0000000407147c25 */ /* 0x040fe2000f8e0004 */
[----:B------:R-:W-:Y:S02]  /*e260*/  ULDC UR4, c[0x0][0xac8] ;  /* 0x0002b20000047ab9 */ /* 0x000fe40000000800 */
[----:B------:R-:W-:Y:S01]  /*e270*/  ISETP.GE.AND P0, PT, R26, UR4, PT ;  /* 0x000000041a007c0c */ /* 0x000fe2000bf06270 */
[----:B------:R-:W-:Y:S01]  /*e280*/  IMAD R3, R7, UR5, R0 ;  /* 0x0000000507037c24 */ /* 0x000fe2000f8e0200 */
[----:B------:R-:W-:Y:S01]  /*e290*/  LEA R7, P1, R20, UR6, 0x1 ;  /* 0x0000000614077c11 */ /* 0x000fe2000f8208ff */
[----:B------:R-:W-:-:S03]  /*e2a0*/  UMOV UR4, 0xffffffff ;  /* 0xffffffff00047882 */ /* 0x000fc60000000000 */
[----:B------:R-:W-:-:S04]  /*e2b0*/  IADD3 R3, R21, R3, RZ ;  /* 0x0000000315037210 */ /* 0x000fc80007ffe0ff */
[----:B------:R-:W-:Y:S01]  /*e2c0*/  LEA.HI.X R20, R20, UR7, R3, 0x1, P1 ;  /* 0x0000000714147c11 */ /* 0x000fe200088f0c03 */
[----:B------:R-:W-:Y:S06]  /*e2d0*/  BRA.DIV UR4, `(.L_x_602) ;  /* 0x0000007604dc7947 */ /* 0x000fec000b800000 */
[----:B------:R-:W0:Y:S01]  /*e2e0*/  SHFL.IDX PT, R3, R7, RZ, 0x181f ;  /* 0x00181fff07037589 */ /* 0x000e2200000e0000 */
[----:B------:R-:W-:Y:S02]  /*e2f0*/  IMAD R21, R8, R25, RZ ;  /* 0x0000001908157224 */ /* 0x000fe400078e02ff */
[----:B------:R-:W-:Y:S01]  /*e300*/  IMAD R24, R28, 0xc0, R29 ;  /* 0x000000c01c187824 */ /* 0x000fe200078e021d */
[----:B------:R-:W2:Y:S03]  /*e310*/  SHFL.IDX PT, R0, R20, RZ, 0x181f ;  /* 0x00181fff14007589 */ /* 0x000ea600000e0000 */
[C---:B------:R-:W-:Y:S01]  /*e320*/  VIADD R8, R24.reuse, 0x30 ;  /* 0x0000003018087836 */ /* 0x040fe20000000000 */
[----:B------:R-:W3:Y:S01]  /*e330*/  SHFL.IDX PT, R5, R7, 0x1, 0x181f ;  /* 0x00381f0007057f89 */ /* 0x000ee200000e0000 */
[C---:B------:R-:W-:Y:S01]  /*e340*/  ISETP.GE.OR P2, PT, R24.reuse, R21, P0 ;  /* 0x000000151800720c */ /* 0x040fe20000746670 */
[----:B------:R-:W-:-:S02]  /*e350*/  VIADD R10, R24, 0x60 ;  /* 0x00000060180a7836 */ /* 0x000fc40000000000 */
[----:B------:R-:W4:Y:S01]  /*e360*/  SHFL.IDX PT, R14, R7, 0x2, 0x181f ;  /* 0x00581f00070e7f89 */ /* 0x000f2200000e0000 */
[-C--:B------:R-:W-:Y:S02]  /*e370*/  ISETP.GE.OR P3, PT, R8, R21.reuse, P0 ;  /* 0x000000150800720c */ /* 0x080fe40000766670 */
[----:B------:R-:W-:Y:S01]  /*e380*/  ISETP.GE.OR P4, PT, R10, R21, P0 ;  /* 0x000000150a00720c */ /* 0x000fe20000786670 */
[----:B------:R-:W5:Y:S04]  /*e390*/  SHFL.IDX PT, R4, R20, 0x1, 0x181f ;  /* 0x00381f0014047f89 */ /* 0x000f6800000e0000 */
[----:B------:R-:W1:Y:S02]  /*e3a0*/  SHFL.IDX PT, R6, R20, 0x2, 0x181f ;  /* 0x00581f0014067f89 */ /* 0x000e6400000e0000 */
[----:B0-----:R-:W-:-:S04]  /*e3b0*/  @!P2 LEA R10, P5, R26, R3, 0x1 ;  /* 0x000000031a0aa211 */ /* 0x001fc800078a08ff */
[C---:B--2---:R-:W-:Y:S02]  /*e3c0*/  @!P2 LEA.HI.X R3, R26.reuse, R0, R27, 0x1, P5 ;  /* 0x000000001a03a211 */ /* 0x044fe400028f0c1b */
[----:B------:R0:W2:Y:S01]  /*e3d0*/  SHFL.IDX PT, R0, R20, 0x3, 0x181f ;  /* 0x00781f0014007f89 */ /* 0x0000a200000e0000 */
[C---:B---3--:R-:W-:Y:S02]  /*e3e0*/  @!P3 LEA R8, P1, R26.reuse, R5, 0x1 ;  /* 0x000000051a08b211 */ /* 0x048fe400078208ff */
[----:B------:R-:W-:Y:S01]  /*e3f0*/  @!P2 IMAD.MOV.U32 R11, RZ, RZ, R3 ;  /* 0x000000ffff0ba224 */ /* 0x000fe200078e0003 */
[----:B----4-:R-:W-:-:S04]  /*e400*/  @!P4 LEA R25, P5, R26, R14, 0x1 ;  /* 0x0000000e1a19c211 */ /* 0x010fc800078a08ff */
[----:B------:R0:W-:Y:S01]  /*e410*/  @!P2 ST.E.128 desc[UR42][R10.64], RZ ;  /* 0x000000ff0a00a985 */ /* 0x0001e2000c101d2a */
[C-C-:B-----5:R-:W-:Y:S02]  /*e420*/  @!P3 LEA.HI.X R9, R26.reuse, R4, R27.reuse, 0x1, P1 ;  /* 0x000000041a09b211 */ /* 0x160fe400008f0c1b */
[----:B------:R-:W-:Y:S01]  /*e430*/  @!P4 MOV R4, R25 ;  /* 0x000000190004c202 */ /* 0x000fe20000000f00 */
[----:B------:R0:W3:Y:S01]  /*e440*/  SHFL.IDX PT, R14, R7, 0x3, 0x181f ;  /* 0x00781f00070e7f89 */ /* 0x0000e200000e0000 */
[----:B-1----:R-:W-:-:S03]  /*e450*/  @!P4 LEA.HI.X R5, R26, R6, R27, 0x1, P5 ;  /* 0x000000061a05c211 */ /* 0x002fc600028f0c1b */
[----:B------:R0:W-:Y:S04]  /*e460*/  @!P3 ST.E.128 desc[UR42][R8.64], RZ ;  /* 0x000000ff0800b985 */ /* 0x0001e8000c101d2a */
[----:B------:R0:W-:Y:S02]  /*e470*/  @!P4 ST.E.128 desc[UR42][R4.64], RZ ;  /* 0x000000ff0400c985 */ /* 0x0001e4000c101d2a */
.L_x_771:
[----:B------:R-:W-:-:S05]  /*e480*/  VIADD R24, R24, 0x90 ;  /* 0x0000009018187836 */ /* 0x000fca0000000000 */
[----:B------:R-:W-:-:S13]  /*e490*/  ISETP.GE.OR P0, PT, R24, R21, P0 ;  /* 0x000000151800720c */ /* 0x000fda0000706670 */
[----:B---3--:R-:W-:-:S04]  /*e4a0*/  @!P0 LEA R14, P1, R26, R14, 0x1 ;  /* 0x0000000e1a0e8211 */ /* 0x008fc800078208ff */
[----:B--2---:R-:W-:-:S05]  /*e4b0*/  @!P0 LEA.HI.X R15, R26, R0, R27, 0x1, P1 ;  /* 0x000000001a0f8211 */ /* 0x004fca00008f0c1b */
[----:B------:R1:W-:Y:S04]  /*e4c0*/  @!P0 ST.E.128 desc[UR42][R14.64], RZ ;  /* 0x000000ff0e008985 */ /* 0x0003e8000c101d2a */
.L_x_598:
[----:B------:R-:W-:Y:S05]  /*e4d0*/  BSYNC B0 ;  /* 0x0000000000007941 */ /* 0x000fea0003800000 */
.L_x_595:
[----:B------:R-:W-:Y:S02]  /*e4e0*/  ULDC UR4, c[0x0][0xc3c] ;  /* 0x00030f0000047ab9 */ /* 0x000fe40000000800 */
[----:B------:R-:W-:-:S13]  /*e4f0*/  ISETP.GE.AND P0, PT, R35, UR4, PT ;  /* 0x0000000423007c0c */ /* 0x000fda000bf06270 */
[----:B------:R-:W-:Y:S05]  /*e500*/  @!P0 BRA `(.L_x_603) ;  /* 0xffffff2800e48947 */ /* 0x000fea000383ffff */
[----:B------:R-:W-:Y:S05]  /*e510*/  BRA `(.L_x_474) ;  /* 0x00000064009c7947 */ /* 0x000fea0003800000 */
.L_x_472:
[----:B------:R-:W-:-:S08]  /*e520*/  NOP ;  /* 0x0000000000007918 */ /* 0x000fd00000000000 */
[----:B------:R-:W0:-:S00]  /*e530*/  USETMAXREG.DEALLOC.CTAPOOL 0x20 ;  /* 0x00000020000079c8 */ /* 0x000e0000080e0500 */
[----:B0-----:R-:W2:Y:S01]  /*e540*/  LDL.LU R2, [R1] ;  /* 0x0000000001027983 */ /* 0x001ea20000300800 */
[----:B------:R-:W-:-:S06]  /*e550*/  LOP3.LUT R0, R0, 0x3, RZ, 0xc0, !PT ;  /* 0x0000000300007812 */ /* 0x000fcc00078ec0ff */
[----:B------:R-:W0:Y:S02]  /*e560*/  SHFL.IDX PT, R0, R0, RZ, 0x1f ;  /* 0x00001fff00007589 */ /* 0x000e2400000e0000 */
[----:B0-----:R-:W-:Y:S01]  /*e570*/  ISETP.NE.AND P0, PT, R0, RZ, PT ;  /* 0x000000ff0000720c */ /* 0x001fe20003f05270 */
[----:B------:R-:W-:Y:S01]  /*e580*/  IMAD.MOV.U32 R0, RZ, RZ, RZ ;  /* 0x000000ffff007224 */ /* 0x000fe200078e00ff */
[----:B--2---:R-:W-:-:S11]  /*e590*/  LOP3.LUT R2, R2, 0xfffffffb, RZ, 0xc0, !PT ;  /* 0xfffffffb02027812 */ /* 0x004fd600078ec0ff */
[----:B------:R-:W-:-:S05]  /*e5a0*/  @P0 LOP3.LUT R2, R2, 0x4, RZ, 0xfc, !PT ;  /* 0x0000000402020812 */ /* 0x000fca00078efcff */
[----:B------:R0:W-:Y:S01]  /*e5b0*/  STL [R1], R2 ;  /* 0x0000000201007387 */ /* 0x0001e20000100800 */
[----:B------:R-:W-:Y:S05]  /*e5c0*/  @!P0 BRA `(.L_x_604) ;  /* 0x00000000001c8947 */ /* 0x000fea0003800000 */
[----:B------:R-:W1:Y:S08]  /*e5d0*/  S2UR UR5, SR_CgaCtaId ;  /* 0x00000000000579c3 */ /* 0x000e700000008800 */
[----:B------:R-:W-:Y:S06]  /*e5e0*/  BAR.SYNC.DEFER_BLOCKING 0x5, 0x200 ;  /* 0x0148000000007b1d */ /* 0x000fec0000010000 */
[----:B------:R-:W-:-:S02]  /*e5f0*/  UMOV UR4, 0x400 ;  /* 0x0000040000047882 */ /* 0x000fc40000000000 */
[----:B-1----:R-:W-:-:S09]  /*e600*/  ULEA UR4, UR5, UR4, 0x18 ;  /* 0x0000000405047291 */ /* 0x002fd2000f8ec03f */
[----:B------:R-:W1:Y:S01]  /*e610*/  LDS.128 R16, [UR4+0x168d0] ;  /* 0x0168d004ff107984 */ /* 0x000e620008000c00 */
[----:B------:R-:W-:Y:S06]  /*e620*/  BAR.ARV 0x4, 0x200 ;  /* 0x0108000000007b1d */ /* 0x000fec0000002000 */
[----:B------:R-:W-:Y:S05]  /*e630*/  BRA `(.L_x_605) ;  /* 0x0000000800007947 */ /* 0x000fea0003800000 */
.L_x_604:
[----:B0-----:R-:W0:Y:S01]  /*e640*/  S2R R2, SR_TID.X ;  /* 0x0000000000027919 */ /* 0x001e220000002100 */
[----:B------:R-:W-:Y:S01]  /*e650*/  ULDC UR4, c[0x0][0xc3c] ;  /* 0x00030f0000047ab9 */ /* 0x000fe20000000800 */
        /* <DEDUP_REMOVED lines=10> */
[C---:B------:R-:W-:Y:S02]  /*e700*/  ISETP.GE.U32.AND P2, PT, R5.reuse, 0x2, PT ;  /* 0x000000020500780c */ /* 0x040fe40003f46070 */
[C---:B------:R-:W-:Y:S02]  /*e710*/  ISETP.GE.U32.AND P3, PT, R5.reuse, 0x4, PT ;  /* 0x000000040500780c */ /* 0x040fe40003f66070 */
[C---:B------:R-:W-:Y:S02]  /*e720*/  ISETP.GE.U32.AND P4, PT, R5.reuse, 0x8, PT ;  /* 0x000000080500780c */ /* 0x040fe40003f86070 */
[----:B------:R-:W-:Y:S02]  /*e730*/  ISETP.GE.U32.AND P5, PT, R5, 0x10, PT ;  /* 0x000000100500780c */ /* 0x000fe40003fa6070 */
[----:B------:R-:W-:Y:S01]  /*e740*/  MOV R16, RZ ;  /* 0x000000ff00107202 */ /* 0x000fe20000000f00 */
[----:B--2---:R-:W0:Y:S02]  /*e750*/  SHFL.UP PT, R4, R0, 0x1, RZ ;  /* 0x0420000000047989 */ /* 0x004e2400000e00ff */
        /* <DEDUP_REMOVED lines=19> */
[----:B------:R-:W0:Y:S01]  /*e890*/  LDC R6, c[0x0][0xc3c] ;  /* 0x00030f00ff067b82 */ /* 0x000e220000000800 */
[----:B------:R-:W-:Y:S01]  /*e8a0*/  IMAD.MOV.U32 R4, RZ, RZ, R3 ;  /* 0x000000ffff047224 */ /* 0x000fe200078e0003 */
[----:B------:R-:W-:Y:S01]  /*e8b0*/  UMOV UR4, URZ ;  /* 0x0000003f00047c82 */ /* 0x000fe20008000000 */
[----:B------:R-:W-:Y:S01]  /*e8c0*/  ULDC UR7, c[0x0][0xc3c] ;  /* 0x00030f0000077ab9 */ /* 0x000fe20000000800 */
[----:B------:R-:W-:-:S05]  /*e8d0*/  ULDC UR5, c[0x0][0xc38] ;  /* 0x00030e0000057ab9 */ /* 0x000fca0000000800 */
.L_x_610:
[----:B------:R-:W-:Y:S01]  /*e8e0*/  UIADD3 UR4, UR4, 0x1f, URZ ;  /* 0x0000001f04047890 */ /* 0x000fe2000fffe03f */
[----:B------:R-:W-:-:S05]  /*e8f0*/  IMAD.U32 R19, RZ, RZ, UR7 ;  /* 0x00000007ff137e24 */ /* 0x000fca000f8e00ff */
[----:B0-----:R-:W-:-:S13]  /*e900*/  ISETP.LE.AND P6, PT, R6, UR4, PT ;  /* 0x0000000406007c0c */ /* 0x001fda000bfc3270 */
[----:B------:R-:W-:Y:S05]  /*e910*/  @P6 BRA `(.L_x_607) ;  /* 0x0000000400246947 */ /* 0x000fea0003800000 */
[----:B------:R-:W-:Y:S01]  /*e920*/  IADD3 R7, R5, UR4, RZ ;  /* 0x0000000405077c10 */ /* 0x000fe2000fffe0ff */
[----:B------:R-:W-:Y:S01]  /*e930*/  BSSY B0, `(.L_x_608) ;  /* 0x0000007000007945 */ /* 0x000fe20003800000 */
[----:B------:R-:W-:Y:S02]  /*e940*/  IMAD.MOV.U32 R0, RZ, RZ, RZ ;  /* 0x000000ffff007224 */ /* 0x000fe400078e00ff */
[----:B------:R-:W-:-:S13]  /*e950*/  ISETP.GE.OR P6, PT, R7, R6, !P0 ;  /* 0x000000060700720c */ /* 0x000fda00047c6670 */
[----:B------:R-:W-:Y:S05]  /*e960*/  @P6 BRA `(.L_x_609) ;  /* 0x00000000000c6947 */ /* 0x000fea0003800000 */
[----:B------:R-:W0:Y:S02]  /*e970*/  LDC.64 R2, c[0x0][0xc80] ;  /* 0x00032000ff027b82 */ /* 0x000e240000000a00 */
[----:B0-----:R-:W-:-:S05]  /*e980*/  IMAD.WIDE R2, R7, 0x4, R2 ;  /* 0x0000000407027825 */ /* 0x001fca00078e0202 */
[----:B------:R0:W5:Y:S02]  /*e990*/  LDG.E R0, desc[UR42][R2.64] ;  /* 0x0000002a02007981 */ /* 0x000164000c1e1900 */
.L_x_609:
[----:B------:R-:W-:Y:S05]  /*e9a0*/  BSYNC B0 ;  /* 0x0000000000007941 */ /* 0x000fea0003800000 */
.L_x_608:
[----:B0----5:R-:W0:Y:S02]  /*e9b0*/  SHFL.UP PT, R2, R0, 0x1, RZ ;  /* 0x0420000000027989 */ /* 0x021e2400000e00ff */
        /* <DEDUP_REMOVED lines=19> */
[----:B------:R-:W-:-:S07]  /*eaf0*/  MOV R7, R9 ;  /* 0x0000000900077202 */ /* 0x000fce0000000f00 */
.L_x_606:
        /* <DEDUP_REMOVED lines=10> */
[----:B0-----:R-:W-:-:S06]  /*eba0*/  VIADD R2, R8, 0xffffffe ;  /* 0x0ffffffe08027836 */ /* 0x001fcc0000000000 */
[----:B------:R0:W1:Y:S01]  /*ebb0*/  F2I.FTZ.U32.TRUNC.NTZ R3, R2 ;  /* 0x0000000200037305 */ /* 0x000062000021f000 */
[----:B------:R-:W-:Y:S05]  /*ebc0*/  @!P0 BRA `(.L_x_611) ;  /* 0x0000000000088947 */ /* 0x000fea0003800000 */
[----:B------:R-:W-:-:S06]  /*ebd0*/  VIADD R16, R19, 0xffffffff ;  /* 0xffffffff13107836 */ /* 0x000fcc0000000000 */
[----:B------:R2:W3:Y:S02]  /*ebe0*/  SHFL.IDX PT, R16, R7, R16, 0x1f ;  /* 0x00001f1007107589 */ /* 0x0004e400000e0000 */
.L_x_611:
[----:B---3--:R-:W-:Y:S01]  /*ebf0*/  IMAD R16, R16, UR5, R9 ;  /* 0x0000000510107c24 */ /* 0x008fe2000f8e0209 */
[----:B0-----:R-:W-:Y:S01]  /*ec00*/  IABS R2, R0 ;  /* 0x0000000000027213 */ /* 0x001fe20000000000 */
[----:B------:R-:W-:Y:S01]  /*ec10*/  VIADD R19, R19, UR4 ;  /* 0x0000000413137c36 */ /* 0x000fe20008000000 */
[----:B-12---:R-:W-:Y:S02]  /*ec20*/  IADD3 R7, RZ, -R3, RZ ;  /* 0x80000003ff077210 */ /* 0x006fe40007ffe0ff */
[----:B------:R-:W-:Y:S01]  /*ec30*/  IADD3 R9, -R16, UR6, RZ ;  /* 0x0000000610097c10 */ /* 0x000fe2000fffe1ff */
[----:B------:R-:W-:Y:S02]  /*ec40*/  IMAD.MOV R8, RZ, RZ, -R2 ;  /* 0x000000ffff087224 */ /* 0x000fe400078e0a02 */
[----:B------:R-:W-:Y:S01]  /*ec50*/  IMAD R7, R7, R4, RZ ;  /* 0x0000000407077224 */ /* 0x000fe200078e02ff */
[----:B------:R-:W-:Y:S01]  /*ec60*/  IABS R6, R9 ;  /* 0x0000000900067213 */ /* 0x000fe20000000000 */
[----:B------:R-:W-:-:S04]  /*ec70*/  IMAD.MOV.U32 R2, RZ, RZ, RZ ;  /* 0x000000ffff027224 */ /* 0x000fc800078e00ff */
[----:B------:R-:W-:-:S04]  /*ec80*/  IMAD.HI.U32 R2, R3, R7, R2 ;  /* 0x0000000703027227 */ /* 0x000fc800078e0002 */
[----:B------:R-:W-:Y:S01]  /*ec90*/  IMAD.MOV.U32 R3, RZ, RZ, R6 ;  /* 0x000000ffff037224 */ /* 0x000fe200078e0006 */
[----:B------:R-:W-:-:S03]  /*eca0*/  MOV R6, R8 ;  /* 0x0000000800067202 */ /* 0x000fc60000000f00 */
[----:B------:R-:W-:-:S04]  /*ecb0*/  IMAD.HI.U32 R2, R2, R3, RZ ;  /* 0x0000000302027227 */ /* 0x000fc800078e00ff */
[----:B------:R-:W-:-:S05]  /*ecc0*/  IMAD R3, R2, R6, R3 ;  /* 0x0000000602037224 */ /* 0x000fca00078e0203 */
[----:B------:R-:W-:-:S13]  /*ecd0*/  ISETP.GT.U32.AND P1, PT, R4, R3, PT ;  /* 0x000000030400720c */ /* 0x000fda0003f24070 */
[----:B------:R-:W-:Y:S02]  /*ece0*/  @!P1 IMAD.IADD R3, R3, 0x1, -R4 ;  /* 0x0000000103039824 */ /* 0x000fe400078e0a04 */
[----:B------:R-:W-:Y:S01]  /*ecf0*/  @!P1 VIADD R2, R2, 0x1 ;  /* 0x0000000102029836 */ /* 0x000fe20000000000 */
[----:B------:R-:W-:Y:S02]  /*ed00*/  ISETP.NE.AND P1, PT, R0, RZ, PT ;  /* 0x000000ff0000720c */ /* 0x000fe40003f25270 */
[----:B------:R-:W-:Y:S02]  /*ed10*/  ISETP.GE.U32.AND P0, PT, R3, R4, PT ;  /* 0x000000040300720c */ /* 0x000fe40003f06070 */
[----:B------:R-:W-:-:S04]  /*ed20*/  LOP3.LUT R3, R9, R0, RZ, 0x3c, !PT ;  /* 0x0000000009037212 */ /* 0x000fc800078e3cff */
[----:B------:R-:W-:-:S07]  /*ed30*/  ISETP.GE.AND P2, PT, R3, RZ, PT ;  /* 0x000000ff0300720c */ /* 0x000fce0003f46270 */
[----:B------:R-:W-:-:S06]  /*ed40*/  @P0 VIADD R2, R2, 0x1 ;  /* 0x0000000102020836 */ /* 0x000fcc0000000000 */
[----:B------:R-:W-:Y:S02]  /*ed50*/  @!P2 IADD3 R2, -R2, RZ, RZ ;  /* 0x000000ff0202a210 */ /* 0x000fe40007ffe1ff */
[----:B------:R-:W-:-:S05]  /*ed60*/  @!P1 LOP3.LUT R2, RZ, R0, RZ, 0x33, !PT ;  /* 0x00000000ff029212 */ /* 0x000fca00078e33ff */
[--C-:B------:R-:W-:Y:S02]  /*ed70*/  IMAD.MOV R17, RZ, RZ, -R2.reuse ;  /* 0x000000ffff117224 */ /* 0x100fe400078e0a02 */
[----:B------:R-:W-:Y:S02]  /*ed80*/  IMAD.MOV.U32 R18, RZ, RZ, R2 ;  /* 0x000000ffff127224 */ /* 0x000fe400078e0002 */
[----:B------:R-:W-:Y:S01]  /*ed90*/  IMAD R17, R0, R17, R9 ;  /* 0x0000001100117224 */ /* 0x000fe200078e0209 */
[----:B------:R-:W-:Y:S06]  /*eda0*/  BRA `(.L_x_612) ;  /* 0x00000000000c7947 */ /* 0x000fec0003800000 */
.L_x_607:
[----:B------:R-:W-:Y:S01]  /*edb0*/  MOV R17, RZ ;  /* 0x000000ff00117202 */ /* 0x000fe20000000f00 */
[----:B------:R-:W-:Y:S02]  /*edc0*/  IMAD.U32 R16, RZ, RZ, UR6 ;  /* 0x00000006ff107e24 */ /* 0x000fe4000f8e00ff */
[----:B------:R-:W-:-:S07]  /*edd0*/  IMAD.MOV.U32 R18, RZ, RZ, RZ ;  /* 0x000000ffff127224 */ /* 0x000fce00078e00ff */
.L_x_612:
[----:B------:R-:W-:-:S13]  /*ede0*/  ISETP.NE.AND P0, PT, R5, RZ, PT ;  /* 0x000000ff0500720c */ /* 0x000fda0003f05270 */
[----:B------:R-:W0:Y:S01]  /*edf0*/  @!P0 S2R R3, SR_CgaCtaId ;  /* 0x0000000000038919 */ /* 0x000e220000008800 */
[----:B------:R-:W-:-:S04]  /*ee00*/  @!P0 MOV R0, 0x400 ;  /* 0x0000040000008802 */ /* 0x000fc80000000f00 */
[----:B0-----:R-:W-:-:S05]  /*ee10*/  @!P0 LEA R0, R3, R0, 0x18 ;  /* 0x0000000003008211 */ /* 0x001fca00078ec0ff */
[----:B------:R2:W-:Y:S01]  /*ee20*/  @!P0 STS.128 [R0+0x168d0], R16 ;  /* 0x0168d01000008388 */ /* 0x0005e20000000c00 */
[----:B------:R-:W-:Y:S06]  /*ee30*/  BAR.ARV 0x5, 0x200 ;  /* 0x0148000000007b1d */ /* 0x000fec0000002000 */
.L_x_605:
[----:B------:R3:W-:Y:S01]  /*ee40*/  STL [R1+0x40], RZ ;  /* 0x000040ff01007387 */ /* 0x0007e20000100800 */
[----:B------:R-:W-:Y:S01]  /*ee50*/  ULDC UR4, c[0x0][0xc3c] ;  /* 0x00030f0000047ab9 */ /* 0x000fe20000000800 */
[----:B------:R-:W-:Y:S01]  /*ee60*/  IMAD.MOV.U32 R28, RZ, RZ, 0x1 ;  /* 0x00000001ff1c7424 */ /* 0x000fe200078e00ff */
[----:B-1----:R-:W-:Y:S02]  /*ee70*/  ISETP.GE.AND P0, PT, R19, UR4, PT ;  /* 0x0000000413007c0c */ /* 0x002fe4000bf06270 */
[----:B------:R-:W-:-:S11]  /*ee80*/  MOV R25, RZ ;  /* 0x000000ff00197202 */ /* 0x000fd60000000f00 */
[----:B---3--:R-:W-:Y:S05]  /*ee90*/  @P0 BRA `(.L_x_613) ;  /* 0x0000005800600947 */ /* 0x008fea0003800000 */
[----:B------:R-:W2:Y:S01]  /*eea0*/  S2R R6, SR_TID.X ;  /* 0x0000000000067919 */ /* 0x000ea20000002100 */
[----:B------:R-:W1:Y:S01]  /*eeb0*/  S2UR UR5, SR_CgaCtaId ;  /* 0x00000000000579c3 */ /* 0x000e620000008800 */
[----:B------:R-:W-:Y:S01]  /*eec0*/  UMOV UR4, 0x400 ;  /* 0x0000040000047882 */ /* 0x000fe20000000000 */
[----:B------:R-:W-:Y:S01]  /*eed0*/  BSSY B8, `(.L_x_613) ;  /* 0x0000594000087945 */ /* 0x000fe20003800000 */
[----:B------:R3:W-:Y:S01]  /*eee0*/  STL [R1+0x40], RZ ;  /* 0x000040ff01007387 */ /* 0x0007e20000100800 */
[----:B------:R-:W-:Y:S01]  /*eef0*/  MOV R28, 0x1 ;  /* 0x00000001001c7802 */ /* 0x000fe20000000f00 */
[----:B------:R-:W-:Y:S01]  /*ef00*/  IMAD.MOV.U32 R25, RZ, RZ, RZ ;  /* 0x000000ffff197224 */ /* 0x000fe200078e00ff */
[----:B------:R-:W-:Y:S01]  /*ef10*/  ULDC.64 UR40, c[0x0][0x198] ;  /* 0x0000660000287ab9 */ /* 0x000fe20000000a00 */
[----:B------:R-:W-:Y:S01]  /*ef20*/  IMAD.MOV.U32 R29, RZ, RZ, 0x1 ;  /* 0x00000001ff1d7424 */ /* 0x000fe200078e00ff */
[----:B------:R-:W-:Y:S01]  /*ef30*/  ULOP3.LUT UR38, UR36, 0x2, URZ, 0xfc, !UPT ;  /* 0x0000000224267892 */ /* 0x000fe2000f8efc3f */
[----:B------:R-:W-:Y:S01]  /*ef40*/  IMAD.MOV.U32 R27, RZ, RZ, RZ ;  /* 0x000000ffff1b7224 */ /* 0x000fe200078e00ff */
[----:B------:R-:W-:Y:S01]  /*ef50*/  ULDC UR37, c[0x0][0xc] ;  /* 0x0000030000257ab9 */ /* 0x000fe20000000800 */
[----:B-1----:R-:W-:-:S06]  /*ef60*/  ULEA UR4, UR5, UR4, 0x18 ;  /* 0x0000000405047291 */ /* 0x002fcc000f8ec03f */
[----:B------:R-:W-:Y:S01]  /*ef70*/  MOV R22, UR4 ;  /* 0x0000000400167c02 */ /* 0x000fe20008000f00 */
[C---:B--2---:R-:W-:Y:S01]  /*ef80*/  IMAD.SHL.U32 R0, R6.reuse, 0x8, RZ ;  /* 0x0000000806007824 */ /* 0x044fe200078e00ff */
[----:B------:R-:W-:-:S04]  /*ef90*/  LOP3.LUT R5, R6, 0x7f, RZ, 0xc0, !PT ;  /* 0x0000007f06057812 */ /* 0x000fc800078ec0ff */
[----:B0-----:R-:W-:Y:S01]  /*efa0*/  LOP3.LUT R2, R0, 0x1f8, RZ, 0xc0, !PT ;  /* 0x000001f800027812 */ /* 0x001fe200078ec0ff */
[----:B------:R-:W-:-:S03]  /*efb0*/  IMAD.SHL.U32 R3, R5, 0x8, RZ ;  /* 0x0000000805037824 */ /* 0x000fc600078e00ff */
[----:B------:R-:W-:-:S04]  /*efc0*/  LOP3.LUT R2, R2, 0x38, R6, 0x78, !PT ;  /* 0x0000003802027812 */ /* 0x000fc800078e7806 */
[----:B------:R-:W-:Y:S01]  /*efd0*/  LOP3.LUT R4, R2, 0x200, R3, 0xf8, !PT ;  /* 0x0000020002047812 */ /* 0x000fe200078ef803 */
[----:B------:R-:W-:Y:S01]  /*efe0*/  IMAD.SHL.U32 R2, R6, 0x10, RZ ;  /* 0x0000001006027824 */ /* 0x000fe200078e00ff */
[----:B------:R-:W-:-:S03]  /*eff0*/  SHF.R.U32.HI R3, RZ, 0x3, R5 ;  /* 0x00000003ff037819 */ /* 0x000fc60000011605 */
[----:B------:R-:W-:Y:S01]  /*f000*/  IMAD R0, R4, 0x2, R22 ;  /* 0x0000000204007824 */ /* 0x000fe200078e0216 */
[----:B------:R-:W-:-:S04]  /*f010*/  LOP3.LUT R2, R2, 0x70, RZ, 0xc0, !PT ;  /* 0x0000007002027812 */ /* 0x000fc800078ec0ff */
[----:B------:R3:W-:Y:S01]  /*f020*/  STL [R1+0x24], R0 ;  /* 0x0000240001007387 */ /* 0x0007e20000100800 */
[----:B------:R-:W-:-:S07]  /*f030*/  LOP3.LUT R2, R3, R2, RZ, 0xfc, !PT ;  /* 0x0000000203027212 */ /* 0x000fce00078efcff */
.L_x_706:
[----:B0-----:R-:W0:Y:S02]  /*f040*/  LDC.64 R2, c[0x0][0xc88] ;  /* 0x00032200ff027b82 */ /* 0x001e240000000a00 */
[----:B0-----:R-:W-:-:S05]  /*f050*/  IMAD.WIDE R2, R19, 0x4, R2 ;  /* 0x0000000413027825 */ /* 0x001fca00078e0202 */
[----:B------:R-:W3:Y:S01]  /*f060*/  LDG.E R10, desc[UR42][R2.64] ;  /* 0x0000002a020a7981 */ /* 0x000ee2000c1e1900 */
[----:B------:R-:W-:Y:S05]  /*f070*/  YIELD ;  /* 0x0000000000007946 */ /* 0x000fea0003800000 */
[----:B------:R-:W-:Y:S01]  /*f080*/  ULDC.64 UR4, c[0x0][0xa28] ;  /* 0x00028a0000047ab9 */ /* 0x000fe20000000a00 */
[----:B------:R-:W-:Y:S01]  /*f090*/  IMAD.MOV.U32 R9, RZ, RZ, RZ ;  /* 0x000000ffff097224 */ /* 0x000fe200078e00ff */
[----:B------:R-:W-:Y:S01]  /*f0a0*/  ISETP.NE.U32.AND P0, PT, RZ, UR4, PT ;  /* 0x00000004ff007c0c */ /* 0x000fe2000bf05070 */
[----:B------:R-:W-:Y:S01]  /*f0b0*/  ULDC.64 UR8, c[0x0][0xa18] ;  /* 0x0002860000087ab9 */ /* 0x000fe20000000a00 */
[----:B------:R-:W-:Y:S01]  /*f0c0*/  MOV R6, RZ ;  /* 0x000000ff00067202 */ /* 0x000fe20000000f00 */
[----:B------:R-:W-:Y:S01]  /*f0d0*/  ULDC.64 UR6, c[0x0][0xa10] ;  /* 0x0002840000067ab9 */ /* 0x000fe20000000a00 */
[----:B------:R-:W-:-:S02]  /*f0e0*/  ISETP.NE.AND.EX P0, PT, RZ, UR5, PT, P0 ;  /* 0x00000005ff007c0c */ /* 0x000fc4000bf05300 */
[----:B---3--:R-:W-:Y:S01]  /*f0f0*/  SHF.R.S32.HI R0, RZ, 0x1f, R10 ;  /* 0x0000001fff007819 */ /* 0x008fe2000001140a */
[----:B------:R-:W-:-:S10]  /*f100*/  IMAD.SHL.U32 R23, R10, 0x4, RZ ;  /* 0x000000040a177824 */ /* 0x000fd400078e00ff */
[C---:B------:R-:W-:Y:S01]  /*f110*/  @P0 LEA R2, P1, R10.reuse, UR4, 0x2 ;  /* 0x000000040a020c11 */ /* 0x040fe2000f8210ff */
[----:B------:R-:W-:Y:S03]  /*f120*/  STL [R1+0x8], R10 ;  /* 0x0000080a01007387 */ /* 0x000fe60000100800 */
[C-C-:B------:R-:W-:Y:S01]  /*f130*/  @P0 LEA.HI.X R3, R10.reuse, UR5, R0.reuse, 0x2, P1 ;  /* 0x000000050a030c11 */ /* 0x140fe200088f1400 */
[----:B------:R-:W-:Y:S01]  /*f140*/  ULDC.64 UR4, c[0x0][0xa00] ;  /* 0x0002800000047ab9 */ /* 0x000fe20000000a00 */
[----:B------:R-:W-:Y:S01]  /*f150*/  SHF.L.U64.HI R24, R10, 0x2, R0 ;  /* 0x000000020a187819 */ /* 0x000fe20000010200 */
[----:B------:R0:W-:Y:S04]  /*f160*/  STL [R1+0x30], R0 ;  /* 0x0000300001007387 */ /* 0x0001e80000100800 */
[----:B--2---:R1:W2:Y:S01]  /*f170*/  @P0 LDG.E R9, desc[UR42][R2.64] ;  /* 0x0000002a02090981 */ /* 0x0042a2000c1e1900 */
[----:B------:R-:W-:-:S02]  /*f180*/  ISETP.NE.U32.AND P0, PT, RZ, UR4, PT ;  /* 0x00000004ff007c0c */ /* 0x000fc4000bf05070 */
[----:B------:R-:W-:Y:S02]  /*f190*/  ISETP.NE.U32.AND P2, PT, RZ, UR8, PT ;  /* 0x00000008ff007c0c */ /* 0x000fe4000bf45070 */
[----:B------:R-:W-:Y:S01]  /*f1a0*/  ISETP.NE.AND.EX P0, PT, RZ, UR5, PT, P0 ;  /* 0x00000005ff007c0c */ /* 0x000fe2000bf05300 */
[----:B0-----:R-:W-:Y:S01]  /*f1b0*/  IMAD.MOV.U32 R0, RZ, RZ, RZ ;  /* 0x000000ffff007224 */ /* 0x001fe200078e00ff */
[----:B------:R-:W-:Y:S02]  /*f1c0*/  ISETP.NE.AND.EX P2, PT, RZ, UR9, PT, P2 ;  /* 0x00000009ff007c0c */ /* 0x000fe4000bf45320 */
[----:B------:R-:W-:Y:S02]  /*f1d0*/  ISETP.NE.U32.AND P1, PT, RZ, UR6, PT ;  /* 0x00000006ff007c0c */ /* 0x000fe4000bf25070 */
[----:B-1----:R-:W-:Y:S02]  /*f1e0*/  IADD3 R2, P3, R23, UR4, RZ ;  /* 0x0000000417027c10 */ /* 0x002fe4000ff7e0ff */
[----:B------:R-:W-:-:S02]  /*f1f0*/  ISETP.NE.AND.EX P1, PT, RZ, UR7, PT, P1 ;  /* 0x00000007ff007c0c */ /* 0x000fc4000bf25310 */
[----:B------:R-:W-:Y:S02]  /*f200*/  IADD3.X R3, R24, UR5, RZ, P3, !PT ;  /* 0x0000000518037c10 */ /* 0x000fe40009ffe4ff */
[----:B------:R-:W-:-:S03]  /*f210*/  IADD3 R4, P4, R23, UR6, RZ ;  /* 0x0000000617047c10 */ /* 0x000fc6000ff9e0ff */
[----:B------:R-:W3:Y:S01]  /*f220*/  @P0 LDG.E R6, desc[UR42][R2.64] ;  /* 0x0000002a02060981 */ /* 0x000ee2000c1e1900 */
[----:B------:R-:W-:Y:S01]  /*f230*/  ULDC UR4, c[0x0][0x288] ;  /* 0x0000a20000047ab9 */ /* 0x000fe20000000800 */
[----:B------:R-:W-:Y:S01]  /*f240*/  IADD3.X R5, R24, UR7, RZ, P4, !PT ;  /* 0x0000000718057c10 */ /* 0x000fe2000a7fe4ff */
[----:B------:R-:W-:Y:S01]  /*f250*/  IMAD.U32 R8, RZ, RZ, UR4 ;  /* 0x00000004ff087e24 */ /* 0x000fe2000f8e00ff */
[----:B------:R-:W-:-:S03]  /*f260*/  ULDC.64 UR4, c[0x0][0x418] ;  /* 0x0001060000047ab9 */ /* 0x000fc60000000a00 */
[----:B------:R-:W5:Y:S04]  /*f270*/  @P1 LDG.E R0, desc[UR42][R4.64] ;  /* 0x0000002a04001981 */ /* 0x000f68000c1e1900 */
[----:B---3--:R0:W-:Y:S02]  /*f280*/  STL [R1+0x28], R6 ;  /* 0x0000280601007387 */ /* 0x0081e40000100800 */
[----:B0-----:R-:W-:-:S04]  /*f290*/  @P2 IADD3 R6, P3, R23, UR8, RZ ;  /* 0x0000000817062c10 */ /* 0x001fc8000ff7e0ff */
[----:B------:R-:W-:-:S05]  /*f2a0*/  @P2 IADD3.X R7, R24, UR9, RZ, P3, !PT ;  /* 0x0000000918072c10 */ /* 0x000fca0009ffe4ff */
[----:B------:R0:W3:Y:S01]  /*f2b0*/  @P2 LDG.E R8, desc[UR42][R6.64] ;  /* 0x0000002a06082981 */ /* 0x0000e2000c1e1900 */
[----:B------:R-:W-:-:S03]  /*f2c0*/  UISETP.NE.U32.AND UP0, UPT, UR4, URZ, UPT ;  /* 0x0000003f0400728c */ /* 0x000fc6000bf05070 */
[----:B--2---:R1:W-:Y:S01]  /*f2d0*/  STL [R1+0x1c], R9 ;  /* 0x00001c0901007387 */ /* 0x0043e20000100800 */
[----:B------:R-:W-:Y:S01]  /*f2e0*/  UISETP.NE.AND.EX UP0, UPT, UR5, URZ, UPT, UP0 ;  /* 0x0000003f0500728c */ /* 0x000fe2000bf05300 */
[----:B------:R-:W-:Y:S02]  /*f2f0*/  ULDC UR4, c[0x0][0x424] ;  /* 0x0001090000047ab9 */ /* 0x000fe40000000800 */
[----:B------:R-:W-:Y:S01]  /*f300*/  ULDC UR5, c[0x0][0x2f0] ;  /* 0x0000bc0000057ab9 */ /* 0x000fe20000000800 */
[----:B------:R-:W-:-:S04]  /*f310*/  USEL UR4, UR4, 0x1, UP0 ;  /* 0x0000000104047887 */ /* 0x000fc80008000000 */
[----:B------:R-:W-:-:S03]  /*f320*/  UIMAD UR4, UR4, UR5, URZ ;  /* 0x00000005040472a4 */ /* 0x000fc6000f8e023f */
[----:B------:R-:W-:Y:S02]  /*f330*/  ULDC UR5, c[0x0][0x348] ;  /* 0x0000d20000057ab9 */ /* 0x000fe40000000800 */
[----:B0-----:R-:W-:Y:S01]  /*f340*/  IMAD.U32 R6, RZ, RZ, UR5 ;  /* 0x00000005ff067e24 */ /* 0x001fe2000f8e00ff */
[----:B------:R-:W-:Y:S01]  /*f350*/  MOV R7, UR4 ;  /* 0x0000000400077c02 */ /* 0x000fe20008000f00 */
[----:B---3--:R1:W-:Y:S01]  /*f360*/  STL [R1+0x34], R8 ;  /* 0x0000340801007387 */ /* 0x0083e20000100800 */
[----:B------:R-:W-:Y:S05]  /*f370*/  @P2 BRA `(.L_x_614) ;  /* 0x0000000000142947 */ /* 0x000fea0003800000 */
[----:B------:R-:W-:Y:S05]  /*f380*/  @!P0 BRA `(.L_x_614) ;  /* 0x0000000000108947 */ /* 0x000fea0003800000 */
[----:B-1----:R-:W2:Y:S04]  /*f390*/  LDG.E R8, desc[UR42][R2.64] ;  /* 0x0000002a02087981 */ /* 0x002ea8000c1e1900 */
[----:B------:R-:W2:Y:S02]  /*f3a0*/  LDG.E R2, desc[UR42][R2.64+0x4] ;  /* 0x0000042a02027981 */ /* 0x000ea4000c1e1900 */
[----:B--2---:R-:W-:-:S05]  /*f3b0*/  IMAD.IADD R2, R2, 0x1, -R8 ;  /* 0x0000000102027824 */ /* 0x004fca00078e0a08 */
[----:B------:R0:W-:Y:S02]  /*f3c0*/  STL [R1+0x34], R2 ;  /* 0x0000340201007387 */ /* 0x0001e40000100800 */
.L_x_614:
[----:B-1----:R-:W-:Y:S01]  /*f3d0*/  IMAD.MOV.U32 R8, RZ, RZ, R10 ;  /* 0x000000ffff087224 */ /* 0x002fe200078e000a */
[----:B------:R-:W-:Y:S02]  /*f3e0*/  ULDC.64 UR4, c[0x0][0xa20] ;  /* 0x0002880000047ab9 */ /* 0x000fe40000000a00 */
[----:B------:R-:W-:Y:S02]  /*f3f0*/  ISETP.NE.U32.AND P0, PT, RZ, UR4, PT ;  /* 0x00000004ff007c0c */ /* 0x000fe4000bf05070 */
[----:B------:R1:W-:Y:S02]  /*f400*/  STL [R1+0xc], R8 ;  /* 0x00000c0801007387 */ /* 0x0003e40000100800 */
[----:B------:R-:W-:-:S13]  /*f410*/  ISETP.NE.AND.EX P0, PT, RZ, UR5, PT, P0 ;  /* 0x00000005ff007c0c */ /* 0x000fda000bf05300 */
[----:B-1----:R-:W-:Y:S05]  /*f420*/  @!P0 BRA `(.L_x_615) ;  /* 0x0000000000108947 */ /* 0x002fea0003800000 */
[----:B0-----:R-:W-:-:S04]  /*f430*/  IADD3 R2, P0, R23, UR4, RZ ;  /* 0x0000000417027c10 */ /* 0x001fc8000ff1e0ff */
[----:B------:R-:W-:-:S05]  /*f440*/  IADD3.X R3, R24, UR5, RZ, P0, !PT ;  /* 0x0000000518037c10 */ /* 0x000fca00087fe4ff */
[----:B------:R1:W5:Y:S01]  /*f450*/  LDG.E R7, desc[UR42][R2.64] ;  /* 0x0000002a02077981 */ /* 0x000362000c1e1900 */
[----:B------:R-:W-:Y:S05]  /*f460*/  BRA `(.L_x_616) ;  /* 0x0000000000247947 */ /* 0x000fea0003800000 */
.L_x_615:
[----:B------:R-:W-:Y:S02]  /*f470*/  ULDC.64 UR4, c[0x0][0xa08] ;  /* 0x0002820000047ab9 */ /* 0x000fe40000000a00 */
[----:B------:R-:W-:-:S04]  /*f480*/  ISETP.NE.U32.AND P0, PT, RZ, UR4, PT ;  /* 0x00000004ff007c0c */ /* 0x000fc8000bf05070 */
[----:B------:R-:W-:-:S13]  /*f490*/  ISETP.NE.AND.EX P0, PT, RZ, UR5, PT, P0 ;  /* 0x00000005ff007c0c */ /* 0x000fda000bf05300 */
[----:B------:R-:W-:Y:S05]  /*f4a0*/  @!P0 BRA `(.L_x_616) ;  /* 0x0000000000148947 */ /* 0x000fea0003800000 */
[----:B0-----:R-:W0:Y:S02]  /*f4b0*/  LDC.64 R2, c[0x0][0xa08] ;  /* 0x00028200ff027b82 */ /* 0x001e240000000a00 */
[----:B0-----:R-:W-:-:S05]  /*f4c0*/  IMAD.WIDE R2, R8, 0x4, R2 ;  /* 0x0000000408027825 */ /* 0x001fca00078e0202 */
[----:B------:R-:W2:Y:S04]  /*f4d0*/  LDG.E R7, desc[UR42][R2.64] ;  /* 0x0000002a02077981 */ /* 0x000ea8000c1e1900 */
[----:B------:R-:W2:Y:S02]  /*f4e0*/  LDG.E R2, desc[UR42][R2.64+0x4] ;  /* 0x0000042a02027981 */ /* 0x000ea4000c1e1900 */
[----:B--2---:R-:W-:-:S07]  /*f4f0*/  IMAD.IADD R7, R2, 0x1, -R7 ;  /* 0x0000000102077824 */ /* 0x004fce00078e0a07 */
.L_x_616:
[----:B01----:R-:W2:Y:S04]  /*f500*/  @P1 LDG.E R2, desc[UR42][R4.64] ;  /* 0x0000002a04021981 */ /* 0x003ea8000c1e1900 */
[----:B------:R-:W2:Y:S01]  /*f510*/  @P1 LDG.E R4, desc[UR42][R4.64+0x4] ;  /* 0x0000042a04041981 */ /* 0x000ea2000c1e1900 */
[----:B-----5:R-:W-:Y:S01]  /*f520*/  IMAD.IADD R7, R7, 0x1, -R9 ;  /* 0x0000000107077824 */ /* 0x020fe200078e0a09 */
[----:B------:R-:W-:Y:S01]  /*f530*/  BSSY B0, `(.L_x_617) ;  /* 0x00000dc000007945 */ /* 0x000fe20003800000 */
[----:B--2---:R-:W-:-:S05]  /*f540*/  @P1 IADD3 R6, -R2, R4, RZ ;  /* 0x0000000402061210 */ /* 0x004fca0007ffe1ff */
[----:B------:R-:W-:-:S05]  /*f550*/  IMAD.IADD R2, R7, 0x1, R6 ;  /* 0x0000000107027824 */ /* 0x000fca00078e0206 */
[----:B------:R0:W-:Y:S02]  /*f560*/  STL [R1+0x18], R2 ;  /* 0x0000180201007387 */ /* 0x0001e40000100800 */
[----:B0-----:R-:W-:-:S05]  /*f570*/  VIADD R2, R2, 0x7f ;  /* 0x0000007f02027836 */ /* 0x001fca0000000000 */
[----:B------:R-:W-:-:S04]  /*f580*/  SHF.R.S32.HI R3, RZ, 0x1f, R2 ;  /* 0x0000001fff037819 */ /* 0x000fc80000011402 */
[----:B------:R-:W-:Y:S02]  /*f590*/  LEA.HI R4, R3, R2, RZ, 0x7 ;  /* 0x0000000203047211 */ /* 0x000fe400078f38ff */
[----:B------:R-:W-:Y:S02]  /*f5a0*/  IADD3 R3, -R7, RZ, RZ ;  /* 0x000000ff07037210 */ /* 0x000fe40007ffe1ff */
[----:B------:R-:W-:Y:S01]  /*f5b0*/  LOP3.LUT R2, R4, 0xffffff80, RZ, 0xc0, !PT ;  /* 0xffffff8004027812 */ /* 0x000fe200078ec0ff */
[----:B------:R0:W-:Y:S01]  /*f5c0*/  STL [R1+0x3c], R4 ;  /* 0x00003c0401007387 */ /* 0x0001e20000100800 */
[----:B------:R-:W-:Y:S02]  /*f5d0*/  VIMNMX R3, RZ, R3, !PT ;  /* 0x00000003ff037248 */ /* 0x000fe40007fe0100 */
[----:B------:R-:W-:-:S04]  /*f5e0*/  VIADDMNMX R2, R2, -R7, R6, PT ;  /* 0x8000000702027246 */ /* 0x000fc80003800106 */
[----:B------:R-:W-:Y:S02]  /*f5f0*/  ISETP.GT.AND P0, PT, R2, R3, PT ;  /* 0x000000030200720c */ /* 0x000fe40003f04270 */
[----:B------:R-:W-:-:S11]  /*f600*/  SHF.R.U32.HI R3, RZ, 0x7, R3 ;  /* 0x00000007ff037819 */ /* 0x000fd60000011603 */
[----:B------:R-:W-:-:S05]  /*f610*/  @P0 VIADD R2, R2, 0x7f ;  /* 0x0000007f02020836 */ /* 0x000fca0000000000 */
[----:B0-----:R-:W-:-:S04]  /*f620*/  @P0 SHF.R.S32.HI R4, RZ, 0x1f, R2 ;  /* 0x0000001fff040819 */ /* 0x001fc80000011402 */
[----:B------:R-:W-:Y:S01]  /*f630*/  @P0 LEA.HI R2, R4, R2, RZ, 0x7 ;  /* 0x0000000204020211 */ /* 0x000fe200078f38ff */
[----:B------:R-:W-:-:S03]  /*f640*/  IMAD.MOV.U32 R4, RZ, RZ, R3 ;  /* 0x000000ffff047224 */ /* 0x000fc600078e0003 */
[----:B------:R-:W-:Y:S02]  /*f650*/  @P0 SHF.R.S32.HI R4, RZ, 0x7, R2 ;  /* 0x00000007ff040819 */ /* 0x000fe40000011402 */
[----:B------:R-:W-:Y:S02]  /*f660*/  PLOP3.LUT P0, PT, PT, PT, PT, 0x80, 0x0 ;  /* 0x000000000000781c */ /* 0x000fe40003f0f070 */
[----:B------:R-:W-:-:S13]  /*f670*/  ISETP.GT.AND P2, PT, R4, R3, PT ;  /* 0x000000030400720c */ /* 0x000fda0003f44270 */
[----:B------:R-:W-:Y:S05]  /*f680*/  @!P2 BRA `(.L_x_618) ;  /* 0x0000000c0018a947 */ /* 0x000fea0003800000 */
[----:B------:R-:W-:Y:S01]  /*f690*/  UMOV UR4, 0xffffffff ;  /* 0xffffffff00047882 */ /* 0x000fe20000000000 */
[----:B------:R-:W-:Y:S02]  /*f6a0*/  SEL R2, R8, RZ, !P1 ;  /* 0x000000ff08027207 */ /* 0x000fe40004800000 */
[----:B------:R-:W-:Y:S05]  /*f6b0*/  BRA.DIV UR4, `(.L_x_619) ;  /* 0x0000006604e47947 */ /* 0x000fea000b800000 */
[----:B------:R-:W0:Y:S02]  /*f6c0*/  S2R R5, SR_TID.X ;  /* 0x0000000000057919 */ /* 0x000e240000002100 */
[----:B0-----:R-:W-:-:S04]  /*f6d0*/  SHF.R.U32.HI R5, RZ, 0x5, R5 ;  /* 0x00000005ff057819 */ /* 0x001fc80000011605 */
[----:B------:R-:W-:-:S05]  /*f6e0*/  LOP3.LUT R5, R5, 0x3, RZ, 0xc0, !PT ;  /* 0x0000000305057812 */ /* 0x000fca00078ec0ff */
[----:B------:R0:W1:Y:S02]  /*f6f0*/  SHFL.IDX PT, R14, R5, RZ, 0x1f ;  /* 0x00001fff050e7589 */ /* 0x00006400000e0000 */
.L_x_774:
[----:B-1----:R-:W-:Y:S02]  /*f700*/  ISETP.NE.AND P0, PT, R14, RZ, PT ;  /* 0x000000ff0e00720c */ /* 0x002fe40003f05270 */
[----:B------:R-:W-:-:S11]  /*f710*/  PLOP3.LUT P6, PT, PT, PT, PT, 0x8, 0x0 ;  /* 0x000000000000781c */ /* 0x000fd60003fce170 */
[----:B------:R-:W-:Y:S05]  /*f720*/  @P0 BRA `(.L_x_620) ;  /* 0x00000000000c0947 */ /* 0x000fea0003800000 */
[----:B------:R-:W-:-:S03]  /*f730*/  UMOV UR4, 0xffffffff ;  /* 0xffffffff00047882 */ /* 0x000fc60000000000 */
[----:B------:R-:W-:Y:S05]  /*f740*/  BRA.DIV UR4, `(.L_x_621) ;  /* 0x0000006604f47947 */ /* 0x000fea000b800000 */
[----:B------:R-:W-:-:S13]  /*f750*/  ELECT P6, URZ, PT ;  /* 0x00000000003f782f */ /* 0x000fda00038c0000 */
.L_x_620:
[----:B0-----:R-:W2:Y:S01]  /*f760*/  LDL R5, [R1+0x40] ;  /* 0x0000400001057983 */ /* 0x001ea20000100800 */
[----:B------:R-:W-:Y:S01]  /*f770*/  BSSY B1, `(.L_x_622) ;  /* 0x0000008000017945 */ /* 0x000fe20003800000 */
[----:B--2---:R-:W-:-:S05]  /*f780*/  VIADD R5, R5, 0x1 ;  /* 0x0000000105057836 */ /* 0x004fca0000000000 */
[----:B------:R-:W-:-:S04]  /*f790*/  LEA.HI R6, R5, R5, RZ, 0x1 ;  /* 0x0000000505067211 */ /* 0x000fc800078f08ff */
[----:B------:R-:W-:-:S04]  /*f7a0*/  LOP3.LUT R6, R6, 0xfffffffe, RZ, 0xc0, !PT ;  /* 0xfffffffe06067812 */ /* 0x000fc800078ec0ff */
[----:B------:R-:W-:-:S04]  /*f7b0*/  IADD3 R5, R5, -R6, RZ ;  /* 0x8000000605057210 */ /* 0x000fc80007ffe0ff */
[----:B------:R-:W-:-:S04]  /*f7c0*/  SHF.L.U32 R5, R5, 0x1f, RZ ;  /* 0x0000001f05057819 */ /* 0x000fc800000006ff */
[----:B------:R-:W0:Y:S02]  /*f7d0*/  SYNCS.PHASECHK.TRANS64.TRYWAIT P0, [R22+URZ+0x16820], R5 ;  /* 0x01682005160075a7 */ /* 0x000e24000800017f */
[----:B0-----:R-:W-:Y:S05]  /*f7e0*/  @!P0 BRA `(.L_x_623) ;  /* 0x0000006400ec8947 */ /* 0x001fea0003800000 */
.L_x_777:
[----:B------:R-:W-:Y:S05]  /*f7f0*/  BSYNC B1 ;  /* 0x0000000000017941 */ /* 0x000fea0003800000 */
.L_x_622:
[----:B------:R-:W-:Y:S04]  /*f800*/  BSSY B1, `(.L_x_624) ;  /* 0x000004f000017945 */ /* 0x000fe80003800000 */
[----:B------:R-:W-:Y:S05]  /*f810*/  @!P6 BRA `(.L_x_625) ;  /* 0x000000040034e947 */ /* 0x000fea0003800000 */
[----:B------:R-:W1:Y:S01]  /*f820*/  S2R R6, SR_TID.X ;  /* 0x0000000000067919 */ /* 0x000e620000002100 */
[----:B0-----:R-:W-:Y:S01]  /*f830*/  IMAD R5, R27, 0x8, R22 ;  /* 0x000000081b057824 */ /* 0x001fe200078e0216 */
[----:B------:R-:W-:Y:S01]  /*f840*/  BSSY B2, `(.L_x_626) ;  /* 0x0000006000027945 */ /* 0x000fe20003800000 */
[----:B-1----:R-:W-:Y:S02]  /*f850*/  LOP3.LUT R7, R6, 0x7f, RZ, 0xc0, !PT ;  /* 0x0000007f06077812 */ /* 0x002fe400078ec0ff */
[----:B------:R-:W-:Y:S02]  /*f860*/  SHF.L.U32 R6, R29, 0x1f, RZ ;  /* 0x0000001f1d067819 */ /* 0x000fe400000006ff */
[----:B------:R-:W-:Y:S02]  /*f870*/  ISETP.NE.AND P1, PT, R7, RZ, PT ;  /* 0x000000ff0700720c */ /* 0x000fe40003f25270 */
[----:B------:R-:W0:Y:S02]  /*f880*/  SYNCS.PHASECHK.TRANS64.TRYWAIT P0, [R5+URZ+0x168a0], R6 ;  /* 0x0168a006050075a7 */ /* 0x000e24000800017f */
[----:B0-----:R-:W-:Y:S09]  /*f890*/  @!P0 BRA `(.L_x_627) ;  /* 0x0000006400d48947 */ /* 0x001ff20003800000 */
.L_x_778:
[----:B------:R-:W-:Y:S05]  /*f8a0*/  BSYNC B2 ;  /* 0x0000000000027941 */ /* 0x000fea0003800000 */
.L_x_626:
[----:B------:R-:W-:Y:S04]  /*f8b0*/  BSSY B2, `(.L_x_628) ;  /* 0x0000009000027945 */ /* 0x000fe80003800000 */
[----:B------:R-:W-:Y:S05]  /*f8c0*/  @P1 BRA `(.L_x_629) ;  /* 0x00000000001c1947 */ /* 0x000fea0003800000 */
[----:B------:R-:W1:Y:S02]  /*f8d0*/  S2R R7, SR_TID.X ;  /* 0x0000000000077919 */ /* 0x000e640000002100 */
[----:B-1----:R-:W-:Y:S01]  /*f8e0*/  LOP3.LUT R8, R7, 0x1f, RZ, 0xc0, !PT ;  /* 0x0000001f07087812 */ /* 0x002fe200078ec0ff */
[----:B------:R-:W-:-:S03]  /*f8f0*/  IMAD.MOV.U32 R7, RZ, RZ, 0x4000 ;  /* 0x00004000ff077424 */ /* 0x000fc600078e00ff */
[----:B------:R-:W-:Y:S01]  /*f900*/  ISETP.NE.AND P0, PT, R8, RZ, PT ;  /* 0x000000ff0800720c */ /* 0x000fe20003f05270 */
[----:B------:R1:W-:-:S12]  /*f910*/  SYNCS.ARRIVE.TRANS64 RZ, [R5+URZ+0x16890], R7 ;  /* 0x0168900705ff79a7 */ /* 0x0003d8000800003f */
[----:B-1----:R-:W-:Y:S05]  /*f920*/  @!P0 BRA `(.L_x_629) ;  /* 0x0000000000048947 */ /* 0x002fea0003800000 */
[----:B------:R-:W-:Y:S01]  /*f930*/  BPT.TRAP 0x1 ;  /* 0x000000040000795c */ /* 0x000fe20000300000 */
.L_x_629:
[----:B------:R-:W-:Y:S05]  /*f940*/  BSYNC B2 ;  /* 0x0000000000027941 */ /* 0x000fea0003800000 */
.L_x_628:
[----:B------:R-:W-:Y:S01]  /*f950*/  IMAD.MOV.U32 R11, RZ, RZ, RZ ;  /* 0x000000ffff0b7224 */ /* 0x000fe200078e00ff */
[----:B------:R-:W-:Y:S01]  /*f960*/  LEA R7, R4, R0, 0x7 ;  /* 0x0000000004077211 */ /* 0x000fe200078e38ff */
[----:B------:R-:W-:Y:S01]  /*f970*/  IMAD R8, R27, 0x4000, R22 ;  /* 0x000040001b087824 */ /* 0x000fe200078e0216 */
[----:B------:R-:W-:Y:S01]  /*f980*/  UIADD3 UR4, UP0, UR40, 0x570, URZ ;  /* 0x0000057028047890 */ /* 0x000fe2000ff1e03f */
[----:B------:R-:W-:Y:S01]  /*f990*/  PLOP3.LUT P0, PT, PT, PT, PT, 0x80, 0x0 ;  /* 0x000000000000781c */ /* 0x000fe20003f0f070 */
[----:B------:R-:W-:Y:S01]  /*f9a0*/  VIADD R9, R5, 0x16890 ;  /* 0x0001689005097836 */ /* 0x000fe20000000000 */
[----:B------:R-:W-:Y:S01]  /*f9b0*/  R2UR UR10, R11 ;  /* 0x000000000b0a72ca */ /* 0x000fe200000e0000 */
[----:B------:R-:W-:Y:S01]  /*f9c0*/  VIADD R7, R7, 0xffffff80 ;  /* 0xffffff8007077836 */ /* 0x000fe20000000000 */
[----:B------:R-:W-:Y:S01]  /*f9d0*/  SHF.L.U32 R10, R27, 0xd, RZ ;  /* 0x0000000d1b0a7819 */ /* 0x000fe200000006ff */
[----:B------:R-:W-:Y:S01]  /*f9e0*/  VIADD R8, R8, 0xe400 ;  /* 0x0000e40008087836 */ /* 0x000fe20000000000 */
[----:B------:R-:W-:Y:S01]  /*f9f0*/  UIADD3.X UR5, URZ, UR41, URZ, UP0, !UPT ;  /* 0x000000293f057290 */ /* 0x000fe200087fe43f */
[----:B------:R-:W-:Y:S01]  /*fa00*/  UMOV UR6, 0x0 ;  /* 0x0000000000067882 */ /* 0x000fe20000000000 */
[----:B------:R-:W-:-:S10]  /*fa10*/  UMOV UR7, 0x12f00000 ;  /* 0x12f0000000077882 */ /* 0x000fd40000000000 */
.L_x_630:
[----:B------:R-:W-:-:S13]  /*fa20*/  @P0 ELECT P2, URZ, PT ;  /* 0x00000000003f082f */ /* 0x000fda0003840000 */
[----:B------:R-:W-:Y:S02]  /*fa30*/  @P2 R2UR UR13, R2 ;  /* 0x00000000020d22ca */ /* 0x000fe400000e0000 */
[----:B------:R-:W-:Y:S02]  /*fa40*/  @P2 R2UR UR12, R18 ;  /* 0x00000000120c22ca */ /* 0x000fe400000e0000 */
[----:B------:R-:W-:Y:S02]  /*fa50*/  @P2 R2UR UR11, R7 ;  /* 0x00000000070b22ca */ /* 0x000fe400000e0000 */
[----:B------:R-:W-:Y:S02]  /*fa60*/  @P2 R2UR UR9, R9 ;  /* 0x00000000090922ca */ /* 0x000fe400000e0000 */
[----:B------:R-:W-:Y:S02]  /*fa70*/  @P2 R2UR UR8, R8 ;  /* 0x00000000080822ca */ /* 0x000fe400000e0000 */
[----:B------:R-:W-:-:S02]  /*fa80*/  @P2 PLOP3.LUT P0, PT, P2, PT, PT, 0x8, 0x0 ;  /* 0x000000000000281c */ /* 0x000fc4000170e170 */
[----:B------:R-:W-:-:S09]  /*fa90*/  PLOP3.LUT P2, PT, PT, PT, PT, 0x8, 0x0 ;  /* 0x000000000000781c */ /* 0x000fd20003f4e170 */
[----:B------:R1:W-:Y:S02]  /*faa0*/  UTMALDG.4D [UR8], [UR4], desc[UR6] ;  /* 0x00000608040075b4 */ /* 0x0003e40008019000 */
[----:B-1----:R-:W-:Y:S05]  /*fab0*/  @P0 BRA.U.ANY `(.L_x_630) ;  /* 0xfffffffd00d80947 */ /* 0x002fea000393ffff */
[----:B------:R-:W1:Y:S01]  /*fac0*/  SYNCS.PHASECHK.TRANS64.TRYWAIT P0, [R5+URZ+0x168c0], R6 ;  /* 0x0168c006050075a7 */ /* 0x000e62000800017f */
[----:B------:R-:W-:Y:S04]  /*fad0*/  BSSY B2, `(.L_x_631) ;  /* 0x0000002000027945 */ /* 0x000fe80003800000 */
[----:B-1----:R-:W-:Y:S05]  /*fae0*/  @!P0 BRA `(.L_x_632) ;  /* 0x0000006400548947 */ /* 0x002fea0003800000 */
.L_x_779:
[----:B------:R-:W-:Y:S05]  /*faf0*/  BSYNC B2 ;  /* 0x0000000000027941 */ /* 0x000fea0003800000 */
.L_x_631:
[----:B------:R-:W-:Y:S01]  /*fb00*/  BSSY B2, `(.L_x_633) ;  /* 0x000000b000027945 */ /* 0x000fe20003800000 */
[----:B------:R-:W-:Y:S02]  /*fb10*/  IMAD.MOV.U32 R8, RZ, RZ, 0x0 ;  /* 0x00000000ff087424 */ /* 0x000fe400078e00ff */
[----:B------:R-:W-:Y:S01]  /*fb20*/  IMAD.MOV.U32 R9, RZ, RZ, 0x12f00000 ;  /* 0x12f00000ff097424 */ /* 0x000fe200078e00ff */
[----:B------:R-:W-:Y:S06]  /*fb30*/  @P1 BRA `(.L_x_634) ;  /* 0x00000000001c1947 */ /* 0x000fec0003800000 */
[----:B------:R-:W2:Y:S01]  /*fb40*/  S2R R12, SR_TID.X ;  /* 0x00000000000c7919 */ /* 0x000ea20000002100 */
[----:B01----:R-:W-:-:S04]  /*fb50*/  MOV R6, 0x4000 ;  /* 0x0000400000067802 */ /* 0x003fc80000000f00 */
[----:B------:R3:W-:Y:S01]  /*fb60*/  SYNCS.ARRIVE.TRANS64 RZ, [R5+URZ+0x168b0], R6 ;  /* 0x0168b00605ff79a7 */ /* 0x0007e2000800003f */
[----:B--2---:R-:W-:-:S04]  /*fb70*/  LOP3.LUT R12, R12, 0x1f, RZ, 0xc0, !PT ;  /* 0x0000001f0c0c7812 */ /* 0x004fc800078ec0ff */
[----:B------:R-:W-:-:S13]  /*fb80*/  ISETP.NE.AND P0, PT, R12, RZ, PT ;  /* 0x000000ff0c00720c */ /* 0x000fda0003f05270 */
[----:B---3--:R-:W-:Y:S05]  /*fb90*/  @!P0 BRA `(.L_x_634) ;  /* 0x0000000000048947 */ /* 0x008fea0003800000 */
[----:B------:R-:W-:Y:S01]  /*fba0*/  BPT.TRAP 0x1 ;  /* 0x000000040000795c */ /* 0x000fe20000300000 */
.L_x_634:
[----:B------:R-:W-:Y:S05]  /*fbb0*/  BSYNC B2 ;  /* 0x0000000000027941 */ /* 0x000fea0003800000 */
.L_x_633:
[----:B------:R-:W-:Y:S01]  /*fbc0*/  R2UR UR10, R11 ;  /* 0x000000000b0a72ca */ /* 0x000fe200000e0000 */
[----:B------:R-:W-:Y:S01]  /*fbd0*/  IMAD R10, R10, 0x2, R22 ;  /* 0x000000020a0a7824 */ /* 0x000fe200078e0216 */
[----:B------:R-:W-:Y:S01]  /*fbe0*/  R2UR UR6, R8 ;  /* 0x00000000080672ca */ /* 0x000fe200000e0000 */
[----:B------:R-:W-:Y:S01]  /*fbf0*/  UIADD3 UR4, UP0, UR40, 0x670, URZ ;  /* 0x0000067028047890 */ /* 0x000fe2000ff1e03f */
[----:B------:R-:W-:Y:S01]  /*fc00*/  R2UR UR7, R9 ;  /* 0x00000000090772ca */ /* 0x000fe200000e0000 */
[----:B01----:R-:W-:Y:S01]  /*fc10*/  VIADD R5, R5, 0x168b0 ;  /* 0x000168b005057836 */ /* 0x003fe20000000000 */
[----:B------:R-:W-:Y:S01]  /*fc20*/  PLOP3.LUT P0, PT, PT, PT, PT, 0x80, 0x0 ;  /* 0x000000000000781c */ /* 0x000fe20003f0f070 */
[----:B------:R-:W-:Y:S01]  /*fc30*/  VIADD R10, R10, 0x400 ;  /* 0x000004000a0a7836 */ /* 0x000fe20000000000 */
[----:B------:R-:W-:-:S12]  /*fc40*/  UIADD3.X UR5, URZ, UR41, URZ, UP0, !UPT ;  /* 0x000000293f057290 */ /* 0x000fd800087fe43f */
.L_x_635:
        /* <DEDUP_REMOVED lines=10> */
.L_x_625:
[----:B------:R-:W-:Y:S05]  /*fcf0*/  BSYNC B1 ;  /* 0x0000000000017941 */ /* 0x000fea0003800000 */
.L_x_624:
[----:B------:R-:W-:Y:S01]  /*fd00*/  VIADD R4, R4, 0xfffffffe ;  /* 0xfffffffe04047836 */ /* 0x000fe20000000000 */
[----:B------:R-:W-:Y:S02]  /*fd10*/  IADD3 R27, R27, 0x1, RZ ;  /* 0x000000011b1b7810 */ /* 0x000fe40007ffe0ff */
[----:B------:R-:W-:Y:S02]  /*fd20*/  PLOP3.LUT P0, PT, PT, PT, PT, 0x8, 0x0 ;  /* 0x000000000000781c */ /* 0x000fe40003f0e170 */
[----:B------:R-:W-:Y:S02]  /*fd30*/  ISETP.GE.AND P2, PT, R4, R3, PT ;  /* 0x000000030400720c */ /* 0x000fe40003f46270 */
[----:B------:R-:W-:-:S04]  /*fd40*/  ISETP.NE.AND P1, PT, R27, 0x2, PT ;  /* 0x000000021b00780c */ /* 0x000fc80003f25270 */
[----:B0-----:R-:W-:Y:S02]  /*fd50*/  SEL R5, RZ, 0x1, P1 ;  /* 0x00000001ff057807 */ /* 0x001fe40000800000 */
[----:B------:R-:W-:Y:S02]  /*fd60*/  SEL R27, R27, RZ, P1 ;  /* 0x000000ff1b1b7207 */ /* 0x000fe40000800000 */
[----:B------:R-:W-:-:S03]  /*fd70*/  LOP3.LUT R29, R29, R5, RZ, 0x3c, !PT ;  /* 0x000000051d1d7212 */ /* 0x000fc600078e3cff */
[----:B------:R-:W-:Y:S05]  /*fd80*/  @!P2 BRA `(.L_x_618) ;  /* 0x000000040058a947 */ /* 0x000fea0003800000 */
.L_x_648:
[----:B------:R-:W-:Y:S05]  /*fd90*/  YIELD ;  /* 0x0000000000007946 */ /* 0x000fea0003800000 */
[----:B------:R-:W-:Y:S04]  /*fda0*/  BSSY B1, `(.L_x_636) ;  /* 0x000004c000017945 */ /* 0x000fe80003800000 */
[----:B------:R-:W-:Y:S05]  /*fdb0*/  @!P6 BRA `(.L_x_637) ;  /* 0x000000040028e947 */ /* 0x000fea0003800000 */
[----:B------:R-:W0:Y:S01]  /*fdc0*/  S2R R5, SR_TID.X ;  /* 0x0000000000057919 */ /* 0x000e220000002100 */
[----:B------:R-:W-:Y:S01]  /*fdd0*/  SHF.L.U32 R6, R29, 0x1f, RZ ;  /* 0x0000001f1d067819 */ /* 0x000fe200000006ff */
[----:B------:R-:W-:Y:S01]  /*fde0*/  BSSY B2, `(.L_x_638) ;  /* 0x0000006000027945 */ /* 0x000fe20003800000 */
[----:B0-----:R-:W-:Y:S01]  /*fdf0*/  LOP3.LUT R7, R5, 0x7f, RZ, 0xc0, !PT ;  /* 0x0000007f05077812 */ /* 0x001fe200078ec0ff */
[----:B------:R-:W-:-:S03]  /*fe00*/  IMAD R5, R27, 0x8, R22 ;  /* 0x000000081b057824 */ /* 0x000fc600078e0216 */
[----:B------:R-:W-:Y:S01]  /*fe10*/  ISETP.NE.AND P2, PT, R7, RZ, PT ;  /* 0x000000ff0700720c */ /* 0x000fe20003f45270 */
[----:B------:R-:W0:Y:S02]  /*fe20*/  SYNCS.PHASECHK.TRANS64.TRYWAIT P1, [R5+URZ+0x168a0], R6 ;  /* 0x0168a006050075a7 */ /* 0x000e24000802017f */
[----:B0-----:R-:W-:Y:S10]  /*fe30*/  @!P1 BRA `(.L_x_639) ;  /* 0x0000006000949947 */ /* 0x001ff40003800000 */
.L_x_780:
[----:B------:R-:W-:Y:S05]  /*fe40*/  BSYNC B2 ;  /* 0x0000000000027941 */ /* 0x000fea0003800000 */
.L_x_638:
        /* <DEDUP_REMOVED lines=9> */
.L_x_641:
[----:B------:R-:W-:Y:S05]  /*fee0*/  BSYNC B2 ;  /* 0x0000000000027941 */ /* 0x000fea0003800000 */
.L_x_640:
[----:B------:R-:W-:Y:S01]  /*fef0*/  MOV R11, RZ ;  /* 0x000000ff000b7202 */ /* 0x000fe20000000f00 */
[----:B------:R-:W-:Y:S01]  /*ff00*/  IMAD R7, R27, 0x4000, R22 ;  /* 0x000040001b077824 */ /* 0x000fe200078e0216 */
[----:B------:R-:W-:Y:S01]  /*ff10*/  UIADD3 UR4, UP0, UR40, 0x570, URZ ;  /* 0x0000057028047890 */ /* 0x000fe2000ff1e03f */
[----:B------:R-:W-:Y:S01]  /*ff20*/  PLOP3.LUT P1, PT, PT, PT, PT, 0x80, 0x0 ;  /* 0x000000000000781c */ /* 0x000fe20003f2f070 */
[----:B------:R-:W-:Y:S01]  /*ff30*/  IMAD R8, R4, 0x80, R0 ;  /* 0x0000008004087824 */ /* 0x000fe200078e0200 */
[----:B------:R-:W-:Y:S01]  /*ff40*/  R2UR UR10, R11 ;  /* 0x000000000b0a72ca */ /* 0x000fe200000e0000 */
[----:B------:R-:W-:Y:S01]  /*ff50*/  VIADD R9, R5, 0x16890 ;  /* 0x0001689005097836 */ /* 0x000fe20000000000 */
[----:B------:R-:W-:Y:S01]  /*ff60*/  IADD3 R10, R7, 0xe400, RZ ;  /* 0x0000e400070a7810 */ /* 0x000fe20007ffe0ff */
[----:B------:R-:W-:Y:S01]  /*ff70*/  UIADD3.X UR5, URZ, UR41, URZ, UP0, !UPT ;  /* 0x000000293f057290 */ /* 0x000fe200087fe43f */
[----:B------:R-:W-:Y:S01]  /*ff80*/  UMOV UR6, 0x0 ;  /* 0x0000000000067882 */ /* 0x000fe20000000000 */
[----:B------:R-:W-:-:S10]  /*ff90*/  UMOV UR7, 0x12f00000 ;  /* 0x12f0000000077882 */ /* 0x000fd40000000000 */
.L_x_642:
        /* <DEDUP_REMOVED lines=13> */
.L_x_781:
[----:B------:R-:W-:Y:S05]  /*10070*/  BSYNC B2 ;  /* 0x0000000000027941 */ /* 0x000fea0003800000 */
.L_x_643:
[----:B------:R-:W-:Y:S01]  /*10080*/  BSSY B2, `(.L_x_645) ;  /* 0x000000b000027945 */ /* 0x000fe20003800000 */
[----:B------:R-:W-:Y:S02]  /*10090*/  IMAD.MOV.U32 R12, RZ, RZ, 0x0 ;  /* 0x00000000ff0c7424 */ /* 0x000fe400078e00ff */
[----:B------:R-:W-:Y:S01]  /*100a0*/  IMAD.MOV.U32 R13, RZ, RZ, 0x12f00000 ;  /* 0x12f00000ff0d7424 */ /* 0x000fe200078e00ff */
[----:B------:R-:W-:Y:S06]  /*100b0*/  @P2 BRA `(.L_x_646) ;  /* 0x00000000001c2947 */ /* 0x000fec0003800000 */
[----:B------:R-:W2:Y:S01]  /*100c0*/  S2R R9, SR_TID.X ;  /* 0x0000000000097919 */ /* 0x000ea20000002100 */
[----:B01----:R-:W-:-:S04]  /*100d0*/  IMAD.MOV.U32 R6, RZ, RZ, 0x4000 ;  /* 0x00004000ff067424 */ /* 0x003fc800078e00ff */
[----:B------:R3:W-:Y:S01]  /*100e0*/  SYNCS.ARRIVE.TRANS64 RZ, [R5+URZ+0x168b0], R6 ;  /* 0x0168b00605ff79a7 */ /* 0x0007e2000800003f */
[----:B--2---:R-:W-:-:S04]  /*100f0*/  LOP3.LUT R9, R9, 0x1f, RZ, 0xc0, !PT ;  /* 0x0000001f09097812 */ /* 0x004fc800078ec0ff */
[----:B------:R-:W-:-:S13]  /*10100*/  ISETP.NE.AND P1, PT, R9, RZ, PT ;  /* 0x000000ff0900720c */ /* 0x000fda0003f25270 */
[----:B---3--:R-:W-:Y:S05]  /*10110*/  @!P1 BRA `(.L_x_646) ;  /* 0x0000000000049947 */ /* 0x008fea0003800000 */
[----:B------:R-:W-:Y:S01]  /*10120*/  BPT.TRAP 0x1 ;  /* 0x000000040000795c */ /* 0x000fe20000300000 */
.L_x_646:
[----:B------:R-:W-:Y:S05]  /*10130*/  BSYNC B2 ;  /* 0x0000000000027941 */ /* 0x000fea0003800000 */
.L_x_645:
[----:B------:R-:W-:Y:S01]  /*10140*/  R2UR UR10, R11 ;  /* 0x000000000b0a72ca */ /* 0x000fe200000e0000 */
[----:B------:R-:W-:Y:S01]  /*10150*/  UIADD3 UR4, UP0, UR40, 0x670, URZ ;  /* 0x0000067028047890 */ /* 0x000fe2000ff1e03f */
[----:B------:R-:W-:Y:S01]  /*10160*/  R2UR UR6, R12 ;  /* 0x000000000c0672ca */ /* 0x000fe200000e0000 */
[----:B01----:R-:W-:Y:S01]  /*10170*/  VIADD R5, R5, 0x168b0 ;  /* 0x000168b005057836 */ /* 0x003fe20000000000 */
[----:B------:R-:W-:Y:S01]  /*10180*/  R2UR UR7, R13 ;  /* 0x000000000d0772ca */ /* 0x000fe200000e0000 */
[----:B------:R-:W-:Y:S01]  /*10190*/  UIADD3.X UR5, URZ, UR41, URZ, UP0, !UPT ;  /* 0x000000293f057290 */ /* 0x000fe200087fe43f */
[----:B------:R-:W-:Y:S02]  /*101a0*/  PLOP3.LUT P1, PT, PT, PT, PT, 0x80, 0x0 ;  /* 0x000000000000781c */ /* 0x000fe40003f2f070 */
[----:B------:R-:W-:-:S11]  /*101b0*/  IADD3 R7, R7, 0x400, RZ ;  /* 0x0000040007077810 */ /* 0x000fd60007ffe0ff */
.L_x_647:
        /* <DEDUP_REMOVED lines=9> */
[----:B0-----:R-:W-:Y:S05]  /*10250*/  @P1 BRA.U.ANY `(.L_x_647) ;  /* 0xfffffffd00d81947 */ /* 0x001fea000393ffff */
.L_x_637:
[----:B------:R-:W-:Y:S05]  /*10260*/  BSYNC B1 ;  /* 0x0000000000017941 */ /* 0x000fea0003800000 */
.L_x_636:
[C---:B------:R-:W-:Y:S01]  /*10270*/  ISETP.GT.AND P2, PT, R4.reuse, R3, PT ;  /* 0x000000030400720c */ /* 0x040fe20003f44270 */
[----:B------:R-:W-:Y:S02]  /*10280*/  VIADD R27, R27, 0x1 ;  /* 0x000000011b1b7836 */ /* 0x000fe40000000000 */
[----:B------:R-:W-:-:S03]  /*10290*/  VIADD R4, R4, 0xffffffff ;  /* 0xffffffff04047836 */ /* 0x000fc60000000000 */
[----:B------:R-:W-:-:S04]  /*102a0*/  ISETP.NE.AND P1, PT, R27, 0x2, PT ;  /* 0x000000021b00780c */ /* 0x000fc80003f25270 */
[----:B------:R-:W-:Y:S02]  /*102b0*/  SEL R5, RZ, 0x1, P1 ;  /* 0x00000001ff057807 */ /* 0x000fe40000800000 */
[----:B------:R-:W-:Y:S02]  /*102c0*/  SEL R27, R27, RZ, P1 ;  /* 0x000000ff1b1b7207 */ /* 0x000fe40000800000 */
[----:B------:R-:W-:Y:S01]  /*102d0*/  LOP3.LUT R29, R29, R5, RZ, 0x3c, !PT ;  /* 0x000000051d1d7212 */ /* 0x000fe200078e3cff */
[----:B------:R-:W-:Y:S06]  /*102e0*/  @P2 BRA `(.L_x_648) ;  /* 0xfffffff800a82947 */ /* 0x000fec000383ffff */
.L_x_618:
[----:B------:R-:W-:Y:S05]  /*102f0*/  BSYNC B0 ;  /* 0x0000000000007941 */ /* 0x000fea0003800000 */
.L_x_617:
[----:B------:R-:W2:Y:S01]  /*10300*/  LDL R5, [R1+0x18] ;  /* 0x0000180001057983 */ /* 0x000ea20000100800 */
[----:B------:R-:W-:Y:S05]  /*10310*/  @!P0 WARPSYNC.ALL ;  /* 0x0000000000008948 */ /* 0x000fea0003800000 */
[----:B------:R-:W-:Y:S06]  /*10320*/  @!P0 BAR.SYNC.DEFER_BLOCKING 0xc, 0x200 ;  /* 0x0308000000008b1d */ /* 0x000fec0000010000 */
[----:B------:R-:W-:Y:S01]  /*10330*/  BSSY B7, `(.L_x_649) ;  /* 0x00003ae000077945 */ /* 0x000fe20003800000 */
[----:B--2---:R-:W-:-:S13]  /*10340*/  ISETP.GT.AND P0, PT, R5, RZ, PT ;  /* 0x000000ff0500720c */ /* 0x004fda0003f04270 */
[----:B------:R-:W-:Y:S05]  /*10350*/  @P0 BRA `(.L_x_650) ;  /* 0x0000000000440947 */ /* 0x000fea0003800000 */
[----:B------:R-:W0:Y:S02]  /*10360*/  S2R R5, SR_TID.X ;  /* 0x0000000000057919 */ /* 0x000e240000002100 */
        /* <DEDUP_REMOVED lines=16> */
.L_x_650:
[----:B------:R-:W-:Y:S01]  /*10470*/  IADD3 R0, R22, 0xe400, RZ ;  /* 0x0000e40016007810 */ /* 0x000fe20007ffe0ff */
[----:B------:R-:W-:Y:S03]  /*10480*/  BSSY B6, `(.L_x_652) ;  /* 0x0000013000067945 */ /* 0x000fe60003800000 */
        /* <DEDUP_REMOVED lines=9> */
[----:B------:R-:W-:Y:S01]  /*10520*/  IMAD.U32 R5, RZ, RZ, UR7 ;  /* 0x00000007ff057e24 */ /* 0x000fe2000f8e00ff */
[----:B------:R-:W-:Y:S01]  /*10530*/  MOV R12, 0x1 ;  /* 0x00000001000c7802 */ /* 0x000fe20000000f00 */
[----:B------:R-:W-:Y:S02]  /*10540*/  IMAD.U32 R6, RZ, RZ, UR8 ;  /* 0x00000008ff067e24 */ /* 0x000fe4000f8e00ff */
[----:B------:R-:W-:-:S02]  /*10550*/  IMAD.U32 R10, RZ, RZ, UR4 ;  /* 0x00000004ff0a7e24 */ /* 0x000fc4000f8e00ff */
[----:B------:R-:W-:Y:S02]  /*10560*/  IMAD.U32 R11, RZ, RZ, UR5 ;  /* 0x00000005ff0b7e24 */ /* 0x000fe4000f8e00ff */
[----:B------:R-:W-:Y:S02]  /*10570*/  IMAD.MOV.U32 R8, RZ, RZ, 0x70 ;  /* 0x00000070ff087424 */ /* 0x000fe400078e00ff */
[----:B------:R-:W-:-:S07]  /*10580*/  IMAD.MOV.U32 R13, RZ, RZ, RZ ;  /* 0x000000ffff0d7224 */ /* 0x000fce00078e00ff */
[----:B------:R-:W-:-:S07]  /*10590*/  LEPC R20, `(.L_x_653) ;  /* 0x000000001014794e */ /* 0x000fce0000000000 */
[----:B0-----:R-:W-:Y:S05]  /*105a0*/  CALL.ABS.NOINC R2 ;  /* 0x0000000002007343 */ /* 0x001fea0003c00000 */
.L_x_653:
[----:B------:R-:W-:Y:S05]  /*105b0*/  BSYNC B6 ;  /* 0x0000000000067941 */ /* 0x000fea0003800000 */
.L_x_652:
        /* <DEDUP_REMOVED lines=19> */
[----:B-1----:R-:W-:Y:S05]  /*106f0*/  CALL.ABS.NOINC R2 ;  /* 0x0000000002007343 */ /* 0x002fea0003c00000 */
.L_x_656:
[----:B------:R0:W1:Y:S01]  /*10700*/  LDC.64 R2, c[0x4][R26] ;  /* 0x010000001a027b82 */ /* 0x0000620000000a00 */
[----:B------:R-:W-:Y:S01]  /*10710*/  ULDC.64 UR4, c[0x4][0x88] ;  /* 0x0100220000047ab9 */ /* 0x000fe20000000a00 */
[----:B------:R-:W-:Y:S01]  /*10720*/  ULDC.64 UR6, c[0x4][0x90] ;  /* 0x0100240000067ab9 */ /* 0x000fe20000000a00 */
[----:B------:R-:W-:Y:S01]  /*10730*/  ULDC.64 UR8, c[0x4][0x18] ;  /* 0x0100060000087ab9 */ /* 0x000fe20000000a00 */
[----:B------:R-:W-:Y:S01]  /*10740*/  MOV R4, UR4 ;  /* 0x0000000400047c02 */ /* 0x000fe20008000f00 */
[----:B------:R-:W-:Y:S01]  /*10750*/  IMAD.U32 R5, RZ, RZ, UR5 ;  /* 0x00000005ff057e24 */ /* 0x000fe2000f8e00ff */
[----:B------:R-:W-:Y:S01]  /*10760*/  MOV R10, UR8 ;  /* 0x00000008000a7c02 */ /* 0x000fe20008000f00 */
[----:B------:R-:W-:Y:S01]  /*10770*/  IMAD.U32 R6, RZ, RZ, UR6 ;  /* 0x00000006ff067e24 */ /* 0x000fe2000f8e00ff */
[----:B------:R-:W-:Y:S01]  /*10780*/  MOV R13, RZ ;  /* 0x000000ff000d7202 */ /* 0x000fe20000000f00 */
[----:B------:R-:W-:Y:S02]  /*10790*/  IMAD.U32 R7, RZ, RZ, UR7 ;  /* 0x00000007ff077e24 */ /* 0x000fe4000f8e00ff */
[----:B------:R-:W-:-:S02]  /*107a0*/  IMAD.U32 R11, RZ, RZ, UR9 ;  /* 0x00000009ff0b7e24 */ /* 0x000fc4000f8e00ff */
[----:B------:R-:W-:Y:S02]  /*107b0*/  IMAD.MOV.U32 R8, RZ, RZ, 0x70 ;  /* 0x00000070ff087424 */ /* 0x000fe400078e00ff */
[----:B0-----:R-:W-:-:S07]  /*107c0*/  IMAD.MOV.U32 R12, RZ, RZ, 0x1 ;  /* 0x00000001ff0c7424 */ /* 0x001fce00078e00ff */
[----:B------:R-:W-:-:S07]  /*107d0*/  LEPC R20, `(.L_x_655) ;  /* 0x000000001014794e */ /* 0x000fce0000000000 */
[----:B-1----:R-:W-:Y:S05]  /*107e0*/  CALL.ABS.NOINC R2 ;  /* 0x0000000002007343 */ /* 0x002fea0003c00000 */
.L_x_655:
[----:B------:R-:W-:Y:S05]  /*107f0*/  BSYNC B6 ;  /* 0x0000000000067941 */ /* 0x000fea0003800000 */
.L_x_654:
        /* <DEDUP_REMOVED lines=12> */
[----:B------:R-:W4:Y:S04]  /*108c0*/  LDL.LU R9, [R1] ;  /* 0x0000000001097983 */ /* 0x000f280000300800 */
        /* <DEDUP_REMOVED lines=16> */
[----:B------:R-:W-:Y:S02]  /*109d0*/  MOV R4, R0 ;  /* 0x0000000000047202 */ /* 0x000fe40000000f00 */
[----:B-1----:R-:W-:Y:S02]  /*109e0*/  @P1 SHF.R.U32.HI R4, RZ, R6, R5 ;  /* 0x00000006ff041219 */ /* 0x002fe40000011605 */
[----:B------:R-:W-:-:S03]  /*109f0*/  SHF.R.S32.HI R10, RZ, 0x1f, R20 ;  /* 0x0000001fff0a7819 */ /* 0x000fc60000011414 */
[----:B------:R-:W-:-:S04]  /*10a00*/  IMAD.MOV R5, RZ, RZ, -R4 ;  /* 0x000000ffff057224 */ /* 0x000fc800078e0a04 */
        /* <DEDUP_REMOVED lines=10> */
[----:B------:R0:W5:Y:S04]  /*10ab0*/  @!P0 LDG.E R2, desc[UR42][R6.64] ;  /* 0x0000002a06028981 */ /* 0x000168000c1e1900 */
[----:B------:R1:W-:Y:S02]  /*10ac0*/  STL [R1+0x20], R10 ;  /* 0x0000200a01007387 */ /* 0x0003e40000100800 */
[----:B-1----:R-:W-:-:S04]  /*10ad0*/  MOV R10, UR38 ;  /* 0x00000026000a7c02 */ /* 0x002fc80008000f00 */
[----:B------:R-:W-:Y:S02]  /*10ae0*/  ISETP.NE.AND P2, PT, R10, 0x3, PT ;  /* 0x000000030a00780c */ /* 0x000fe40003f45270 */
[----:B------:R-:W-:-:S11]  /*10af0*/  LOP3.LUT R9, R9, 0xfffffffd, RZ, 0xc0, !PT ;  /* 0xfffffffd09097812 */ /* 0x000fd600078ec0ff */
[----:B------:R-:W-:-:S05]  /*10b00*/  @P2 LOP3.LUT R9, R9, 0x2, RZ, 0xfc, !PT ;  /* 0x0000000209092812 */ /* 0x000fca00078efcff */
[----:B------:R0:W-:Y:S01]  /*10b10*/  STL [R1], R9 ;  /* 0x0000000901007387 */ /* 0x0001e20000100800 */
[----:B------:R-:W-:-:S03]  /*10b20*/  UMOV UR4, 0xffffffff ;  /* 0xffffffff00047882 */ /* 0x000fc60000000000 */
[----:B------:R-:W-:Y:S05]  /*10b30*/  BRA.DIV UR4, `(.L_x_657) ;  /* 0x00000056047c7947 */ /* 0x000fea000b800000 */
.L_x_784:
[----:B0-----:R-:W-:-:S05]  /*10b40*/  SHF.R.S32.HI R9, RZ, 0x1f, R18 ;  /* 0x0000001fff097819 */ /* 0x001fca0000011412 */
[----:B------:R0:W-:Y:S01]  /*10b50*/  STL [R1+0x10], R9 ;  /* 0x0000100901007387 */ /* 0x0001e20000100800 */
[----:B------:R-:W-:Y:S05]  /*10b60*/  @!P2 BRA `(.L_x_658) ;  /* 0x000000000004a947 */ /* 0x000fea0003800000 */
[----:B------:R-:W-:Y:S01]  /*10b70*/  BPT.TRAP 0x1 ;  /* 0x000000040000795c */ /* 0x000fe20000300000 */
.L_x_658:
[----:B------:R-:W-:Y:S01]  /*10b80*/  SHF.R.S32.HI R6, RZ, 0x1f, R0 ;  /* 0x0000001fff067819 */ /* 0x000fe20000011400 */
        /* <DEDUP_REMOVED lines=19> */
[----:B------:R-:W-:-:S04]  /*10cc0*/  LEA R3, R25, R22, 0x3 ;  /* 0x0000001619037211 */ /* 0x000fc800078e18ff */
[----:B------:R-:W-:Y:S02]  /*10cd0*/  LEA.HI.X R24, R4, UR5, R24, 0x1, P0 ;  /* 0x0000000504187c11 */ /* 0x000fe400080f0c18 */
[----:B------:R-:W-:-:S04]  /*10ce0*/  SHF.L.U32 R4, R28, 0x1f, RZ ;  /* 0x0000001f1c047819 */ /* 0x000fc800000006ff */
[----:B------:R-:W1:Y:S02]  /*10cf0*/  SYNCS.PHASECHK.TRANS64.TRYWAIT P0, [R3+URZ+0x16840], R4 ;  /* 0x01684004030075a7 */ /* 0x000e64000800017f */
[----:B-1----:R-:W-:Y:S05]  /*10d00*/  @!P0 BRA `(.L_x_660) ;  /* 0x00000054003c8947 */ /* 0x002fea0003800000 */
.L_x_785:
[----:B------:R-:W-:Y:S05]  /*10d10*/  BSYNC B0 ;  /* 0x0000000000007941 */ /* 0x000fea0003800000 */
.L_x_659:
[----:B0-----:R-:W2:Y:S01]  /*10d20*/  LDL R9, [R1+0x10] ;  /* 0x0000100001097983 */ /* 0x001ea20000100800 */
[----:B------:R-:W-:-:S03]  /*10d30*/  ULDC.64 UR4, c[0x0][0x300] ;  /* 0x0000c00000047ab9 */ /* 0x000fc60000000a00 */
[----:B------:R-:W3:Y:S04]  /*10d40*/  LDL R14, [R1+0x18] ;  /* 0x00001800010e7983 */ /* 0x000ee80000100800 */
[----:B------:R-:W4:Y:S01]  /*10d50*/  LDL.LU R10, [R1] ;  /* 0x00000000010a7983 */ /* 0x000f220000300800 */
[----:B------:R-:W-:Y:S02]  /*10d60*/  IMAD R6, R6, UR4, RZ ;  /* 0x0000000406067c24 */ /* 0x000fe4000f8e02ff */
[C---:B-1----:R-:W-:Y:S01]  /*10d70*/  IMAD.WIDE.U32 R4, R0.reuse, UR4, RZ ;  /* 0x0000000400047c25 */ /* 0x042fe2000f8e00ff */
        /* <DEDUP_REMOVED lines=9> */
[----:B------:R-:W-:-:S04]  /*10e10*/  IMAD.WIDE.U32 R4, R18, UR4, R4 ;  /* 0x0000000412047c25 */ /* 0x000fc8000f8e0004 */
[----:B--2---:R-:W-:Y:S02]  /*10e20*/  IMAD R2, R9, UR4, RZ ;  /* 0x0000000409027c24 */ /* 0x004fe4000f8e02ff */
[----:B------:R-:W1:Y:S02]  /*10e30*/  S2R R9, SR_TID.X ;  /* 0x0000000000097919 */ /* 0x000e640000002100 */
[----:B------:R-:W-:Y:S01]  /*10e40*/  IMAD R2, R18, UR5, R2 ;  /* 0x0000000512027c24 */ /* 0x000fe2000f8e0202 */
[----:B------:R-:W-:Y:S02]  /*10e50*/  ULDC.64 UR4, c[0x0][0x2e8] ;  /* 0x0000ba0000047ab9 */ /* 0x000fe40000000a00 */
[----:B------:R-:W-:Y:S01]  /*10e60*/  LEA R0, P0, R4, UR4, 0x1 ;  /* 0x0000000404007c11 */ /* 0x000fe2000f8008ff */
[----:B------:R-:W-:Y:S01]  /*10e70*/  ULDC UR4, c[0x0][0x2f4] ;  /* 0x0000bd0000047ab9 */ /* 0x000fe20000000800 */
[----:B----4-:R-:W-:Y:S01]  /*10e80*/  LOP3.LUT R10, R10, 0xfffffffe, RZ, 0xc0, !PT ;  /* 0xfffffffe0a0a7812 */ /* 0x010fe200078ec0ff */
[----:B------:R-:W-:-:S05]  /*10e90*/  IMAD.IADD R2, R5, 0x1, R2 ;  /* 0x0000000105027824 */ /* 0x000fca00078e0202 */
[----:B------:R-:W-:Y:S02]  /*10ea0*/  LEA.HI.X R2, R4, UR5, R2, 0x1, P0 ;  /* 0x0000000504027c11 */ /* 0x000fe400080f0c02 */
[----:B-1----:R-:W-:Y:S02]  /*10eb0*/  LOP3.LUT R11, R9, 0x7f, RZ, 0xc0, !PT ;  /* 0x0000007f090b7812 */ /* 0x002fe400078ec0ff */
[----:B0-----:R-:W-:Y:S02]  /*10ec0*/  SHF.L.U32 R9, R13, 0x3, RZ ;  /* 0x000000030d097819 */ /* 0x001fe400000006ff */
[----:B------:R-:W-:Y:S02]  /*10ed0*/  SHF.R.U32.HI R12, RZ, 0x3, R11 ;  /* 0x00000003ff0c7819 */ /* 0x000fe4000001160b */
[----:B------:R-:W-:Y:S02]  /*10ee0*/  LOP3.LUT R9, R9, 0x38, RZ, 0xc0, !PT ;  /* 0x0000003809097812 */ /* 0x000fe400078ec0ff */
[----:B---3--:R-:W-:Y:S01]  /*10ef0*/  IADD3 R4, -R12, R14, -R8 ;  /* 0x0000000e0c047210 */ /* 0x008fe20007ffe908 */
[----:B------:R-:W-:Y:S01]  /*10f00*/  IMAD.SHL.U32 R12, R11, 0x8, RZ ;  /* 0x000000080b0c7824 */ /* 0x000fe200078e00ff */
[----:B------:R-:W-:Y:S01]  /*10f10*/  ISETP.GE.AND P2, PT, R9, UR4, PT ;  /* 0x0000000409007c0c */ /* 0x000fe2000bf46270 */
[----:B------:R-:W-:Y:S01]  /*10f20*/  IMAD.SHL.U32 R11, R13, 0x8, RZ ;  /* 0x000000080d0b7824 */ /* 0x000fe200078e00ff */
[----:B------:R-:W-:Y:S01]  /*10f30*/  UMOV UR4, 0xffffffff ;  /* 0xffffffff00047882 */ /* 0x000fe20000000000 */
[----:B------:R-:W-:-:S03]  /*10f40*/  ISETP.GE.AND P0, PT, R4, 0x1, PT ;  /* 0x000000010400780c */ /* 0x000fc60003f06270 */
[----:B------:R-:W-:-:S04]  /*10f50*/  LOP3.LUT R11, R11, 0x1f8, RZ, 0xc0, !PT ;  /* 0x000001f80b0b7812 */ /* 0x000fc800078ec0ff */
[----:B------:R-:W-:-:S03]  /*10f60*/  LOP3.LUT R11, R11, 0x38, R13, 0x78, !PT ;  /* 0x000000380b0b7812 */ /* 0x000fc600078e780d */
[----:B------:R-:W-:Y:S02]  /*10f70*/  @P2 LOP3.LUT R10, R10, 0x1, RZ, 0xfc, !PT ;  /* 0x000000010a0a2812 */ /* 0x000fe400078efcff */
[----:B------:R-:W-:-:S03]  /*10f80*/  LOP3.LUT R11, R11, 0x200, R12, 0xf8, !PT ;  /* 0x000002000b0b7812 */ /* 0x000fc600078ef80c */
[----:B------:R0:W-:Y:S02]  /*10f90*/  STL [R1], R10 ;  /* 0x0000000a01007387 */ /* 0x0001e40000100800 */
[----:B------:R-:W-:Y:S01]  /*10fa0*/  IMAD R5, R25, 0x2000, R11 ;  /* 0x0000200019057824 */ /* 0x000fe200078e020b */
[----:B------:R-:W-:Y:S06]  /*10fb0*/  BRA.DIV UR4, `(.L_x_661) ;  /* 0x0000005204a47947 */ /* 0x000fec000b800000 */
[----:B------:R-:W1:Y:S01]  /*10fc0*/  SHFL.IDX PT, R7, R0, RZ, 0x181f ;  /* 0x00181fff00077589 */ /* 0x000e6200000e0000 */
[----:B------:R-:W-:-:S03]  /*10fd0*/  @P0 IMAD R8, R5, 0x2, R22 ;  /* 0x0000000205080824 */ /* 0x000fc600078e0216 */
[----:B------:R-:W2:Y:S01]  /*10fe0*/  SHFL.IDX PT, R6, R2, RZ, 0x181f ;  /* 0x00181fff02067589 */ /* 0x000ea200000e0000 */
[----:B-1----:R-:W-:-:S04]  /*10ff0*/  @P0 LEA R7, P1, R9, R7, 0x1 ;  /* 0x0000000709070211 */ /* 0x002fc800078208ff */
[----:B--2---:R-:W-:-:S04]  /*11000*/  @P0 IADD3.X R6, RZ, R6, RZ, P1, !PT ;  /* 0x00000006ff060210 */ /* 0x004fc80000ffe4ff */
[----:B------:R-:W-:-:S04]  /*11010*/  @P0 LOP3.LUT R7, R7, R6, RZ, 0x3c, !PT ;  /* 0x0000000607070212 */ /* 0x000fc800078e3cff */
[----:B------:R-:W-:-:S04]  /*11020*/  @P0 LOP3.LUT R6, R7, R6, RZ, 0x3c, !PT ;  /* 0x0000000607060212 */ /* 0x000fc800078e3cff */
[----:B------:R-:W-:-:S05]  /*11030*/  @P0 LOP3.LUT R7, R7, R6, RZ, 0x3c, !PT ;  /* 0x0000000607070212 */ /* 0x000fca00078e3cff */
[----:B------:R-:W-:Y:S01]  /*11040*/  @!PT LDS RZ, [RZ] ;  /* 0x00000000fffff984 */ /* 0x000fe20000000800 */
[----:B------:R1:W-:Y:S01]  /*11050*/  @P0 LDGSTS.E.BYPASS.LTC128B.128 [R8+0xe400], desc[UR42][R6.64], !P2 ;  /* 0x0e40000006080fae */ /* 0x0003e2000d101d6a */
[----:B------:R-:W-:-:S03]  /*11060*/  ISETP.GE.AND P0, PT, R4, 0x11, PT ;  /* 0x000000110400780c */ /* 0x000fc60003f06270 */
[----:B-1----:R-:W1:Y:S10]  /*11070*/  SHFL.IDX PT, R7, R0, 0x1, 0x181f ;  /* 0x00381f0000077f89 */ /* 0x002e7400000e0000 */
[----:B------:R-:W-:Y:S01]  /*11080*/  @P0 IMAD R8, R5, 0x2, R22 ;  /* 0x0000000205080824 */ /* 0x000fe200078e0216 */
[----:B------:R-:W2:Y:S01]  /*11090*/  SHFL.IDX PT, R6, R2, 0x1, 0x181f ;  /* 0x00381f0002067f89 */ /* 0x000ea200000e0000 */
[----:B-1----:R-:W-:-:S05]  /*110a0*/  @P0 LEA R7, P1, R9, R7, 0x1 ;  /* 0x0000000709070211 */ /* 0x002fca00078208ff */
[----:B--2---:R-:W-:-:S05]  /*110b0*/  @P0 IMAD.X R6, RZ, RZ, R6, P1 ;  /* 0x000000ffff060224 */ /* 0x004fca00008e0606 */
[----:B------:R-:W-:-:S04]  /*110c0*/  @P0 LOP3.LUT R7, R7, R6, RZ, 0x3c, !PT ;  /* 0x0000000607070212 */ /* 0x000fc800078e3cff */
[----:B------:R-:W-:-:S04]  /*110d0*/  @P0 LOP3.LUT R6, R7, R6, RZ, 0x3c, !PT ;  /* 0x0000000607060212 */ /* 0x000fc800078e3cff */
[----:B------:R-:W-:-:S05]  /*110e0*/  @P0 LOP3.LUT R7, R7, R6, RZ, 0x3c, !PT ;  /* 0x0000000607070212 */ /* 0x000fca00078e3cff */
[----:B------:R1:W-:Y:S01]  /*110f0*/  @P0 LDGSTS.E.BYPASS.LTC128B.128 [R8+0xec00], desc[UR42][R6.64], !P2 ;  /* 0x0ec0000006080fae */ /* 0x0003e2000d101d6a */
[----:B------:R-:W-:-:S03]  /*11100*/  ISETP.GE.AND P0, PT, R4, 0x21, PT ;  /* 0x000000210400780c */ /* 0x000fc60003f06270 */
[----:B-1----:R-:W1:Y:S10]  /*11110*/  SHFL.IDX PT, R7, R0, 0x2, 0x181f ;  /* 0x00581f0000077f89 */ /* 0x002e7400000e0000 */
[----:B------:R-:W-:Y:S01]  /*11120*/  @P0 IMAD R8, R5, 0x2, R22 ;  /* 0x0000000205080824 */ /* 0x000fe200078e0216 */
[----:B------:R-:W2:Y:S01]  /*11130*/  SHFL.IDX PT, R6, R2, 0x2, 0x181f ;  /* 0x00581f0002067f89 */ /* 0x000ea200000e0000 */
[----:B-1----:R-:W-:-:S04]  /*11140*/  @P0 LEA R7, P1, R9, R7, 0x1 ;  /* 0x0000000709070211 */ /* 0x002fc800078208ff */
[----:B--2---:R-:W-:-:S04]  /*11150*/  @P0 IADD3.X R6, RZ, R6, RZ, P1, !PT ;  /* 0x00000006ff060210 */ /* 0x004fc80000ffe4ff */
        /* <DEDUP_REMOVED lines=37> */
[----:B------:R-:W2:Y:S04]  /*113b0*/  SHFL.IDX PT, R6, R2, 0x6, 0x181f ;  /* 0x00d81f0002067f89 */ /* 0x000ea800000e0000 */
[----:B------:R-:W3:Y:S04]  /*113c0*/  SHFL.IDX PT, R2, R2, 0x7, 0x181f ;  /* 0x00f81f0002027f89 */ /* 0x000ee800000e0000 */
[----:B------:R-:W4:Y:S01]  /*113d0*/  SHFL.IDX PT, R0, R0, 0x7, 0x181f ;  /* 0x00f81f0000007f89 */ /* 0x000f2200000e0000 */
[----:B-1----:R-:W-:-:S04]  /*113e0*/  @P0 LEA R7, P1, R9, R7, 0x1 ;  /* 0x0000000709070211 */ /* 0x002fc800078208ff */
[----:B--2---:R-:W-:-:S04]  /*113f0*/  @P0 IADD3.X R6, RZ, R6, RZ, P1, !PT ;  /* 0x00000006ff060210 */ /* 0x004fc80000ffe4ff */
[----:B------:R-:W-:-:S04]  /*11400*/  @P0 LOP3.LUT R7, R7, R6, RZ, 0x3c, !PT ;  /* 0x0000000607070212 */ /* 0x000fc800078e3cff */
[----:B------:R-:W-:-:S04]  /*11410*/  @P0 LOP3.LUT R6, R7, R6, RZ, 0x3c, !PT ;  /* 0x0000000607060212 */ /* 0x000fc800078e3cff */
[----:B------:R-:W-:-:S05]  /*11420*/  @P0 LOP3.LUT R7, R7, R6, RZ, 0x3c, !PT ;  /* 0x0000000607070212 */ /* 0x000fca00078e3cff */
[----:B---34-:R1:W-:Y:S02]  /*11430*/  @P0 LDGSTS.E.BYPASS.LTC128B.128 [R8+0x11400], desc[UR42][R6.64], !P2 ;  /* 0x1140000006080fae */ /* 0x0183e4000d101d6a */
.L_x_803:
[----:B------:R-:W-:-:S13]  /*11440*/  ISETP.GE.AND P0, PT, R4, 0x71, PT ;  /* 0x000000710400780c */ /* 0x000fda0003f06270 */
[----:B-1----:R-:W-:Y:S01]  /*11450*/  @P0 LEA R6, P1, R9, R0, 0x1 ;  /* 0x0000000009060211 */ /* 0x002fe200078208ff */
        /* <DEDUP_REMOVED lines=8> */
.L_x_662:
        /* <DEDUP_REMOVED lines=11> */
.L_x_663:
[----:B------:R2:W5:Y:S01]  /*11590*/  LDL.LU R4, [R1+0x28] ;  /* 0x0000280001047983 */ /* 0x0005620000300800 */
[----:B------:R2:W-:Y:S03]  /*115a0*/  SYNCS.ARRIVE.TRANS64.A1T0 RZ, [R3+URZ+0x16830], RZ ;  /* 0x016830ff03ff79a7 */ /* 0x0005e6000810003f */
[----:B-1----:R2:W5:Y:S04]  /*115b0*/  LDL.LU R7, [R1+0x8] ;  /* 0x0000080001077983 */ /* 0x0025680000300800 */
[----:B------:R2:W5:Y:S02]  /*115c0*/  LDL.LU R6, [R1+0x30] ;  /* 0x0000300001067983 */ /* 0x0005640000300800 */
[----:B------:R-:W-:Y:S05]  /*115d0*/  WARPSYNC.ALL ;  /* 0x0000000000007948 */ /* 0x000fea0003800000 */
[----:B------:R-:W-:Y:S01]  /*115e0*/  ULDC.64 UR6, c[0x0][0xa00] ;  /* 0x0002800000067ab9 */ /* 0x000fe20000000a00 */
[----:B------:R-:W-:Y:S01]  /*115f0*/  ULDC.64 UR4, c[0x0][0x298] ;  /* 0x0000a60000047ab9 */ /* 0x000fe20000000a00 */
[----:B------:R-:W-:Y:S01]  /*11600*/  VIADD R0, R22, 0x8400 ;  /* 0x0000840016007836 */ /* 0x000fe20000000000 */
[----:B------:R-:W-:Y:S01]  /*11610*/  BAR.SYNC.DEFER_BLOCKING 0x8, 0x200 ;  /* 0x0208000000007b1d */ /* 0x000fe20000010000 */
[----:B------:R-:W-:-:S03]  /*11620*/  ISETP.NE.U32.AND P0, PT, RZ, UR6, PT ;  /* 0x00000006ff007c0c */ /* 0x000fc6000bf05070 */
[----:B------:R-:W-:Y:S02]  /*11630*/  LOP3.LUT P1, RZ, R0, 0x3ff, RZ, 0xc0, !PT ;  /* 0x000003ff00ff7812 */ /* 0x000fe4000782c0ff */
[----:B------:R-:W-:Y:S01]  /*11640*/  ISETP.NE.AND.EX P0, PT, RZ, UR7, PT, P0 ;  /* 0x00000007ff007c0c */ /* 0x000fe2000bf05300 */
[----:B------:R-:W-:Y:S01]  /*11650*/  BSSY B6, `(.L_x_664) ;  /* 0x000001d000067945 */ /* 0x000fe20003800000 */
[----:B-----5:R-:W-:Y:S02]  /*11660*/  SHF.R.S32.HI R2, RZ, 0x1f, R4 ;  /* 0x0000001fff027819 */ /* 0x020fe40000011404 */
[----:B--2---:R-:W-:-:S03]  /*11670*/  SEL R3, R7, RZ, !P0 ;  /* 0x000000ff07037207 */ /* 0x004fc60004000000 */
[----:B------:R-:W-:-:S04]  /*11680*/  IMAD R2, R2, UR4, RZ ;  /* 0x0000000402027c24 */ /* 0x000fc8000f8e02ff */
[----:B------:R-:W-:Y:S01]  /*11690*/  IMAD R0, R4, UR5, R2 ;  /* 0x0000000504007c24 */ /* 0x000fe2000f8e0202 */
[----:B------:R-:W-:Y:S01]  /*116a0*/  SEL R2, R6, RZ, !P0 ;  /* 0x000000ff06027207 */ /* 0x000fe20004000000 */
[----:B------:R-:W-:-:S04]  /*116b0*/  IMAD.WIDE.U32 R4, R4, UR4, RZ ;  /* 0x0000000404047c25 */ /* 0x000fc8000f8e00ff */
[----:B------:R-:W-:Y:S01]  /*116c0*/  IMAD.IADD R0, R5, 0x1, R0 ;  /* 0x0000000105007824 */ /* 0x000fe200078e0200 */
[----:B------:R1:W-:Y:S04]  /*116d0*/  STL.64 [R1+0x28], R4 ;  /* 0x0000280401007387 */ /* 0x0003e80000100a00 */
[----:B------:R1:W-:Y:S04]  /*116e0*/  STL [R1+0x8], R3 ;  /* 0x0000080301007387 */ /* 0x0003e80000100800 */
[----:B------:R1:W-:Y:S04]  /*116f0*/  STL [R1+0x38], R2 ;  /* 0x0000380201007387 */ /* 0x0003e80000100800 */
[----:B------:R1:W-:Y:S01]  /*11700*/  STL [R1+0x30], R0 ;  /* 0x0000300001007387 */ /* 0x0003e20000100800 */
[----:B------:R-:W-:Y:S05]  /*11710*/  @!P1 BRA `(.L_x_665) ;  /* 0x0000000000409947 */ /* 0x000fea0003800000 */
[----:B-1----:R-:W-:Y:S01]  /*11720*/  MOV R2, 0x0 ;  /* 0x0000000000027802 */ /* 0x002fe20000000f00 */
[----:B------:R-:W-:Y:S01]  /*11730*/  ULDC.64 UR4, c[0x4][0x88] ;  /* 0x0100220000047ab9 */ /* 0x000fe20000000a00 */
[----:B------:R-:W-:Y:S01]  /*11740*/  ULDC.64 UR6, c[0x4][0x90] ;  /* 0x0100240000067ab9 */ /* 0x000fe20000000a00 */
[----:B------:R-:W-:Y:S01]  /*11750*/  ULDC.64 UR8, c[0x4][0x20] ;  /* 0x0100080000087ab9 */ /* 0x000fe20000000a00 */
[----:B------:R-:W-:Y:S01]  /*11760*/  IMAD.U32 R4, RZ, RZ, UR4 ;  /* 0x00000004ff047e24 */ /* 0x000fe2000f8e00ff */
[----:B------:R-:W-:Y:S01]  /*11770*/  MOV R5, UR5 ;  /* 0x0000000500057c02 */ /* 0x000fe20008000f00 */
[----:B------:R-:W1:Y:S01]  /*11780*/  LDC.64 R2, c[0x4][R2] ;  /* 0x0100000002027b82 */ /* 0x000e620000000a00 */
[----:B------:R-:W-:Y:S01]  /*11790*/  IMAD.U32 R6, RZ, RZ, UR6 ;  /* 0x00000006ff067e24 */ /* 0x000fe2000f8e00ff */
[----:B------:R-:W-:Y:S01]  /*117a0*/  MOV R11, UR9 ;  /* 0x00000009000b7c02 */ /* 0x000fe20008000f00 */
[----:B------:R-:W-:Y:S02]  /*117b0*/  IMAD.U32 R7, RZ, RZ, UR7 ;  /* 0x00000007ff077e24 */ /* 0x000fe4000f8e00ff */
[----:B0-----:R-:W-:-:S02]  /*117c0*/  IMAD.U32 R10, RZ, RZ, UR8 ;  /* 0x00000008ff0a7e24 */ /* 0x001fc4000f8e00ff */
[----:B------:R-:W-:Y:S02]  /*117d0*/  IMAD.MOV.U32 R8, RZ, RZ, 0x70 ;  /* 0x00000070ff087424 */ /* 0x000fe400078e00ff */
[----:B------:R-:W-:Y:S02]  /*117e0*/  IMAD.MOV.U32 R12, RZ, RZ, 0x1 ;  /* 0x00000001ff0c7424 */ /* 0x000fe400078e00ff */
[----:B------:R-:W-:-:S07]  /*117f0*/  IMAD.MOV.U32 R13, RZ, RZ, RZ ;  /* 0x000000ffff0d7224 */ /* 0x000fce00078e00ff */
[----:B------:R-:W-:-:S07]  /*11800*/  LEPC R20, `(.L_x_665) ;  /* 0x000000001014794e */ /* 0x000fce0000000000 */
[----:B-1----:R-:W-:Y:S05]  /*11810*/  CALL.ABS.NOINC R2 ;  /* 0x0000000002007343 */ /* 0x002fea0003c00000 */
.L_x_665:
[----:B------:R-:W-:Y:S05]  /*11820*/  BSYNC B6 ;  /* 0x0000000000067941 */ /* 0x000fea0003800000 */
.L_x_664:
[----:B------:R-:W2:Y:S01]  /*11830*/  LDL.LU R21, [R1+0x30] ;  /* 0x0000300001157983 */ /* 0x000ea20000300800 */
[----:B------:R-:W-:Y:S01]  /*11840*/  ULDC.64 UR4, c[0x0][0x2d8] ;  /* 0x0000b60000047ab9 */ /* 0x000fe20000000a00 */
[----:B0-----:R-:W0:Y:S01]  /*11850*/  LDC R10, c[0x0][0x448] ;  /* 0x00011200ff0a7b82 */ /* 0x001e220000000800 */
[----:B------:R-:W-:Y:S01]  /*11860*/  ULDC.64 UR6, c[0x0][0x2c8] ;  /* 0x0000b20000067ab9 */ /* 0x000fe20000000a00 */
[----:B-1----:R-:W2:Y:S01]  /*11870*/  LDL.LU.64 R2, [R1+0x28] ;  /* 0x0000280001027983 */ /* 0x002ea20000300a00 */
[----:B------:R-:W-:-:S03]  /*11880*/  ULDC.64 UR8, c[0x0][0x280] ;  /* 0x0000a00000087ab9 */ /* 0x000fc60000000a00 */
[----:B------:R-:W3:Y:S04]  /*11890*/  LDL R20, [R1+0x10] ;  /* 0x0000100001147983 */ /* 0x000ee80000100800 */
[----:B------:R-:W4:Y:S04]  /*118a0*/  LDL.LU R6, [R1+0x38] ;  /* 0x0000380001067983 */ /* 0x000f280000300800 */
[----:B------:R-:W4:Y:S01]  /*118b0*/  LDL.LU R5, [R1+0x8] ;  /* 0x0000080001057983 */ /* 0x000f220000300800 */
[----:B0-----:R-:W-:-:S13]  /*118c0*/  ISETP.NE.AND P0, PT, R10, 0x1, PT ;  /* 0x000000010a00780c */ /* 0x001fda0003f05270 */
[----:B------:R-:W0:Y:S08]  /*118d0*/  @P0 LDC R7, c[0x0][0x44c] ;  /* 0x00011300ff070b82 */ /* 0x000e300000000800 */
[----:B------:R-:W1:Y:S01]  /*118e0*/  @P0 LDC R8, c[0x0][0x450] ;  /* 0x00011400ff080b82 */ /* 0x000e620000000800 */
[----:B--2---:R-:W-:Y:S02]  /*118f0*/  MOV R3, R21 ;  /* 0x0000001500037202 */ /* 0x004fe40000000f00 */
[----:B------:R-:W2:Y:S01]  /*11900*/  S2R R21, SR_TID.X ;  /* 0x0000000000157919 */ /* 0x000ea20000002100 */
[----:B---3--:R-:W-:-:S02]  /*11910*/  IMAD R0, R20, UR4, RZ ;  /* 0x0000000414007c24 */ /* 0x008fc4000f8e02ff */
[----:B------:R-:W3:Y:S01]  /*11920*/  S2R R20, SR_TID.X ;  /* 0x0000000000147919 */ /* 0x000ee20000002100 */
[----:B------:R-:W-:-:S04]  /*11930*/  IMAD.WIDE.U32 R2, R18, UR4, R2 ;  /* 0x0000000412027c25 */ /* 0x000fc8000f8e0002 */
[----:B------:R-:W-:Y:S01]  /*11940*/  IMAD R0, R18, UR5, R0 ;  /* 0x0000000512007c24 */ /* 0x000fe2000f8e0200 */
[----:B------:R-:W-:-:S03]  /*11950*/  ULDC.64 UR4, c[0x0][0x2e0] ;  /* 0x0000b80000047ab9 */ /* 0x000fc60000000a00 */
[----:B------:R-:W-:Y:S02]  /*11960*/  IMAD.IADD R3, R3, 0x1, R0 ;  /* 0x0000000103037824 */ /* 0x000fe400078e0200 */
[----:B----4-:R-:W-:Y:S02]  /*11970*/  IMAD R0, R6, UR4, RZ ;  /* 0x0000000406007c24 */ /* 0x010fe4000f8e02ff */
[----:B------:R-:W-:-:S04]  /*11980*/  IMAD.WIDE.U32 R2, R5, UR4, R2 ;  /* 0x0000000405027c25 */ /* 0x000fc8000f8e0002 */
[----:B------:R-:W-:Y:S01]  /*11990*/  IMAD R0, R5, UR5, R0 ;  /* 0x0000000505007c24 */ /* 0x000fe2000f8e0200 */
[----:B------:R-:W-:Y:S01]  /*119a0*/  MOV R4, R2 ;  /* 0x0000000200047202 */ /* 0x000fe20000000f00 */
[----:B------:R-:W-:Y:S02]  /*119b0*/  ULDC.64 UR4, c[0x0][0x2d0] ;  /* 0x0000b40000047ab9 */ /* 0x000fe40000000a00 */
[----:B------:R-:W-:Y:S02]  /*119c0*/  IMAD.IADD R5, R3, 0x1, R0 ;  /* 0x0000000103057824 */ /* 0x000fe400078e0200 */
[----:B--2---:R-:W-:Y:S01]  /*119d0*/  IMAD.SHL.U32 R21, R21, 0x10, RZ ;  /* 0x0000001015157824 */ /* 0x004fe200078e00ff */
[----:B---3--:R-:W-:-:S04]  /*119e0*/  LOP3.LUT R20, R20, 0x7f, RZ, 0xc0, !PT ;  /* 0x0000007f14147812 */ /* 0x008fc800078ec0ff */
[----:B------:R-:W-:Y:S02]  /*119f0*/  LOP3.LUT R21, R21, 0x70, RZ, 0xc0, !PT ;  /* 0x0000007015157812 */ /* 0x000fe400078ec0ff */
[----:B------:R-:W-:-:S04]  /*11a00*/  SHF.R.U32.HI R20, RZ, 0x3, R20 ;  /* 0x00000003ff147819 */ /* 0x000fc80000011614 */
[----:B------:R-:W-:-:S05]  /*11a10*/  LOP3.LUT R20, R20, R21, RZ, 0xfc, !PT ;  /* 0x0000001514147212 */ /* 0x000fca00078efcff */
[----:B------:R-:W-:Y:S02]  /*11a20*/  IMAD R6, R17, 0xc0, R20 ;  /* 0x000000c011067824 */ /* 0x000fe400078e0214 */
[----:B------:R2:W5:Y:S02]  /*11a30*/  LDL R20, [R1+0x24] ;  /* 0x0000240001147983 */ /* 0x0005640000100800 */
[----:B0-----:R-:W-:Y:S01]  /*11a40*/  @P0 IMAD.HI.U32 R7, R6, R7, RZ ;  /* 0x0000000706070227 */ /* 0x001fe200078e00ff */
[----:B------:R-:W0:Y:S03]  /*11a50*/  S2R R11, SR_TID.X ;  /* 0x00000000000b7919 */ /* 0x000e260000002100 */
[----:B------:R-:W-:Y:S01]  /*11a60*/  IMAD.MOV.U32 R2, RZ, RZ, R6 ;  /* 0x000000ffff027224 */ /* 0x000fe200078e0006 */
[----:B-1----:R-:W-:-:S04]  /*11a70*/  @P0 SHF.R.U32.HI R2, RZ, R8, R7 ;  /* 0x00000008ff020219 */ /* 0x002fc80000011607 */
[----:B------:R-:W-:-:S05]  /*11a80*/  SHF.R.S32.HI R0, RZ, 0x1f, R2 ;  /* 0x0000001fff007819 */ /* 0x000fca0000011402 */
[----:B------:R-:W-:-:S04]  /*11a90*/  IMAD R0, R0, UR4, RZ ;  /* 0x0000000400007c24 */ /* 0x000fc8000f8e02ff */
[C---:B------:R-:W-:Y:S02]  /*11aa0*/  IMAD R7, R2.reuse, UR5, R0 ;  /* 0x0000000502077c24 */ /* 0x040fe4000f8e0200 */
[----:B------:R-:W-:Y:S02]  /*11ab0*/  IMAD.MOV R0, RZ, RZ, -R2 ;  /* 0x000000ffff007224 */ /* 0x000fe400078e0a02 */
[----:B------:R-:W-:-:S04]  /*11ac0*/  IMAD.WIDE.U32 R2, R2, UR4, R4 ;  /* 0x0000000402027c25 */ /* 0x000fc8000f8e0004 */
[----:B------:R-:W-:Y:S02]  /*11ad0*/  IMAD R0, R10, R0, R6 ;  /* 0x000000000a007224 */ /* 0x000fe400078e0206 */
[----:B------:R-:W-:-:S03]  /*11ae0*/  IMAD.IADD R3, R3, 0x1, R7 ;  /* 0x0000000103037824 */ /* 0x000fc600078e0207 */
[----:B------:R-:W-:Y:S01]  /*11af0*/  SHF.R.S32.HI R7, RZ, 0x1f, R0 ;  /* 0x0000001fff077819 */ /* 0x000fe20000011400 */
[----:B------:R-:W-:-:S04]  /*11b00*/  IMAD.WIDE.U32 R8, R0, UR6, R2 ;  /* 0x0000000600087c25 */ /* 0x000fc8000f8e0002 */
[----:B------:R-:W-:Y:S01]  /*11b10*/  IMAD R7, R7, UR6, RZ ;  /* 0x0000000607077c24 */ /* 0x000fe2000f8e02ff */
[----:B------:R-:W-:Y:S01]  /*11b20*/  LEA R2, P1, R8, UR8, 0x1 ;  /* 0x0000000808027c11 */ /* 0x000fe2000f8208ff */
[----:B------:R-:W-:Y:S02]  /*11b30*/  VIADD R3, R6, 0x80 ;  /* 0x0000008006037836 */ /* 0x000fe40000000000 */
[----:B------:R-:W-:Y:S02]  /*11b40*/  IMAD R0, R0, UR7, R7 ;  /* 0x0000000700007c24 */ /* 0x000fe4000f8e0207 */
[----:B------:R-:W1:Y:S01]  /*11b50*/  @P0 LDC R7, c[0x0][0x44c] ;  /* 0x00011300ff070b82 */ /* 0x000e620000000800 */
[----:B------:R-:W-:Y:S02]  /*11b60*/  IMAD.MOV.U32 R6, RZ, RZ, R3 ;  /* 0x000000ffff067224 */ /* 0x000fe400078e0003 */
[----:B------:R-:W-:Y:S01]  /*11b70*/  IADD3 R0, R9, R0, RZ ;  /* 0x0000000009007210 */ /* 0x000fe20007ffe0ff */
[C---:B0-----:R-:W-:Y:S01]  /*11b80*/  IMAD.SHL.U32 R21, R11.reuse, 0x8, RZ ;  /* 0x000000080b157824 */ /* 0x041fe200078e00ff */
[----:B------:R-:W-:-:S02]  /*11b90*/  LOP3.LUT R11, R11, 0x7f, RZ, 0xc0, !PT ;  /* 0x0000007f0b0b7812 */ /* 0x000fc400078ec0ff */
[----:B------:R-:W-:Y:S02]  /*11ba0*/  LEA.HI.X R0, R8, UR9, R0, 0x1, P1 ;  /* 0x0000000908007c11 */ /* 0x000fe400088f0c00 */
[----:B------:R-:W0:Y:S01]  /*11bb0*/  @P0 LDC R8, c[0x0][0x450] ;  /* 0x00011400ff080b82 */ /* 0x000e220000000800 */
[----:B------:R-:W-:Y:S02]  /*11bc0*/  LOP3.LUT R21, R21, 0x38, RZ, 0xc0, !PT ;  /* 0x0000003815157812 */ /* 0x000fe400078ec0ff */
[----:B------:R-:W-:Y:S01]  /*11bd0*/  SHF.R.U32.HI R9, RZ, 0x3, R11 ;  /* 0x00000003ff097819 */ /* 0x000fe2000001160b */
[----:B-1----:R-:W-:-:S05]  /*11be0*/  @P0 IMAD.HI.U32 R7, R3, R7, RZ ;  /* 0x0000000703070227 */ /* 0x002fca00078e00ff */
[----:B0-----:R-:W-:-:S05]  /*11bf0*/  @P0 SHF.R.U32.HI R6, RZ, R8, R7 ;  /* 0x00000008ff060219 */ /* 0x001fca0000011607 */
[----:B------:R-:W-:Y:S02]  /*11c00*/  IMAD.MOV R7, RZ, RZ, -R6 ;  /* 0x000000ffff077224 */ /* 0x000fe400078e0a06 */
[----:B------:R-:W-:-:S04]  /*11c10*/  IMAD.WIDE.U32 R4, R6, UR4, R4 ;  /* 0x0000000406047c25 */ /* 0x000fc8000f8e0004 */
[----:B------:R-:W-:Y:S01]  /*11c20*/  IMAD R3, R10, R7, R3 ;  /* 0x000000070a037224 */ /* 0x000fe200078e0203 */
[----:B------:R-:W-:-:S04]  /*11c30*/  SHF.R.S32.HI R7, RZ, 0x1f, R6 ;  /* 0x0000001fff077819 */ /* 0x000fc80000011406 */
[----:B------:R-:W-:Y:S01]  /*11c40*/  SHF.R.S32.HI R8, RZ, 0x1f, R3 ;  /* 0x0000001fff087819 */ /* 0x000fe20000011403 */
[----:B------:R-:W-:Y:S01]  /*11c50*/  IMAD R7, R7, UR4, RZ ;  /* 0x0000000407077c24 */ /* 0x000fe2000f8e02ff */
[----:B------:R-:W-:Y:S02]  /*11c60*/  ULDC UR4, c[0x0][0x2b8] ;  /* 0x0000ae0000047ab9 */ /* 0x000fe40000000800 */
[----:B------:R-:W-:Y:S01]  /*11c70*/  ISETP.GE.AND P0, PT, R21, UR4, PT ;  /* 0x0000000415007c0c */ /* 0x000fe2000bf06270 */
[----:B------:R-:W-:Y:S01]  /*11c80*/  IMAD R7, R6, UR5, R7 ;  /* 0x0000000506077c24 */ /* 0x000fe2000f8e0207 */
[----:B------:R-:W-:Y:S01]  /*11c90*/  UMOV UR4, 0xffffffff ;  /* 0xffffffff00047882 */ /* 0x000fe20000000000 */
[----:B------:R-:W-:-:S03]  /*11ca0*/  IMAD R8, R8, UR6, RZ ;  /* 0x0000000608087c24 */ /* 0x000fc6000f8e02ff */
[----:B------:R-:W-:Y:S01]  /*11cb0*/  IADD3 R5, R5, R7, RZ ;  /* 0x0000000705057210 */ /* 0x000fe20007ffe0ff */
[C---:B------:R-:W-:Y:S02]  /*11cc0*/  IMAD R8, R3.reuse, UR7, R8 ;  /* 0x0000000703087c24 */ /* 0x040fe4000f8e0208 */
[----:B------:R-:W-:-:S04]  /*11cd0*/  IMAD.WIDE.U32 R6, R3, UR6, R4 ;  /* 0x0000000603067c25 */ /* 0x000fc8000f8e0004 */
[----:B------:R-:W-:Y:S01]  /*11ce0*/  IMAD.IADD R4, R7, 0x1, R8 ;  /* 0x0000000107047824 */ /* 0x000fe200078e0208 */
[----:B------:R-:W-:-:S04]  /*11cf0*/  LEA R5, P1, R6, UR8, 0x1 ;  /* 0x0000000806057c11 */ /* 0x000fc8000f8208ff */
[----:B------:R-:W-:Y:S01]  /*11d00*/  LEA.HI.X R4, R6, UR9, R4, 0x1, P1 ;  /* 0x0000000906047c11 */ /* 0x000fe200088f0c04 */
[----:B--2---:R-:W-:Y:S08]  /*11d10*/  BRA.DIV UR4, `(.L_x_666) ;  /* 0x0000004e04fc7947 */ /* 0x004ff0000b800000 */
[----:B------:R-:W2:Y:S01]  /*11d20*/  LDL.LU R6, [R1+0x34] ;  /* 0x0000340001067983 */ /* 0x000ea20000300800 */
[----:B------:R-:W-:-:S03]  /*11d30*/  IMAD R17, R17, 0xc0, R9 ;  /* 0x000000c011117824 */ /* 0x000fc600078e0209 */
[----:B------:R-:W0:Y:S04]  /*11d40*/  SHFL.IDX PT, R7, R2, RZ, 0x181f ;  /* 0x00181fff02077589 */ /* 0x000e2800000e0000 */
[----:B------:R-:W-:Y:S01]  /*11d50*/  SHFL.IDX PT, R8, R5, RZ, 0x181f ;  /* 0x00181fff05087589 */ /* 0x000fe200000e0000 */
[----:B--2---:R-:W-:-:S03]  /*11d60*/  IMAD R3, R6, R10, RZ ;  /* 0x0000000a06037224 */ /* 0x004fc600078e02ff */
[----:B------:R-:W1:Y:S02]  /*11d70*/  SHFL.IDX PT, R6, R0, RZ, 0x181f ;  /* 0x00181fff00067589 */ /* 0x000e6400000e0000 */
[----:B------:R-:W-:-:S13]  /*11d80*/  ISETP.GE.AND P1, PT, R17, R3, PT ;  /* 0x000000031100720c */ /* 0x000fda0003f26270 */
[----:B0-----:R-:W-:-:S05]  /*11d90*/  @!P1 LEA R7, P2, R21, R7, 0x1 ;  /* 0x0000000715079211 */ /* 0x001fca00078408ff */
[----:B-1----:R-:W-:-:S05]  /*11da0*/  @!P1 IMAD.X R6, RZ, RZ, R6, P2 ;  /* 0x000000ffff069224 */ /* 0x002fca00010e0606 */
[----:B------:R-:W-:-:S04]  /*11db0*/  @!P1 LOP3.LUT R7, R7, R6, RZ, 0x3c, !PT ;  /* 0x0000000607079212 */ /* 0x000fc800078e3cff */
[----:B------:R-:W-:-:S04]  /*11dc0*/  @!P1 LOP3.LUT R6, R7, R6, RZ, 0x3c, !PT ;  /* 0x0000000607069212 */ /* 0x000fc800078e3cff */
[----:B------:R-:W-:-:S05]  /*11dd0*/  @!P1 LOP3.LUT R7, R7, R6, RZ, 0x3c, !PT ;  /* 0x0000000607079212 */ /* 0x000fca00078e3cff */
[----:B-----5:R0:W-:Y:S02]  /*11de0*/  @!P1 LDGSTS.E.BYPASS.LTC128B.128 [R20+0x8400], desc[UR42][R6.64], !P0 ;  /* 0x0840000006149fae */ /* 0x0201e4000c101d6a */
        /* <DEDUP_REMOVED lines=62> */
[----:B0-----:R-:W-:-:S04]  /*121d0*/  IADD3 R2, R17, 0x80, RZ ;  /* 0x0000008011027810 */ /* 0x001fc80007ffe0ff */
[----:B------:R-:W-:Y:S01]  /*121e0*/  ISETP.GE.AND P1, PT, R2, R3, PT ;  /* 0x000000030200720c */ /* 0x000fe20003f26270 */
[----:B------:R-:W-:-:S05]  /*121f0*/  VIADD R2, R17, 0x70 ;  /* 0x0000007011027836 */ /* 0x000fca0000000000 */
[----:B------:R-:W-:Y:S02]  /*12200*/  ISETP.GE.AND P3, PT, R2, R3, PT ;  /* 0x000000030200720c */ /* 0x000fe40003f66270 */
[----:B------:R-:W0:Y:S11]  /*12210*/  SHFL.IDX PT, R2, R4, RZ, 0x181f ;  /* 0x00181fff04027589 */ /* 0x000e3600000e0000 */
[----:B-1----:R-:W-:-:S05]  /*12220*/  @!P3 LEA R6, P2, R21, R6, 0x1 ;  /* 0x000000061506b211 */ /* 0x002fca00078408ff */
[----:B------:R-:W-:-:S04]  /*12230*/  @!P3 IMAD.X R0, RZ, RZ, R0, P2 ;  /* 0x000000ffff00b224 */ /* 0x000fc800010e0600 */
[----:B------:R-:W-:Y:S02]  /*12240*/  @!P3 IMAD.MOV.U32 R7, RZ, RZ, R0 ;  /* 0x000000ffff07b224 */ /* 0x000fe400078e0000 */
[----:B------:R-:W-:-:S03]  /*12250*/  VIADD R0, R17, 0x90 ;  /* 0x0000009011007836 */ /* 0x000fc60000000000 */
[----:B------:R1:W-:Y:S02]  /*12260*/  @!P3 LDGSTS.E.BYPASS.LTC128B.128 [R20+0xbc00], desc[UR42][R6.64], !P0 ;  /* 0x0bc000000614bfae */ /* 0x0003e4000c101d6a */
[----:B-1----:R-:W-:-:S04]  /*12270*/  @!P1 LEA R6, P2, R21, R8, 0x1 ;  /* 0x0000000815069211 */ /* 0x002fc800078408ff */
[----:B0-----:R-:W-:-:S05]  /*12280*/  @!P1 IADD3.X R2, RZ, R2, RZ, P2, !PT ;  /* 0x00000002ff029210 */ /* 0x001fca00017fe4ff */
[----:B------:R-:W-:Y:S02]  /*12290*/  @!P1 IMAD.MOV.U32 R7, RZ, RZ, R2 ;  /* 0x000000ffff079224 */ /* 0x000fe400078e0002 */
[----:B------:R-:W-:Y:S04]  /*122a0*/  SHFL.IDX PT, R2, R5, 0x3, 0x181f ;  /* 0x00781f0005027f89 */ /* 0x000fe800000e0000 */
[----:B------:R0:W-:Y:S01]  /*122b0*/  @!P1 LDGSTS.E.BYPASS.LTC128B.128 [R20+0xc400], desc[UR42][R6.64], !P0 ;  /* 0x0c40000006149fae */ /* 0x0001e2000c101d6a */
[----:B------:R-:W-:-:S03]  /*122c0*/  ISETP.GE.AND P1, PT, R0, R3, PT ;  /* 0x000000030000720c */ /* 0x000fc60003f26270 */
[----:B------:R-:W-:Y:S04]  /*122d0*/  SHFL.IDX PT, R0, R4, 0x1, 0x181f ;  /* 0x00381f0004007f89 */ /* 0x000fe800000e0000 */
[----:B0-----:R-:W0:Y:S06]  /*122e0*/  SHFL.IDX PT, R6, R5, 0x1, 0x181f ;  /* 0x00381f0005067f89 */ /* 0x001e2c00000e0000 */
[----:B0-----:R-:W-:-:S05]  /*122f0*/  @!P1 LEA R6, P2, R21, R6, 0x1 ;  /* 0x0000000615069211 */ /* 0x001fca00078408ff */
[----:B------:R-:W-:-:S05]  /*12300*/  @!P1 IMAD.X R0, RZ, RZ, R0, P2 ;  /* 0x000000ffff009224 */ /* 0x000fca00010e0600 */
[----:B------:R-:W-:Y:S01]  /*12310*/  @!P1 MOV R7, R0 ;  /* 0x0000000000079202 */ /* 0x000fe20000000f00 */
[----:B------:R-:W-:-:S04]  /*12320*/  VIADD R0, R17, 0xa0 ;  /* 0x000000a011007836 */ /* 0x000fc80000000000 */
[----:B------:R0:W-:Y:S01]  /*12330*/  @!P1 LDGSTS.E.BYPASS.LTC128B.128 [R20+0xcc00], desc[UR42][R6.64], !P0 ;  /* 0x0cc0000006149fae */ /* 0x0001e2000c101d6a */
[----:B------:R-:W-:-:S03]  /*12340*/  ISETP.GE.AND P1, PT, R0, R3, PT ;  /* 0x000000030000720c */ /* 0x000fc60003f26270 */
[----:B------:R-:W-:Y:S04]  /*12350*/  SHFL.IDX PT, R0, R4, 0x2, 0x181f ;  /* 0x00581f0004007f89 */ /* 0x000fe800000e0000 */
[----:B------:R-:W-:Y:S04]  /*12360*/  SHFL.IDX PT, R4, R4, 0x3, 0x181f ;  /* 0x00781f0004047f89 */ /* 0x000fe800000e0000 */
[----:B0-----:R-:W0:Y:S02]  /*12370*/  SHFL.IDX PT, R6, R5, 0x2, 0x181f ;  /* 0x00581f0005067f89 */ /* 0x001e2400000e0000 */
[----:B0-----:R-:W-:-:S05]  /*12380*/  @!P1 LEA R6, P2, R21, R6, 0x1 ;  /* 0x0000000615069211 */ /* 0x001fca00078408ff */
[----:B------:R-:W-:-:S04]  /*12390*/  @!P1 IMAD.X R0, RZ, RZ, R0, P2 ;  /* 0x000000ffff009224 */ /* 0x000fc800010e0600 */
[----:B------:R-:W-:-:S05]  /*123a0*/  @!P1 IMAD.MOV.U32 R7, RZ, RZ, R0 ;  /* 0x000000ffff079224 */ /* 0x000fca00078e0000 */
[----:B------:R0:W-:Y:S02]  /*123b0*/  @!P1 LDGSTS.E.BYPASS.LTC128B.128 [R20+0xd400], desc[UR42][R6.64], !P0 ;  /* 0x0d40000006149fae */ /* 0x0001e4000c101d6a */
.L_x_828:
[----:B------:R-:W-:-:S04]  /*123c0*/  IADD3 R17, R17, 0xb0, RZ ;  /* 0x000000b011117810 */ /* 0x000fc80007ffe0ff */
[----:B------:R-:W-:-:S13]  /*123d0*/  ISETP.GE.AND P1, PT, R17, R3, PT ;  /* 0x000000031100720c */ /* 0x000fda0003f26270 */
[----:B------:R-:W-:-:S05]  /*123e0*/  @!P1 LEA R2, P2, R21, R2, 0x1 ;  /* 0x0000000215029211 */ /* 0x000fca00078408ff */
[----:B------:R-:W-:-:S05]  /*123f0*/  @!P1 IMAD.X R3, RZ, RZ, R4, P2 ;  /* 0x000000ffff039224 */ /* 0x000fca00010e0604 */
[----:B------:R-:W-:Y:S01]  /*12400*/  @!PT LDS RZ, [RZ] ;  /* 0x00000000fffff984 */ /* 0x000fe20000000800 */
[----:B------:R-:W-:Y:S01]  /*12410*/  @!PT LDS RZ, [RZ] ;  /* 0x00000000fffff984 */ /* 0x000fe20000000800 */
[----:B------:R-:W-:Y:S01]  /*12420*/  @!PT LDS RZ, [RZ] ;  /* 0x00000000fffff984 */ /* 0x000fe20000000800 */
[----:B------:R1:W-:Y:S01]  /*12430*/  @!P1 LDGSTS.E.BYPASS.LTC128B.128 [R20+0xdc00], desc[UR42][R2.64], !P0 ;  /* 0x0dc0000002149fae */ /* 0x0003e2000c101d6a */
[----:B------:R-:W-:Y:S01]  /*12440*/  PLOP3.LUT P0, PT, PT, PT, PT, 0x80, 0x0 ;  /* 0x000000000000781c */ /* 0x000fe20003f0f070 */
[----:B------:R-:W-:-:S12]  /*12450*/  NOP ;  /* 0x0000000000007918 */ /* 0x000fd80000000000 */
.L_x_667:
[----:B------:R-:W-:Y:S02]  /*12460*/  PLOP3.LUT P1, PT, P1, P0, PT, 0xa2, 0x0 ;  /* 0x000000000000781c */ /* 0x000fe40000f21472 */
[----:B------:R-:W-:-:S08]  /*12470*/  @P0 R2UR P1, UR4, R22 ;  /* 0x00000000160402ca */ /* 0x000fd00000020000 */
[----:B------:R-:W-:-:S05]  /*12480*/  @P0 PLOP3.LUT P0, PT, P1, PT, PT, 0x80, 0x0 ;  /* 0x000000000000081c */ /* 0x000fca0000f0f070 */
[----:B------:R-:W-:Y:S01]  /*12490*/  @!P1 SYNCS.ARRIVE.TRANS64.RED.A0T1 RZ, [UR4+0x16800], RZ ;  /* 0x016800ffffff99a7 */ /* 0x000fe20008200404 */
[----:B------:R-:W-:Y:S07]  /*124a0*/  @!P1 ARRIVES.LDGSTSBAR.64.TRANSCNT [UR4+0x16800] ;  /* 0x01680000ff0099b0 */ /* 0x000fee0008000a84 */
[----:B------:R-:W-:Y:S05]  /*124b0*/  @P0 BRA.U.ANY `(.L_x_667) ;  /* 0xfffffffd00e80947 */ /* 0x000fea000393ffff */
[----:B-1----:R-:W2:Y:S02]  /*124c0*/  LDL.LU R2, [R1+0x40] ;  /* 0x0000400001027983 */ /* 0x002ea40000300800 */
[----:B--2---:R-:W-:-:S05]  /*124d0*/  VIADD R2, R2, 0x1 ;  /* 0x0000000102027836 */ /* 0x004fca0000000000 */
[----:B------:R1:W-:Y:S01]  /*124e0*/  STL [R1+0x40], R2 ;  /* 0x0000400201007387 */ /* 0x0003e20000100800 */
[----:B------:R-:W-:-:S04]  /*124f0*/  LEA.HI R0, R2, R2, RZ, 0x1 ;  /* 0x0000000202007211 */ /* 0x000fc800078f08ff */
[----:B------:R-:W-:-:S05]  /*12500*/  LOP3.LUT R0, R0, 0xfffffffe, RZ, 0xc0, !PT ;  /* 0xfffffffe00007812 */ /* 0x000fca00078ec0ff */
[----:B------:R-:W-:-:S05]  /*12510*/  IMAD.IADD R0, R2, 0x1, -R0 ;  /* 0x0000000102007824 */ /* 0x000fca00078e0a00 */
[----:B------:R-:W-:Y:S01]  /*12520*/  SHF.L.U32 R0, R0, 0x1f, RZ ;  /* 0x0000001f00007819 */ /* 0x000fe200000006ff */
[----:B------:R-:W-:Y:S01]  /*12530*/  NOP ;  /* 0x0000000000007918 */ /* 0x000fe20000000000 */
[----:B------:R1:W-:Y:S01]  /*12540*/  SYNCS.ARRIVE.TRANS64.A1T0 RZ, [R22+URZ+0x16800], RZ ;  /* 0x016800ff16ff79a7 */ /* 0x0003e2000810003f */
[----:B------:R-:W-:Y:S01]  /*12550*/  BSSY B0, `(.L_x_668) ;  /* 0x0000003000007945 */ /* 0x000fe20003800000 */
[----:B------:R-:W2:Y:S03]  /*12560*/  SYNCS.PHASECHK.TRANS64.TRYWAIT P0, [R22+URZ+0x16820], R0 ;  /* 0x01682000160075a7 */ /* 0x000ea6000800017f */
[----:B-12---:R-:W-:Y:S05]  /*12570*/  @!P0 BRA `(.L_x_669) ;  /* 0x0000005400cc8947 */ /* 0x006fea0003800000 */
.L_x_829:
[----:B------:R-:W-:Y:S05]  /*12580*/  BSYNC B0 ;  /* 0x0000000000007941 */ /* 0x000fea0003800000 */
.L_x_668:
[----:B------:R-:W2:Y:S01]  /*12590*/  LDL R2, [R1+0x18] ;  /* 0x0000180001027983 */ /* 0x000ea20000100800 */
[----:B------:R-:W-:Y:S01]  /*125a0*/  BSSY B0, `(.L_x_670) ;  /* 0x0000110000007945 */ /* 0x000fe20003800000 */
[----:B--2---:R-:W-:-:S13]  /*125b0*/  ISETP.GE.AND P0, PT, R2, 0x81, PT ;  /* 0x000000810200780c */ /* 0x004fda0003f06270 */
[----:B------:R-:W-:Y:S05]  /*125c0*/  @!P0 BRA `(.L_x_671) ;  /* 0x0000001000348947 */ /* 0x000fea0003800000 */
[----:B------:R-:W2:Y:S01]  /*125d0*/  S2R R2, SR_TID.X ;  /* 0x0000000000027919 */ /* 0x000ea20000002100 */
[----:B------:R-:W-:Y:S01]  /*125e0*/  ULDC UR4, c[0x0][0x2f4] ;  /* 0x0000bd0000047ab9 */ /* 0x000fe20000000800 */
[----:B--2---:R-:W-:Y:S02]  /*125f0*/  SHF.L.U32 R3, R2, 0x3, RZ ;  /* 0x0000000302037819 */ /* 0x004fe400000006ff */
[----:B------:R-:W2:Y:S02]  /*12600*/  LDL.LU R2, [R1+0x3c] ;  /* 0x00003c0001027983 */ /* 0x000ea40000300800 */
[----:B------:R-:W-:Y:S02]  /*12610*/  LOP3.LUT R3, R3, 0x38, RZ, 0xc0, !PT ;  /* 0x0000003803037812 */ /* 0x000fe400078ec0ff */
[----:B------:R3:W-:Y:S01]  /*12620*/  STL [R1+0x8], R26 ;  /* 0x0000081a01007387 */ /* 0x0007e20000100800 */
[----:B------:R-:W-:Y:S01]  /*12630*/  IMAD.MOV.U32 R17, RZ, RZ, R28 ;  /* 0x000000ffff117224 */ /* 0x000fe200078e001c */
[----:B------:R-:W-:Y:S01]  /*12640*/  ISETP.GE.AND P1, PT, R3, UR4, PT ;  /* 0x0000000403007c0c */ /* 0x000fe2000bf26270 */
[----:B0-----:R-:W-:Y:S01]  /*12650*/  IMAD.MOV.U32 R6, RZ, RZ, R25 ;  /* 0x000000ffff067224 */ /* 0x001fe200078e0019 */
[----:B--23--:R-:W-:-:S11]  /*12660*/  LEA.HI.SX32 R7, R2, 0xfffffffe, 0x19 ;  /* 0xfffffffe02077811 */ /* 0x00cfd600078fcaff */
.L_x_684:
[----:B------:R-:W2:Y:S01]  /*12670*/  LDL R10, [R1+0x1c] ;  /* 0x00001c00010a7983 */ /* 0x000ea20000100800 */
[----:B-1----:R-:W0:Y:S03]  /*12680*/  LDC R0, c[0x0][0x430] ;  /* 0x00010c00ff007b82 */ /* 0x002e260000000800 */
        /* <DEDUP_REMOVED lines=8> */
[----:B------:R-:W-:Y:S01]  /*12710*/  IMAD.SHL.U32 R2, R2, 0x10, RZ ;  /* 0x0000001002027824 */ /* 0x000fe200078e00ff */
[----:B------:R-:W-:-:S04]  /*12720*/  LEA R4, R7, R4, 0x7 ;  /* 0x0000000407047211 */ /* 0x000fc800078e38ff */
[----:B------:R-:W-:Y:S01]  /*12730*/  LOP3.LUT R2, R2, 0x70, RZ, 0xc0, !PT ;  /* 0x0000007002027812 */ /* 0x000fe200078ec0ff */
[----:B------:R-:W-:Y:S05]  /*12740*/  YIELD ;  /* 0x0000000000007946 */ /* 0x000fea0003800000 */
[----:B------:R-:W-:Y:S01]  /*12750*/  ULDC.64 UR4, c[0x0][0x428] ;  /* 0x00010a0000047ab9 */ /* 0x000fe20000000a00 */
[----:B--2---:R-:W-:-:S05]  /*12760*/  IADD3 R4, R2, R4, R10 ;  /* 0x0000000402047210 */ /* 0x004fca0007ffe00a */
[----:B0-----:R-:W-:-:S04]  /*12770*/  @P0 IMAD.HI.U32 R5, R4, R5, RZ ;  /* 0x0000000504050227 */ /* 0x001fc800078e00ff */
[----:B------:R-:W-:Y:S01]  /*12780*/  IMAD.MOV.U32 R2, RZ, RZ, R4 ;  /* 0x000000ffff027224 */ /* 0x000fe200078e0004 */
[----:B-1----:R-:W-:-:S05]  /*12790*/  @P0 SHF.R.U32.HI R2, RZ, R3, R5 ;  /* 0x00000003ff020219 */ /* 0x002fca0000011605 */
[----:B------:R-:W-:-:S04]  /*127a0*/  IMAD.MOV R3, RZ, RZ, -R2 ;  /* 0x000000ffff037224 */ /* 0x000fc800078e0a02 */
[----:B------:R-:W-:Y:S01]  /*127b0*/  IMAD R0, R0, R3, R4 ;  /* 0x0000000300007224 */ /* 0x000fe200078e0204 */
        /* <DEDUP_REMOVED lines=9> */
[----:B------:R-:W-:Y:S01]  /*12850*/  IMAD.U32 R8, RZ, RZ, UR38 ;  /* 0x00000026ff087e24 */ /* 0x000fe2000f8e00ff */
[----:B------:R-:W-:-:S04]  /*12860*/  IADD3 R25, R6, 0x1, RZ ;  /* 0x0000000106197810 */ /* 0x000fc80007ffe0ff */
        /* <DEDUP_REMOVED lines=9> */
.L_x_672:
[----:B------:R-:W-:Y:S01]  /*12900*/  IMAD R5, R25, 0x8, R22 ;  /* 0x0000000819057824 */ /* 0x000fe200078e0216 */
[----:B------:R-:W-:Y:S01]  /*12910*/  SHF.L.U32 R2, R28, 0x1f, RZ ;  /* 0x0000001f1c027819 */ /* 0x000fe200000006ff */
[----:B------:R-:W-:Y:S03]  /*12920*/  BSSY B1, `(.L_x_673) ;  /* 0x0000003000017945 */ /* 0x000fe60003800000 */
[----:B------:R-:W0:Y:S02]  /*12930*/  SYNCS.PHASECHK.TRANS64.TRYWAIT P0, [R5+URZ+0x16840], R2 ;  /* 0x01684002050075a7 */ /* 0x000e24000800017f */
[----:B0-----:R-:W-:Y:S05]  /*12940*/  @!P0 BRA `(.L_x_674) ;  /* 0x0000005000ec8947 */ /* 0x001fea0003800000 */
.L_x_830:
[----:B------:R-:W-:Y:S05]  /*12950*/  BSYNC B1 ;  /* 0x0000000000017941 */ /* 0x000fea0003800000 */
.L_x_673:
[----:B------:R-:W2:Y:S04]  /*12960*/  LDL R3, [R1] ;  /* 0x0000000001037983 */ /* 0x000ea80000100800 */
[----:B------:R-:W3:Y:S01]  /*12970*/  LDL R9, [R1+0x10] ;  /* 0x0000100001097983 */ /* 0x000ee20000100800 */
[----:B------:R-:W-:Y:S01]  /*12980*/  SHF.R.S32.HI R20, RZ, 0x1f, R0 ;  /* 0x0000001fff147819 */ /* 0x000fe20000011400 */
[----:B------:R-:W-:Y:S01]  /*12990*/  ULDC.64 UR4, c[0x0][0x300] ;  /* 0x0000c00000047ab9 */ /* 0x000fe20000000a00 */
[----:B------:R-:W1:Y:S03]  /*129a0*/  S2R R8, SR_TID.X ;  /* 0x0000000000087919 */ /* 0x000e660000002100 */
[----:B------:R-:W-:-:S04]  /*129b0*/  IMAD R7, R20, UR4, RZ ;  /* 0x0000000414077c24 */ /* 0x000fc8000f8e02ff */
[----:B------:R-:W-:Y:S01]  /*129c0*/  IMAD R7, R0, UR5, R7 ;  /* 0x0000000500077c24 */ /* 0x000fe2000f8e0207 */
[----:B-1----:R-:W-:-:S05]  /*129d0*/  LOP3.LUT R8, R8, 0x7f, RZ, 0xc0, !PT ;  /* 0x0000007f08087812 */ /* 0x002fca00078ec0ff */
[----:B------:R-:W-:Y:S01]  /*129e0*/  IMAD.SHL.U32 R11, R8, 0x8, RZ ;  /* 0x00000008080b7824 */ /* 0x000fe200078e00ff */
[----:B--2---:R-:W-:Y:S01]  /*129f0*/  LOP3.LUT P2, RZ, R3, 0x1, RZ, 0xc0, !PT ;  /* 0x0000000103ff7812 */ /* 0x004fe2000784c0ff */
[----:B0-----:R-:W-:Y:S01]  /*12a00*/  IMAD.WIDE.U32 R2, R0, UR4, RZ ;  /* 0x0000000400027c25 */ /* 0x001fe2000f8e00ff */
[----:B------:R-:W-:-:S04]  /*12a10*/  ULDC.64 UR4, c[0x0][0x310] ;  /* 0x0000c40000047ab9 */ /* 0x000fc80000000a00 */
[----:B------:R-:W-:Y:S01]  /*12a20*/  IADD3 R3, R3, R7, RZ ;  /* 0x0000000703037210 */ /* 0x000fe20007ffe0ff */
[----:B------:R-:W-:-:S04]  /*12a30*/  IMAD R7, R21, UR4, RZ ;  /* 0x0000000415077c24 */ /* 0x000fc8000f8e02ff */
[C---:B------:R-:W-:Y:S02]  /*12a40*/  IMAD R7, R4.reuse, UR5, R7 ;  /* 0x0000000504077c24 */ /* 0x040fe4000f8e0207 */
[----:B------:R-:W-:Y:S01]  /*12a50*/  IMAD.WIDE.U32 R2, R4, UR4, R2 ;  /* 0x0000000404027c25 */ /* 0x000fe2000f8e0002 */
[----:B------:R-:W-:-:S03]  /*12a60*/  ULDC.64 UR4, c[0x0][0x308] ;  /* 0x0000c20000047ab9 */ /* 0x000fc60000000a00 */
[----:B------:R-:W-:Y:S02]  /*12a70*/  IMAD.IADD R3, R3, 0x1, R7 ;  /* 0x0000000103037824 */ /* 0x000fe400078e0207 */
[----:B---3--:R-:W-:Y:S02]  /*12a80*/  IMAD R7, R9, UR4, RZ ;  /* 0x0000000409077c24 */ /* 0x008fe4000f8e02ff */
[----:B------:R-:W0:Y:S01]  /*12a90*/  S2R R9, SR_TID.X ;  /* 0x0000000000097919 */ /* 0x000e220000002100 */
[----:B------:R-:W-:-:S04]  /*12aa0*/  IMAD.WIDE.U32 R2, R18, UR4, R2 ;  /* 0x0000000412027c25 */ /* 0x000fc8000f8e0002 */
[----:B------:R-:W-:Y:S01]  /*12ab0*/  IMAD R7, R18, UR5, R7 ;  /* 0x0000000512077c24 */ /* 0x000fe2000f8e0207 */
[----:B------:R-:W-:-:S04]  /*12ac0*/  ULDC.64 UR4, c[0x0][0x2e8] ;  /* 0x0000ba0000047ab9 */ /* 0x000fc80000000a00 */
[----:B------:R-:W-:Y:S01]  /*12ad0*/  IADD3 R7, R7, R3, RZ ;  /* 0x0000000307077210 */ /* 0x000fe20007ffe0ff */
[----:B0-----:R-:W-:-:S05]  /*12ae0*/  IMAD.SHL.U32 R8, R9, 0x8, RZ ;  /* 0x0000000809087824 */ /* 0x001fca00078e00ff */
[----:B------:R-:W-:-:S04]  /*12af0*/  LOP3.LUT R8, R8, 0x1f8, RZ, 0xc0, !PT ;  /* 0x000001f808087812 */ /* 0x000fc800078ec0ff */
[----:B------:R-:W-:Y:S02]  /*12b00*/  LOP3.LUT R8, R8, 0x38, R9, 0x78, !PT ;  /* 0x0000003808087812 */ /* 0x000fe400078e7809 */
[----:B------:R-:W-:Y:S01]  /*12b10*/  LEA R9, P0, R2, UR4, 0x1 ;  /* 0x0000000402097c11 */ /* 0x000fe2000f8008ff */
[----:B------:R-:W-:Y:S01]  /*12b20*/  UMOV UR4, 0xffffffff ;  /* 0xffffffff00047882 */ /* 0x000fe20000000000 */
[----:B------:R-:W-:Y:S02]  /*12b30*/  LOP3.LUT R8, R8, 0x200, R11, 0xf8, !PT ;  /* 0x0000020008087812 */ /* 0x000fe400078ef80b */
[----:B------:R-:W-:-:S03]  /*12b40*/  LEA.HI.X R10, R2, UR5, R7, 0x1, P0 ;  /* 0x00000005020a7c11 */ /* 0x000fc600080f0c07 */
[----:B------:R-:W-:Y:S01]  /*12b50*/  IMAD R8, R25, 0x2000, R8 ;  /* 0x0000200019087824 */ /* 0x000fe200078e0208 */
[----:B------:R-:W-:Y:S06]  /*12b60*/  BRA.DIV UR4, `(.L_x_675) ;  /* 0x0000005204787947 */ /* 0x000fec000b800000 */
[----:B------:R-:W0:Y:S01]  /*12b70*/  S2R R3, SR_TID.X ;  /* 0x0000000000037919 */ /* 0x000e220000002100 */
[----:B------:R-:W-:Y:S01]  /*12b80*/  IMAD R8, R8, 0x2, R22 ;  /* 0x0000000208087824 */ /* 0x000fe200078e0216 */
[----:B------:R-:W1:Y:S01]  /*12b90*/  SHFL.IDX PT, R2, R9, RZ, 0x181f ;  /* 0x00181fff09027589 */ /* 0x000e6200000e0000 */
[----:B0-----:R-:W-:-:S03]  /*12ba0*/  IMAD.SHL.U32 R11, R3, 0x8, RZ ;  /* 0x00000008030b7824 */ /* 0x001fc600078e00ff */
[----:B------:R-:W0:Y:S02]  /*12bb0*/  SHFL.IDX PT, R3, R10, RZ, 0x181f ;  /* 0x00181fff0a037589 */ /* 0x000e2400000e0000 */
[----:B------:R-:W-:-:S05]  /*12bc0*/  LOP3.LUT R11, R11, 0x38, RZ, 0xc0, !PT ;  /* 0x000000380b0b7812 */ /* 0x000fca00078ec0ff */
[----:B------:R-:W-:-:S05]  /*12bd0*/  IMAD.SHL.U32 R7, R11, 0x2, RZ ;  /* 0x000000020b077824 */ /* 0x000fca00078e00ff */
[----:B-1----:R-:W-:-:S04]  /*12be0*/  IADD3 R2, P0, R2, R7, RZ ;  /* 0x0000000702027210 */ /* 0x002fc80007f1e0ff */
[----:B0-----:R-:W-:-:S05]  /*12bf0*/  IADD3.X R3, RZ, R3, RZ, P0, !PT ;  /* 0x00000003ff037210 */ /* 0x001fca00007fe4ff */
        /* <DEDUP_REMOVED lines=34> */
.L_x_848:
[----:B-1----:R-:W-:-:S04]  /*12e20*/  IADD3 R2, P0, R2, R7, RZ ;  /* 0x0000000702027210 */ /* 0x002fc80007f1e0ff */
[----:B------:R-:W-:Y:S02]  /*12e30*/  IADD3.X R3, RZ, R10, RZ, P0, !PT ;  /* 0x0000000aff037210 */ /* 0x000fe400007fe4ff */
[----:B------:R-:W-:-:S03]  /*12e40*/  PLOP3.LUT P0, PT, PT, PT, PT, 0x80, 0x0 ;  /* 0x000000000000781c */ /* 0x000fc60003f0f070 */
[----:B------:R-:W-:Y:S01]  /*12e50*/  @!PT LDS RZ, [RZ] ;  /* 0x00000000fffff984 */ /* 0x000fe20000000800 */
[----:B------:R-:W-:Y:S01]  /*12e60*/  @!PT LDS RZ, [RZ] ;  /* 0x00000000fffff984 */ /* 0x000fe20000000800 */
[----:B------:R-:W-:Y:S01]  /*12e70*/  @!PT LDS RZ, [RZ] ;  /* 0x00000000fffff984 */ /* 0x000fe20000000800 */
[----:B------:R1:W-:Y:S01]  /*12e80*/  LDGSTS.E.BYPASS.LTC128B.128 [R8+0x11c00], desc[UR42][R2.64], !P2 ;  /* 0x11c0000002087fae */ /* 0x0003e2000d101d6a */
[----:B------:R-:W-:-:S09]  /*12e90*/  NOP ;  /* 0x0000000000007918 */ /* 0x000fd20000000000 */
.L_x_676:
        /* <DEDUP_REMOVED lines=11> */
.L_x_677:
[----:B------:R1:W-:Y:S01]  /*12f50*/  SYNCS.ARRIVE.TRANS64.A1T0 RZ, [R5+URZ+0x16830], RZ ;  /* 0x016830ff05ff79a7 */ /* 0x0003e2000810003f */
[----:B------:R-:W-:Y:S05]  /*12f60*/  @!P3 BRA `(.L_x_678) ;  /* 0x000000000004b947 */ /* 0x000fea0003800000 */
[----:B------:R-:W-:Y:S01]  /*12f70*/  BPT.TRAP 0x1 ;  /* 0x000000040000795c */ /* 0x000fe20000300000 */
.L_x_678:
[----:B------:R-:W-:Y:S01]  /*12f80*/  SHF.L.U32 R2, R17, 0x1f, RZ ;  /* 0x0000001f11027819 */ /* 0x000fe200000006ff */
[----:B-1----:R-:W-:Y:S01]  /*12f90*/  IMAD R5, R6, 0x8, R22 ;  /* 0x0000000806057824 */ /* 0x002fe200078e0216 */
[----:B------:R-:W-:Y:S03]  /*12fa0*/  BSSY B1, `(.L_x_679) ;  /* 0x0000003000017945 */ /* 0x000fe60003800000 */
[----:B------:R-:W1:Y:S02]  /*12fb0*/  SYNCS.PHASECHK.TRANS64.TRYWAIT P0, [R5+URZ+0x16860], R2 ;  /* 0x01686002050075a7 */ /* 0x000e64000800017f */
[----:B-1----:R-:W-:Y:S05]  /*12fc0*/  @!P0 BRA `(.L_x_680) ;  /* 0x00000054009c8947 */ /* 0x002fea0003800000 */
.L_x_849:
[----:B------:R-:W-:Y:S05]  /*12fd0*/  BSYNC B1 ;  /* 0x0000000000017941 */ /* 0x000fea0003800000 */
.L_x_679:
[----:B------:R-:W2:Y:S04]  /*12fe0*/  LDL R11, [R1+0x18] ;  /* 0x00001800010b7983 */ /* 0x000ea80000100800 */
[----:B------:R-:W2:Y:S01]  /*12ff0*/  LDL.LU R8, [R1+0x8] ;  /* 0x0000080001087983 */ /* 0x000ea20000300800 */
[----:B------:R-:W0:Y:S01]  /*13000*/  S2R R12, SR_TID.X ;  /* 0x00000000000c7919 */ /* 0x000e220000002100 */
[----:B------:R-:W-:Y:S01]  /*13010*/  UMOV UR4, 0xffffffff ;  /* 0xffffffff00047882 */ /* 0x000fe20000000000 */
[C---:B0-----:R-:W-:Y:S02]  /*13020*/  SHF.L.U32 R9, R12.reuse, 0x3, RZ ;  /* 0x000000030c097819 */ /* 0x041fe400000006ff */
[----:B------:R-:W-:Y:S02]  /*13030*/  LOP3.LUT R3, R12, 0x7f, RZ, 0xc0, !PT ;  /* 0x0000007f0c037812 */ /* 0x000fe400078ec0ff */
[----:B------:R-:W-:-:S03]  /*13040*/  LOP3.LUT R9, R9, 0x1f8, RZ, 0xc0, !PT ;  /* 0x000001f809097812 */ /* 0x000fc600078ec0ff */
[----:B------:R-:W-:Y:S01]  /*13050*/  IMAD.SHL.U32 R10, R3, 0x8, RZ ;  /* 0x00000008030a7824 */ /* 0x000fe200078e00ff */
        /* <DEDUP_REMOVED lines=8> */
[----:B------:R-:W-:Y:S02]  /*130e0*/  ISETP.LT.OR P0, PT, R8, 0x1, P1 ;  /* 0x000000010800780c */ /* 0x000fe40000f01670 */
[----:B------:R-:W-:Y:S01]  /*130f0*/  LEA R6, R6, R22, 0x1 ;  /* 0x0000001606067211 */ /* 0x000fe200078e08ff */
        /* <DEDUP_REMOVED lines=43> */
.L_x_867:
[----:B------:R-:W2:Y:S01]  /*133b0*/  LDL R9, [R1+0x10] ;  /* 0x0000100001097983 */ /* 0x000ea20000100800 */
        /* <DEDUP_REMOVED lines=13> */
[----:B------:R-:W-:-:S03]  /*13490*/  NOP ;  /* 0x0000000000007918 */ /* 0x000fc60000000000 */
[----:B------:R-:W-:-:S03]  /*134a0*/  IADD3 R3, R3, R6, RZ ;  /* 0x0000000603037210 */ /* 0x000fc60007ffe0ff */
        /* <DEDUP_REMOVED lines=12> */
.L_x_682:
[----:B------:R-:W-:Y:S02]  /*13570*/  PLOP3.LUT P2, PT, P2, P0, PT, 0xa2, 0x0 ;  /* 0x000000000000781c */ /* 0x000fe40001741472 */
[----:B------:R-:W-:-:S08]  /*13580*/  @P0 R2UR P2, UR4, R5 ;  /* 0x00000000050402ca */ /* 0x000fd00000040000 */
[----:B------:R-:W-:-:S05]  /*13590*/  @P0 PLOP3.LUT P0, PT, P2, PT, PT, 0x80, 0x0 ;  /* 0x000000000000081c */ /* 0x000fca000170f070 */
[----:B------:R-:W-:Y:S01]  /*135a0*/  @!P2 SYNCS.ARRIVE.TRANS64.RED.A0T1 RZ, [UR4+0x16850], RZ ;  /* 0x016850ffffffa9a7 */ /* 0x000fe20008200404 */
[----:B------:R-:W-:Y:S07]  /*135b0*/  @!P2 ARRIVES.LDGSTSBAR.64.TRANSCNT [UR4+0x16850] ;  /* 0x01685000ff00a9b0 */ /* 0x000fee0008000a84 */
[----:B------:R-:W-:Y:S05]  /*135c0*/  @P0 BRA.U.ANY `(.L_x_682) ;  /* 0xfffffffd00e80947 */ /* 0x000fea000393ffff */
[----:B------:R-:W-:Y:S01]  /*135d0*/  NOP ;  /* 0x0000000000007918 */ /* 0x000fe20000000000 */
[----:B------:R-:W-:Y:S01]  /*135e0*/  IMAD.U32 R2, RZ, RZ, UR38 ;  /* 0x00000026ff027e24 */ /* 0x000fe2000f8e00ff */
[----:B------:R-:W-:-:S04]  /*135f0*/  MOV R24, R0 ;  /* 0x0000000000187202 */ /* 0x000fc80000000f00 */
[----:B------:R-:W-:-:S13]  /*13600*/  ISETP.NE.AND P3, PT, R2, 0x3, PT ;  /* 0x000000030200780c */ /* 0x000fda0003f65270 */
[----:B------:R-:W-:Y:S05]  /*13610*/  @!P3 BRA `(.L_x_683) ;  /* 0x000000000004b947 */ /* 0x000fea0003800000 */
[----:B------:R-:W-:Y:S01]  /*13620*/  BPT.TRAP 0x1 ;  /* 0x000000040000795c */ /* 0x000fe20000300000 */
.L_x_683:
[----:B------:R2:W-:Y:S01]  /*13630*/  STL [R1+0x8], R26 ;  /* 0x0000081a01007387 */ /* 0x0005e20000100800 */
[C---:B------:R-:W-:Y:S01]  /*13640*/  ISETP.GT.AND P0, PT, R26.reuse, RZ, PT ;  /* 0x000000ff1a00720c */ /* 0x040fe20003f04270 */
[----:B------:R2:W-:Y:S01]  /*13650*/  SYNCS.ARRIVE.TRANS64.A1T0 RZ, [R5+URZ+0x16850], RZ ;  /* 0x016850ff05ff79a7 */ /* 0x0005e2000810003f */
[----:B------:R-:W-:Y:S02]  /*13660*/  VIADD R7, R26, 0xffffffff ;  /* 0xffffffff1a077836 */ /* 0x000fe40000000000 */
[----:B------:R-:W-:Y:S02]  /*13670*/  IMAD.MOV.U32 R17, RZ, RZ, R28 ;  /* 0x000000ffff117224 */ /* 0x000fe400078e001c */
[----:B------:R-:W-:-:S07]  /*13680*/  IMAD.MOV.U32 R6, RZ, RZ, R25 ;  /* 0x000000ffff067224 */ /* 0x000fce00078e0019 */
[----:B--2---:R-:W-:Y:S05]  /*13690*/  @P0 BRA `(.L_x_684) ;  /* 0xffffffec00f40947 */ /* 0x004fea000383ffff */
.L_x_671:
[----:B------:R-:W-:Y:S05]  /*136a0*/  BSYNC B0 ;  /* 0x0000000000007941 */ /* 0x000fea0003800000 */
.L_x_670:
[----:B-1----:R-:W1:Y:S01]  /*136b0*/  S2R R0, SR_TID.X ;  /* 0x0000000000007919 */ /* 0x002e620000002100 */
[----:B------:R-:W-:Y:S01]  /*136c0*/  BSSY B0, `(.L_x_685) ;  /* 0x0000010000007945 */ /* 0x000fe20003800000 */
[----:B-1----:R-:W-:-:S04]  /*136d0*/  LOP3.LUT R0, R0, 0x7f, RZ, 0xc0, !PT ;  /* 0x0000007f00007812 */ /* 0x002fc800078ec0ff */
[----:B------:R-:W-:-:S13]  /*136e0*/  ISETP.NE.AND P0, PT, R0, RZ, PT ;  /* 0x000000ff0000720c */ /* 0x000fda0003f05270 */
[----:B------:R-:W-:Y:S05]  /*136f0*/  @P0 BRA `(.L_x_686) ;  /* 0x0000000000300947 */ /* 0x000fea0003800000 */
[----:B------:R-:W1:Y:S01]  /*13700*/  S2R R5, SR_LANEID ;  /* 0x0000000000057919 */ /* 0x000e620000000000 */
[----:B------:R-:W-:Y:S01]  /*13710*/  VOTEU.ANY UR4, UPT, PT ;  /* 0x0000000000047886 */ /* 0x000fe200038e0100 */
[----:B------:R-:W2:Y:S01]  /*13720*/  LDC.64 R2, c[0x0][0xc60] ;  /* 0x00031800ff027b82 */ /* 0x000ea20000000a00 */
[----:B------:R-:W1:Y:S02]  /*13730*/  FLO.U32 R0, UR4 ;  /* 0x0000000400007d00 */ /* 0x000e6400080e0000 */
[----:B-1----:R-:W-:-:S06]  /*13740*/  ISETP.EQ.U32.AND P0, PT, R0, R5, PT ;  /* 0x000000050000720c */ /* 0x002fcc0003f02070 */
[----:B------:R-:W2:Y:S07]  /*13750*/  POPC R5, UR4 ;  /* 0x0000000400057d09 */ /* 0x000eae0008000000 */
[----:B--2---:R-:W2:Y:S01]  /*13760*/  @P0 ATOMG.E.ADD.STRONG.GPU PT, R3, desc[UR42][R2.64], R5 ;  /* 0x00000005020309a8 */ /* 0x004ea200081ee1ea */
[----:B------:R-:W1:Y:S02]  /*13770*/  S2R R4, SR_LTMASK ;  /* 0x0000000000047919 */ /* 0x000e640000003900 */
[----:B-1----:R-:W-:-:S04]  /*13780*/  LOP3.LUT R4, R4, UR4, RZ, 0xc0, !PT ;  /* 0x0000000404047c12 */ /* 0x002fc8000f8ec0ff */
[----:B0-----:R-:W0:Y:S01]  /*13790*/  POPC R7, R4 ;  /* 0x0000000400077309 */ /* 0x001e220000000000 */
[----:B--2---:R-:W0:Y:S02]  /*137a0*/  SHFL.IDX PT, R0, R3, R0, 0x1f ;  /* 0x00001f0003007589 */ /* 0x004e2400000e0000 */
[----:B0-----:R-:W-:-:S07]  /*137b0*/  IADD3 R16, R0, UR37, R7 ;  /* 0x0000002500107c10 */ /* 0x001fce000fffe007 */
.L_x_686:
[----:B------:R-:W-:Y:S05]  /*137c0*/  BSYNC B0 ;  /* 0x0000000000007941 */ /* 0x000fea0003800000 */
.L_x_685:
[----:B------:R-:W-:-:S04]  /*137d0*/  MOV R0, UR38 ;  /* 0x0000002600007c02 */ /* 0x000fc80008000f00 */
[----:B------:R-:W-:-:S13]  /*137e0*/  ISETP.NE.AND P0, PT, R0, 0x3, PT ;  /* 0x000000030000780c */ /* 0x000fda0003f05270 */
[----:B------:R-:W-:Y:S05]  /*137f0*/  @!P0 BRA `(.L_x_687) ;  /* 0x0000000000048947 */ /* 0x000fea0003800000 */
[----:B------:R-:W-:Y:S01]  /*13800*/  BPT.TRAP 0x1 ;  /* 0x000000040000795c */ /* 0x000fe20000300000 */
.L_x_687:
[----:B------:R-:W0:Y:S01]  /*13810*/  LDL.LU R2, [R1+0x18] ;  /* 0x0000180001027983 */ /* 0x000e220000300800 */
[----:B------:R-:W-:Y:S01]  /*13820*/  IMAD R0, R25, 0x8, R22 ;  /* 0x0000000819007824 */ /* 0x000fe200078e0216 */
[----:B------:R-:W-:Y:S01]  /*13830*/  SHF.L.U32 R3, R28, 0x1f, RZ ;  /* 0x0000001f1c037819 */ /* 0x000fe200000006ff */
[----:B------:R-:W-:Y:S03]  /*13840*/  BSSY B0, `(.L_x_688) ;  /* 0x0000004000007945 */ /* 0x000fe60003800000 */
[----:B------:R-:W1:Y:S01]  /*13850*/  SYNCS.PHASECHK.TRANS64.TRYWAIT P0, [R0+URZ+0x16860], R3 ;  /* 0x01686003000075a7 */ /* 0x000e62000800017f */
[----:B0-----:R-:W-:Y:S01]  /*13860*/  IMAD R6, R26, -0x80, R2 ;  /* 0xffffff801a067824 */ /* 0x001fe200078e0202 */
[----:B-1----:R-:W-:Y:S06]  /*13870*/  @!P0 BRA `(.L_x_689) ;  /* 0x0000005400cc8947 */ /* 0x002fec0003800000 */
.L_x_868:
[----:B------:R-:W-:Y:S05]  /*13880*/  BSYNC B0 ;  /* 0x0000000000007941 */ /* 0x000fea0003800000 */
.L_x_688:
[----:B------:R-:W1:Y:S01]  /*13890*/  S2R R8, SR_TID.X ;  /* 0x0000000000087919 */ /* 0x000e620000002100 */
[----:B------:R-:W-:Y:S01]  /*138a0*/  ULDC UR4, c[0x0][0x2f4] ;  /* 0x0000bd0000047ab9 */ /* 0x000fe20000000800 */
[C---:B-1----:R-:W-:Y:S01]  /*138b0*/  SHF.L.U32 R2, R8.reuse, 0x3, RZ ;  /* 0x0000000308027819 */ /* 0x042fe200000006ff */
[C---:B------:R-:W-:Y:S01]  /*138c0*/  IMAD.SHL.U32 R7, R8.reuse, 0x8, RZ ;  /* 0x0000000808077824 */ /* 0x040fe200078e00ff */
[----:B------:R-:W-:Y:S02]  /*138d0*/  LOP3.LUT R5, R8, 0x7f, RZ, 0xc0, !PT ;  /* 0x0000007f08057812 */ /* 0x000fe400078ec0ff */
[----:B------:R-:W-:Y:S02]  /*138e0*/  LOP3.LUT R2, R2, 0x1f8, RZ, 0xc0, !PT ;  /* 0x000001f802027812 */ /* 0x000fe400078ec0ff */
[----:B------:R-:W-:Y:S01]  /*138f0*/  LOP3.LUT R7, R7, 0x38, RZ, 0xc0, !PT ;  /* 0x0000003807077812 */ /* 0x000fe200078ec0ff */
[----:B------:R-:W-:Y:S01]  /*13900*/  IMAD.SHL.U32 R4, R5, 0x8, RZ ;  /* 0x0000000805047824 */ /* 0x000fe200078e00ff */
[----:B------:R-:W-:-:S02]  /*13910*/  LOP3.LUT R2, R2, 0x38, R8, 0x78, !PT ;  /* 0x0000003802027812 */ /* 0x000fc400078e7808 */
[----:B------:R-:W-:Y:S01]  /*13920*/  ISETP.GE.AND P0, PT, R7, UR4, PT ;  /* 0x0000000407007c0c */ /* 0x000fe2000bf06270 */
[----:B------:R-:W-:Y:S01]  /*13930*/  UMOV UR4, 0xffffffff ;  /* 0xffffffff00047882 */ /* 0x000fe20000000000 */
[----:B------:R-:W-:Y:S02]  /*13940*/  SHF.R.U32.HI R5, RZ, 0x3, R5 ;  /* 0x00000003ff057819 */ /* 0x000fe40000011605 */
[----:B------:R-:W-:-:S03]  /*13950*/  LOP3.LUT R2, R2, 0x200, R4, 0xf8, !PT ;  /* 0x0000020002027812 */ /* 0x000fc600078ef804 */
[----:B------:R-:W-:Y:S02]  /*13960*/  IMAD.IADD R6, R6, 0x1, -R5 ;  /* 0x0000000106067824 */ /* 0x000fe400078e0a05 */
[----:B------:R-:W-:Y:S01]  /*13970*/  IMAD R4, R25, 0x2000, R2 ;  /* 0x0000200019047824 */ /* 0x000fe200078e0202 */
[----:B------:R-:W-:Y:S06]  /*13980*/  BRA.DIV UR4, `(.L_x_690) ;  /* 0x00000056049c7947 */ /* 0x000fec000b800000 */
[----:B------:R-:W1:Y:S01]  /*13990*/  SHFL.IDX PT, R14, R23, RZ, 0x181f ;  /* 0x00181fff170e7589 */ /* 0x000e6200000e0000 */
[----:B------:R-:W-:Y:S01]  /*139a0*/  IMAD.SHL.U32 R5, R7, 0x2, RZ ;  /* 0x0000000207057824 */ /* 0x000fe200078e00ff */
[----:B------:R-:W-:Y:S01]  /*139b0*/  ISETP.LT.OR P1, PT, R6, 0x1, P0 ;  /* 0x000000010600780c */ /* 0x000fe20000721670 */
[----:B------:R-:W-:Y:S01]  /*139c0*/  IMAD R4, R4, 0x2, R22 ;  /* 0x0000000204047824 */ /* 0x000fe200078e0216 */
[----:B0-----:R-:W0:Y:S02]  /*139d0*/  SHFL.IDX PT, R3, R24, RZ, 0x181f ;  /* 0x00181fff18037589 */ /* 0x001e2400000e0000 */
[----:B-1----:R-:W-:Y:S02]  /*139e0*/  IADD3 R2, P2, R14, R5, RZ ;  /* 0x000000050e027210 */ /* 0x002fe40007f5e0ff */
[----:B------:R-:W1:Y:S02]  /*139f0*/  SHFL.IDX PT, R14, R23, 0x1, 0x181f ;  /* 0x00381f00170e7f89 */ /* 0x000e6400000e0000 */
[----:B0-----:R-:W-:-:S05]  /*13a00*/  IADD3.X R3, RZ, R3, RZ, P2, !PT ;  /* 0x00000003ff037210 */ /* 0x001fca00017fe4ff */
[----:B------:R0:W-:Y:S01]  /*13a10*/  LDGSTS.E.BYPASS.LTC128B.128 [R4+0x400], desc[UR42][R2.64], !P1 ;  /* 0x0040000002047fae */ /* 0x0001e2000c901d6a */
[----:B------:R-:W-:-:S03]  /*13a20*/  ISETP.LT.OR P1, PT, R6, 0x11, P0 ;  /* 0x000000110600780c */ /* 0x000fc60000721670 */
[----:B0-----:R-:W0:Y:S01]  /*13a30*/  SHFL.IDX PT, R3, R24, 0x1, 0x181f ;  /* 0x00381f0018037f89 */ /* 0x001e2200000e0000 */
[----:B-1----:R-:W-:-:S03]  /*13a40*/  IADD3 R2, P2, R14, R5, RZ ;  /* 0x000000050e027210 */ /* 0x002fc60007f5e0ff */
[----:B------:R-:W1:Y:S02]  /*13a50*/  SHFL.IDX PT, R14, R23, 0x2, 0x181f ;  /* 0x00581f00170e7f89 */ /* 0x000e6400000e0000 */
[----:B0-----:R-:W-:-:S05]  /*13a60*/  IMAD.X R3, RZ, RZ, R3, P2 ;  /* 0x000000ffff037224 */ /* 0x001fca00010e0603 */
        /* <DEDUP_REMOVED lines=10> */
[----:B------:R-:W1:Y:S01]  /*13b10*/  SHFL.IDX PT, R14, R23, 0x4, 0x181f ;  /* 0x00981f00170e7f89 */ /* 0x000e6200000e0000 */
        /* <DEDUP_REMOVED lines=17> */
[----:B------:R-:W1:Y:S04]  /*13c30*/  SHFL.IDX PT, R24, R24, 0x7, 0x181f ;  /* 0x00f81f0018187f89 */ /* 0x000e6800000e0000 */
[----:B------:R2:W3:Y:S01]  /*13c40*/  SHFL.IDX PT, R14, R23, 0x7, 0x181f ;  /* 0x00f81f00170e7f89 */ /* 0x0004e200000e0000 */
[----:B0-----:R-:W-:-:S05]  /*13c50*/  IMAD.X R3, RZ, RZ, R3, P2 ;  /* 0x000000ffff037224 */ /* 0x001fca00010e0603 */
[----:B-1----:R2:W-:Y:S02]  /*13c60*/  LDGSTS.E.BYPASS.LTC128B.128 [R4+0x3400], desc[UR42][R2.64], !P1 ;  /* 0x0340000002047fae */ /* 0x0025e4000c901d6a */
.L_x_886:
[----:B------:R-:W-:Y:S02]  /*13c70*/  ISETP.LT.OR P0, PT, R6, 0x71, P0 ;  /* 0x000000710600780c */ /* 0x000fe40000701670 */
[----:B--23--:R-:W-:-:S04]  /*13c80*/  IADD3 R2, P1, R14, R5, RZ ;  /* 0x000000050e027210 */ /* 0x00cfc80007f3e0ff */
[----:B------:R-:W-:-:S07]  /*13c90*/  IADD3.X R3, RZ, R24, RZ, P1, !PT ;  /* 0x00000018ff037210 */ /* 0x000fce0000ffe4ff */
[----:B------:R-:W-:Y:S01]  /*13ca0*/  @!PT LDS RZ, [RZ] ;  /* 0x00000000fffff984 */ /* 0x000fe20000000800 */
[----:B------:R-:W-:Y:S01]  /*13cb0*/  @!PT LDS RZ, [RZ] ;  /* 0x00000000fffff984 */ /* 0x000fe20000000800 */
[----:B------:R-:W-:Y:S01]  /*13cc0*/  @!PT LDS RZ, [RZ] ;  /* 0x00000000fffff984 */ /* 0x000fe20000000800 */
[----:B------:R0:W-:Y:S01]  /*13cd0*/  LDGSTS.E.BYPASS.LTC128B.128 [R4+0x3c00], desc[UR42][R2.64], !P0 ;  /* 0x03c0000002047fae */ /* 0x0001e2000c101d6a */
[----:B------:R-:W-:Y:S01]  /*13ce0*/  PLOP3.LUT P0, PT, PT, PT, PT, 0x80, 0x0 ;  /* 0x000000000000781c */ /* 0x000fe20003f0f070 */
[----:B------:R-:W-:-:S12]  /*13cf0*/  NOP ;  /* 0x0000000000007918 */ /* 0x000fd80000000000 */
.L_x_691:
        /* <DEDUP_REMOVED lines=11> */
.L_x_692:
[----:B------:R0:W-:Y:S01]  /*13db0*/  SYNCS.ARRIVE.TRANS64.A1T0 RZ, [R0+URZ+0x16850], RZ ;  /* 0x016850ff00ff79a7 */ /* 0x0001e2000810003f */
[----:B------:R-:W-:-:S05]  /*13dc0*/  VIADD R25, R25, 0x1 ;  /* 0x0000000119197836 */ /* 0x000fca0000000000 */
[----:B------:R-:W-:-:S04]  /*13dd0*/  ISETP.NE.AND P0, PT, R25, 0x2, PT ;  /* 0x000000021900780c */ /* 0x000fc80003f05270 */
[----:B------:R-:W-:Y:S02]  /*13de0*/  SEL R3, RZ, 0x1, P0 ;  /* 0x00000001ff037807 */ /* 0x000fe40000000000 */
[----:B------:R-:W-:Y:S02]  /*13df0*/  SEL R25, R25, RZ, P0 ;  /* 0x000000ff19197207 */ /* 0x000fe40000000000 */
[----:B0-----:R-:W-:-:S07]  /*13e00*/  LOP3.LUT R28, R28, R3, RZ, 0x3c, !PT ;  /* 0x000000031c1c7212 */ /* 0x001fce00078e3cff */
.L_x_651:
[----:B------:R-:W-:Y:S05]  /*13e10*/  BSYNC B7 ;  /* 0x0000000000077941 */ /* 0x000fea0003800000 */
.L_x_649:
[----:B------:R-:W2:Y:S02]  /*13e20*/  LDL R0, [R1] ;  /* 0x0000000001007983 */ /* 0x000ea40000100800 */
        /* <DEDUP_REMOVED lines=8> */
[----:B------:R0:W1:Y:S01]  /*13eb0*/  LDS.128 R16, [R22+0x168d0] ;  /* 0x0168d00016107984 */ /* 0x0000620000000c00 */
[----:B------:R-:W-:Y:S06]  /*13ec0*/  BAR.ARV 0x4, 0x200 ;  /* 0x0108000000007b1d */ /* 0x000fec0000002000 */
[----:B------:R-:W-:Y:S05]  /*13ed0*/  BRA `(.L_x_694) ;  /* 0x0000000800407947 */ /* 0x000fea0003800000 */
.L_x_693:
[----:B------:R-:W0:Y:S01]  /*13ee0*/  S2R R0, SR_TID.X ;  /* 0x0000000000007919 */ /* 0x000e220000002100 */
[----:B------:R-:W-:Y:S01]  /*13ef0*/  UMOV UR4, 0xffffffff ;  /* 0xffffffff00047882 */ /* 0x000fe20000000000 */
[----:B0-----:R-:W-:-:S04]  /*13f00*/  LOP3.LUT R8, R0, 0x1f, RZ, 0xc0, !PT ;  /* 0x0000001f00087812 */ /* 0x001fc800078ec0ff */
[----:B------:R-:W-:Y:S01]  /*13f10*/  ISETP.NE.AND P0, PT, R8, 0x1f, PT ;  /* 0x0000001f0800780c */ /* 0x000fe20003f05270 */
[----:B------:R-:W-:-:S12]  /*13f20*/  BRA.DIV UR4, `(.L_x_695) ;  /* 0x0000005a04607947 */ /* 0x000fd8000b800000 */
[----:B------:R-:W-:Y:S01]  /*13f30*/  IADD3 R5, R19, R8, RZ ;  /* 0x0000000813057210 */ /* 0x000fe20007ffe0ff */
[----:B------:R-:W-:-:S03]  /*13f40*/  ULDC UR4, c[0x0][0xc3c] ;  /* 0x00030f0000047ab9 */ /* 0x000fc60000000800 */
[----:B------:R-:W-:-:S13]  /*13f50*/  ISETP.GE.OR P1, PT, R5, UR4, !P0 ;  /* 0x0000000405007c0c */ /* 0x000fda000c726670 */
[----:B------:R-:W0:Y:S02]  /*13f60*/  @!P1 LDC.64 R2, c[0x0][0xc80] ;  /* 0x00032000ff029b82 */ /* 0x000e240000000a00 */
[----:B0-----:R-:W-:-:S06]  /*13f70*/  @!P1 IMAD.WIDE R2, R5, 0x4, R2 ;  /* 0x0000000405029825 */ /* 0x001fcc00078e0202 */
[----:B------:R0:W2:Y:S01]  /*13f80*/  @!P1 LDG.E R3, desc[UR42][R2.64] ;  /* 0x0000002a02039981 */ /* 0x0000a2000c1e1900 */
[C---:B------:R-:W-:Y:S02]  /*13f90*/  ISETP.GE.U32.AND P2, PT, R8.reuse, 0x2, PT ;  /* 0x000000020800780c */ /* 0x040fe40003f46070 */
[C---:B------:R-:W-:Y:S01]  /*13fa0*/  ISETP.GE.U32.AND P3, PT, R8.reuse, 0x4, PT ;  /* 0x000000040800780c */ /* 0x040fe20003f66070 */
[----:B------:R-:W-:Y:S01]  /*13fb0*/  SHFL.IDX PT, R0, R16, RZ, 0x1f ;  /* 0x00001fff10007589 */ /* 0x000fe200000e0000 */
[C---:B------:R-:W-:Y:S02]  /*13fc0*/  ISETP.GE.U32.AND P4, PT, R8.reuse, 0x8, PT ;  /* 0x000000080800780c */ /* 0x040fe40003f86070 */
[C---:B------:R-:W-:Y:S01]  /*13fd0*/  ISETP.GE.U32.AND P5, PT, R8.reuse, 0x10, PT ;  /* 0x000000100800780c */ /* 0x040fe20003fa6070 */
[----:B------:R-:W-:Y:S01]  /*13fe0*/  SHFL.IDX PT, R4, R16, 0x1, 0x1f ;  /* 0x00201f0010047f89 */ /* 0x000fe200000e0000 */
[----:B0-----:R-:W-:Y:S02]  /*13ff0*/  IMAD.MOV.U32 R2, RZ, RZ, RZ ;  /* 0x000000ffff027224 */ /* 0x001fe400078e00ff */
[----:B--2---:R-:W-:Y:S01]  /*14000*/  @!P1 IMAD.MOV.U32 R2, RZ, RZ, R3 ;  /* 0x000000ffff029224 */ /* 0x004fe200078e0003 */
[----:B------:R-:W-:-:S04]  /*14010*/  ISETP.NE.AND P1, PT, R8, RZ, PT ;  /* 0x000000ff0800720c */ /* 0x000fc80003f25270 */
        /* <DEDUP_REMOVED lines=16> */
.L_x_896:
[----:B------:R-:W-:Y:S02]  /*14120*/  ULDC UR4, c[0x0][0xc38] ;  /* 0x00030e0000047ab9 */ /* 0x000fe40000000800 */
[----:B------:R-:W-:-:S05]  /*14130*/  MOV R16, UR4 ;  /* 0x0000000400107c02 */ /* 0x000fca0008000f00 */
[----:B-1----:R-:W-:-:S04]  /*14140*/  IMAD R5, R14, R16, RZ ;  /* 0x000000100e057224 */ /* 0x002fc800078e02ff */
[----:B------:R-:W-:-:S05]  /*14150*/  IMAD.IADD R4, R4, 0x1, R5 ;  /* 0x0000000104047824 */ /* 0x000fca00078e0205 */
[----:B------:R-:W-:-:S13]  /*14160*/  ISETP.GT.AND P6, PT, R4, R0, PT ;  /* 0x000000000400720c */ /* 0x000fda0003fc4270 */
[----:B------:R-:W-:Y:S05]  /*14170*/  @P6 BRA `(.L_x_696) ;  /* 0x00000000009c6947 */ /* 0x000fea0003800000 */
.L_x_701:
[----:B------:R-:W1:Y:S01]  /*14180*/  LDC R6, c[0x0][0xc3c] ;  /* 0x00030f00ff067b82 */ /* 0x000e620000000800 */
[----:B------:R-:W-:-:S05]  /*14190*/  VIADD R19, R19, 0x1f ;  /* 0x0000001f13137836 */ /* 0x000fca0000000000 */
[----:B-1----:R-:W-:-:S13]  /*141a0*/  ISETP.GE.AND P6, PT, R19, R6, PT ;  /* 0x000000061300720c */ /* 0x002fda0003fc6270 */
[----:B------:R-:W-:Y:S05]  /*141b0*/  @P6 BRA `(.L_x_697) ;  /* 0x0000000400446947 */ /* 0x000fea0003800000 */
[----:B------:R-:W1:Y:S01]  /*141c0*/  S2R R2, SR_TID.X ;  /* 0x0000000000027919 */ /* 0x000e620000002100 */
[----:B------:R-:W-:Y:S01]  /*141d0*/  BSSY B0, `(.L_x_698) ;  /* 0x0000009000007945 */ /* 0x000fe20003800000 */
[----:B-1----:R-:W-:-:S05]  /*141e0*/  LOP3.LUT R2, R2, 0x1f, RZ, 0xc0, !PT ;  /* 0x0000001f02027812 */ /* 0x002fca00078ec0ff */
[----:B------:R-:W-:Y:S01]  /*141f0*/  IMAD.IADD R5, R19, 0x1, R2 ;  /* 0x0000000113057824 */ /* 0x000fe200078e0202 */
[----:B------:R-:W-:-:S04]  /*14200*/  MOV R2, RZ ;  /* 0x000000ff00027202 */ /* 0x000fc80000000f00 */
[----:B------:R-:W-:-:S13]  /*14210*/  ISETP.GE.OR P6, PT, R5, R6, !P0 ;  /* 0x000000060500720c */ /* 0x000fda00047c6670 */
[----:B------:R-:W-:Y:S05]  /*14220*/  @P6 BRA `(.L_x_699) ;  /* 0x00000000000c6947 */ /* 0x000fea0003800000 */
[----:B0-----:R-:W0:Y:S02]  /*14230*/  LDC.64 R2, c[0x0][0xc80] ;  /* 0x00032000ff027b82 */ /* 0x001e240000000a00 */
[----:B0-----:R-:W-:-:S06]  /*14240*/  IMAD.WIDE R2, R5, 0x4, R2 ;  /* 0x0000000405027825 */ /* 0x001fcc00078e0202 */
[----:B------:R1:W5:Y:S02]  /*14250*/  LDG.E R2, desc[UR42][R2.64] ;  /* 0x0000002a02027981 */ /* 0x000364000c1e1900 */
.L_x_699:
[----:B------:R-:W-:Y:S05]  /*14260*/  BSYNC B0 ;  /* 0x0000000000007941 */ /* 0x000fea0003800000 */
.L_x_698:
[----:B------:R-:W-:-:S03]  /*14270*/  UMOV UR4, 0xffffffff ;  /* 0xffffffff00047882 */ /* 0x000fc60000000000 */
[----:B------:R-:W-:Y:S05]  /*14280*/  BRA.DIV UR4, `(.L_x_700) ;  /* 0x0000005a04ac7947 */ /* 0x000fea000b800000 */
[----:B-----5:R-:W2:Y:S02]  /*14290*/  SHFL.UP PT, R14, R2, 0x1, RZ ;  /* 0x04200000020e7989 */ /* 0x020ea400000e00ff */
[----:B--2---:R-:W-:-:S05]  /*142a0*/  SEL R13, R14, RZ, P1 ;  /* 0x000000ff0e0d7207 */ /* 0x004fca0000800000 */
[----:B------:R-:W-:-:S05]  /*142b0*/  IMAD.IADD R13, R2, 0x1, R13 ;  /* 0x00000001020d7824 */ /* 0x000fca00078e020d */
[----:B------:R-:W2:Y:S02]  /*142c0*/  SHFL.UP PT, R14, R13, 0x2, RZ ;  /* 0x044000000d0e7989 */ /* 0x000ea400000e00ff */
[----:B--2---:R-:W-:-:S05]  /*142d0*/  SEL R14, R14, RZ, P2 ;  /* 0x000000ff0e0e7207 */ /* 0x004fca0001000000 */
[----:B01----:R-:W-:-:S05]  /*142e0*/  IMAD.IADD R3, R13, 0x1, R14 ;  /* 0x000000010d037824 */ /* 0x003fca00078e020e */
        /* <DEDUP_REMOVED lines=9> */
[----:B------:R0:W1:Y:S02]  /*14380*/  SHFL.IDX PT, R14, R3, 0x1f, 0x1f ;  /* 0x03e01f00030e7f89 */ /* 0x00006400000e0000 */
.L_x_904:
[----:B------:R-:W-:Y:S02]  /*14390*/  ULDC UR4, c[0x0][0xc38] ;  /* 0x00030e0000047ab9 */ /* 0x000fe40000000800 */
[----:B------:R-:W-:-:S04]  /*143a0*/  IMAD.U32 R16, RZ, RZ, UR4 ;  /* 0x00000004ff107e24 */ /* 0x000fc8000f8e00ff */
[----:B-1----:R-:W-:-:S04]  /*143b0*/  IMAD R5, R14, R16, RZ ;  /* 0x000000100e057224 */ /* 0x002fc800078e02ff */
[----:B------:R-:W-:-:S05]  /*143c0*/  IMAD.IADD R4, R5, 0x1, R4 ;  /* 0x0000000105047824 */ /* 0x000fca00078e0204 */
[----:B------:R-:W-:-:S13]  /*143d0*/  ISETP.GT.AND P6, PT, R4, R0, PT ;  /* 0x000000000400720c */ /* 0x000fda0003fc4270 */
[----:B------:R-:W-:Y:S05]  /*143e0*/  @!P6 BRA `(.L_x_701) ;  /* 0xfffffffc0064e947 */ /* 0x000fea000383ffff */
.L_x_696:
[----:B------:R-:W-:Y:S01]  /*143f0*/  IADD3 R5, -R5, R4, RZ ;  /* 0x0000000405057210 */ /* 0x000fe20007ffe1ff */
[----:B------:R-:W-:-:S04]  /*14400*/  UMOV UR4, 0xffffffff ;  /* 0xffffffff00047882 */ /* 0x000fc80000000000 */
[----:B------:R-:W-:-:S05]  /*14410*/  IMAD R7, R3, R16, R5 ;  /* 0x0000001003077224 */ /* 0x000fca00078e0205 */
[----:B------:R-:W-:Y:S01]  /*14420*/  ISETP.GT.AND P6, PT, R7, R0, PT ;  /* 0x000000000700720c */ /* 0x000fe20003fc4270 */
[----:B------:R-:W-:-:S12]  /*14430*/  BRA.DIV UR4, `(.L_x_702) ;  /* 0x0000005a04fc7947 */ /* 0x000fd8000b800000 */
[----:B------:R-:W-:-:S04]  /*14440*/  VOTE.ANY R6, PT, !P6 ;  /* 0x0000000000067806 */ /* 0x000fc800070e0100 */
[----:B------:R-:W1:Y:S02]  /*14450*/  POPC R4, R6 ;  /* 0x0000000600047309 */ /* 0x000e640000000000 */
[----:B-1----:R1:W2:Y:S02]  /*14460*/  SHFL.IDX PT, R17, R2, R4, 0x1f ;  /* 0x00001f0402117589 */ /* 0x0022a400000e0000 */
.L_x_908:
[----:B------:R-:W-:Y:S01]  /*14470*/  ISETP.NE.AND P0, PT, R6, RZ, PT ;  /* 0x000000ff0600720c */ /* 0x000fe20003f05270 */
[----:B------:R-:W-:-:S12]  /*14480*/  IMAD.MOV.U32 R14, RZ, RZ, RZ ;  /* 0x000000ffff0e7224 */ /* 0x000fd800078e00ff */
[----:B------:R-:W-:Y:S05]  /*14490*/  @!P0 BRA `(.L_x_703) ;  /* 0x0000000000108947 */ /* 0x000fea0003800000 */
[----:B------:R-:W-:Y:S01]  /*144a0*/  UMOV UR4, 0xffffffff ;  /* 0xffffffff00047882 */ /* 0x000fe20000000000 */
[----:B------:R-:W-:Y:S02]  /*144b0*/  VIADD R12, R4, 0xffffffff ;  /* 0xffffffff040c7836 */ /* 0x000fe40000000000 */
[----:B------:R-:W-:Y:S05]  /*144c0*/  BRA.DIV UR4, `(.L_x_704) ;  /* 0x0000005e04207947 */ /* 0x000fea000b800000 */
[----:B------:R3:W4:Y:S02]  /*144d0*/  SHFL.IDX PT, R14, R3, R12, 0x1f ;  /* 0x00001f0c030e7589 */ /* 0x00072400000e0000 */
.L_x_703:
[----:B--2---:R-:W-:Y:S01]  /*144e0*/  IABS R6, R17 ;  /* 0x0000001100067213 */ /* 0x004fe20000000000 */
[----:B----4-:R-:W-:Y:S02]  /*144f0*/  IMAD R16, R14, R16, R5 ;  /* 0x000000100e107224 */ /* 0x010fe400078e0205 */
[----:B------:R-:W-:Y:S01]  /*14500*/  IMAD.IADD R19, R4, 0x1, R19 ;  /* 0x0000000104137824 */ /* 0x000fe200078e0213 */
[----:B------:R-:W2:Y:S01]  /*14510*/  I2F.RP R7, R6 ;  /* 0x0000000600077306 */ /* 0x000ea20000209400 */
[----:B------:R-:W-:-:S07]  /*14520*/  IMAD.IADD R0, R0, 0x1, -R16 ;  /* 0x0000000100007824 */ /* 0x000fce00078e0a10 */
[----:B--2---:R-:W1:Y:S02]  /*14530*/  MUFU.RCP R7, R7 ;  /* 0x0000000700077308 */ /* 0x004e640000001000 */
[----:B-1----:R-:W-:-:S06]  /*14540*/  VIADD R2, R7, 0xffffffe ;  /* 0x0ffffffe07027836 */ /* 0x002fcc0000000000 */
[----:B0--3--:R0:W1:Y:S02]  /*14550*/  F2I.FTZ.U32.TRUNC.NTZ R3, R2 ;  /* 0x0000000200037305 */ /* 0x009064000021f000 */
[----:B0-----:R-:W-:Y:S01]  /*14560*/  IMAD.MOV.U32 R2, RZ, RZ, RZ ;  /* 0x000000ffff027224 */ /* 0x001fe200078e00ff */
[----:B-1----:R-:W-:-:S05]  /*14570*/  IADD3 R5, RZ, -R3, RZ ;  /* 0x80000003ff057210 */ /* 0x002fca0007ffe0ff */
        /* <DEDUP_REMOVED lines=10> */
[-C--:B------:R-:W-:Y:S01]  /*14620*/  @!P1 IADD3 R5, R5, -R6.reuse, RZ ;  /* 0x8000000605059210 */ /* 0x080fe20007ffe0ff */
[----:B------:R-:W-:Y:S01]  /*14630*/  @!P1 VIADD R3, R3, 0x1 ;  /* 0x0000000103039836 */ /* 0x000fe20000000000 */
[----:B------:R-:W-:Y:S02]  /*14640*/  ISETP.NE.AND P1, PT, R17, RZ, PT ;  /* 0x000000ff1100720c */ /* 0x000fe40003f25270 */
[----:B------:R-:W-:-:S13]  /*14650*/  ISETP.GE.U32.AND P0, PT, R5, R6, PT ;  /* 0x000000060500720c */ /* 0x000fda0003f06070 */
[----:B------:R-:W-:-:S04]  /*14660*/  @P0 VIADD R3, R3, 0x1 ;  /* 0x0000000103030836 */ /* 0x000fc80000000000 */
[----:B------:R-:W-:Y:S01]  /*14670*/  @!P2 IMAD.MOV R3, RZ, RZ, -R3 ;  /* 0x000000ffff03a224 */ /* 0x000fe200078e0a03 */
[----:B------:R-:W-:-:S04]  /*14680*/  @!P1 LOP3.LUT R3, RZ, R17, RZ, 0x33, !PT ;  /* 0x00000011ff039212 */ /* 0x000fc800078e33ff */
[----:B------:R-:W-:Y:S01]  /*14690*/  IADD3 R2, -R3, RZ, RZ ;  /* 0x000000ff03027210 */ /* 0x000fe20007ffe1ff */
[----:B------:R-:W-:-:S04]  /*146a0*/  IMAD.MOV.U32 R18, RZ, RZ, R3 ;  /* 0x000000ffff127224 */ /* 0x000fc800078e0003 */
[----:B------:R-:W-:Y:S01]  /*146b0*/  IMAD R17, R17, R2, R0 ;  /* 0x0000000211117224 */ /* 0x000fe200078e0200 */
[----:B------:R-:W-:Y:S06]  /*146c0*/  BRA `(.L_x_705) ;  /* 0x00000000001c7947 */ /* 0x000fec0003800000 */
.L_x_697:
[----:B------:R-:W-:Y:S01]  /*146d0*/  UMOV UR4, URZ ;  /* 0x0000003f00047c82 */ /* 0x000fe20008000000 */
[----:B------:R-:W-:Y:S01]  /*146e0*/  UMOV UR5, URZ ;  /* 0x0000003f00057c82 */ /* 0x000fe20008000000 */
[----:B------:R-:W-:Y:S01]  /*146f0*/  ULDC UR6, c[0x0][0xc3c] ;  /* 0x00030f0000067ab9 */ /* 0x000fe20000000800 */
[----:B------:R-:W-:Y:S01]  /*14700*/  IMAD.MOV.U32 R16, RZ, RZ, R0 ;  /* 0x000000ffff107224 */ /* 0x000fe200078e0000 */
[----:B------:R-:W-:Y:S01]  /*14710*/  MOV R17, UR4 ;  /* 0x0000000400117c02 */ /* 0x000fe20008000f00 */
[----:B------:R-:W-:Y:S02]  /*14720*/  IMAD.U32 R18, RZ, RZ, UR5 ;  /* 0x00000005ff127e24 */ /* 0x000fe4000f8e00ff */
[----:B------:R-:W-:-:S07]  /*14730*/  IMAD.U32 R19, RZ, RZ, UR6 ;  /* 0x00000006ff137e24 */ /* 0x000fce000f8e00ff */
.L_x_705:
[----:B------:R-:W1:Y:S01]  /*14740*/  S2R R0, SR_TID.X ;  /* 0x0000000000007919 */ /* 0x000e620000002100 */
[----:B------:R-:W-:Y:S05]  /*14750*/  WARPSYNC.ALL ;  /* 0x0000000000007948 */ /* 0x000fea0003800000 */
[----:B------:R-:W-:Y:S01]  /*14760*/  BAR.SYNC.DEFER_BLOCKING 0x4, 0x200 ;  /* 0x0108000000007b1d */ /* 0x000fe20000010000 */
[----:B-1----:R-:W-:-:S04]  /*14770*/  LOP3.LUT R0, R0, 0x1f, RZ, 0xc0, !PT ;  /* 0x0000001f00007812 */ /* 0x002fc800078ec0ff */
[----:B------:R-:W-:-:S13]  /*14780*/  ISETP.NE.AND P0, PT, R0, RZ, PT ;  /* 0x000000ff0000720c */ /* 0x000fda0003f05270 */
[----:B0-----:R-:W0:Y:S01]  /*14790*/  @!P0 S2R R3, SR_CgaCtaId ;  /* 0x0000000000038919 */ /* 0x001e220000008800 */
[----:B------:R-:W-:-:S04]  /*147a0*/  @!P0 MOV R0, 0x400 ;  /* 0x0000040000008802 */ /* 0x000fc80000000f00 */
[----:B0-----:R-:W-:-:S05]  /*147b0*/  @!P0 LEA R22, R3, R0, 0x18 ;  /* 0x0000000003168211 */ /* 0x001fca00078ec0ff */
[----:B------:R2:W-:Y:S01]  /*147c0*/  @!P0 STS.128 [R22+0x168d0], R16 ;  /* 0x0168d01016008388 */ /* 0x0005e20000000c00 */
[----:B------:R-:W-:Y:S06]  /*147d0*/  BAR.ARV 0x5, 0x200 ;  /* 0x0148000000007b1d */ /* 0x000fec0000002000 */
.L_x_694:
[----:B------:R-:W-:Y:S02]  /*147e0*/  ULDC UR4, c[0x0][0xc3c] ;  /* 0x00030f0000047ab9 */ /* 0x000fe40000000800 */
[----:B-1----:R-:W-:-:S13]  /*147f0*/  ISETP.GE.AND P0, PT, R19, UR4, PT ;  /* 0x0000000413007c0c */ /* 0x002fda000bf06270 */
[----:B------:R-:W-:Y:S05]  /*14800*/  @!P0 BRA `(.L_x_706) ;  /* 0xffffffa8000c8947 */ /* 0x000fea000383ffff */
[----:B------:R-:W-:Y:S05]  /*14810*/  BSYNC B8 ;  /* 0x0000000000087941 */ /* 0x000fea0003800000 */
.L_x_613:
[----:B--2---:R-:W2:Y:S01]  /*14820*/  LDL.LU R0, [R1+0x40] ;  /* 0x0000400001007983 */ /* 0x004ea20000300800 */
[----:B------:R-:W-:Y:S01]  /*14830*/  BSSY B0, `(.L_x_707) ;  /* 0x000000b000007945 */ /* 0x000fe20003800000 */
[----:B------:R-:W1:Y:S01]  /*14840*/  S2R R5, SR_CgaCtaId ;  /* 0x0000000000057919 */ /* 0x000e620000008800 */
[----:B--2---:R-:W-:-:S05]  /*14850*/  VIADD R0, R0, 0x1 ;  /* 0x0000000100007836 */ /* 0x004fca0000000000 */
[----:B0-----:R-:W-:-:S04]  /*14860*/  LEA.HI R2, R0, R0, RZ, 0x1 ;  /* 0x0000000000027211 */ /* 0x001fc800078f08ff */
[----:B------:R-:W-:Y:S02]  /*14870*/  LOP3.LUT R3, R2, 0xfffffffe, RZ, 0xc0, !PT ;  /* 0xfffffffe02037812 */ /* 0x000fe400078ec0ff */
[----:B------:R-:W-:Y:S02]  /*14880*/  MOV R2, 0x400 ;  /* 0x0000040000027802 */ /* 0x000fe40000000f00 */
[----:B------:R-:W-:Y:S02]  /*14890*/  IADD3 R0, R0, -R3, RZ ;  /* 0x8000000300007210 */ /* 0x000fe40007ffe0ff */
[----:B-1----:R-:W-:Y:S02]  /*148a0*/  LEA R4, R5, R2, 0x18 ;  /* 0x0000000205047211 */ /* 0x002fe400078ec0ff */
[----:B------:R-:W-:-:S04]  /*148b0*/  SHF.L.U32 R0, R0, 0x1f, RZ ;  /* 0x0000001f00007819 */ /* 0x000fc800000006ff */
[----:B------:R-:W0:Y:S02]  /*148c0*/  SYNCS.PHASECHK.TRANS64.TRYWAIT P0, [R4+URZ+0x16820], R0 ;  /* 0x01682000040075a7 */ /* 0x000e24000800017f */
[----:B0-----:R-:W-:Y:S05]  /*148d0*/  @!P0 BRA `(.L_x_708) ;  /* 0x0000005800408947 */ /* 0x001fea0003800000 */
.L_x_911:
[----:B------:R-:W-:Y:S05]  /*148e0*/  BSYNC B0 ;  /* 0x0000000000007941 */ /* 0x000fea0003800000 */
.L_x_707:
[----:B------:R-:W-:-:S03]  /*148f0*/  UMOV UR4, 0xffffffff ;  /* 0xffffffff00047882 */ /* 0x000fc60000000000 */
[----:B------:R-:W-:Y:S05]  /*14900*/  BRA.DIV UR4, `(.L_x_709) ;  /* 0x0000005a04487947 */ /* 0x000fea000b800000 */
[----:B0-----:R-:W0:Y:S02]  /*14910*/  S2R R0, SR_TID.X ;  /* 0x0000000000007919 */ /* 0x001e240000002100 */
[----:B0-----:R-:W-:-:S04]  /*14920*/  SHF.R.U32.HI R0, RZ, 0x5, R0 ;  /* 0x00000005ff007819 */ /* 0x001fc80000011600 */
[----:B------:R-:W-:-:S05]  /*14930*/  LOP3.LUT R0, R0, 0x3, RZ, 0xc0, !PT ;  /* 0x0000000300007812 */ /* 0x000fca00078ec0ff */
[----:B------:R0:W1:Y:S02]  /*14940*/  SHFL.IDX PT, R14, R0, RZ, 0x1f ;  /* 0x00001fff000e7589 */ /* 0x00006400000e0000 */
.L_x_914:
[----:B-1----:R-:W-:-:S13]  /*14950*/  ISETP.NE.AND P0, PT, R14, RZ, PT ;  /* 0x000000ff0e00720c */ /* 0x002fda0003f05270 */
[----:B------:R-:W-:Y:S05]  /*14960*/  @P0 BRA `(.L_x_474) ;  /* 0x0000000000880947 */ /* 0x000fea0003800000 */
[----:B------:R-:W-:-:S03]  /*14970*/  UMOV UR4, 0xffffffff ;  /* 0xffffffff00047882 */ /* 0x000fc60000000000 */
[----:B------:R-:W-:Y:S05]  /*14980*/  BRA.DIV UR4, `(.L_x_710) ;  /* 0x0000005a045c7947 */ /* 0x000fea000b800000 */
[----:B------:R-:W-:-:S13]  /*14990*/  ELECT P6, URZ, PT ;  /* 0x00000000003f782f */ /* 0x000fda00038c0000 */
.L_x_917:
[----:B------:R-:W-:Y:S05]  /*149a0*/  @!P6 BRA `(.L_x_474) ;  /* 0x000000000078e947 */ /* 0x000fea0003800000 */
[----:B------:R-:W-:-:S06]  /*149b0*/  ULOP3.LUT UR4, UR36, 0x2, URZ, 0xfc, !UPT ;  /* 0x0000000224047892 */ /* 0x000fcc000f8efc3f */
[----:B0-----:R-:W-:-:S05]  /*149c0*/  IMAD.U32 R0, RZ, RZ, UR4 ;  /* 0x00000004ff007e24 */ /* 0x001fca000f8e00ff */
[----:B------:R-:W-:-:S13]  /*149d0*/  ISETP.NE.AND P0, PT, R0, 0x3, PT ;  /* 0x000000030000780c */ /* 0x000fda0003f05270 */
[----:B------:R-:W-:Y:S05]  /*149e0*/  @!P0 BRA `(.L_x_711) ;  /* 0x0000000000048947 */ /* 0x000fea0003800000 */
[----:B------:R-:W-:Y:S01]  /*149f0*/  BPT.TRAP 0x1 ;  /* 0x000000040000795c */ /* 0x000fe20000300000 */
.L_x_711:
[C---:B------:R-:W-:Y:S01]  /*14a00*/  IMAD R5, R25.reuse, 0x8, R4 ;  /* 0x0000000819057824 */ /* 0x040fe200078e0204 */
[----:B------:R-:W-:Y:S01]  /*14a10*/  SHF.L.U32 R0, R28, 0x1f, RZ ;  /* 0x0000001f1c007819 */ /* 0x000fe200000006ff */
[----:B------:R-:W-:-:S03]  /*14a20*/  VIADD R25, R25, 0x1 ;  /* 0x0000000119197836 */ /* 0x000fc60000000000 */
[----:B------:R-:W0:Y:S02]  /*14a30*/  SYNCS.PHASECHK.TRANS64.TRYWAIT P1, [R5+URZ+0x16840], R0 ;  /* 0x01684000050075a7 */ /* 0x000e24000802017f */
[----:B------:R-:W-:-:S04]  /*14a40*/  ISETP.NE.AND P2, PT, R25, 0x2, PT ;  /* 0x000000021900780c */ /* 0x000fc80003f45270 */
[----:B------:R-:W-:Y:S01]  /*14a50*/  SEL R3, RZ, 0x1, P2 ;  /* 0x00000001ff037807 */ /* 0x000fe20001000000 */
[----:B0-----:R-:W-:Y:S08]  /*14a60*/  @!P1 BRA `(.L_x_712) ;  /* 0x0000005800449947 */ /* 0x001ff00003800000 */
.L_x_918:
[----:B------:R-:W-:Y:S02]  /*14a70*/  SEL R25, R25, RZ, P2 ;  /* 0x000000ff19197207 */ /* 0x000fe40001000000 */
[----:B------:R-:W-:Y:S01]  /*14a80*/  LOP3.LUT R2, R28, R3, RZ, 0x3c, !PT ;  /* 0x000000031c027212 */ /* 0x000fe200078e3cff */
[----:B------:R-:W-:Y:S06]  /*14a90*/  @!P0 BRA `(.L_x_713) ;  /* 0x0000000000048947 */ /* 0x000fec0003800000 */
[----:B------:R-:W-:Y:S01]  /*14aa0*/  BPT.TRAP 0x1 ;  /* 0x000000040000795c */ /* 0x000fe20000300000 */
.L_x_713:
[----:B------:R-:W-:Y:S02]  /*14ab0*/  LEA R25, R25, R4, 0x3 ;  /* 0x0000000419197211 */ /* 0x000fe400078e18ff */
[----:B------:R-:W-:-:S04]  /*14ac0*/  SHF.L.U32 R2, R2, 0x1f, RZ ;  /* 0x0000001f02027819 */ /* 0x000fc800000006ff */
[----:B------:R-:W1:Y:S02]  /*14ad0*/  SYNCS.PHASECHK.TRANS64.TRYWAIT P1, [R25+URZ+0x16840], R2 ;  /* 0x01684002190075a7 */ /* 0x000e64000802017f */
[----:B-1----:R-:W-:Y:S05]  /*14ae0*/  @!P1 BRA `(.L_x_714) ;  /* 0x0000005800389947 */ /* 0x002fea0003800000 */
.L_x_919:
[----:B------:R-:W-:Y:S05]  /*14af0*/  @!P0 BRA `(.L_x_715) ;  /* 0x0000000000048947 */ /* 0x000fea0003800000 */
[----:B------:R-:W-:Y:S01]  /*14b00*/  BPT.TRAP 0x1 ;  /* 0x000000040000795c */ /* 0x000fe20000300000 */
.L_x_715:
[----:B------:R-:W2:Y:S02]  /*14b10*/  SYNCS.PHASECHK.TRANS64.TRYWAIT P1, [R5+URZ+0x16860], R0 ;  /* 0x01686000050075a7 */ /* 0x000ea4000802017f */
[----:B--2---:R-:W-:Y:S05]  /*14b20*/  @!P1 BRA `(.L_x_716) ;  /* 0x00000058003c9947 */ /* 0x004fea0003800000 */
.L_x_920:
[----:B------:R-:W-:Y:S05]  /*14b30*/  @!P0 BRA `(.L_x_717) ;  /* 0x0000000000048947 */ /* 0x000fea0003800000 */
[----:B------:R-:W-:Y:S01]  /*14b40*/  BPT.TRAP 0x1 ;  /* 0x000000040000795c */ /* 0x000fe20000300000 */
.L_x_717:
[----:B---3--:R3:W4:Y:S02]  /*14b50*/  SYNCS.PHASECHK.TRANS64.TRYWAIT P0, [R25+URZ+0x16860], R2 ;  /* 0x01686002190075a7 */ /* 0x008724000800017f */
[----:B----4-:R-:W-:Y:S05]  /*14b60*/  @!P0 NANOSLEEP.SYNCS 0x989680 ;  /* 0x009896800000895d */ /* 0x010fea0003900000 */
[----:B------:R-:W4:Y:S02]  /*14b70*/  @!P0 SYNCS.PHASECHK.TRANS64 P0, [R25+URZ+0x16860], R2 ;  /* 0x01686002190085a7 */ /* 0x000f24000800007f */
[----:B----4-:R-:W-:Y:S05]  /*14b80*/  @!P0 BRA `(.L_x_717) ;  /* 0xfffffffc00f08947 */ /* 0x010fea000383ffff */
.L_x_474:
[----:B------:R-:W-:Y:S05]  /*14b90*/  BSYNC B9 ;  /* 0x0000000000097941 */ /* 0x000fea0003800000 */
.L_x_471:
[----:B------:R-:W-:Y:S05]  /*14ba0*/  EXIT ;  /* 0x000000000000794d */ /* 0x000fea0003800000 */
.L_x_492:
[----:B0-----:R0:W1:Y:S02]  /*14bb0*/  SYNCS.PHASECHK.TRANS64.TRYWAIT P6, [R71+URZ+0x16890], R79 ;  /* 0x0168904f470075a7 */ /* 0x00106400080c017f */
[----:B-1----:R-:W-:Y:S05]  /*14bc0*/  @!P6 NANOSLEEP.SYNCS 0x989680 ;  /* 0x009896800000e95d */ /* 0x002fea0003900000 */
[----:B------:R-:W1:Y:S02]  /*14bd0*/  @!P6 SYNCS.PHASECHK.TRANS64 P6, [R71+URZ+0x16890], R79 ;  /* 0x0168904f4700e5a7 */ /* 0x000e6400080c007f */
[----:B-1----:R-:W-:Y:S05]  /*14be0*/  @!P6 BRA `(.L_x_492) ;  /* 0xfffffffc00f0e947 */ /* 0x002fea000383ffff */
[----:B------:R-:W-:Y:S05]  /*14bf0*/  BRA `(.L_x_718) ;  /* 0xfffffedc00a87947 */ /* 0x000fea000383ffff */
.L_x_493:
        /* <DEDUP_REMOVED lines=8> */
.L_x_720:
[----:B------:R-:W-:Y:S05]  /*14c80*/  BSYNC B1 ;  /* 0x0000000000017941 */ /* 0x000fea0003800000 */
.L_x_719:
[----:B------:R-:W-:Y:S01]  /*14c90*/  IMAD.MOV.U32 R13, RZ, RZ, R84 ;  /* 0x000000ffff0d7224 */ /* 0x000fe200078e0054 */
[----:B------:R-:W-:Y:S01]  /*14ca0*/  MOV R11, 0x1c1f ;  /* 0x00001c1f000b7802 */ /* 0x000fe20000000f00 */
[----:B------:R-:W-:Y:S02]  /*14cb0*/  IMAD.MOV.U32 R12, RZ, RZ, RZ ;  /* 0x000000ffff0c7224 */ /* 0x000fe400078e00ff */
[----:B------:R-:W-:Y:S02]  /*14cc0*/  IMAD.MOV.U32 R15, RZ, RZ, -0x1 ;  /* 0xffffffffff0f7424 */ /* 0x000fe400078e00ff */
[----:B------:R-:W-:-:S07]  /*14cd0*/  IMAD.MOV.U32 R81, RZ, RZ, R14 ;  /* 0x000000ffff517224 */ /* 0x000fce00078e000e */
[----:B------:R-:W-:Y:S05]  /*14ce0*/  WARPSYNC.COLLECTIVE R15, `(.L_x_721) ;  /* 0x000000000f087348 */ /* 0x000fea0003c00000 */
[----:B------:R0:W1:Y:S02]  /*14cf0*/  SHFL.IDX P6, R14, R13, R12, R11 ;  /* 0x0000000c0d0e7389 */ /* 0x00006400000c000b */
[----:B01----:R-:W-:Y:S01]  /*14d00*/  ENDCOLLECTIVE ;  /* 0x000000000000791b */ /* 0x003fe20003800000 */
.L_x_721:
[----:B------:R-:W-:Y:S05]  /*14d10*/  BRA `(.L_x_722) ;  /* 0xfffffedc00747947 */ /* 0x000fea000383ffff */
.L_x_502:
[----:B------:R-:W-:Y:S01]  /*14d20*/  BSSY B1, `(.L_x_723) ;  /* 0x0000008000017945 */ /* 0x000fe20003800000 */
[----:B0---4-:R-:W-:Y:S01]  /*14d30*/  IMAD.MOV.U32 R13, RZ, RZ, R85 ;  /* 0x000000ffff0d7224 */ /* 0x011fe200078e0055 */
[----:B------:R-:W-:Y:S01]  /*14d40*/  MOV R11, 0x1c1f ;  /* 0x00001c1f000b7802 */ /* 0x000fe20000000f00 */
[----:B------:R-:W-:Y:S02]  /*14d50*/  IMAD.MOV.U32 R12, RZ, RZ, 0x1 ;  /* 0x00000001ff0c7424 */ /* 0x000fe400078e00ff */
[----:B------:R-:W-:-:S07]  /*14d60*/  IMAD.MOV.U32 R15, RZ, RZ, -0x1 ;  /* 0xffffffffff0f7424 */ /* 0x000fce00078e00ff */
[----:B-123--:R-:W-:Y:S05]  /*14d70*/  WARPSYNC.COLLECTIVE R15, `(.L_x_724) ;  /* 0x000000000f087348 */ /* 0x00efea0003c00000 */
[----:B---3--:R0:W3:Y:S02]  /*14d80*/  SHFL.IDX P6, R14, R13, R12, R11 ;  /* 0x0000000c0d0e7389 */ /* 0x0080e400000c000b */
[----:B0123--:R-:W-:Y:S01]  /*14d90*/  ENDCOLLECTIVE ;  /* 0x000000000000791b */ /* 0x00ffe20003800000 */
.L_x_724:
[----:B------:R-:W-:Y:S05]  /*14da0*/  BSYNC B1 ;  /* 0x0000000000017941 */ /* 0x000fea0003800000 */
.L_x_723:
[----:B------:R-:W-:Y:S01]  /*14db0*/  IMAD.MOV.U32 R13, RZ, RZ, R84 ;  /* 0x000000ffff0d7224 */ /* 0x000fe200078e0054 */
[----:B------:R-:W-:Y:S01]  /*14dc0*/  MOV R12, 0x1 ;  /* 0x00000001000c7802 */ /* 0x000fe20000000f00 */
[----:B------:R-:W-:Y:S02]  /*14dd0*/  IMAD.MOV.U32 R11, RZ, RZ, 0x1c1f ;  /* 0x00001c1fff0b7424 */ /* 0x000fe400078e00ff */
[----:B------:R-:W-:Y:S02]  /*14de0*/  IMAD.MOV.U32 R15, RZ, RZ, -0x1 ;  /* 0xffffffffff0f7424 */ /* 0x000fe400078e00ff */
[----:B------:R-:W-:-:S07]  /*14df0*/  IMAD.MOV.U32 R85, RZ, RZ, R14 ;  /* 0x000000ffff557224 */ /* 0x000fce00078e000e */
[----:B------:R-:W-:Y:S05]  /*14e00*/  WARPSYNC.COLLECTIVE R15, `(.L_x_725) ;  /* 0x000000000f087348 */ /* 0x000fea0003c00000 */
[----:B------:R0:W1:Y:S02]  /*14e10*/  SHFL.IDX P6, R14, R13, R12, R11 ;  /* 0x0000000c0d0e7389 */ /* 0x00006400000c000b */
[----:B01----:R-:W-:Y:S01]  /*14e20*/  ENDCOLLECTIVE ;  /* 0x000000000000791b */ /* 0x003fe20003800000 */
.L_x_725:
[----:B------:R-:W-:Y:S05]  /*14e30*/  BRA `(.L_x_726) ;  /* 0xfffffee000e07947 */ /* 0x000fea000383ffff */
.L_x_514:
[----:B--2---:R2:W3:Y:S02]  /*14e40*/  SYNCS.PHASECHK.TRANS64.TRYWAIT P4, [R71+URZ+0x16890], R79 ;  /* 0x0168904f470075a7 */ /* 0x0044e4000808017f */
[----:B---3--:R-:W-:Y:S05]  /*14e50*/  @!P4 NANOSLEEP.SYNCS 0x989680 ;  /* 0x009896800000c95d */ /* 0x008fea0003900000 */
[----:B------:R-:W3:Y:S02]  /*14e60*/  @!P4 SYNCS.PHASECHK.TRANS64 P4, [R71+URZ+0x16890], R79 ;  /* 0x0168904f4700c5a7 */ /* 0x000ee4000808007f */
[----:B---3--:R-:W-:Y:S05]  /*14e70*/  @!P4 BRA `(.L_x_514) ;  /* 0xfffffffc00f0c947 */ /* 0x008fea000383ffff */
[----:B------:R-:W-:Y:S05]  /*14e80*/  BRA `(.L_x_727) ;  /* 0xfffffeec00d07947 */ /* 0x000fea000383ffff */
.L_x_515:
[----:B------:R-:W-:Y:S01]  /*14e90*/  BSSY B1, `(.L_x_728) ;  /* 0x0000008000017945 */ /* 0x000fe20003800000 */
[----:B0-----:R-:W-:Y:S01]  /*14ea0*/  IMAD.MOV.U32 R13, RZ, RZ, R85 ;  /* 0x000000ffff0d7224 */ /* 0x001fe200078e0055 */
[----:B------:R-:W-:Y:S01]  /*14eb0*/  MOV R12, RZ ;  /* 0x000000ff000c7202 */ /* 0x000fe20000000f00 */
[----:B------:R-:W-:Y:S02]  /*14ec0*/  IMAD.MOV.U32 R11, RZ, RZ, 0x1c1f ;  /* 0x00001c1fff0b7424 */ /* 0x000fe400078e00ff */
[----:B------:R-:W-:-:S07]  /*14ed0*/  IMAD.MOV.U32 R15, RZ, RZ, -0x1 ;  /* 0xffffffffff0f7424 */ /* 0x000fce00078e00ff */
[----:B--2---:R-:W-:Y:S05]  /*14ee0*/  WARPSYNC.COLLECTIVE R15, `(.L_x_729) ;  /* 0x000000000f087348 */ /* 0x004fea0003c00000 */
[----:B------:R0:W1:Y:S02]  /*14ef0*/  SHFL.IDX P6, R14, R13, R12, R11 ;  /* 0x0000000c0d0e7389 */ /* 0x00006400000c000b */
[----:B012---:R-:W-:Y:S01]  /*14f00*/  ENDCOLLECTIVE ;  /* 0x000000000000791b */ /* 0x007fe20003800000 */
.L_x_729:
[----:B------:R-:W-:Y:S05]  /*14f10*/  BSYNC B1 ;  /* 0x0000000000017941 */ /* 0x000fea0003800000 */
.L_x_728:
[----:B------:R-:W-:Y:S01]  /*14f20*/  MOV R13, R84 ;  /* 0x00000054000d7202 */ /* 0x000fe20000000f00 */
[----:B------:R-:W-:Y:S02]  /*14f30*/  IMAD.MOV.U32 R12, RZ, RZ, RZ ;  /* 0x000000ffff0c7224 */ /* 0x000fe400078e00ff */
[----:B------:R-:W-:Y:S02]  /*14f40*/  IMAD.MOV.U32 R11, RZ, RZ, 0x1c1f ;  /* 0x00001c1fff0b7424 */ /* 0x000fe400078e00ff */
[----:B------:R-:W-:Y:S02]  /*14f50*/  IMAD.MOV.U32 R15, RZ, RZ, -0x1 ;  /* 0xffffffffff0f7424 */ /* 0x000fe400078e00ff */
[----:B------:R-:W-:-:S07]  /*14f60*/  IMAD.MOV.U32 R83, RZ, RZ, R14 ;  /* 0x000000ffff537224 */ /* 0x000fce00078e000e */
[----:B------:R-:W-:Y:S05]  /*14f70*/  WARPSYNC.COLLECTIVE R15, `(.L_x_730) ;  /* 0x000000000f087348 */ /* 0x000fea0003c00000 */
[----:B------:R0:W1:Y:S02]  /*14f80*/  SHFL.IDX P6, R14, R13, R12, R11 ;  /* 0x0000000c0d0e7389 */ /* 0x00006400000c000b */
[----:B01----:R-:W-:Y:S01]  /*14f90*/  ENDCOLLECTIVE ;  /* 0x000000000000791b */ /* 0x003fe20003800000 */
.L_x_730:
[----:B------:R-:W-:Y:S01]  /*14fa0*/  MOV R82, R14 ;  /* 0x0000000e00527202 */ /* 0x000fe20000000f00 */
[----:B------:R-:W-:Y:S06]  /*14fb0*/  BRA `(.L_x_731) ;  /* 0xfffffeec009c7947 */ /* 0x000fec000383ffff */
.L_x_520:
[----:B------:R-:W-:Y:S01]  /*14fc0*/  BSSY B1, `(.L_x_732) ;  /* 0x0000008000017945 */ /* 0x000fe20003800000 */
[----:B0-----:R-:W-:Y:S01]  /*14fd0*/  IMAD.MOV.U32 R13, RZ, RZ, R85 ;  /* 0x000000ffff0d7224 */ /* 0x001fe200078e0055 */
[----:B------:R-:W-:Y:S01]  /*14fe0*/  MOV R15, 0xffffffff ;  /* 0xffffffff000f7802 */ /* 0x000fe20000000f00 */
[----:B------:R-:W-:Y:S02]  /*14ff0*/  IMAD.MOV.U32 R12, RZ, RZ, 0x1 ;  /* 0x00000001ff0c7424 */ /* 0x000fe400078e00ff */
[----:B------:R-:W-:-:S07]  /*15000*/  IMAD.MOV.U32 R11, RZ, RZ, 0x1c1f ;  /* 0x00001c1fff0b7424 */ /* 0x000fce00078e00ff */
[----:B-1234-:R-:W-:Y:S05]  /*15010*/  WARPSYNC.COLLECTIVE R15, `(.L_x_733) ;  /* 0x000000000f087348 */ /* 0x01efea0003c00000 */
[----:B------:R0:W0:Y:S02]  /*15020*/  SHFL.IDX P6, R14, R13, R12, R11 ;  /* 0x0000000c0d0e7389 */ /* 0x00002400000c000b */
[----:B01234-:R-:W-:Y:S01]  /*15030*/  ENDCOLLECTIVE ;  /* 0x000000000000791b */ /* 0x01ffe20003800000 */
.L_x_733:
[----:B------:R-:W-:Y:S05]  /*15040*/  BSYNC B1 ;  /* 0x0000000000017941 */ /* 0x000fea0003800000 */
.L_x_732:
        /* <DEDUP_REMOVED lines=8> */
.L_x_734:
[----:B------:R-:W-:Y:S01]  /*150d0*/  IMAD.MOV.U32 R84, RZ, RZ, R14 ;  /* 0x000000ffff547224 */ /* 0x000fe200078e000e */
[----:B------:R-:W-:Y:S06]  /*150e0*/  BRA `(.L_x_735) ;  /* 0xfffffef4002c7947 */ /* 0x000fec000383ffff */
.L_x_525:
[----:B0-----:R0:W1:Y:S02]  /*150f0*/  SYNCS.PHASECHK.TRANS64.TRYWAIT P3, [R71+URZ+0x16890], R79 ;  /* 0x0168904f470075a7 */ /* 0x001064000806017f */
[----:B-1----:R-:W-:Y:S05]  /*15100*/  @!P3 NANOSLEEP.SYNCS 0x989680 ;  /* 0x009896800000b95d */ /* 0x002fea0003900000 */
[----:B------:R-:W1:Y:S02]  /*15110*/  @!P3 SYNCS.PHASECHK.TRANS64 P3, [R71+URZ+0x16890], R79 ;  /* 0x0168904f4700b5a7 */ /* 0x000e64000806007f */
[----:B-1----:R-:W-:Y:S05]  /*15120*/  @!P3 BRA `(.L_x_525) ;  /* 0xfffffffc00f0b947 */ /* 0x002fea000383ffff */
[----:B------:R-:W-:Y:S05]  /*15130*/  BRA `(.L_x_736) ;  /* 0xfffffefc00347947 */ /* 0x000fea000383ffff */
.L_x_526:
[----:B------:R-:W-:Y:S01]  /*15140*/  BSSY B1, `(.L_x_737) ;  /* 0x0000008000017945 */ /* 0x000fe20003800000 */
[----:B------:R-:W-:Y:S01]  /*15150*/  IMAD.MOV.U32 R13, RZ, RZ, R38 ;  /* 0x000000ffff0d7224 */ /* 0x000fe200078e0026 */
[----:B------:R-:W-:Y:S01]  /*15160*/  MOV R12, RZ ;  /* 0x000000ff000c7202 */ /* 0x000fe20000000f00 */
[----:B------:R-:W-:Y:S02]  /*15170*/  IMAD.MOV.U32 R11, RZ, RZ, 0x1c1f ;  /* 0x00001c1fff0b7424 */ /* 0x000fe400078e00ff */
[----:B------:R-:W-:-:S07]  /*15180*/  IMAD.MOV.U32 R15, RZ, RZ, -0x1 ;  /* 0xffffffffff0f7424 */ /* 0x000fce00078e00ff */
[----:B0-----:R-:W-:Y:S05]  /*15190*/  WARPSYNC.COLLECTIVE R15, `(.L_x_738) ;  /* 0x000000000f087348 */ /* 0x001fea0003c00000 */
[----:B------:R1:W2:Y:S02]  /*151a0*/  SHFL.IDX P6, R14, R13, R12, R11 ;  /* 0x0000000c0d0e7389 */ /* 0x0002a400000c000b */
[----:B012---:R-:W-:Y:S01]  /*151b0*/  ENDCOLLECTIVE ;  /* 0x000000000000791b */ /* 0x007fe20003800000 */
.L_x_738:
[----:B------:R-:W-:Y:S05]  /*151c0*/  BSYNC B1 ;  /* 0x0000000000017941 */ /* 0x000fea0003800000 */
.L_x_737:
        /* <DEDUP_REMOVED lines=8> */
.L_x_739:
[----:B------:R-:W-:Y:S01]  /*15250*/  MOV R37, R14 ;  /* 0x0000000e00257202 */ /* 0x000fe20000000f00 */
[----:B------:R-:W-:Y:S06]  /*15260*/  BRA `(.L_x_740) ;  /* 0xfffffefc00587947 */ /* 0x000fec000383ffff */
.L_x_529:
[----:B------:R-:W-:Y:S01]  /*15270*/  BSSY B1, `(.L_x_741) ;  /* 0x0000008000017945 */ /* 0x000fe20003800000 */
[----:B----4-:R-:W-:Y:S01]  /*15280*/  IMAD.MOV.U32 R13, RZ, RZ, R38 ;  /* 0x000000ffff0d7224 */ /* 0x010fe200078e0026 */
[----:B------:R-:W-:Y:S01]  /*15290*/  MOV R15, 0xffffffff ;  /* 0xffffffff000f7802 */ /* 0x000fe20000000f00 */
[----:B------:R-:W-:Y:S02]  /*152a0*/  IMAD.MOV.U32 R12, RZ, RZ, 0x1 ;  /* 0x00000001ff0c7424 */ /* 0x000fe400078e00ff */
[----:B------:R-:W-:-:S07]  /*152b0*/  IMAD.MOV.U32 R11, RZ, RZ, 0x1c1f ;  /* 0x00001c1fff0b7424 */ /* 0x000fce00078e00ff */
[----:B0123--:R-:W-:Y:S05]  /*152c0*/  WARPSYNC.COLLECTIVE R15, `(.L_x_742) ;  /* 0x000000000f087348 */ /* 0x00ffea0003c00000 */
[----:B------:R4:W0:Y:S02]  /*152d0*/  SHFL.IDX P6, R14, R13, R12, R11 ;  /* 0x0000000c0d0e7389 */ /* 0x00082400000c000b */
[----:B01234-:R-:W-:Y:S01]  /*152e0*/  ENDCOLLECTIVE ;  /* 0x000000000000791b */ /* 0x01ffe20003800000 */
.L_x_742:
[----:B------:R-:W-:Y:S05]  /*152f0*/  BSYNC B1 ;  /* 0x0000000000017941 */ /* 0x000fea0003800000 */
.L_x_741:
        /* <DEDUP_REMOVED lines=8> */
.L_x_743:
[----:B------:R-:W-:Y:S01]  /*15380*/  IMAD.MOV.U32 R37, RZ, RZ, R14 ;  /* 0x000000ffff257224 */ /* 0x000fe200078e000e */
[----:B------:R-:W-:Y:S06]  /*15390*/  BRA `(.L_x_744) ;  /* 0xfffffefc00547947 */ /* 0x000fec000383ffff */
.L_x_533:
[----:B0-----:R0:W4:Y:S02]  /*153a0*/  SYNCS.PHASECHK.TRANS64.TRYWAIT P4, [R71+URZ+0x168b0], R79 ;  /* 0x0168b04f470075a7 */ /* 0x001124000808017f */
[----:B----4-:R-:W-:Y:S05]  /*153b0*/  @!P4 NANOSLEEP.SYNCS 0x989680 ;  /* 0x009896800000c95d */ /* 0x010fea0003900000 */
[----:B------:R-:W4:Y:S02]  /*153c0*/  @!P4 SYNCS.PHASECHK.TRANS64 P4, [R71+URZ+0x168b0], R79 ;  /* 0x0168b04f4700c5a7 */ /* 0x000f24000808007f */
[----:B----4-:R-:W-:Y:S05]  /*153d0*/  @!P4 BRA `(.L_x_533) ;  /* 0xfffffffc00f0c947 */ /* 0x010fea000383ffff */
[----:B------:R-:W-:Y:S05]  /*153e0*/  BRA `(.L_x_745) ;  /* 0xfffffefc00cc7947 */ /* 0x000fea000383ffff */
.L_x_541:
[----:B------:R-:W0:Y:S01]  /*153f0*/  S2R R4, SR_TID.X ;  /* 0x0000000000047919 */ /* 0x000e220000002100 */
[----:B------:R-:W-:Y:S01]  /*15400*/  BSSY B0, `(.L_x_746) ;  /* 0x000000c000007945 */ /* 0x000fe20003800000 */
[----:B------:R-:W-:Y:S02]  /*15410*/  IMAD.MOV.U32 R12, RZ, RZ, RZ ;  /* 0x000000ffff0c7224 */ /* 0x000fe400078e00ff */
[----:B------:R-:W-:Y:S02]  /*15420*/  IMAD.MOV.U32 R11, RZ, RZ, 0x1f ;  /* 0x0000001fff0b7424 */ /* 0x000fe400078e00ff */
[----:B------:R-:W-:Y:S02]  /*15430*/  IMAD.MOV.U32 R15, RZ, RZ, -0x1 ;  /* 0xffffffffff0f7424 */ /* 0x000fe400078e00ff */
[----:B0-----:R-:W-:-:S05]  /*15440*/  VIADD R5, R4, 0xffffff80 ;  /* 0xffffff8004057836 */ /* 0x001fca0000000000 */
[----:B------:R-:W-:-:S04]  /*15450*/  SHF.R.S32.HI R4, RZ, 0x1f, R5 ;  /* 0x0000001fff047819 */ /* 0x000fc80000011405 */
[----:B------:R-:W-:-:S04]  /*15460*/  LEA.HI R4, R4, R5, RZ, 0x7 ;  /* 0x0000000504047211 */ /* 0x000fc800078f38ff */
[----:B------:R-:W-:-:S04]  /*15470*/  SHF.R.S32.HI R4, RZ, 0x7, R4 ;  /* 0x00000007ff047819 */ /* 0x000fc80000011404 */
[----:B------:R-:W-:-:S07]  /*15480*/  MOV R13, R4 ;  /* 0x00000004000d7202 */ /* 0x000fce0000000f00 */
[----:B-----5:R-:W-:Y:S05]  /*15490*/  WARPSYNC.COLLECTIVE R15, `(.L_x_747) ;  /* 0x000000000f087348 */ /* 0x020fea0003c00000 */
[----:B------:R0:W1:Y:S02]  /*154a0*/  SHFL.IDX P6, R14, R13, R12, R11 ;  /* 0x0000000c0d0e7389 */ /* 0x00006400000c000b */
[----:B01---5:R-:W-:Y:S01]  /*154b0*/  ENDCOLLECTIVE ;  /* 0x000000000000791b */ /* 0x023fe20003800000 */
.L_x_747:
[----:B------:R-:W-:Y:S05]  /*154c0*/  BSYNC B0 ;  /* 0x0000000000007941 */ /* 0x000fea0003800000 */
.L_x_746:
[----:B------:R1:W-:Y:S01]  /*154d0*/  STL [R1+0x20], R14 ;  /* 0x0000200e01007387 */ /* 0x0003e20000100800 */
[----:B------:R-:W-:Y:S05]  /*154e0*/  BRA `(.L_x_748) ;  /* 0xffffff04004c7947 */ /* 0x000fea000383ffff */
.L_x_553:
[----:B------:R-:W-:Y:S01]  /*154f0*/  BSSY B1, `(.L_x_749) ;  /* 0x0000008000017945 */ /* 0x000fe20003800000 */
[----:B------:R-:W-:Y:S01]  /*15500*/  MOV R13, R26 ;  /* 0x0000001a000d7202 */ /* 0x000fe20000000f00 */
[----:B------:R-:W-:Y:S02]  /*15510*/  IMAD.MOV.U32 R12, RZ, RZ, RZ ;  /* 0x000000ffff0c7224 */ /* 0x000fe400078e00ff */
[----:B------:R-:W-:Y:S02]  /*15520*/  IMAD.MOV.U32 R11, RZ, RZ, 0x1c1f ;  /* 0x00001c1fff0b7424 */ /* 0x000fe400078e00ff */
[----:B------:R-:W-:-:S07]  /*15530*/  IMAD.MOV.U32 R15, RZ, RZ, -0x1 ;  /* 0xffffffffff0f7424 */ /* 0x000fce00078e00ff */
[----:B-1----:R-:W-:Y:S05]  /*15540*/  WARPSYNC.COLLECTIVE R15, `(.L_x_750) ;  /* 0x000000000f087348 */ /* 0x002fea0003c00000 */
[----:B-1----:R0:W1:Y:S02]  /*15550*/  SHFL.IDX P6, R14, R13, R12, R11 ;  /* 0x0000000c0d0e7389 */ /* 0x00206400000c000b */
[----:B01----:R-:W-:Y:S01]  /*15560*/  ENDCOLLECTIVE ;  /* 0x000000000000791b */ /* 0x003fe20003800000 */
.L_x_750:
[----:B------:R-:W-:Y:S05]  /*15570*/  BSYNC B1 ;  /* 0x0000000000017941 */ /* 0x000fea0003800000 */
.L_x_749:
[----:B------:R-:W-:Y:S01]  /*15580*/  IMAD.MOV.U32 R13, RZ, RZ, R24 ;  /* 0x000000ffff0d7224 */ /* 0x000fe200078e0018 */
[----:B------:R-:W-:Y:S01]  /*15590*/  MOV R15, 0xffffffff ;  /* 0xffffffff000f7802 */ /* 0x000fe20000000f00 */
[----:B------:R-:W-:Y:S01]  /*155a0*/  IMAD.MOV.U32 R12, RZ, RZ, RZ ;  /* 0x000000ffff0c7224 */ /* 0x000fe200078e00ff */
[----:B------:R-:W-:Y:S01]  /*155b0*/  MOV R3, R14 ;  /* 0x0000000e00037202 */ /* 0x000fe20000000f00 */
[----:B------:R-:W-:-:S07]  /*155c0*/  IMAD.MOV.U32 R11, RZ, RZ, 0x1c1f ;  /* 0x00001c1fff0b7424 */ /* 0x000fce00078e00ff */
[----:B------:R-:W-:Y:S05]  /*155d0*/  WARPSYNC.COLLECTIVE R15, `(.L_x_751) ;  /* 0x000000000f087348 */ /* 0x000fea0003c00000 */
[----:B------:R0:W1:Y:S02]  /*155e0*/  SHFL.IDX P6, R14, R13, R12, R11 ;  /* 0x0000000c0d0e7389 */ /* 0x00006400000c000b */
[----:B01----:R-:W-:Y:S01]  /*155f0*/  ENDCOLLECTIVE ;  /* 0x000000000000791b */ /* 0x003fe20003800000 */
.L_x_751:
[----:B------:R-:W-:Y:S02]  /*15600*/  IMAD.MOV.U32 R13, RZ, RZ, R28 ;  /* 0x000000ffff0d7224 */ /* 0x000fe400078e001c */
[----:B------:R-:W-:-:S07]  /*15610*/  IMAD.MOV.U32 R0, RZ, RZ, R14 ;  /* 0x000000ffff007224 */ /* 0x000fce00078e000e */
[----:B------:R-:W-:Y:S05]  /*15620*/  WARPSYNC.COLLECTIVE R15, `(.L_x_752) ;  /* 0x000000000f087348 */ /* 0x000fea0003c00000 */
[----:B------:R0:W1:Y:S02]  /*15630*/  SHFL.IDX P6, R14, R13, R12, R11 ;  /* 0x0000000c0d0e7389 */ /* 0x00006400000c000b */
[----:B01----:R-:W-:Y:S01]  /*15640*/  ENDCOLLECTIVE ;  /* 0x000000000000791b */ /* 0x003fe20003800000 */
.L_x_752:
[----:B------:R-:W-:Y:S01]  /*15650*/  MOV R13, R27 ;  /* 0x0000001b000d7202 */ /* 0x000fe20000000f00 */
[----:B------:R-:W-:-:S07]  /*15660*/  IMAD.MOV.U32 R5, RZ, RZ, R14 ;  /* 0x000000ffff057224 */ /* 0x000fce00078e000e */
[----:B------:R-:W-:Y:S05]  /*15670*/  WARPSYNC.COLLECTIVE R15, `(.L_x_753) ;  /* 0x000000000f087348 */ /* 0x000fea0003c00000 */
[----:B------:R0:W1:Y:S02]  /*15680*/  SHFL.IDX P6, R14, R13, R12, R11 ;  /* 0x0000000c0d0e7389 */ /* 0x00006400000c000b */
[----:B01----:R-:W-:Y:S01]  /*15690*/  ENDCOLLECTIVE ;  /* 0x000000000000791b */ /* 0x003fe20003800000 */
.L_x_753:
[----:B------:R-:W-:Y:S05]  /*156a0*/  BRA `(.L_x_754) ;  /* 0xffffff08005c7947 */ /* 0x000fea000383ffff */
.L_x_557:
[----:B0-----:R0:W1:Y:S02]  /*156b0*/  SYNCS.PHASECHK.TRANS64.TRYWAIT P0, [R18+URZ+0x16800], R15 ;  /* 0x0168000f120075a7 */ /* 0x001064000800017f */
[----:B-1----:R-:W-:Y:S05]  /*156c0*/  @!P0 NANOSLEEP.SYNCS 0x989680 ;  /* 0x009896800000895d */ /* 0x002fea0003900000 */
[----:B------:R-:W1:Y:S02]  /*156d0*/  @!P0 SYNCS.PHASECHK.TRANS64 P0, [R18+URZ+0x16800], R15 ;  /* 0x0168000f120085a7 */ /* 0x000e64000800007f */
[----:B-1----:R-:W-:Y:S05]  /*156e0*/  @!P0 BRA `(.L_x_557) ;  /* 0xfffffffc00f08947 */ /* 0x002fea000383ffff */
[----:B------:R-:W-:Y:S05]  /*156f0*/  BRA `(.L_x_755) ;  /* 0xffffff0c00987947 */ /* 0x000fea000383ffff */
.L_x_565:
[----:B------:R-:W-:Y:S01]  /*15700*/  BSSY B1, `(.L_x_756) ;  /* 0x0000008000017945 */ /* 0x000fe20003800000 */
[----:B------:R-:W-:Y:S01]  /*15710*/  IMAD.MOV.U32 R13, RZ, RZ, R26 ;  /* 0x000000ffff0d7224 */ /* 0x000fe200078e001a */
[----:B------:R-:W-:Y:S01]  /*15720*/  MOV R15, 0xffffffff ;  /* 0xffffffff000f7802 */ /* 0x000fe20000000f00 */
[----:B------:R-:W-:Y:S02]  /*15730*/  IMAD.MOV.U32 R12, RZ, RZ, RZ ;  /* 0x000000ffff0c7224 */ /* 0x000fe400078e00ff */
[----:B------:R-:W-:-:S07]  /*15740*/  IMAD.MOV.U32 R11, RZ, RZ, 0x1c1f ;  /* 0x00001c1fff0b7424 */ /* 0x000fce00078e00ff */
[----:B-1----:R-:W-:Y:S05]  /*15750*/  WARPSYNC.COLLECTIVE R15, `(.L_x_757) ;  /* 0x000000000f087348 */ /* 0x002fea0003c00000 */
[----:B-1----:R0:W1:Y:S02]  /*15760*/  SHFL.IDX P6, R14, R13, R12, R11 ;  /* 0x0000000c0d0e7389 */ /* 0x00206400000c000b */
[----:B01----:R-:W-:Y:S01]  /*15770*/  ENDCOLLECTIVE ;  /* 0x000000000000791b */ /* 0x003fe20003800000 */
.L_x_757:
[----:B------:R-:W-:Y:S05]  /*15780*/  BSYNC B1 ;  /* 0x0000000000017941 */ /* 0x000fea0003800000 */
.L_x_756:
        /* <DEDUP_REMOVED lines=8> */
.L_x_758:
[----:B------:R-:W-:Y:S02]  /*15810*/  IMAD.MOV.U32 R13, RZ, RZ, R28 ;  /* 0x000000ffff0d7224 */ /* 0x000fe400078e001c */
[----:B------:R-:W-:-:S07]  /*15820*/  IMAD.MOV.U32 R3, RZ, RZ, R14 ;  /* 0x000000ffff037224 */ /* 0x000fce00078e000e */
[----:B------:R-:W-:Y:S05]  /*15830*/  WARPSYNC.COLLECTIVE R15, `(.L_x_759) ;  /* 0x000000000f087348 */ /* 0x000fea0003c00000 */
[----:B------:R0:W1:Y:S02]  /*15840*/  SHFL.IDX P6, R14, R13, R12, R11 ;  /* 0x0000000c0d0e7389 */ /* 0x00006400000c000b */
[----:B01----:R-:W-:Y:S01]  /*15850*/  ENDCOLLECTIVE ;  /* 0x000000000000791b */ /* 0x003fe20003800000 */
.L_x_759:
[----:B------:R-:W-:Y:S01]  /*15860*/  IMAD.MOV.U32 R13, RZ, RZ, R27 ;  /* 0x000000ffff0d7224 */ /* 0x000fe200078e001b */
[----:B------:R-:W-:-:S07]  /*15870*/  MOV R20, R14 ;  /* 0x0000000e00147202 */ /* 0x000fce0000000f00 */
[----:B------:R-:W-:Y:S05]  /*15880*/  WARPSYNC.COLLECTIVE R15, `(.L_x_760) ;  /* 0x000000000f087348 */ /* 0x000fea0003c00000 */
[----:B------:R0:W1:Y:S02]  /*15890*/  SHFL.IDX P6, R14, R13, R12, R11 ;  /* 0x0000000c0d0e7389 */ /* 0x00006400000c000b */
[----:B01----:R-:W-:Y:S01]  /*158a0*/  ENDCOLLECTIVE ;  /* 0x000000000000791b */ /* 0x003fe20003800000 */
.L_x_760:
[----:B------:R-:W-:Y:S05]  /*158b0*/  BRA `(.L_x_761) ;  /* 0xffffff1800007947 */ /* 0x000fea000383ffff */
.L_x_569:
[----:B0-----:R0:W1:Y:S02]  /*158c0*/  SYNCS.PHASECHK.TRANS64.TRYWAIT P1, [R18+URZ+0x16800], R25 ;  /* 0x01680019120075a7 */ /* 0x001064000802017f */
[----:B-1----:R-:W-:Y:S05]  /*158d0*/  @!P1 NANOSLEEP.SYNCS 0x989680 ;  /* 0x009896800000995d */ /* 0x002fea0003900000 */
[----:B------:R-:W1:Y:S02]  /*158e0*/  @!P1 SYNCS.PHASECHK.TRANS64 P1, [R18+URZ+0x16800], R25 ;  /* 0x01680019120095a7 */ /* 0x000e64000802007f */
[----:B-1----:R-:W-:Y:S05]  /*158f0*/  @!P1 BRA `(.L_x_569) ;  /* 0xfffffffc00f09947 */ /* 0x002fea000383ffff */
[----:B------:R-:W-:Y:S05]  /*15900*/  BRA `(.L_x_762) ;  /* 0xffffff1800e47947 */ /* 0x000fea000383ffff */
.L_x_575:
[----:B-1----:R1:W2:Y:S02]  /*15910*/  SYNCS.PHASECHK.TRANS64.TRYWAIT P1, [R3+URZ+0x16830], R4 ;  /* 0x01683004030075a7 */ /* 0x0022a4000802017f */
[----:B--2---:R-:W-:Y:S05]  /*15920*/  @!P1 NANOSLEEP.SYNCS 0x989680 ;  /* 0x009896800000995d */ /* 0x004fea0003900000 */
[----:B------:R-:W2:Y:S02]  /*15930*/  @!P1 SYNCS.PHASECHK.TRANS64 P1, [R3+URZ+0x16830], R4 ;  /* 0x01683004030095a7 */ /* 0x000ea4000802007f */
[----:B--2---:R-:W-:Y:S05]  /*15940*/  @!P1 BRA `(.L_x_575) ;  /* 0xfffffffc00f09947 */ /* 0x004fea000383ffff */
[----:B------:R-:W-:Y:S05]  /*15950*/  BRA `(.L_x_574) ;  /* 0xffffff2800247947 */ /* 0x000fea000383ffff */
.L_x_582:
[----:B-1----:R1:W2:Y:S02]  /*15960*/  SYNCS.PHASECHK.TRANS64.TRYWAIT P2, [R9+URZ+0x16830], R0 ;  /* 0x01683000090075a7 */ /* 0x0022a4000804017f */
[----:B--2---:R-:W-:Y:S05]  /*15970*/  @!P2 NANOSLEEP.SYNCS 0x989680 ;  /* 0x009896800000a95d */ /* 0x004fea0003900000 */
[----:B------:R-:W2:Y:S02]  /*15980*/  @!P2 SYNCS.PHASECHK.TRANS64 P2, [R9+URZ+0x16830], R0 ;  /* 0x016830000900a5a7 */ /* 0x000ea4000804007f */
[----:B--2---:R-:W-:Y:S05]  /*15990*/  @!P2 BRA `(.L_x_582) ;  /* 0xfffffffc00f0a947 */ /* 0x004fea000383ffff */
[----:B------:R-:W-:Y:S05]  /*159a0*/  BRA `(.L_x_581) ;  /* 0xffffff4800787947 */ /* 0x000fea000383ffff */
.L_x_586:
[----:B-1----:R1:W2:Y:S02]  /*159b0*/  SYNCS.PHASECHK.TRANS64.TRYWAIT P1, [R4+URZ+0x16850], R0 ;  /* 0x01685000040075a7 */ /* 0x0022a4000802017f */
[----:B--2---:R-:W-:Y:S05]  /*159c0*/  @!P1 NANOSLEEP.SYNCS 0x989680 ;  /* 0x009896800000995d */ /* 0x004fea0003900000 */
[----:B------:R-:W2:Y:S02]  /*159d0*/  @!P1 SYNCS.PHASECHK.TRANS64 P1, [R4+URZ+0x16850], R0 ;  /* 0x01685000040095a7 */ /* 0x000ea4000802007f */
[----:B--2---:R-:W-:Y:S05]  /*159e0*/  @!P1 BRA `(.L_x_586) ;  /* 0xfffffffc00f09947 */ /* 0x004fea000383ffff */
[----:B------:R-:W-:Y:S05]  /*159f0*/  BRA `(.L_x_583) ;  /* 0xffffff4c00507947 */ /* 0x000fea000383ffff */
.L_x_593:
[----:B-1----:R1:W2:Y:S02]  /*15a00*/  SYNCS.PHASECHK.TRANS64.TRYWAIT P1, [R12+URZ+0x16850], R5 ;  /* 0x016850050c0075a7 */ /* 0x0022a4000802017f */
[----:B--2---:R-:W-:Y:S05]  /*15a10*/  @!P1 NANOSLEEP.SYNCS 0x989680 ;  /* 0x009896800000995d */ /* 0x004fea0003900000 */
[----:B------:R-:W2:Y:S02]  /*15a20*/  @!P1 SYNCS.PHASECHK.TRANS64 P1, [R12+URZ+0x16850], R5 ;  /* 0x016850050c0095a7 */ /* 0x000ea4000802007f */
[----:B--2---:R-:W-:Y:S05]  /*15a30*/  @!P1 BRA `(.L_x_593) ;  /* 0xfffffffc00f09947 */ /* 0x004fea000383ffff */
[----:B------:R-:W-:Y:S05]  /*15a40*/  BRA `(.L_x_592) ;  /* 0xffffff6800187947 */ /* 0x000fea000383ffff */
.L_x_602:
[----:B------:R-:W-:Y:S01]  /*15a50*/  IMAD.MOV.U32 R13, RZ, RZ, R20 ;  /* 0x000000ffff0d7224 */ /* 0x000fe200078e0014 */
[----:B------:R-:W-:Y:S01]  /*15a60*/  MOV R11, 0x181f ;  /* 0x0000181f000b7802 */ /* 0x000fe20000000f00 */
[----:B------:R-:W-:Y:S02]  /*15a70*/  IMAD.MOV.U32 R12, RZ, RZ, RZ ;  /* 0x000000ffff0c7224 */ /* 0x000fe400078e00ff */
[----:B------:R-:W-:Y:S02]  /*15a80*/  IMAD.MOV.U32 R15, RZ, RZ, -0x1 ;  /* 0xffffffffff0f7424 */ /* 0x000fe400078e00ff */
[----:B------:R-:W-:Y:S02]  /*15a90*/  IMAD R24, R28, 0xc0, R29 ;  /* 0x000000c01c187824 */ /* 0x000fe400078e021d */
[----:B------:R-:W-:-:S07]  /*15aa0*/  IMAD R21, R8, R25, RZ ;  /* 0x0000001908157224 */ /* 0x000fce00078e02ff */
[----:B-1----:R-:W-:Y:S05]  /*15ab0*/  WARPSYNC.COLLECTIVE R15, `(.L_x_763) ;  /* 0x000000000f087348 */ /* 0x002fea0003c00000 */
[----:B------:R0:W2:Y:S02]  /*15ac0*/  SHFL.IDX P6, R14, R13, R12, R11 ;  /* 0x0000000c0d0e7389 */ /* 0x0000a400000c000b */
[----:B012---:R-:W-:Y:S01]  /*15ad0*/  ENDCOLLECTIVE ;  /* 0x000000000000791b */ /* 0x007fe20003800000 */
.L_x_763:
[C---:B------:R-:W-:Y:S01]  /*15ae0*/  VIADD R8, R24.reuse, 0x30 ;  /* 0x0000003018087836 */ /* 0x040fe20000000000 */
[----:B------:R-:W-:-:S04]  /*15af0*/  ISETP.GE.OR P3, PT, R24, R21, P0 ;  /* 0x000000151800720c */ /* 0x000fc80000766670 */
[----:B------:R-:W-:Y:S01]  /*15b00*/  ISETP.GE.OR P4, PT, R8, R21, P0 ;  /* 0x000000150800720c */ /* 0x000fe20000786670 */
[----:B------:R-:W-:-:S05]  /*15b10*/  VIADD R8, R24, 0x60 ;  /* 0x0000006018087836 */ /* 0x000fca0000000000 */
[----:B------:R-:W-:Y:S01]  /*15b20*/  ISETP.GE.OR P2, PT, R8, R21, P0 ;  /* 0x000000150800720c */ /* 0x000fe20000746670 */
[----:B------:R-:W-:Y:S02]  /*15b30*/  IMAD.MOV.U32 R13, RZ, RZ, R7 ;  /* 0x000000ffff0d7224 */ /* 0x000fe400078e0007 */
[----:B------:R-:W-:-:S10]  /*15b40*/  IMAD.MOV.U32 R0, RZ, RZ, R14 ;  /* 0x000000ffff007224 */ /* 0x000fd400078e000e */
[----:B------:R-:W-:Y:S05]  /*15b50*/  WARPSYNC.COLLECTIVE R15, `(.L_x_764) ;  /* 0x000000000f087348 */ /* 0x000fea0003c00000 */
[----:B------:R0:W1:Y:S02]  /*15b60*/  SHFL.IDX P6, R14, R13, R12, R11 ;  /* 0x0000000c0d0e7389 */ /* 0x00006400000c000b */
[----:B01----:R-:W-:Y:S01]  /*15b70*/  ENDCOLLECTIVE ;  /* 0x000000000000791b */ /* 0x003fe20003800000 */
.L_x_764:
[----:B------:R-:W-:Y:S02]  /*15b80*/  IMAD.MOV.U32 R13, RZ, RZ, R20 ;  /* 0x000000ffff0d7224 */ /* 0x000fe400078e0014 */
[----:B------:R-:W-:Y:S01]  /*15b90*/  IMAD.MOV.U32 R12, RZ, RZ, 0x1 ;  /* 0x00000001ff0c7424 */ /* 0x000fe200078e00ff */
[----:B------:R-:W-:-:S07]  /*15ba0*/  MOV R3, R14 ;  /* 0x0000000e00037202 */ /* 0x000fce0000000f00 */
[----:B------:R-:W-:Y:S05]  /*15bb0*/  WARPSYNC.COLLECTIVE R15, `(.L_x_765) ;  /* 0x000000000f087348 */ /* 0x000fea0003c00000 */
[----:B------:R0:W1:Y:S02]  /*15bc0*/  SHFL.IDX P6, R14, R13, R12, R11 ;  /* 0x0000000c0d0e7389 */ /* 0x00006400000c000b */
[----:B01----:R-:W-:Y:S01]  /*15bd0*/  ENDCOLLECTIVE ;  /* 0x000000000000791b */ /* 0x003fe20003800000 */
.L_x_765:
[----:B------:R-:W-:-:S04]  /*15be0*/  @!P3 LEA R10, P5, R26, R3, 0x1 ;  /* 0x000000031a0ab211 */ /* 0x000fc800078a08ff */
[----:B------:R-:W-:Y:S02]  /*15bf0*/  @!P3 LEA.HI.X R3, R26, R0, R27, 0x1, P5 ;  /* 0x000000001a03b211 */ /* 0x000fe400028f0c1b */
[----:B------:R-:W-:Y:S01]  /*15c00*/  MOV R13, R7 ;  /* 0x00000007000d7202 */ /* 0x000fe20000000f00 */
[----:B------:R-:W-:-:S07]  /*15c10*/  IMAD.MOV.U32 R4, RZ, RZ, R14 ;  /* 0x000000ffff047224 */ /* 0x000fce00078e000e */
[----:B------:R-:W-:Y:S05]  /*15c20*/  WARPSYNC.COLLECTIVE R15, `(.L_x_766) ;  /* 0x000000000f087348 */ /* 0x000fea0003c00000 */
[----:B------:R0:W1:Y:S02]  /*15c30*/  SHFL.IDX P6, R14, R13, R12, R11 ;  /* 0x0000000c0d0e7389 */ /* 0x00006400000c000b */
[----:B01----:R-:W-:Y:S01]  /*15c40*/  ENDCOLLECTIVE ;  /* 0x000000000000791b */ /* 0x003fe20003800000 */
.L_x_766:
[----:B------:R-:W-:Y:S02]  /*15c50*/  IMAD.MOV.U32 R13, RZ, RZ, R20 ;  /* 0x000000ffff0d7224 */ /* 0x000fe400078e0014 */
[----:B------:R-:W-:Y:S02]  /*15c60*/  IMAD.MOV.U32 R12, RZ, RZ, 0x2 ;  /* 0x00000002ff0c7424 */ /* 0x000fe400078e00ff */
[----:B------:R-:W-:-:S07]  /*15c70*/  IMAD.MOV.U32 R5, RZ, RZ, R14 ;  /* 0x000000ffff057224 */ /* 0x000fce00078e000e */
[----:B------:R-:W-:Y:S05]  /*15c80*/  WARPSYNC.COLLECTIVE R15, `(.L_x_767) ;  /* 0x000000000f087348 */ /* 0x000fea0003c00000 */
[----:B------:R0:W1:Y:S02]  /*15c90*/  SHFL.IDX P6, R14, R13, R12, R11 ;  /* 0x0000000c0d0e7389 */ /* 0x00006400000c000b */
[----:B01----:R-:W-:Y:S01]  /*15ca0*/  ENDCOLLECTIVE ;  /* 0x000000000000791b */ /* 0x003fe20003800000 */
.L_x_767:
[----:B------:R-:W-:-:S04]  /*15cb0*/  @!P4 LEA R8, P1, R26, R5, 0x1 ;  /* 0x000000051a08c211 */ /* 0x000fc800078208ff */
[----:B------:R-:W-:Y:S01]  /*15cc0*/  @!P4 LEA.HI.X R9, R26, R4, R27, 0x1, P1 ;  /* 0x000000041a09c211 */ /* 0x000fe200008f0c1b */
[----:B------:R-:W-:Y:S01]  /*15cd0*/  IMAD.MOV.U32 R13, RZ, RZ, R7 ;  /* 0x000000ffff0d7224 */ /* 0x000fe200078e0007 */
[----:B------:R-:W-:-:S07]  /*15ce0*/  MOV R6, R14 ;  /* 0x0000000e00067202 */ /* 0x000fce0000000f00 */
[----:B------:R-:W-:Y:S05]  /*15cf0*/  WARPSYNC.COLLECTIVE R15, `(.L_x_768) ;  /* 0x000000000f087348 */ /* 0x000fea0003c00000 */
[----:B------:R0:W1:Y:S02]  /*15d00*/  SHFL.IDX P6, R14, R13, R12, R11 ;  /* 0x0000000c0d0e7389 */ /* 0x00006400000c000b */
[----:B01----:R-:W-:Y:S01]  /*15d10*/  ENDCOLLECTIVE ;  /* 0x000000000000791b */ /* 0x003fe20003800000 */
.L_x_768:
[----:B------:R-:W-:Y:S01]  /*15d20*/  @!P3 MOV R11, R3 ;  /* 0x00000003000bb202 */ /* 0x000fe20000000f00 */
[----:B------:R-:W-:Y:S02]  /*15d30*/  IMAD.MOV.U32 R13, RZ, RZ, R20 ;  /* 0x000000ffff0d7224 */ /* 0x000fe400078e0014 */
[----:B------:R-:W-:Y:S02]  /*15d40*/  IMAD.MOV.U32 R12, RZ, RZ, 0x3 ;  /* 0x00000003ff0c7424 */ /* 0x000fe400078e00ff */
[----:B------:R0:W-:Y:S04]  /*15d50*/  @!P3 ST.E.128 desc[UR42][R10.64], RZ ;  /* 0x000000ff0a00b985 */ /* 0x0001e8000c101d2a */
[----:B------:R1:W-:Y:S01]  /*15d60*/  @!P4 ST.E.128 desc[UR42][R8.64], RZ ;  /* 0x000000ff0800c985 */ /* 0x0003e2000c101d2a */
[----:B------:R-:W-:-:S04]  /*15d70*/  @!P2 LEA R25, P5, R26, R14, 0x1 ;  /* 0x0000000e1a19a211 */ /* 0x000fc800078a08ff */
[----:B------:R-:W-:Y:S01]  /*15d80*/  @!P2 LEA.HI.X R5, R26, R6, R27, 0x1, P5 ;  /* 0x000000061a05a211 */ /* 0x000fe200028f0c1b */
[----:B0-----:R-:W-:Y:S02]  /*15d90*/  IMAD.MOV.U32 R11, RZ, RZ, 0x181f ;  /* 0x0000181fff0b7424 */ /* 0x001fe400078e00ff */
[----:B------:R-:W-:-:S07]  /*15da0*/  @!P2 IMAD.MOV.U32 R4, RZ, RZ, R25 ;  /* 0x000000ffff04a224 */ /* 0x000fce00078e0019 */
[----:B-1----:R-:W-:Y:S05]  /*15db0*/  WARPSYNC.COLLECTIVE R15, `(.L_x_769) ;  /* 0x000000000f087348 */ /* 0x002fea0003c00000 */
[----:B------:R0:W2:Y:S02]  /*15dc0*/  SHFL.IDX P6, R14, R13, R12, R11 ;  /* 0x0000000c0d0e7389 */ /* 0x0000a400000c000b */
[----:B012---:R-:W-:Y:S01]  /*15dd0*/  ENDCOLLECTIVE ;  /* 0x000000000000791b */ /* 0x007fe20003800000 */
.L_x_769:
[----:B------:R0:W-:Y:S01]  /*15de0*/  @!P2 ST.E.128 desc[UR42][R4.64], RZ ;  /* 0x000000ff0400a985 */ /* 0x0001e2000c101d2a */
[----:B------:R-:W-:Y:S01]  /*15df0*/  IMAD.MOV.U32 R13, RZ, RZ, R7 ;  /* 0x000000ffff0d7224 */ /* 0x000fe200078e0007 */
[----:B------:R-:W-:-:S07]  /*15e00*/  MOV R0, R14 ;  /* 0x0000000e00007202 */ /* 0x000fce0000000f00 */
[----:B0-----:R-:W-:Y:S05]  /*15e10*/  WARPSYNC.COLLECTIVE R15, `(.L_x_770) ;  /* 0x000000000f087348 */ /* 0x001fea0003c00000 */
[----:B------:R1:W2:Y:S02]  /*15e20*/  SHFL.IDX P6, R14, R13, R12, R11 ;  /* 0x0000000c0d0e7389 */ /* 0x0002a400000c000b */
[----:B012---:R-:W-:Y:S01]  /*15e30*/  ENDCOLLECTIVE ;  /* 0x000000000000791b */ /* 0x007fe20003800000 */
.L_x_770:
[----:B------:R-:W-:Y:S05]  /*15e40*/  BRA `(.L_x_771) ;  /* 0xffffff84008c7947 */ /* 0x000fea000383ffff */
.L_x_619:
[----:B------:R-:W0:Y:S01]  /*15e50*/  S2R R8, SR_TID.X ;  /* 0x0000000000087919 */ /* 0x000e220000002100 */
[----:B------:R-:W-:Y:S01]  /*15e60*/  BSSY B1, `(.L_x_772) ;  /* 0x000000a000017945 */ /* 0x000fe20003800000 */
[----:B------:R-:W-:Y:S01]  /*15e70*/  MOV R12, RZ ;  /* 0x000000ff000c7202 */ /* 0x000fe20000000f00 */
[----:B------:R-:W-:Y:S02]  /*15e80*/  IMAD.MOV.U32 R11, RZ, RZ, 0x1f ;  /* 0x0000001fff0b7424 */ /* 0x000fe400078e00ff */
[----:B------:R-:W-:Y:S01]  /*15e90*/  IMAD.MOV.U32 R15, RZ, RZ, -0x1 ;  /* 0xffffffffff0f7424 */ /* 0x000fe200078e00ff */
[----:B0-----:R-:W-:-:S04]  /*15ea0*/  SHF.R.U32.HI R8, RZ, 0x5, R8 ;  /* 0x00000005ff087819 */ /* 0x001fc80000011608 */
[----:B------:R-:W-:-:S05]  /*15eb0*/  LOP3.LUT R8, R8, 0x3, RZ, 0xc0, !PT ;  /* 0x0000000308087812 */ /* 0x000fca00078ec0ff */
[----:B------:R-:W-:-:S07]  /*15ec0*/  IMAD.MOV.U32 R13, RZ, RZ, R8 ;  /* 0x000000ffff0d7224 */ /* 0x000fce00078e0008 */
[----:B------:R-:W-:Y:S05]  /*15ed0*/  WARPSYNC.COLLECTIVE R15, `(.L_x_773) ;  /* 0x000000000f087348 */ /* 0x000fea0003c00000 */
[----:B------:R0:W1:Y:S02]  /*15ee0*/  SHFL.IDX P6, R14, R13, R12, R11 ;  /* 0x0000000c0d0e7389 */ /* 0x00006400000c000b */
[----:B01----:R-:W-:Y:S01]  /*15ef0*/  ENDCOLLECTIVE ;  /* 0x000000000000791b */ /* 0x003fe20003800000 */
.L_x_773:
[----:B------:R-:W-:Y:S05]  /*15f00*/  BSYNC B1 ;  /* 0x0000000000017941 */ /* 0x000fea0003800000 */
.L_x_772:
[----:B------:R-:W-:Y:S05]  /*15f10*/  BRA `(.L_x_774) ;  /* 0xffffff9400f87947 */ /* 0x000fea000383ffff */
.L_x_621:
[----:B------:R-:W-:Y:S01]  /*15f20*/  BSSY B1, `(.L_x_775) ;  /* 0x0000006000017945 */ /* 0x000fe20003800000 */
[----:B------:R-:W-:-:S07]  /*15f30*/  IMAD.MOV.U32 R15, RZ, RZ, -0x1 ;  /* 0xffffffffff0f7424 */ /* 0x000fce00078e00ff */
[----:B0-----:R-:W-:Y:S05]  /*15f40*/  WARPSYNC.COLLECTIVE R15, `(.L_x_776) ;  /* 0x000000000f0c7348 */ /* 0x001fea0003c00000 */
[----:B------:R-:W-:Y:S02]  /*15f50*/  ELECT P6, UR62, PT ;  /* 0x00000000003e782f */ /* 0x000fe400038c0000 */
[----:B------:R-:W-:Y:S01]  /*15f60*/  MOV R14, UR62 ;  /* 0x0000003e000e7c02 */ /* 0x000fe20008000f00 */
[----:B0-----:R-:W-:Y:S10]  /*15f70*/  ENDCOLLECTIVE ;  /* 0x000000000000791b */ /* 0x001ff40003800000 */
.L_x_776:
[----:B------:R-:W-:Y:S05]  /*15f80*/  BSYNC B1 ;  /* 0x0000000000017941 */ /* 0x000fea0003800000 */
.L_x_775:
[----:B------:R-:W-:Y:S05]  /*15f90*/  BRA `(.L_x_620) ;  /* 0xffffff9400f07947 */ /* 0x000fea000383ffff */
.L_x_623:
[----:B0-----:R0:W1:Y:S02]  /*15fa0*/  SYNCS.PHASECHK.TRANS64.TRYWAIT P0, [R22+URZ+0x16820], R5 ;  /* 0x01682005160075a7 */ /* 0x001064000800017f */
[----:B-1----:R-:W-:Y:S05]  /*15fb0*/  @!P0 NANOSLEEP.SYNCS 0x989680 ;  /* 0x009896800000895d */ /* 0x002fea0003900000 */
[----:B------:R-:W1:Y:S02]  /*15fc0*/  @!P0 SYNCS.PHASECHK.TRANS64 P0, [R22+URZ+0x16820], R5 ;  /* 0x01682005160085a7 */ /* 0x000e64000800007f */
[----:B-1----:R-:W-:Y:S05]  /*15fd0*/  @!P0 BRA `(.L_x_623) ;  /* 0xfffffffc00f08947 */ /* 0x002fea000383ffff */
[----:B------:R-:W-:Y:S05]  /*15fe0*/  BRA `(.L_x_777) ;  /* 0xffffff9800007947 */ /* 0x000fea000383ffff */
.L_x_627:
[----:B0-----:R0:W1:Y:S02]  /*15ff0*/  SYNCS.PHASECHK.TRANS64.TRYWAIT P0, [R5+URZ+0x168a0], R6 ;  /* 0x0168a006050075a7 */ /* 0x001064000800017f */
[----:B-1----:R-:W-:Y:S05]  /*16000*/  @!P0 NANOSLEEP.SYNCS 0x989680 ;  /* 0x009896800000895d */ /* 0x002fea0003900000 */
[----:B------:R-:W1:Y:S02]  /*16010*/  @!P0 SYNCS.PHASECHK.TRANS64 P0, [R5+URZ+0x168a0], R6 ;  /* 0x0168a006050085a7 */ /* 0x000e64000800007f */
[----:B-1----:R-:W-:Y:S05]  /*16020*/  @!P0 BRA `(.L_x_627) ;  /* 0xfffffffc00f08947 */ /* 0x002fea000383ffff */
[----:B------:R-:W-:Y:S05]  /*16030*/  BRA `(.L_x_778) ;  /* 0xffffff9800187947 */ /* 0x000fea000383ffff */
.L_x_632:
[----:B-1----:R1:W2:Y:S02]  /*16040*/  SYNCS.PHASECHK.TRANS64.TRYWAIT P0, [R5+URZ+0x168c0], R6 ;  /* 0x0168c006050075a7 */ /* 0x0022a4000800017f */
[----:B--2---:R-:W-:Y:S05]  /*16050*/  @!P0 NANOSLEEP.SYNCS 0x989680 ;  /* 0x009896800000895d */ /* 0x004fea0003900000 */
[----:B------:R-:W2:Y:S02]  /*16060*/  @!P0 SYNCS.PHASECHK.TRANS64 P0, [R5+URZ+0x168c0], R6 ;  /* 0x0168c006050085a7 */ /* 0x000ea4000800007f */
[----:B--2---:R-:W-:Y:S05]  /*16070*/  @!P0 BRA `(.L_x_632) ;  /* 0xfffffffc00f08947 */ /* 0x004fea000383ffff */
[----:B------:R-:W-:Y:S05]  /*16080*/  BRA `(.L_x_779) ;  /* 0xffffff9800987947 */ /* 0x000fea000383ffff */
.L_x_639:
[----:B0-----:R0:W1:Y:S02]  /*16090*/  SYNCS.PHASECHK.TRANS64.TRYWAIT P1, [R5+URZ+0x168a0], R6 ;  /* 0x0168a006050075a7 */ /* 0x001064000802017f */
[----:B-1----:R-:W-:Y:S05]  /*160a0*/  @!P1 NANOSLEEP.SYNCS 0x989680 ;  /* 0x009896800000995d */ /* 0x002fea0003900000 */
[----:B------:R-:W1:Y:S02]  /*160b0*/  @!P1 SYNCS.PHASECHK.TRANS64 P1, [R5+URZ+0x168a0], R6 ;  /* 0x0168a006050095a7 */ /* 0x000e64000802007f */
[----:B-1----:R-:W-:Y:S05]  /*160c0*/  @!P1 BRA `(.L_x_639) ;  /* 0xfffffffc00f09947 */ /* 0x002fea000383ffff */
[----:B------:R-:W-:Y:S05]  /*160d0*/  BRA `(.L_x_780) ;  /* 0xffffff9c00587947 */ /* 0x000fea000383ffff */
.L_x_644:
[----:B-1----:R1:W2:Y:S02]  /*160e0*/  SYNCS.PHASECHK.TRANS64.TRYWAIT P1, [R5+URZ+0x168c0], R6 ;  /* 0x0168c006050075a7 */ /* 0x0022a4000802017f */
[----:B--2---:R-:W-:Y:S05]  /*160f0*/  @!P1 NANOSLEEP.SYNCS 0x989680 ;  /* 0x009896800000995d */ /* 0x004fea0003900000 */
[----:B------:R-:W2:Y:S02]  /*16100*/  @!P1 SYNCS.PHASECHK.TRANS64 P1, [R5+URZ+0x168c0], R6 ;  /* 0x0168c006050095a7 */ /* 0x000ea4000802007f */
[----:B--2---:R-:W-:Y:S05]  /*16110*/  @!P1 BRA `(.L_x_644) ;  /* 0xfffffffc00f09947 */ /* 0x004fea000383ffff */
[----:B------:R-:W-:Y:S05]  /*16120*/  BRA `(.L_x_781) ;  /* 0xffffff9c00d07947 */ /* 0x000fea000383ffff */
.L_x_657:
[----:B------:R-:W0:Y:S01]  /*16130*/  S2R R20, SR_TID.X ;  /* 0x0000000000147919 */ /* 0x000e220000002100 */
[----:B------:R-:W-:Y:S01]  /*16140*/  BSSY B0, `(.L_x_782) ;  /* 0x000000a000007945 */ /* 0x000fe20003800000 */
[----:B------:R-:W-:Y:S02]  /*16150*/  IMAD.MOV.U32 R12, RZ, RZ, RZ ;  /* 0x000000ffff0c7224 */ /* 0x000fe400078e00ff */
[----:B------:R-:W-:Y:S02]  /*16160*/  IMAD.MOV.U32 R11, RZ, RZ, 0x1f ;  /* 0x0000001fff0b7424 */ /* 0x000fe400078e00ff */
[----:B------:R-:W-:Y:S01]  /*16170*/  IMAD.MOV.U32 R15, RZ, RZ, -0x1 ;  /* 0xffffffffff0f7424 */ /* 0x000fe200078e00ff */
[----:B0-----:R-:W-:-:S04]  /*16180*/  SHF.R.U32.HI R9, RZ, 0x5, R20 ;  /* 0x00000005ff097819 */ /* 0x001fc80000011614 */
[----:B------:R-:W-:-:S04]  /*16190*/  LOP3.LUT R9, R9, 0x3, RZ, 0xc0, !PT ;  /* 0x0000000309097812 */ /* 0x000fc800078ec0ff */
[----:B------:R-:W-:-:S07]  /*161a0*/  MOV R13, R9 ;  /* 0x00000009000d7202 */ /* 0x000fce0000000f00 */
[----:B-----5:R-:W-:Y:S05]  /*161b0*/  WARPSYNC.COLLECTIVE R15, `(.L_x_783) ;  /* 0x000000000f087348 */ /* 0x020fea0003c00000 */
[----:B------:R0:W1:Y:S02]  /*161c0*/  SHFL.IDX P6, R14, R13, R12, R11 ;  /* 0x0000000c0d0e7389 */ /* 0x00006400000c000b */
[----:B01---5:R-:W-:Y:S01]  /*161d0*/  ENDCOLLECTIVE ;  /* 0x000000000000791b */ /* 0x023fe20003800000 */
.L_x_783:
[----:B------:R-:W-:Y:S05]  /*161e0*/  BSYNC B0 ;  /* 0x0000000000007941 */ /* 0x000fea0003800000 */
.L_x_782:
[----:B------:R-:W-:Y:S05]  /*161f0*/  BRA `(.L_x_784) ;  /* 0xffffffa800507947 */ /* 0x000fea000383ffff */
.L_x_660:
[----:B-1----:R1:W2:Y:S02]  /*16200*/  SYNCS.PHASECHK.TRANS64.TRYWAIT P0, [R3+URZ+0x16840], R4 ;  /* 0x01684004030075a7 */ /* 0x0022a4000800017f */
[----:B--2---:R-:W-:Y:S05]  /*16210*/  @!P0 NANOSLEEP.SYNCS 0x989680 ;  /* 0x009896800000895d */ /* 0x004fea0003900000 */
[----:B------:R-:W2:Y:S02]  /*16220*/  @!P0 SYNCS.PHASECHK.TRANS64 P0, [R3+URZ+0x16840], R4 ;  /* 0x01684004030085a7 */ /* 0x000ea4000800007f */
[----:B--2---:R-:W-:Y:S05]  /*16230*/  @!P0 BRA `(.L_x_660) ;  /* 0xfffffffc00f08947 */ /* 0x004fea000383ffff */
[----:B------:R-:W-:Y:S05]  /*16240*/  BRA `(.L_x_785) ;  /* 0xffffffa800b07947 */ /* 0x000fea000383ffff */
.L_x_661:
        /* <DEDUP_REMOVED lines=8> */
.L_x_787:
[----:B------:R-:W-:Y:S05]  /*162d0*/  BSYNC B0 ;  /* 0x0000000000007941 */ /* 0x000fea0003800000 */
.L_x_786:
[----:B------:R-:W-:Y:S01]  /*162e0*/  IMAD.MOV.U32 R13, RZ, RZ, R0 ;  /* 0x000000ffff0d7224 */ /* 0x000fe200078e0000 */
[----:B------:R-:W-:Y:S01]  /*162f0*/  MOV R15, 0xffffffff ;  /* 0xffffffff000f7802 */ /* 0x000fe20000000f00 */
[----:B------:R-:W-:Y:S01]  /*16300*/  IMAD.MOV.U32 R12, RZ, RZ, RZ ;  /* 0x000000ffff0c7224 */ /* 0x000fe200078e00ff */
[----:B------:R-:W-:Y:S01]  /*16310*/  MOV R6, R14 ;  /* 0x0000000e00067202 */ /* 0x000fe20000000f00 */
[----:B------:R-:W-:Y:S02]  /*16320*/  IMAD.MOV.U32 R11, RZ, RZ, 0x181f ;  /* 0x0000181fff0b7424 */ /* 0x000fe400078e00ff */
[----:B------:R-:W-:-:S07]  /*16330*/  @P0 IMAD R8, R5, 0x2, R22 ;  /* 0x0000000205080824 */ /* 0x000fce00078e0216 */
[----:B------:R-:W-:Y:S05]  /*16340*/  WARPSYNC.COLLECTIVE R15, `(.L_x_788) ;  /* 0x000000000f087348 */ /* 0x000fea0003c00000 */
[----:B------:R0:W1:Y:S02]  /*16350*/  SHFL.IDX P6, R14, R13, R12, R11 ;  /* 0x0000000c0d0e7389 */ /* 0x00006400000c000b */
[----:B01----:R-:W-:Y:S01]  /*16360*/  ENDCOLLECTIVE ;  /* 0x000000000000791b */ /* 0x003fe20003800000 */
.L_x_788:
[----:B------:R-:W-:Y:S01]  /*16370*/  MOV R13, R2 ;  /* 0x00000002000d7202 */ /* 0x000fe20000000f00 */
[----:B------:R-:W-:Y:S02]  /*16380*/  IMAD.MOV.U32 R12, RZ, RZ, 0x1 ;  /* 0x00000001ff0c7424 */ /* 0x000fe400078e00ff */
[----:B------:R-:W-:-:S07]  /*16390*/  IMAD.MOV.U32 R7, RZ, RZ, R14 ;  /* 0x000000ffff077224 */ /* 0x000fce00078e000e */
[----:B------:R-:W-:Y:S05]  /*163a0*/  WARPSYNC.COLLECTIVE R15, `(.L_x_789) ;  /* 0x000000000f087348 */ /* 0x000fea0003c00000 */
[----:B------:R0:W1:Y:S02]  /*163b0*/  SHFL.IDX P6, R14, R13, R12, R11 ;  /* 0x0000000c0d0e7389 */ /* 0x00006400000c000b */
[----:B01----:R-:W-:Y:S01]  /*163c0*/  ENDCOLLECTIVE ;  /* 0x000000000000791b */ /* 0x003fe20003800000 */
.L_x_789:
        /* <DEDUP_REMOVED lines=15> */
.L_x_790:
[----:B------:R-:W-:Y:S02]  /*164c0*/  @P0 IMAD R8, R5, 0x2, R22 ;  /* 0x0000000205080824 */ /* 0x000fe400078e0216 */
[----:B------:R-:W-:Y:S01]  /*164d0*/  IMAD.MOV.U32 R13, RZ, RZ, R2 ;  /* 0x000000ffff0d7224 */ /* 0x000fe200078e0002 */
[----:B------:R-:W-:Y:S02]  /*164e0*/  MOV R12, 0x2 ;  /* 0x00000002000c7802 */ /* 0x000fe40000000f00 */
[----:B------:R-:W-:-:S07]  /*164f0*/  MOV R7, R14 ;  /* 0x0000000e00077202 */ /* 0x000fce0000000f00 */
[----:B------:R-:W-:Y:S05]  /*16500*/  WARPSYNC.COLLECTIVE R15, `(.L_x_791) ;  /* 0x000000000f087348 */ /* 0x000fea0003c00000 */
[----:B------:R0:W1:Y:S02]  /*16510*/  SHFL.IDX P6, R14, R13, R12, R11 ;  /* 0x0000000c0d0e7389 */ /* 0x00006400000c000b */
[----:B01----:R-:W-:Y:S01]  /*16520*/  ENDCOLLECTIVE ;  /* 0x000000000000791b */ /* 0x003fe20003800000 */
.L_x_791:
        /* <DEDUP_REMOVED lines=15> */
.L_x_792:
[----:B------:R-:W-:Y:S02]  /*16620*/  @P0 IMAD R8, R5, 0x2, R22 ;  /* 0x0000000205080824 */ /* 0x000fe400078e0216 */
[----:B------:R-:W-:Y:S02]  /*16630*/  IMAD.MOV.U32 R13, RZ, RZ, R2 ;  /* 0x000000ffff0d7224 */ /* 0x000fe400078e0002 */
[----:B------:R-:W-:Y:S02]  /*16640*/  IMAD.MOV.U32 R12, RZ, RZ, 0x3 ;  /* 0x00000003ff0c7424 */ /* 0x000fe400078e00ff */
[----:B------:R-:W-:-:S07]  /*16650*/  IMAD.MOV.U32 R7, RZ, RZ, R14 ;  /* 0x000000ffff077224 */ /* 0x000fce00078e000e */
[----:B------:R-:W-:Y:S05]  /*16660*/  WARPSYNC.COLLECTIVE R15, `(.L_x_793) ;  /* 0x000000000f087348 */ /* 0x000fea0003c00000 */
[----:B------:R0:W1:Y:S02]  /*16670*/  SHFL.IDX P6, R14, R13, R12, R11 ;  /* 0x0000000c0d0e7389 */ /* 0x00006400000c000b */
[----:B01----:R-:W-:Y:S01]  /*16680*/  ENDCOLLECTIVE ;  /* 0x000000000000791b */ /* 0x003fe20003800000 */
.L_x_793:
[----:B------:R-:W-:-:S04]  /*16690*/  @P0 LEA R7, P1, R9, R7, 0x1 ;  /* 0x0000000709070211 */ /* 0x000fc800078208ff */
[----:B------:R-:W-:-:S04]  /*166a0*/  @P0 IADD3.X R6, RZ, R6, RZ, P1, !PT ;  /* 0x00000006ff060210 */ /* 0x000fc80000ffe4ff */
        /* <DEDUP_REMOVED lines=13> */
.L_x_794:
[----:B------:R-:W-:Y:S01]  /*16780*/  @P0 LEA R8, R5, R22, 0x1 ;  /* 0x0000001605080211 */ /* 0x000fe200078e08ff */
[----:B------:R-:W-:Y:S02]  /*16790*/  IMAD.MOV.U32 R13, RZ, RZ, R2 ;  /* 0x000000ffff0d7224 */ /* 0x000fe400078e0002 */
[----:B------:R-:W-:Y:S02]  /*167a0*/  IMAD.MOV.U32 R12, RZ, RZ, 0x4 ;  /* 0x00000004ff0c7424 */ /* 0x000fe400078e00ff */
[----:B------:R-:W-:-:S07]  /*167b0*/  IMAD.MOV.U32 R7, RZ, RZ, R14 ;  /* 0x000000ffff077224 */ /* 0x000fce00078e000e */
[----:B------:R-:W-:Y:S05]  /*167c0*/  WARPSYNC.COLLECTIVE R15, `(.L_x_795) ;  /* 0x000000000f087348 */ /* 0x000fea0003c00000 */
[----:B------:R0:W1:Y:S02]  /*167d0*/  SHFL.IDX P6, R14, R13, R12, R11 ;  /* 0x0000000c0d0e7389 */ /* 0x00006400000c000b */
[----:B01----:R-:W-:Y:S01]  /*167e0*/  ENDCOLLECTIVE ;  /* 0x000000000000791b */ /* 0x003fe20003800000 */
.L_x_795:
        /* <DEDUP_REMOVED lines=15> */
.L_x_796:
[----:B------:R-:W-:Y:S01]  /*168e0*/  @P0 IMAD R8, R5, 0x2, R22 ;  /* 0x0000000205080824 */ /* 0x000fe200078e0216 */
[----:B------:R-:W-:Y:S01]  /*168f0*/  MOV R13, R2 ;  /* 0x00000002000d7202 */ /* 0x000fe20000000f00 */
[----:B------:R-:W-:Y:S02]  /*16900*/  IMAD.MOV.U32 R12, RZ, RZ, 0x5 ;  /* 0x00000005ff0c7424 */ /* 0x000fe400078e00ff */
[----:B------:R-:W-:-:S07]  /*16910*/  IMAD.MOV.U32 R7, RZ, RZ, R14 ;  /* 0x000000ffff077224 */ /* 0x000fce00078e000e */
[----:B------:R-:W-:Y:S05]  /*16920*/  WARPSYNC.COLLECTIVE R15, `(.L_x_797) ;  /* 0x000000000f087348 */ /* 0x000fea0003c00000 */
[----:B------:R0:W1:Y:S02]  /*16930*/  SHFL.IDX P6, R14, R13, R12, R11 ;  /* 0x0000000c0d0e7389 */ /* 0x00006400000c000b */
[----:B01----:R-:W-:Y:S01]  /*16940*/  ENDCOLLECTIVE ;  /* 0x000000000000791b */ /* 0x003fe20003800000 */
.L_x_797:
        /* <DEDUP_REMOVED lines=15> */
.L_x_798:
[----:B------:R-:W-:Y:S02]  /*16a40*/  @P0 IMAD R8, R5, 0x2, R22 ;  /* 0x0000000205080824 */ /* 0x000fe400078e0216 */
[----:B------:R-:W-:Y:S01]  /*16a50*/  IMAD.MOV.U32 R13, RZ, RZ, R2 ;  /* 0x000000ffff0d7224 */ /* 0x000fe200078e0002 */
[----:B------:R-:W-:Y:S02]  /*16a60*/  MOV R12, 0x6 ;  /* 0x00000006000c7802 */ /* 0x000fe40000000f00 */
[----:B------:R-:W-:-:S07]  /*16a70*/  MOV R7, R14 ;  /* 0x0000000e00077202 */ /* 0x000fce0000000f00 */
[----:B------:R-:W-:Y:S05]  /*16a80*/  WARPSYNC.COLLECTIVE R15, `(.L_x_799) ;  /* 0x000000000f087348 */ /* 0x000fea0003c00000 */
[----:B------:R0:W1:Y:S02]  /*16a90*/  SHFL.IDX P6, R14, R13, R12, R11 ;  /* 0x0000000c0d0e7389 */ /* 0x00006400000c000b */
[----:B01----:R-:W-:Y:S01]  /*16aa0*/  ENDCOLLECTIVE ;  /* 0x000000000000791b */ /* 0x003fe20003800000 */
.L_x_799:
        /* <DEDUP_REMOVED lines=15> */
.L_x_800:
[----:B------:R-:W-:Y:S02]  /*16ba0*/  @P0 IMAD R8, R5, 0x2, R22 ;  /* 0x0000000205080824 */ /* 0x000fe400078e0216 */
[----:B------:R-:W-:Y:S02]  /*16bb0*/  IMAD.MOV.U32 R13, RZ, RZ, R2 ;  /* 0x000000ffff0d7224 */ /* 0x000fe400078e0002 */
[----:B------:R-:W-:Y:S02]  /*16bc0*/  IMAD.MOV.U32 R12, RZ, RZ, 0x7 ;  /* 0x00000007ff0c7424 */ /* 0x000fe400078e00ff */
[----:B------:R-:W-:-:S07]  /*16bd0*/  IMAD.MOV.U32 R7, RZ, RZ, R14 ;  /* 0x000000ffff077224 */ /* 0x000fce00078e000e */
[----:B------:R-:W-:Y:S05]  /*16be0*/  WARPSYNC.COLLECTIVE R15, `(.L_x_801) ;  /* 0x000000000f087348 */ /* 0x000fea0003c00000 */
[----:B------:R0:W1:Y:S02]  /*16bf0*/  SHFL.IDX P6, R14, R13, R12, R11 ;  /* 0x0000000c0d0e7389 */ /* 0x00006400000c000b */
[----:B01----:R-:W-:Y:S01]  /*16c00*/  ENDCOLLECTIVE ;  /* 0x000000000000791b */ /* 0x003fe20003800000 */
.L_x_801:
[----:B------:R-:W-:-:S04]  /*16c10*/  @P0 LEA R7, P1, R9, R7, 0x1 ;  /* 0x0000000709070211 */ /* 0x000fc800078208ff */
[----:B------:R-:W-:-:S04]  /*16c20*/  @P0 IADD3.X R6, RZ, R6, RZ, P1, !PT ;  /* 0x00000006ff060210 */ /* 0x000fc80000ffe4ff */
[----:B------:R-:W-:Y:S01]  /*16c30*/  @P0 LOP3.LUT R7, R7, R6, RZ, 0x3c, !PT ;  /* 0x0000000607070212 */ /* 0x000fe200078e3cff */
[----:B------:R-:W-:-:S03]  /*16c40*/  IMAD.MOV.U32 R13, RZ, RZ, R0 ;  /* 0x000000ffff0d7224 */ /* 0x000fc600078e0000 */
[----:B------:R-:W-:-:S04]  /*16c50*/  @P0 LOP3.LUT R6, R7, R6, RZ, 0x3c, !PT ;  /* 0x0000000607060212 */ /* 0x000fc800078e3cff */
[----:B------:R-:W-:Y:S02]  /*16c60*/  @P0 LOP3.LUT R7, R7, R6, RZ, 0x3c, !PT ;  /* 0x0000000607070212 */ /* 0x000fe400078e3cff */
[----:B------:R-:W-:-:S03]  /*16c70*/  MOV R2, R14 ;  /* 0x0000000e00027202 */ /* 0x000fc60000000f00 */
[----:B------:R-:W-:Y:S01]  /*16c80*/  @!PT LDS RZ, [RZ] ;  /* 0x00000000fffff984 */ /* 0x000fe20000000800 */
[----:B------:R-:W-:Y:S01]  /*16c90*/  @!PT LDS RZ, [RZ] ;  /* 0x00000000fffff984 */ /* 0x000fe20000000800 */
[----:B------:R-:W-:Y:S01]  /*16ca0*/  @!PT LDS RZ, [RZ] ;  /* 0x00000000fffff984 */ /* 0x000fe20000000800 */
[----:B------:R0:W-:Y:S04]  /*16cb0*/  @P0 LDGSTS.E.BYPASS.LTC128B.128 [R8+0x11400], desc[UR42][R6.64], !P2 ;  /* 0x1140000006080fae */ /* 0x0001e8000d101d6a */
[----:B0-----:R-:W-:Y:S05]  /*16cc0*/  WARPSYNC.COLLECTIVE R15, `(.L_x_802) ;  /* 0x000000000f087348 */ /* 0x001fea0003c00000 */
[----:B------:R1:W2:Y:S02]  /*16cd0*/  SHFL.IDX P6, R14, R13, R12, R11 ;  /* 0x0000000c0d0e7389 */ /* 0x0002a400000c000b */
[----:B012---:R-:W-:Y:S01]  /*16ce0*/  ENDCOLLECTIVE ;  /* 0x000000000000791b */ /* 0x007fe20003800000 */
.L_x_802:
[----:B------:R-:W-:Y:S01]  /*16cf0*/  IMAD.MOV.U32 R0, RZ, RZ, R14 ;  /* 0x000000ffff007224 */ /* 0x000fe200078e000e */
[----:B------:R-:W-:Y:S06]  /*16d00*/  BRA `(.L_x_803) ;  /* 0xffffffa400cc7947 */ /* 0x000fec000383ffff */
.L_x_666:
[----:B------:R-:W2:Y:S01]  /*16d10*/  LDL.LU R11, [R1+0x34] ;  /* 0x00003400010b7983 */ /* 0x000ea20000300800 */
[----:B------:R-:W-:Y:S01]  /*16d20*/  IMAD.MOV.U32 R13, RZ, RZ, R0 ;  /* 0x000000ffff0d7224 */ /* 0x000fe200078e0000 */
[----:B------:R-:W-:Y:S01]  /*16d30*/  MOV R12, RZ ;  /* 0x000000ff000c7202 */ /* 0x000fe20000000f00 */
[----:B------:R-:W-:Y:S02]  /*16d40*/  IMAD.MOV.U32 R15, RZ, RZ, -0x1 ;  /* 0xffffffffff0f7424 */ /* 0x000fe400078e00ff */
[----:B------:R-:W-:-:S04]  /*16d50*/  IMAD R17, R17, 0xc0, R9 ;  /* 0x000000c011117824 */ /* 0x000fc800078e0209 */
[----:B------:R-:W-:Y:S02]  /*16d60*/  VIADD R8, R17, 0x10 ;  /* 0x0000001011087836 */ /* 0x000fe40000000000 */
[----:B--2---:R-:W-:Y:S02]  /*16d70*/  IMAD R3, R11, R10, RZ ;  /* 0x0000000a0b037224 */ /* 0x004fe400078e02ff */
[----:B------:R-:W-:-:S03]  /*16d80*/  IMAD.MOV.U32 R11, RZ, RZ, 0x181f ;  /* 0x0000181fff0b7424 */ /* 0x000fc600078e00ff */
[----:B------:R-:W-:-:S13]  /*16d90*/  ISETP.GE.AND P1, PT, R17, R3, PT ;  /* 0x000000031100720c */ /* 0x000fda0003f26270 */
[----:B-----5:R-:W-:Y:S05]  /*16da0*/  WARPSYNC.COLLECTIVE R15, `(.L_x_804) ;  /* 0x000000000f087348 */ /* 0x020fea0003c00000 */
[----:B------:R0:W1:Y:S02]  /*16db0*/  SHFL.IDX P6, R14, R13, R12, R11 ;  /* 0x0000000c0d0e7389 */ /* 0x00006400000c000b */
[----:B01---5:R-:W-:Y:S01]  /*16dc0*/  ENDCOLLECTIVE ;  /* 0x000000000000791b */ /* 0x023fe20003800000 */
.L_x_804:
[----:B------:R-:W-:Y:S01]  /*16dd0*/  MOV R13, R2 ;  /* 0x00000002000d7202 */ /* 0x000fe20000000f00 */
[----:B------:R-:W-:-:S07]  /*16de0*/  IMAD.MOV.U32 R6, RZ, RZ, R14 ;  /* 0x000000ffff067224 */ /* 0x000fce00078e000e */
[----:B------:R-:W-:Y:S05]  /*16df0*/  WARPSYNC.COLLECTIVE R15, `(.L_x_805) ;  /* 0x000000000f087348 */ /* 0x000fea0003c00000 */
[----:B------:R0:W1:Y:S02]  /*16e00*/  SHFL.IDX P6, R14, R13, R12, R11 ;  /* 0x0000000c0d0e7389 */ /* 0x00006400000c000b */
[----:B01----:R-:W-:Y:S01]  /*16e10*/  ENDCOLLECTIVE ;  /* 0x000000000000791b */ /* 0x003fe20003800000 */
.L_x_805:
[----:B------:R-:W-:Y:S01]  /*16e20*/  MOV R13, R0 ;  /* 0x00000000000d7202 */ /* 0x000fe20000000f00 */
[----:B------:R-:W-:Y:S02]  /*16e30*/  IMAD.MOV.U32 R12, RZ, RZ, 0x1 ;  /* 0x00000001ff0c7424 */ /* 0x000fe400078e00ff */
[----:B------:R-:W-:-:S07]  /*16e40*/  IMAD.MOV.U32 R7, RZ, RZ, R14 ;  /* 0x000000ffff077224 */ /* 0x000fce00078e000e */
[----:B------:R-:W-:Y:S05]  /*16e50*/  WARPSYNC.COLLECTIVE R15, `(.L_x_806) ;  /* 0x000000000f087348 */ /* 0x000fea0003c00000 */
[----:B------:R0:W1:Y:S02]  /*16e60*/  SHFL.IDX P6, R14, R13, R12, R11 ;  /* 0x0000000c0d0e7389 */ /* 0x00006400000c000b */
[----:B01----:R-:W-:Y:S01]  /*16e70*/  ENDCOLLECTIVE ;  /* 0x000000000000791b */ /* 0x003fe20003800000 */
.L_x_806:
        /* <DEDUP_REMOVED lines=10> */
[----:B------:R-:W-:Y:S01]  /*16f20*/  ISETP.GE.AND P1, PT, R8, R3, PT ;  /* 0x000000030800720c */ /* 0x000fe20003f26270 */
[----:B0-----:R-:W-:-:S12]  /*16f30*/  IMAD.MOV.U32 R6, RZ, RZ, R14 ;  /* 0x000000ffff067224 */ /* 0x001fd800078e000e */
[----:B------:R-:W-:Y:S05]  /*16f40*/  WARPSYNC.COLLECTIVE R15, `(.L_x_807) ;  /* 0x000000000f087348 */ /* 0x000fea0003c00000 */
[----:B------:R0:W1:Y:S02]  /*16f50*/  SHFL.IDX P6, R14, R13, R12, R11 ;  /* 0x0000000c0d0e7389 */ /* 0x00006400000c000b */
[----:B01----:R-:W-:Y:S01]  /*16f60*/  ENDCOLLECTIVE ;  /* 0x000000000000791b */ /* 0x003fe20003800000 */
.L_x_807:
[----:B------:R-:W-:Y:S01]  /*16f70*/  IMAD.MOV.U32 R13, RZ, RZ, R0 ;  /* 0x000000ffff0d7224 */ /* 0x000fe200078e0000 */
[----:B------:R-:W-:Y:S02]  /*16f80*/  MOV R12, 0x2 ;  /* 0x00000002000c7802 */ /* 0x000fe40000000f00 */
[----:B------:R-:W-:-:S07]  /*16f90*/  MOV R7, R14 ;  /* 0x0000000e00077202 */ /* 0x000fce0000000f00 */
[----:B------:R-:W-:Y:S05]  /*16fa0*/  WARPSYNC.COLLECTIVE R15, `(.L_x_808) ;  /* 0x000000000f087348 */ /* 0x000fea0003c00000 */
[----:B------:R0:W1:Y:S02]  /*16fb0*/  SHFL.IDX P6, R14, R13, R12, R11 ;  /* 0x0000000c0d0e7389 */ /* 0x00006400000c000b */
[----:B01----:R-:W-:Y:S01]  /*16fc0*/  ENDCOLLECTIVE ;  /* 0x000000000000791b */ /* 0x003fe20003800000 */
.L_x_808:
        /* <DEDUP_REMOVED lines=16> */
.L_x_809:
[----:B------:R-:W-:Y:S02]  /*170d0*/  IMAD.MOV.U32 R13, RZ, RZ, R0 ;  /* 0x000000ffff0d7224 */ /* 0x000fe400078e0000 */
[----:B------:R-:W-:Y:S02]  /*170e0*/  IMAD.MOV.U32 R12, RZ, RZ, 0x3 ;  /* 0x00000003ff0c7424 */ /* 0x000fe400078e00ff */
[----:B------:R-:W-:-:S07]  /*170f0*/  IMAD.MOV.U32 R7, RZ, RZ, R14 ;  /* 0x000000ffff077224 */ /* 0x000fce00078e000e */
[----:B------:R-:W-:Y:S05]  /*17100*/  WARPSYNC.COLLECTIVE R15, `(.L_x_810) ;  /* 0x000000000f087348 */ /* 0x000fea0003c00000 */
[----:B------:R0:W1:Y:S02]  /*17110*/  SHFL.IDX P6, R14, R13, R12, R11 ;  /* 0x0000000c0d0e7389 */ /* 0x00006400000c000b */
[----:B01----:R-:W-:Y:S01]  /*17120*/  ENDCOLLECTIVE ;  /* 0x000000000000791b */ /* 0x003fe20003800000 */
.L_x_810:
[----:B------:R-:W-:-:S04]  /*17130*/  @!P1 LEA R7, P2, R21, R7, 0x1 ;  /* 0x0000000715079211 */ /* 0x000fc800078408ff */
[----:B------:R-:W-:-:S04]  /*17140*/  @!P1 IADD3.X R6, RZ, R6, RZ, P2, !PT ;  /* 0x00000006ff069210 */ /* 0x000fc800017fe4ff */
        /* <DEDUP_REMOVED lines=9> */
[----:B------:R-:W-:Y:S02]  /*171e0*/  ISETP.GE.AND P1, PT, R6, R3, PT ;  /* 0x000000030600720c */ /* 0x000fe40003f26270 */
[----:B------:R-:W-:-:S11]  /*171f0*/  MOV R6, R14 ;  /* 0x0000000e00067202 */ /* 0x000fd60000000f00 */
[----:B------:R-:W-:Y:S05]  /*17200*/  WARPSYNC.COLLECTIVE R15, `(.L_x_811) ;  /* 0x000000000f087348 */ /* 0x000fea0003c00000 */
[----:B------:R0:W1:Y:S02]  /*17210*/  SHFL.IDX P6, R14, R13, R12, R11 ;  /* 0x0000000c0d0e7389 */ /* 0x00006400000c000b */
[----:B01----:R-:W-:Y:S01]  /*17220*/  ENDCOLLECTIVE ;  /* 0x000000000000791b */ /* 0x003fe20003800000 */
.L_x_811:
[----:B------:R-:W-:Y:S02]  /*17230*/  IMAD.MOV.U32 R13, RZ, RZ, R0 ;  /* 0x000000ffff0d7224 */ /* 0x000fe400078e0000 */
[----:B------:R-:W-:Y:S02]  /*17240*/  IMAD.MOV.U32 R12, RZ, RZ, 0x4 ;  /* 0x00000004ff0c7424 */ /* 0x000fe400078e00ff */
[----:B------:R-:W-:-:S07]  /*17250*/  IMAD.MOV.U32 R7, RZ, RZ, R14 ;  /* 0x000000ffff077224 */ /* 0x000fce00078e000e */
[----:B------:R-:W-:Y:S05]  /*17260*/  WARPSYNC.COLLECTIVE R15, `(.L_x_812) ;  /* 0x000000000f087348 */ /* 0x000fea0003c00000 */
[----:B------:R0:W1:Y:S02]  /*17270*/  SHFL.IDX P6, R14, R13, R12, R11 ;  /* 0x0000000c0d0e7389 */ /* 0x00006400000c000b */
[----:B01----:R-:W-:Y:S01]  /*17280*/  ENDCOLLECTIVE ;  /* 0x000000000000791b */ /* 0x003fe20003800000 */
.L_x_812:
        /* <DEDUP_REMOVED lines=10> */
[----:B0-----:R-:W-:-:S04]  /*17330*/  IADD3 R6, R17, 0x40, RZ ;  /* 0x0000004011067810 */ /* 0x001fc80007ffe0ff */
[----:B------:R-:W-:Y:S01]  /*17340*/  ISETP.GE.AND P1, PT, R6, R3, PT ;  /* 0x000000030600720c */ /* 0x000fe20003f26270 */
[----:B------:R-:W-:-:S12]  /*17350*/  IMAD.MOV.U32 R6, RZ, RZ, R14 ;  /* 0x000000ffff067224 */ /* 0x000fd800078e000e */
[----:B------:R-:W-:Y:S05]  /*17360*/  WARPSYNC.COLLECTIVE R15, `(.L_x_813) ;  /* 0x000000000f087348 */ /* 0x000fea0003c00000 */
[----:B------:R0:W1:Y:S02]  /*17370*/  SHFL.IDX P6, R14, R13, R12, R11 ;  /* 0x0000000c0d0e7389 */ /* 0x00006400000c000b */
[----:B01----:R-:W-:Y:S01]  /*17380*/  ENDCOLLECTIVE ;  /* 0x000000000000791b */ /* 0x003fe20003800000 */
.L_x_813:
[----:B------:R-:W-:Y:S01]  /*17390*/  MOV R13, R0 ;  /* 0x00000000000d7202 */ /* 0x000fe20000000f00 */
[----:B------:R-:W-:Y:S02]  /*173a0*/  IMAD.MOV.U32 R12, RZ, RZ, 0x5 ;  /* 0x00000005ff0c7424 */ /* 0x000fe400078e00ff */
[----:B------:R-:W-:-:S07]  /*173b0*/  IMAD.MOV.U32 R7, RZ, RZ, R14 ;  /* 0x000000ffff077224 */ /* 0x000fce00078e000e */
[----:B------:R-:W-:Y:S05]  /*173c0*/  WARPSYNC.COLLECTIVE R15, `(.L_x_814) ;  /* 0x000000000f087348 */ /* 0x000fea0003c00000 */
[----:B------:R0:W1:Y:S02]  /*173d0*/  SHFL.IDX P6, R14, R13, R12, R11 ;  /* 0x0000000c0d0e7389 */ /* 0x00006400000c000b */
[----:B01----:R-:W-:Y:S01]  /*173e0*/  ENDCOLLECTIVE ;  /* 0x000000000000791b */ /* 0x003fe20003800000 */
.L_x_814:
        /* <DEDUP_REMOVED lines=16> */
.L_x_815:
[----:B------:R-:W-:Y:S01]  /*174f0*/  IMAD.MOV.U32 R13, RZ, RZ, R0 ;  /* 0x000000ffff0d7224 */ /* 0x000fe200078e0000 */
[----:B------:R-:W-:Y:S02]  /*17500*/  MOV R12, 0x6 ;  /* 0x00000006000c7802 */ /* 0x000fe40000000f00 */
[----:B------:R-:W-:-:S07]  /*17510*/  MOV R7, R14 ;  /* 0x0000000e00077202 */ /* 0x000fce0000000f00 */
[----:B------:R-:W-:Y:S05]  /*17520*/  WARPSYNC.COLLECTIVE R15, `(.L_x_816) ;  /* 0x000000000f087348 */ /* 0x000fea0003c00000 */
[----:B------:R0:W1:Y:S02]  /*17530*/  SHFL.IDX P6, R14, R13, R12, R11 ;  /* 0x0000000c0d0e7389 */ /* 0x00006400000c000b */
[----:B01----:R-:W-:Y:S01]  /*17540*/  ENDCOLLECTIVE ;  /* 0x000000000000791b */ /* 0x003fe20003800000 */
.L_x_816:
        /* <DEDUP_REMOVED lines=16> */
.L_x_817:
[----:B------:R-:W-:Y:S02]  /*17650*/  IMAD.MOV.U32 R13, RZ, RZ, R0 ;  /* 0x000000ffff0d7224 */ /* 0x000fe400078e0000 */
[----:B------:R-:W-:Y:S02]  /*17660*/  IMAD.MOV.U32 R12, RZ, RZ, 0x7 ;  /* 0x00000007ff0c7424 */ /* 0x000fe400078e00ff */
[----:B------:R-:W-:-:S07]  /*17670*/  IMAD.MOV.U32 R7, RZ, RZ, R14 ;  /* 0x000000ffff077224 */ /* 0x000fce00078e000e */
[----:B------:R-:W-:Y:S05]  /*17680*/  WARPSYNC.COLLECTIVE R15, `(.L_x_818) ;  /* 0x000000000f087348 */ /* 0x000fea0003c00000 */
[----:B------:R0:W1:Y:S02]  /*17690*/  SHFL.IDX P6, R14, R13, R12, R11 ;  /* 0x0000000c0d0e7389 */ /* 0x00006400000c000b */
[----:B01----:R-:W-:Y:S01]  /*176a0*/  ENDCOLLECTIVE ;  /* 0x000000000000791b */ /* 0x003fe20003800000 */
.L_x_818:
[----:B------:R-:W-:-:S04]  /*176b0*/  @!P1 LEA R7, P2, R21, R7, 0x1 ;  /* 0x0000000715079211 */ /* 0x000fc800078408ff */
[----:B------:R-:W-:-:S04]  /*176c0*/  @!P1 IADD3.X R6, RZ, R6, RZ, P2, !PT ;  /* 0x00000006ff069210 */ /* 0x000fc800017fe4ff */
[----:B------:R-:W-:Y:S02]  /*176d0*/  @!P1 LOP3.LUT R7, R7, R6, RZ, 0x3c, !PT ;  /* 0x0000000607079212 */ /* 0x000fe400078e3cff */
[----:B------:R-:W-:Y:S01]  /*176e0*/  MOV R13, R2 ;  /* 0x00000002000d7202 */ /* 0x000fe20000000f00 */
[----:B------:R-:W-:Y:S01]  /*176f0*/  VIADD R2, R17, 0x70 ;  /* 0x0000007011027836 */ /* 0x000fe20000000000 */
[----:B------:R-:W-:-:S04]  /*17700*/  @!P1 LOP3.LUT R6, R7, R6, RZ, 0x3c, !PT ;  /* 0x0000000607069212 */ /* 0x000fc800078e3cff */
[----:B------:R-:W-:Y:S01]  /*17710*/  @!P1 LOP3.LUT R7, R7, R6, RZ, 0x3c, !PT ;  /* 0x0000000607079212 */ /* 0x000fe200078e3cff */
[----:B------:R-:W-:-:S04]  /*17720*/  IMAD.MOV.U32 R0, RZ, RZ, R14 ;  /* 0x000000ffff007224 */ /* 0x000fc800078e000e */
[----:B------:R-:W-:Y:S01]  /*17730*/  @!PT LDS RZ, [RZ] ;  /* 0x00000000fffff984 */ /* 0x000fe20000000800 */
[----:B------:R-:W-:Y:S01]  /*17740*/  @!PT LDS RZ, [RZ] ;  /* 0x00000000fffff984 */ /* 0x000fe20000000800 */
[----:B------:R-:W-:Y:S01]  /*17750*/  @!PT LDS RZ, [RZ] ;  /* 0x00000000fffff984 */ /* 0x000fe20000000800 */
[----:B------:R0:W-:Y:S01]  /*17760*/  @!P1 LDGSTS.E.BYPASS.LTC128B.128 [R20+0xb400], desc[UR42][R6.64], !P0 ;  /* 0x0b40000006149fae */ /* 0x0001e2000c101d6a */
[----:B------:R-:W-:-:S13]  /*17770*/  ISETP.GE.AND P1, PT, R2, R3, PT ;  /* 0x000000030200720c */ /* 0x000fda0003f26270 */
[----:B0-----:R-:W-:Y:S05]  /*17780*/  WARPSYNC.COLLECTIVE R15, `(.L_x_819) ;  /* 0x000000000f087348 */ /* 0x001fea0003c00000 */
[----:B------:R1:W2:Y:S02]  /*17790*/  SHFL.IDX P6, R14, R13, R12, R11 ;  /* 0x0000000c0d0e7389 */ /* 0x0002a400000c000b */
[----:B012---:R-:W-:Y:S01]  /*177a0*/  ENDCOLLECTIVE ;  /* 0x000000000000791b */ /* 0x007fe20003800000 */
.L_x_819:
[----:B------:R-:W-:Y:S02]  /*177b0*/  IMAD.MOV.U32 R13, RZ, RZ, R4 ;  /* 0x000000ffff0d7224 */ /* 0x000fe400078e0004 */
[----:B------:R-:W-:Y:S02]  /*177c0*/  IMAD.MOV.U32 R12, RZ, RZ, RZ ;  /* 0x000000ffff0c7224 */ /* 0x000fe400078e00ff */
[----:B------:R-:W-:-:S07]  /*177d0*/  IMAD.MOV.U32 R6, RZ, RZ, R14 ;  /* 0x000000ffff067224 */ /* 0x000fce00078e000e */
[----:B------:R-:W-:Y:S05]  /*177e0*/  WARPSYNC.COLLECTIVE R15, `(.L_x_820) ;  /* 0x000000000f087348 */ /* 0x000fea0003c00000 */
[----:B------:R0:W1:Y:S02]  /*177f0*/  SHFL.IDX P6, R14, R13, R12, R11 ;  /* 0x0000000c0d0e7389 */ /* 0x00006400000c000b */
[----:B01----:R-:W-:Y:S01]  /*17800*/  ENDCOLLECTIVE ;  /* 0x000000000000791b */ /* 0x003fe20003800000 */
.L_x_820:
[----:B------:R-:W-:-:S05]  /*17810*/  @!P1 LEA R6, P2, R21, R6, 0x1 ;  /* 0x0000000615069211 */ /* 0x000fca00078408ff */
[----:B------:R-:W-:-:S05]  /*17820*/  @!P1 IMAD.X R0, RZ, RZ, R0, P2 ;  /* 0x000000ffff009224 */ /* 0x000fca00010e0600 */
[----:B------:R-:W-:Y:S01]  /*17830*/  @!P1 MOV R7, R0 ;  /* 0x0000000000079202 */ /* 0x000fe20000000f00 */
[----:B------:R-:W-:Y:S02]  /*17840*/  IMAD.MOV.U32 R13, RZ, RZ, R5 ;  /* 0x000000ffff0d7224 */ /* 0x000fe400078e0005 */
[C---:B------:R-:W-:Y:S02]  /*17850*/  VIADD R0, R17.reuse, 0x80 ;  /* 0x0000008011007836 */ /* 0x040fe40000000000 */
[----:B------:R-:W-:Y:S01]  /*17860*/  @!PT LDS RZ, [RZ] ;  /* 0x00000000fffff984 */ /* 0x000fe20000000800 */
[----:B------:R-:W-:Y:S01]  /*17870*/  @!PT LDS RZ, [RZ] ;  /* 0x00000000fffff984 */ /* 0x000fe20000000800 */
[----:B------:R-:W-:Y:S01]  /*17880*/  @!PT LDS RZ, [RZ] ;  /* 0x00000000fffff984 */ /* 0x000fe20000000800 */
[----:B------:R0:W-:Y:S03]  /*17890*/  @!P1 LDGSTS.E.BYPASS.LTC128B.128 [R20+0xbc00], desc[UR42][R6.64], !P0 ;  /* 0x0bc0000006149fae */ /* 0x0001e6000c101d6a */
[----:B------:R-:W-:Y:S01]  /*178a0*/  ISETP.GE.AND P1, PT, R0, R3, PT ;  /* 0x000000030000720c */ /* 0x000fe20003f26270 */
[----:B------:R-:W-:Y:S01]  /*178b0*/  VIADD R0, R17, 0x90 ;  /* 0x0000009011007836 */ /* 0x000fe20000000000 */
[----:B------:R-:W-:-:S11]  /*178c0*/  MOV R2, R14 ;  /* 0x0000000e00027202 */ /* 0x000fd60000000f00 */
[----:B0-----:R-:W-:Y:S05]  /*178d0*/  WARPSYNC.COLLECTIVE R15, `(.L_x_821) ;  /* 0x000000000f087348 */ /* 0x001fea0003c00000 */
[----:B------:R1:W2:Y:S02]  /*178e0*/  SHFL.IDX P6, R14, R13, R12, R11 ;  /* 0x0000000c0d0e7389 */ /* 0x0002a400000c000b */
[----:B012---:R-:W-:Y:S01]  /*178f0*/  ENDCOLLECTIVE ;  /* 0x000000000000791b */ /* 0x007fe20003800000 */
.L_x_821:
[----:B------:R-:W-:Y:S02]  /*17900*/  IMAD.MOV.U32 R13, RZ, RZ, R4 ;  /* 0x000000ffff0d7224 */ /* 0x000fe400078e0004 */
[----:B------:R-:W-:Y:S02]  /*17910*/  IMAD.MOV.U32 R12, RZ, RZ, 0x1 ;  /* 0x00000001ff0c7424 */ /* 0x000fe400078e00ff */
[----:B------:R-:W-:-:S07]  /*17920*/  IMAD.MOV.U32 R8, RZ, RZ, R14 ;  /* 0x000000ffff087224 */ /* 0x000fce00078e000e */
[----:B------:R-:W-:Y:S05]  /*17930*/  WARPSYNC.COLLECTIVE R15, `(.L_x_822) ;  /* 0x000000000f087348 */ /* 0x000fea0003c00000 */
[----:B------:R0:W1:Y:S02]  /*17940*/  SHFL.IDX P6, R14, R13, R12, R11 ;  /* 0x0000000c0d0e7389 */ /* 0x00006400000c000b */
[----:B01----:R-:W-:Y:S01]  /*17950*/  ENDCOLLECTIVE ;  /* 0x000000000000791b */ /* 0x003fe20003800000 */
.L_x_822:
[----:B------:R-:W-:-:S05]  /*17960*/  @!P1 LEA R6, P2, R21, R8, 0x1 ;  /* 0x0000000815069211 */ /* 0x000fca00078408ff */
[----:B------:R-:W-:-:S05]  /*17970*/  @!P1 IMAD.X R2, RZ, RZ, R2, P2 ;  /* 0x000000ffff029224 */ /* 0x000fca00010e0602 */
[----:B------:R-:W-:Y:S01]  /*17980*/  @!P1 MOV R7, R2 ;  /* 0x0000000200079202 */ /* 0x000fe20000000f00 */
[----:B------:R-:W-:Y:S02]  /*17990*/  IMAD.MOV.U32 R13, RZ, RZ, R5 ;  /* 0x000000ffff0d7224 */ /* 0x000fe400078e0005 */
[----:B------:R-:W-:Y:S02]  /*179a0*/  VIADD R2, R17, 0xa0 ;  /* 0x000000a011027836 */ /* 0x000fe40000000000 */
[----:B------:R-:W-:Y:S01]  /*179b0*/  @!PT LDS RZ, [RZ] ;  /* 0x00000000fffff984 */ /* 0x000fe20000000800 */
[----:B------:R-:W-:Y:S01]  /*179c0*/  @!PT LDS RZ, [RZ] ;  /* 0x00000000fffff984 */ /* 0x000fe20000000800 */
[----:B------:R-:W-:Y:S01]  /*179d0*/  @!PT LDS RZ, [RZ] ;  /* 0x00000000fffff984 */ /* 0x000fe20000000800 */
[----:B------:R0:W-:Y:S01]  /*179e0*/  @!P1 LDGSTS.E.BYPASS.LTC128B.128 [R20+0xc400], desc[UR42][R6.64], !P0 ;  /* 0x0c40000006149fae */ /* 0x0001e2000c101d6a */
[----:B------:R-:W-:Y:S02]  /*179f0*/  ISETP.GE.AND P1, PT, R0, R3, PT ;  /* 0x000000030000720c */ /* 0x000fe40003f26270 */
[----:B------:R-:W-:-:S11]  /*17a00*/  MOV R0, R14 ;  /* 0x0000000e00007202 */ /* 0x000fd60000000f00 */
[----:B0-----:R-:W-:Y:S05]  /*17a10*/  WARPSYNC.COLLECTIVE R15, `(.L_x_823) ;  /* 0x000000000f087348 */ /* 0x001fea0003c00000 */
[----:B------:R1:W2:Y:S02]  /*17a20*/  SHFL.IDX P6, R14, R13, R12, R11 ;  /* 0x0000000c0d0e7389 */ /* 0x0002a400000c000b */
[----:B012---:R-:W-:Y:S01]  /*17a30*/  ENDCOLLECTIVE ;  /* 0x000000000000791b */ /* 0x007fe20003800000 */
.L_x_823:
[----:B------:R-:W-:Y:S02]  /*17a40*/  IMAD.MOV.U32 R13, RZ, RZ, R4 ;  /* 0x000000ffff0d7224 */ /* 0x000fe400078e0004 */
[----:B------:R-:W-:Y:S02]  /*17a50*/  IMAD.MOV.U32 R12, RZ, RZ, 0x2 ;  /* 0x00000002ff0c7424 */ /* 0x000fe400078e00ff */
[----:B------:R-:W-:-:S07]  /*17a60*/  IMAD.MOV.U32 R6, RZ, RZ, R14 ;  /* 0x000000ffff067224 */ /* 0x000fce00078e000e */
[----:B------:R-:W-:Y:S05]  /*17a70*/  WARPSYNC.COLLECTIVE R15, `(.L_x_824) ;  /* 0x000000000f087348 */ /* 0x000fea0003c00000 */
[----:B------:R0:W1:Y:S02]  /*17a80*/  SHFL.IDX P6, R14, R13, R12, R11 ;  /* 0x0000000c0d0e7389 */ /* 0x00006400000c000b */
[----:B01----:R-:W-:Y:S01]  /*17a90*/  ENDCOLLECTIVE ;  /* 0x000000000000791b */ /* 0x003fe20003800000 */
.L_x_824:
[----:B------:R-:W-:-:S05]  /*17aa0*/  @!P1 LEA R6, P2, R21, R6, 0x1 ;  /* 0x0000000615069211 */ /* 0x000fca00078408ff */
[----:B------:R-:W-:-:S05]  /*17ab0*/  @!P1 IMAD.X R0, RZ, RZ, R0, P2 ;  /* 0x000000ffff009224 */ /* 0x000fca00010e0600 */
[----:B------:R-:W-:Y:S02]  /*17ac0*/  @!P1 MOV R7, R0 ;  /* 0x0000000000079202 */ /* 0x000fe40000000f00 */
[----:B------:R-:W-:-:S03]  /*17ad0*/  MOV R13, R5 ;  /* 0x00000005000d7202 */ /* 0x000fc60000000f00 */
[----:B------:R-:W-:Y:S01]  /*17ae0*/  @!PT LDS RZ, [RZ] ;  /* 0x00000000fffff984 */ /* 0x000fe20000000800 */
[----:B------:R-:W-:Y:S01]  /*17af0*/  @!PT LDS RZ, [RZ] ;  /* 0x00000000fffff984 */ /* 0x000fe20000000800 */
[----:B------:R-:W-:Y:S01]  /*17b00*/  @!PT LDS RZ, [RZ] ;  /* 0x00000000fffff984 */ /* 0x000fe20000000800 */
[----:B------:R0:W-:Y:S01]  /*17b10*/  @!P1 LDGSTS.E.BYPASS.LTC128B.128 [R20+0xcc00], desc[UR42][R6.64], !P0 ;  /* 0x0cc0000006149fae */ /* 0x0001e2000c101d6a */
[----:B------:R-:W-:Y:S01]  /*17b20*/  ISETP.GE.AND P1, PT, R2, R3, PT ;  /* 0x000000030200720c */ /* 0x000fe20003f26270 */
[----:B------:R-:W-:-:S12]  /*17b30*/  IMAD.MOV.U32 R0, RZ, RZ, R14 ;  /* 0x000000ffff007224 */ /* 0x000fd800078e000e */
[----:B0-----:R-:W-:Y:S05]  /*17b40*/  WARPSYNC.COLLECTIVE R15, `(.L_x_825) ;  /* 0x000000000f087348 */ /* 0x001fea0003c00000 */
[----:B------:R1:W2:Y:S02]  /*17b50*/  SHFL.IDX P6, R14, R13, R12, R11 ;  /* 0x0000000c0d0e7389 */ /* 0x0002a400000c000b */
[----:B012---:R-:W-:Y:S01]  /*17b60*/  ENDCOLLECTIVE ;  /* 0x000000000000791b */ /* 0x007fe20003800000 */
.L_x_825:
[----:B------:R-:W-:Y:S02]  /*17b70*/  IMAD.MOV.U32 R13, RZ, RZ, R4 ;  /* 0x000000ffff0d7224 */ /* 0x000fe400078e0004 */
[----:B------:R-:W-:Y:S02]  /*17b80*/  IMAD.MOV.U32 R12, RZ, RZ, 0x3 ;  /* 0x00000003ff0c7424 */ /* 0x000fe400078e00ff */
[----:B------:R-:W-:-:S07]  /*17b90*/  IMAD.MOV.U32 R6, RZ, RZ, R14 ;  /* 0x000000ffff067224 */ /* 0x000fce00078e000e */
[----:B------:R-:W-:Y:S05]  /*17ba0*/  WARPSYNC.COLLECTIVE R15, `(.L_x_826) ;  /* 0x000000000f087348 */ /* 0x000fea0003c00000 */
[----:B------:R0:W1:Y:S02]  /*17bb0*/  SHFL.IDX P6, R14, R13, R12, R11 ;  /* 0x0000000c0d0e7389 */ /* 0x00006400000c000b */
[----:B01----:R-:W-:Y:S01]  /*17bc0*/  ENDCOLLECTIVE ;  /* 0x000000000000791b */ /* 0x003fe20003800000 */
.L_x_826:
        /* <DEDUP_REMOVED lines=12> */
.L_x_827:
[----:B------:R-:W-:Y:S01]  /*17c90*/  IMAD.MOV.U32 R2, RZ, RZ, R14 ;  /* 0x000000ffff027224 */ /* 0x000fe200078e000e */
[----:B------:R-:W-:Y:S06]  /*17ca0*/  BRA `(.L_x_828) ;  /* 0xffffffa400c47947 */ /* 0x000fec000383ffff */
.L_x_669:
[----:B-1----:R1:W2:Y:S02]  /*17cb0*/  SYNCS.PHASECHK.TRANS64.TRYWAIT P0, [R22+URZ+0x16820], R0 ;  /* 0x01682000160075a7 */ /* 0x0022a4000800017f */
[----:B--2---:R-:W-:Y:S05]  /*17cc0*/  @!P0 NANOSLEEP.SYNCS 0x989680 ;  /* 0x009896800000895d */ /* 0x004fea0003900000 */
[----:B------:R-:W2:Y:S02]  /*17cd0*/  @!P0 SYNCS.PHASECHK.TRANS64 P0, [R22+URZ+0x16820], R0 ;  /* 0x01682000160085a7 */ /* 0x000ea4000800007f */
[----:B--2---:R-:W-:Y:S05]  /*17ce0*/  @!P0 BRA `(.L_x_669) ;  /* 0xfffffffc00f08947 */ /* 0x004fea000383ffff */
[----:B------:R-:W-:Y:S05]  /*17cf0*/  BRA `(.L_x_829) ;  /* 0xffffffa800207947 */ /* 0x000fea000383ffff */
.L_x_674:
[----:B0-----:R0:W1:Y:S02]  /*17d00*/  SYNCS.PHASECHK.TRANS64.TRYWAIT P0, [R5+URZ+0x16840], R2 ;  /* 0x01684002050075a7 */ /* 0x001064000800017f */
[----:B-1----:R-:W-:Y:S05]  /*17d10*/  @!P0 NANOSLEEP.SYNCS 0x989680 ;  /* 0x009896800000895d */ /* 0x002fea0003900000 */
[----:B------:R-:W1:Y:S02]  /*17d20*/  @!P0 SYNCS.PHASECHK.TRANS64 P0, [R5+URZ+0x16840], R2 ;  /* 0x01684002050085a7 */ /* 0x000e64000800007f */
[----:B-1----:R-:W-:Y:S05]  /*17d30*/  @!P0 BRA `(.L_x_674) ;  /* 0xfffffffc00f08947 */ /* 0x002fea000383ffff */
[----:B------:R-:W-:Y:S05]  /*17d40*/  BRA `(.L_x_830) ;  /* 0xffffffac00007947 */ /* 0x000fea000383ffff */
.L_x_675:
        /* <DEDUP_REMOVED lines=8> */
.L_x_832:
[----:B------:R-:W-:Y:S05]  /*17dd0*/  BSYNC B1 ;  /* 0x0000000000017941 */ /* 0x000fea0003800000 */
.L_x_831:
[----:B------:R-:W0:Y:S01]  /*17de0*/  S2R R7, SR_TID.X ;  /* 0x0000000000077919 */ /* 0x000e220000002100 */
[----:B------:R-:W-:Y:S01]  /*17df0*/  IMAD.MOV.U32 R13, RZ, RZ, R9 ;  /* 0x000000ffff0d7224 */ /* 0x000fe200078e0009 */
[----:B------:R-:W-:Y:S01]  /*17e00*/  MOV R12, RZ ;  /* 0x000000ff000c7202 */ /* 0x000fe20000000f00 */
[----:B------:R-:W-:Y:S02]  /*17e10*/  IMAD.MOV.U32 R11, RZ, RZ, 0x181f ;  /* 0x0000181fff0b7424 */ /* 0x000fe400078e00ff */
[----:B------:R-:W-:Y:S02]  /*17e20*/  IMAD.MOV.U32 R15, RZ, RZ, -0x1 ;  /* 0xffffffffff0f7424 */ /* 0x000fe400078e00ff */
[----:B------:R-:W-:Y:S02]  /*17e30*/  IMAD.MOV.U32 R3, RZ, RZ, R14 ;  /* 0x000000ffff037224 */ /* 0x000fe400078e000e */
[----:B------:R-:W-:-:S07]  /*17e40*/  IMAD R8, R8, 0x2, R22 ;  /* 0x0000000208087824 */ /* 0x000fce00078e0216 */
[----:B0-----:R-:W-:Y:S05]  /*17e50*/  WARPSYNC.COLLECTIVE R15, `(.L_x_833) ;  /* 0x000000000f087348 */ /* 0x001fea0003c00000 */
[----:B------:R1:W2:Y:S02]  /*17e60*/  SHFL.IDX P6, R14, R13, R12, R11 ;  /* 0x0000000c0d0e7389 */ /* 0x0002a400000c000b */
[----:B012---:R-:W-:Y:S01]  /*17e70*/  ENDCOLLECTIVE ;  /* 0x000000000000791b */ /* 0x007fe20003800000 */
.L_x_833:
[----:B------:R-:W-:Y:S01]  /*17e80*/  MOV R13, R10 ;  /* 0x0000000a000d7202 */ /* 0x000fe20000000f00 */
[----:B------:R-:W-:Y:S02]  /*17e90*/  IMAD.MOV.U32 R12, RZ, RZ, 0x1 ;  /* 0x00000001ff0c7424 */ /* 0x000fe400078e00ff */
[----:B------:R-:W-:Y:S01]  /*17ea0*/  IMAD.SHL.U32 R7, R7, 0x8, RZ ;  /* 0x0000000807077824 */ /* 0x000fe200078e00ff */
[----:B------:R-:W-:-:S07]  /*17eb0*/  MOV R2, R14 ;  /* 0x0000000e00027202 */ /* 0x000fce0000000f00 */
[----:B------:R-:W-:Y:S05]  /*17ec0*/  WARPSYNC.COLLECTIVE R15, `(.L_x_834) ;  /* 0x000000000f087348 */ /* 0x000fea0003c00000 */
[----:B------:R0:W1:Y:S02]  /*17ed0*/  SHFL.IDX P6, R14, R13, R12, R11 ;  /* 0x0000000c0d0e7389 */ /* 0x00006400000c000b */
[----:B01----:R-:W-:Y:S01]  /*17ee0*/  ENDCOLLECTIVE ;  /* 0x000000000000791b */ /* 0x003fe20003800000 */
.L_x_834:
[----:B------:R-:W-:-:S05]  /*17ef0*/  LOP3.LUT R7, R7, 0x38, RZ, 0xc0, !PT ;  /* 0x0000003807077812 */ /* 0x000fca00078ec0ff */
[----:B------:R-:W-:-:S05]  /*17f00*/  IMAD.SHL.U32 R7, R7, 0x2, RZ ;  /* 0x0000000207077824 */ /* 0x000fca00078e00ff */
[----:B------:R-:W-:Y:S01]  /*17f10*/  IADD3 R2, P0, R2, R7, RZ ;  /* 0x0000000702027210 */ /* 0x000fe20007f1e0ff */
[----:B------:R-:W-:-:S04]  /*17f20*/  IMAD.MOV.U32 R13, RZ, RZ, R9 ;  /* 0x000000ffff0d7224 */ /* 0x000fc800078e0009 */
[----:B------:R-:W-:-:S05]  /*17f30*/  IMAD.X R3, RZ, RZ, R3, P0 ;  /* 0x000000ffff037224 */ /* 0x000fca00000e0603 */
[----:B------:R-:W-:Y:S01]  /*17f40*/  @!PT LDS RZ, [RZ] ;  /* 0x00000000fffff984 */ /* 0x000fe20000000800 */
[----:B------:R-:W-:Y:S01]  /*17f50*/  @!PT LDS RZ, [RZ] ;  /* 0x00000000fffff984 */ /* 0x000fe20000000800 */
[----:B------:R-:W-:Y:S01]  /*17f60*/  @!PT LDS RZ, [RZ] ;  /* 0x00000000fffff984 */ /* 0x000fe20000000800 */
[----:B------:R0:W-:Y:S02]  /*17f70*/  LDGSTS.E.BYPASS.LTC128B.128 [R8+0xe400], desc[UR42][R2.64], !P2 ;  /* 0x0e40000002087fae */ /* 0x0001e4000d101d6a */
[----:B0-----:R-:W-:-:S07]  /*17f80*/  IMAD.MOV.U32 R3, RZ, RZ, R14 ;  /* 0x000000ffff037224 */ /* 0x001fce00078e000e */
[----:B------:R-:W-:Y:S05]  /*17f90*/  WARPSYNC.COLLECTIVE R15, `(.L_x_835) ;  /* 0x000000000f087348 */ /* 0x000fea0003c00000 */
[----:B------:R0:W1:Y:S02]  /*17fa0*/  SHFL.IDX P6, R14, R13, R12, R11 ;  /* 0x0000000c0d0e7389 */ /* 0x00006400000c000b */
[----:B01----:R-:W-:Y:S01]  /*17fb0*/  ENDCOLLECTIVE ;  /* 0x000000000000791b */ /* 0x003fe20003800000 */
.L_x_835:
[----:B------:R-:W-:Y:S02]  /*17fc0*/  IMAD.MOV.U32 R13, RZ, RZ, R10 ;  /* 0x000000ffff0d7224 */ /* 0x000fe400078e000a */
[----:B------:R-:W-:Y:S01]  /*17fd0*/  IMAD.MOV.U32 R12, RZ, RZ, 0x2 ;  /* 0x00000002ff0c7424 */ /* 0x000fe200078e00ff */
[----:B------:R-:W-:-:S07]  /*17fe0*/  MOV R2, R14 ;  /* 0x0000000e00027202 */ /* 0x000fce0000000f00 */
[----:B------:R-:W-:Y:S05]  /*17ff0*/  WARPSYNC.COLLECTIVE R15, `(.L_x_836) ;  /* 0x000000000f087348 */ /* 0x000fea0003c00000 */
[----:B------:R0:W1:Y:S02]  /*18000*/  SHFL.IDX P6, R14, R13, R12, R11 ;  /* 0x0000000c0d0e7389 */ /* 0x00006400000c000b */
[----:B01----:R-:W-:Y:S01]  /*18010*/  ENDCOLLECTIVE ;  /* 0x000000000000791b */ /* 0x003fe20003800000 */
.L_x_836:
[----:B------:R-:W-:-:S05]  /*18020*/  IADD3 R2, P0, R2, R7, RZ ;  /* 0x0000000702027210 */ /* 0x000fca0007f1e0ff */
[----:B------:R-:W-:-:S05]  /*18030*/  IMAD.X R3, RZ, RZ, R3, P0 ;  /* 0x000000ffff037224 */ /* 0x000fca00000e0603 */
[----:B------:R-:W-:Y:S01]  /*18040*/  @!PT LDS RZ, [RZ] ;  /* 0x00000000fffff984 */ /* 0x000fe20000000800 */
[----:B------:R-:W-:Y:S01]  /*18050*/  @!PT LDS RZ, [RZ] ;  /* 0x00000000fffff984 */ /* 0x000fe20000000800 */
[----:B------:R-:W-:Y:S01]  /*18060*/  @!PT LDS RZ, [RZ] ;  /* 0x00000000fffff984 */ /* 0x000fe20000000800 */
[----:B------:R0:W-:Y:S01]  /*18070*/  LDGSTS.E.BYPASS.LTC128B.128 [R8+0xec00], desc[UR42][R2.64], !P2 ;  /* 0x0ec0000002087fae */ /* 0x0001e2000d101d6a */
[----:B------:R-:W-:Y:S01]  /*18080*/  IMAD.MOV.U32 R13, RZ, RZ, R9 ;  /* 0x000000ffff0d7224 */ /* 0x000fe200078e0009 */
[----:B0-----:R-:W-:-:S07]  /*18090*/  MOV R3, R14 ;  /* 0x0000000e00037202 */ /* 0x001fce0000000f00 */
[----:B------:R-:W-:Y:S05]  /*180a0*/  WARPSYNC.COLLECTIVE R15, `(.L_x_837) ;  /* 0x000000000f087348 */ /* 0x000fea0003c00000 */
[----:B------:R0:W1:Y:S02]  /*180b0*/  SHFL.IDX P6, R14, R13, R12, R11 ;  /* 0x0000000c0d0e7389 */ /* 0x00006400000c000b */
[----:B01----:R-:W-:Y:S01]  /*180c0*/  ENDCOLLECTIVE ;  /* 0x000000000000791b */ /* 0x003fe20003800000 */
.L_x_837:
[----:B------:R-:W-:Y:S01]  /*180d0*/  MOV R13, R10 ;  /* 0x0000000a000d7202 */ /* 0x000fe20000000f00 */
[----:B------:R-:W-:Y:S02]  /*180e0*/  IMAD.MOV.U32 R12, RZ, RZ, 0x3 ;  /* 0x00000003ff0c7424 */ /* 0x000fe400078e00ff */
[----:B------:R-:W-:-:S07]  /*180f0*/  IMAD.MOV.U32 R2, RZ, RZ, R14 ;  /* 0x000000ffff027224 */ /* 0x000fce00078e000e */
[----:B------:R-:W-:Y:S05]  /*18100*/  WARPSYNC.COLLECTIVE R15, `(.L_x_838) ;  /* 0x000000000f087348 */ /* 0x000fea0003c00000 */
[----:B------:R0:W1:Y:S02]  /*18110*/  SHFL.IDX P6, R14, R13, R12, R11 ;  /* 0x0000000c0d0e7389 */ /* 0x00006400000c000b */
[----:B01----:R-:W-:Y:S01]  /*18120*/  ENDCOLLECTIVE ;  /* 0x000000000000791b */ /* 0x003fe20003800000 */
.L_x_838:
        /* <DEDUP_REMOVED lines=11> */
.L_x_839:
[----:B------:R-:W-:Y:S02]  /*181e0*/  IMAD.MOV.U32 R13, RZ, RZ, R10 ;  /* 0x000000ffff0d7224 */ /* 0x000fe400078e000a */
[----:B------:R-:W-:Y:S01]  /*181f0*/  IMAD.MOV.U32 R12, RZ, RZ, 0x4 ;  /* 0x00000004ff0c7424 */ /* 0x000fe200078e00ff */
[----:B------:R-:W-:-:S07]  /*18200*/  MOV R2, R14 ;  /* 0x0000000e00027202 */ /* 0x000fce0000000f00 */
[----:B------:R-:W-:Y:S05]  /*18210*/  WARPSYNC.COLLECTIVE R15, `(.L_x_840) ;  /* 0x000000000f087348 */ /* 0x000fea0003c00000 */
[----:B------:R0:W1:Y:S02]  /*18220*/  SHFL.IDX P6, R14, R13, R12, R11 ;  /* 0x0000000c0d0e7389 */ /* 0x00006400000c000b */
[----:B01----:R-:W-:Y:S01]  /*18230*/  ENDCOLLECTIVE ;  /* 0x000000000000791b */ /* 0x003fe20003800000 */
.L_x_840:
        /* <DEDUP_REMOVED lines=11> */
.L_x_841:
[----:B------:R-:W-:Y:S01]  /*182f0*/  MOV R13, R10 ;  /* 0x0000000a000d7202 */ /* 0x000fe20000000f00 */
[----:B------:R-:W-:Y:S02]  /*18300*/  IMAD.MOV.U32 R12, RZ, RZ, 0x5 ;  /* 0x00000005ff0c7424 */ /* 0x000fe400078e00ff */
[----:B------:R-:W-:-:S07]  /*18310*/  IMAD.MOV.U32 R2, RZ, RZ, R14 ;  /* 0x000000ffff027224 */ /* 0x000fce00078e000e */
[----:B------:R-:W-:Y:S05]  /*18320*/  WARPSYNC.COLLECTIVE R15, `(.L_x_842) ;  /* 0x000000000f087348 */ /* 0x000fea0003c00000 */
[----:B------:R0:W1:Y:S02]  /*18330*/  SHFL.IDX P6, R14, R13, R12, R11 ;  /* 0x0000000c0d0e7389 */ /* 0x00006400000c000b */
[----:B01----:R-:W-:Y:S01]  /*18340*/  ENDCOLLECTIVE ;  /* 0x000000000000791b */ /* 0x003fe20003800000 */
.L_x_842:
        /* <DEDUP_REMOVED lines=11> */
.L_x_843:
[----:B------:R-:W-:Y:S02]  /*18400*/  IMAD.MOV.U32 R13, RZ, RZ, R10 ;  /* 0x000000ffff0d7224 */ /* 0x000fe400078e000a */
[----:B------:R-:W-:Y:S01]  /*18410*/  IMAD.MOV.U32 R12, RZ, RZ, 0x6 ;  /* 0x00000006ff0c7424 */ /* 0x000fe200078e00ff */
[----:B------:R-:W-:-:S07]  /*18420*/  MOV R2, R14 ;  /* 0x0000000e00027202 */ /* 0x000fce0000000f00 */
[----:B------:R-:W-:Y:S05]  /*18430*/  WARPSYNC.COLLECTIVE R15, `(.L_x_844) ;  /* 0x000000000f087348 */ /* 0x000fea0003c00000 */
[----:B------:R0:W1:Y:S02]  /*18440*/  SHFL.IDX P6, R14, R13, R12, R11 ;  /* 0x0000000c0d0e7389 */ /* 0x00006400000c000b */
[----:B01----:R-:W-:Y:S01]  /*18450*/  ENDCOLLECTIVE ;  /* 0x000000000000791b */ /* 0x003fe20003800000 */
.L_x_844:
        /* <DEDUP_REMOVED lines=11> */
.L_x_845:
[----:B------:R-:W-:Y:S01]  /*18510*/  MOV R13, R10 ;  /* 0x0000000a000d7202 */ /* 0x000fe20000000f00 */
[----:B------:R-:W-:Y:S02]  /*18520*/  IMAD.MOV.U32 R12, RZ, RZ, 0x7 ;  /* 0x00000007ff0c7424 */ /* 0x000fe400078e00ff */
[----:B------:R-:W-:-:S07]  /*18530*/  IMAD.MOV.U32 R2, RZ, RZ, R14 ;  /* 0x000000ffff027224 */ /* 0x000fce00078e000e */
[----:B------:R-:W-:Y:S05]  /*18540*/  WARPSYNC.COLLECTIVE R15, `(.L_x_846) ;  /* 0x000000000f087348 */ /* 0x000fea0003c00000 */
[----:B------:R0:W1:Y:S02]  /*18550*/  SHFL.IDX P6, R14, R13, R12, R11 ;  /* 0x0000000c0d0e7389 */ /* 0x00006400000c000b */
[----:B01----:R-:W-:Y:S01]  /*18560*/  ENDCOLLECTIVE ;  /* 0x000000000000791b */ /* 0x003fe20003800000 */
.L_x_846:
        /* <DEDUP_REMOVED lines=11> */
.L_x_847:
[----:B------:R-:W-:Y:S01]  /*18620*/  MOV R2, R14 ;  /* 0x0000000e00027202 */ /* 0x000fe20000000f00 */
[----:B------:R-:W-:Y:S06]  /*18630*/  BRA `(.L_x_848) ;  /* 0xffffffa400f87947 */ /* 0x000fec000383ffff */
.L_x_680:
[----:B-1----:R1:W2:Y:S02]  /*18640*/  SYNCS.PHASECHK.TRANS64.TRYWAIT P0, [R5+URZ+0x16860], R2 ;  /* 0x01686002050075a7 */ /* 0x0022a4000800017f */
[----:B--2---:R-:W-:Y:S05]  /*18650*/  @!P0 NANOSLEEP.SYNCS 0x989680 ;  /* 0x009896800000895d */ /* 0x004fea0003900000 */
[----:B------:R-:W2:Y:S02]  /*18660*/  @!P0 SYNCS.PHASECHK.TRANS64 P0, [R5+URZ+0x16860], R2 ;  /* 0x01686002050085a7 */ /* 0x000ea4000800007f */
[----:B--2---:R-:W-:Y:S05]  /*18670*/  @!P0 BRA `(.L_x_680) ;  /* 0xfffffffc00f08947 */ /* 0x004fea000383ffff */
[----:B------:R-:W-:Y:S05]  /*18680*/  BRA `(.L_x_849) ;  /* 0xffffffa800507947 */ /* 0x000fea000383ffff */
.L_x_681:
[----:B------:R-:W-:Y:S01]  /*18690*/  BSSY B1, `(.L_x_850) ;  /* 0x0000008000017945 */ /* 0x000fe20003800000 */
[----:B------:R-:W-:Y:S01]  /*186a0*/  IMAD.MOV.U32 R13, RZ, RZ, R24 ;  /* 0x000000ffff0d7224 */ /* 0x000fe200078e0018 */
[----:B------:R-:W-:Y:S01]  /*186b0*/  MOV R15, 0xffffffff ;  /* 0xffffffff000f7802 */ /* 0x000fe20000000f00 */
[----:B------:R-:W-:Y:S02]  /*186c0*/  IMAD.MOV.U32 R12, RZ, RZ, RZ ;  /* 0x000000ffff0c7224 */ /* 0x000fe400078e00ff */
[----:B------:R-:W-:-:S07]  /*186d0*/  IMAD.MOV.U32 R11, RZ, RZ, 0x181f ;  /* 0x0000181fff0b7424 */ /* 0x000fce00078e00ff */
[----:B-1----:R-:W-:Y:S05]  /*186e0*/  WARPSYNC.COLLECTIVE R15, `(.L_x_851) ;  /* 0x000000000f087348 */ /* 0x002fea0003c00000 */
[----:B------:R0:W2:Y:S02]  /*186f0*/  SHFL.IDX P6, R14, R13, R12, R11 ;  /* 0x0000000c0d0e7389 */ /* 0x0000a400000c000b */
[----:B012---:R-:W-:Y:S01]  /*18700*/  ENDCOLLECTIVE ;  /* 0x000000000000791b */ /* 0x007fe20003800000 */
.L_x_851:
[----:B------:R-:W-:Y:S05]  /*18710*/  BSYNC B1 ;  /* 0x0000000000017941 */ /* 0x000fea0003800000 */
.L_x_850:
[----:B------:R-:W-:Y:S01]  /*18720*/  IMAD.MOV.U32 R13, RZ, RZ, R23 ;  /* 0x000000ffff0d7224 */ /* 0x000fe200078e0017 */
[----:B------:R-:W-:Y:S01]  /*18730*/  MOV R11, 0x181f ;  /* 0x0000181f000b7802 */ /* 0x000fe20000000f00 */
[----:B------:R-:W-:Y:S01]  /*18740*/  IMAD.MOV.U32 R12, RZ, RZ, RZ ;  /* 0x000000ffff0c7224 */ /* 0x000fe200078e00ff */
[----:B------:R-:W-:Y:S01]  /*18750*/  ISETP.LT.OR P2, PT, R8, 0x1, P1 ;  /* 0x000000010800780c */ /* 0x000fe20000f41670 */
[----:B------:R-:W-:Y:S01]  /*18760*/  IMAD.MOV.U32 R15, RZ, RZ, -0x1 ;  /* 0xffffffffff0f7424 */ /* 0x000fe200078e00ff */
[----:B------:R-:W-:Y:S01]  /*18770*/  LEA R6, R6, R22, 0x1 ;  /* 0x0000001606067211 */ /* 0x000fe200078e08ff */
[----:B------:R-:W-:-:S10]  /*18780*/  IMAD.MOV.U32 R3, RZ, RZ, R14 ;  /* 0x000000ffff037224 */ /* 0x000fd400078e000e */
[----:B------:R-:W-:Y:S05]  /*18790*/  WARPSYNC.COLLECTIVE R15, `(.L_x_852) ;  /* 0x000000000f087348 */ /* 0x000fea0003c00000 */
[----:B------:R0:W1:Y:S02]  /*187a0*/  SHFL.IDX P6, R14, R13, R12, R11 ;  /* 0x0000000c0d0e7389 */ /* 0x00006400000c000b */
[----:B01----:R-:W-:Y:S01]  /*187b0*/  ENDCOLLECTIVE ;  /* 0x000000000000791b */ /* 0x003fe20003800000 */
.L_x_852:
[----:B------:R-:W-:Y:S02]  /*187c0*/  IMAD.MOV.U32 R13, RZ, RZ, R24 ;  /* 0x000000ffff0d7224 */ /* 0x000fe400078e0018 */
[----:B------:R-:W-:Y:S02]  /*187d0*/  IMAD.MOV.U32 R12, RZ, RZ, 0x1 ;  /* 0x00000001ff0c7424 */ /* 0x000fe400078e00ff */
[----:B------:R-:W-:-:S07]  /*187e0*/  IMAD.MOV.U32 R2, RZ, RZ, R14 ;  /* 0x000000ffff027224 */ /* 0x000fce00078e000e */
[----:B------:R-:W-:Y:S05]  /*187f0*/  WARPSYNC.COLLECTIVE R15, `(.L_x_853) ;  /* 0x000000000f087348 */ /* 0x000fea0003c00000 */
[----:B------:R0:W1:Y:S02]  /*18800*/  SHFL.IDX P6, R14, R13, R12, R11 ;  /* 0x0000000c0d0e7389 */ /* 0x00006400000c000b */
[----:B01----:R-:W-:Y:S01]  /*18810*/  ENDCOLLECTIVE ;  /* 0x000000000000791b */ /* 0x003fe20003800000 */
.L_x_853:
        /* <DEDUP_REMOVED lines=12> */
.L_x_854:
[----:B------:R-:W-:Y:S01]  /*188e0*/  IMAD.MOV.U32 R13, RZ, RZ, R24 ;  /* 0x000000ffff0d7224 */ /* 0x000fe200078e0018 */
[----:B------:R-:W-:Y:S01]  /*188f0*/  MOV R12, 0x2 ;  /* 0x00000002000c7802 */ /* 0x000fe20000000f00 */
[----:B------:R-:W-:-:S07]  /*18900*/  IMAD.MOV.U32 R2, RZ, RZ, R14 ;  /* 0x000000ffff027224 */ /* 0x000fce00078e000e */
[----:B------:R-:W-:Y:S05]  /*18910*/  WARPSYNC.COLLECTIVE R15, `(.L_x_855) ;  /* 0x000000000f087348 */ /* 0x000fea0003c00000 */
[----:B------:R0:W1:Y:S02]  /*18920*/  SHFL.IDX P6, R14, R13, R12, R11 ;  /* 0x0000000c0d0e7389 */ /* 0x00006400000c000b */
[----:B01----:R-:W-:Y:S01]  /*18930*/  ENDCOLLECTIVE ;  /* 0x000000000000791b */ /* 0x003fe20003800000 */
.L_x_855:
        /* <DEDUP_REMOVED lines=12> */
.L_x_856:
[----:B------:R-:W-:Y:S02]  /*18a00*/  IMAD.MOV.U32 R13, RZ, RZ, R24 ;  /* 0x000000ffff0d7224 */ /* 0x000fe400078e0018 */
[----:B------:R-:W-:Y:S02]  /*18a10*/  IMAD.MOV.U32 R12, RZ, RZ, 0x3 ;  /* 0x00000003ff0c7424 */ /* 0x000fe400078e00ff */
[----:B------:R-:W-:-:S07]  /*18a20*/  IMAD.MOV.U32 R2, RZ, RZ, R14 ;  /* 0x000000ffff027224 */ /* 0x000fce00078e000e */
[----:B------:R-:W-:Y:S05]  /*18a30*/  WARPSYNC.COLLECTIVE R15, `(.L_x_857) ;  /* 0x000000000f087348 */ /* 0x000fea0003c00000 */
[----:B------:R0:W1:Y:S02]  /*18a40*/  SHFL.IDX P6, R14, R13, R12, R11 ;  /* 0x0000000c0d0e7389 */ /* 0x00006400000c000b */
[----:B01----:R-:W-:Y:S01]  /*18a50*/  ENDCOLLECTIVE ;  /* 0x000000000000791b */ /* 0x003fe20003800000 */
.L_x_857:
[----:B------:R-:W-:-:S04]  /*18a60*/  IADD3 R2, P0, R2, R7, RZ ;  /* 0x0000000702027210 */ /* 0x000fc80007f1e0ff */
[----:B------:R-:W-:-:S05]  /*18a70*/  IADD3.X R3, RZ, R3, RZ, P0, !PT ;  /* 0x00000003ff037210 */ /* 0x000fca00007fe4ff */
[----:B------:R-:W-:Y:S01]  /*18a80*/  @!PT LDS RZ, [RZ] ;  /* 0x00000000fffff984 */ /* 0x000fe20000000800 */
[----:B------:R-:W-:Y:S01]  /*18a90*/  @!PT LDS RZ, [RZ] ;  /* 0x00000000fffff984 */ /* 0x000fe20000000800 */
[----:B------:R-:W-:Y:S01]  /*18aa0*/  @!PT LDS RZ, [RZ] ;  /* 0x00000000fffff984 */ /* 0x000fe20000000800 */
[----:B------:R0:W-:Y:S01]  /*18ab0*/  LDGSTS.E.BYPASS.LTC128B.128 [R6+0x1400], desc[UR42][R2.64], !P2 ;  /* 0x0140000002067fae */ /* 0x0001e2000d101d6a */
[----:B------:R-:W-:Y:S02]  /*18ac0*/  ISETP.LT.OR P2, PT, R8, 0x31, P1 ;  /* 0x000000310800780c */ /* 0x000fe40000f41670 */
[----:B------:R-:W-:Y:S01]  /*18ad0*/  MOV R13, R23 ;  /* 0x00000017000d7202 */ /* 0x000fe20000000f00 */
[----:B0-----:R-:W-:-:S10]  /*18ae0*/  IMAD.MOV.U32 R3, RZ, RZ, R14 ;  /* 0x000000ffff037224 */ /* 0x001fd400078e000e */
[----:B------:R-:W-:Y:S05]  /*18af0*/  WARPSYNC.COLLECTIVE R15, `(.L_x_858) ;  /* 0x000000000f087348 */ /* 0x000fea0003c00000 */
[----:B------:R0:W1:Y:S02]  /*18b00*/  SHFL.IDX P6, R14, R13, R12, R11 ;  /* 0x0000000c0d0e7389 */ /* 0x00006400000c000b */
[----:B01----:R-:W-:Y:S01]  /*18b10*/  ENDCOLLECTIVE ;  /* 0x000000000000791b */ /* 0x003fe20003800000 */
.L_x_858:
[----:B------:R-:W-:Y:S01]  /*18b20*/  IMAD.MOV.U32 R13, RZ, RZ, R24 ;  /* 0x000000ffff0d7224 */ /* 0x000fe200078e0018 */
[----:B------:R-:W-:Y:S01]  /*18b30*/  MOV R12, 0x4 ;  /* 0x00000004000c7802 */ /* 0x000fe20000000f00 */
[----:B------:R-:W-:-:S07]  /*18b40*/  IMAD.MOV.U32 R2, RZ, RZ, R14 ;  /* 0x000000ffff027224 */ /* 0x000fce00078e000e */
[----:B------:R-:W-:Y:S05]  /*18b50*/  WARPSYNC.COLLECTIVE R15, `(.L_x_859) ;  /* 0x000000000f087348 */ /* 0x000fea0003c00000 */
[----:B------:R0:W1:Y:S02]  /*18b60*/  SHFL.IDX P6, R14, R13, R12, R11 ;  /* 0x0000000c0d0e7389 */ /* 0x00006400000c000b */
[----:B01----:R-:W-:Y:S01]  /*18b70*/  ENDCOLLECTIVE ;  /* 0x000000000000791b */ /* 0x003fe20003800000 */
.L_x_859:
        /* <DEDUP_REMOVED lines=12> */
.L_x_860:
[----:B------:R-:W-:Y:S02]  /*18c40*/  IMAD.MOV.U32 R13, RZ, RZ, R24 ;  /* 0x000000ffff0d7224 */ /* 0x000fe400078e0018 */
[----:B------:R-:W-:Y:S02]  /*18c50*/  IMAD.MOV.U32 R12, RZ, RZ, 0x5 ;  /* 0x00000005ff0c7424 */ /* 0x000fe400078e00ff */
[----:B------:R-:W-:-:S07]  /*18c60*/  IMAD.MOV.U32 R2, RZ, RZ, R14 ;  /* 0x000000ffff027224 */ /* 0x000fce00078e000e */
[----:B------:R-:W-:Y:S05]  /*18c70*/  WARPSYNC.COLLECTIVE R15, `(.L_x_861) ;  /* 0x000000000f087348 */ /* 0x000fea0003c00000 */
[----:B------:R0:W1:Y:S02]  /*18c80*/  SHFL.IDX P6, R14, R13, R12, R11 ;  /* 0x0000000c0d0e7389 */ /* 0x00006400000c000b */
[----:B01----:R-:W-:Y:S01]  /*18c90*/  ENDCOLLECTIVE ;  /* 0x000000000000791b */ /* 0x003fe20003800000 */
.L_x_861:
        /* <DEDUP_REMOVED lines=12> */
.L_x_862:
[----:B------:R-:W-:Y:S01]  /*18d60*/  IMAD.MOV.U32 R13, RZ, RZ, R24 ;  /* 0x000000ffff0d7224 */ /* 0x000fe200078e0018 */
[----:B------:R-:W-:Y:S01]  /*18d70*/  MOV R12, 0x6 ;  /* 0x00000006000c7802 */ /* 0x000fe20000000f00 */
[----:B------:R-:W-:-:S07]  /*18d80*/  IMAD.MOV.U32 R2, RZ, RZ, R14 ;  /* 0x000000ffff027224 */ /* 0x000fce00078e000e */
[----:B------:R-:W-:Y:S05]  /*18d90*/  WARPSYNC.COLLECTIVE R15, `(.L_x_863) ;  /* 0x000000000f087348 */ /* 0x000fea0003c00000 */
[----:B------:R0:W1:Y:S02]  /*18da0*/  SHFL.IDX P6, R14, R13, R12, R11 ;  /* 0x0000000c0d0e7389 */ /* 0x00006400000c000b */
[----:B01----:R-:W-:Y:S01]  /*18db0*/  ENDCOLLECTIVE ;  /* 0x000000000000791b */ /* 0x003fe20003800000 */
.L_x_863:
        /* <DEDUP_REMOVED lines=12> */
.L_x_864:
[----:B------:R-:W-:Y:S02]  /*18e80*/  IMAD.MOV.U32 R13, RZ, RZ, R24 ;  /* 0x000000ffff0d7224 */ /* 0x000fe400078e0018 */
[----:B------:R-:W-:Y:S02]  /*18e90*/  IMAD.MOV.U32 R12, RZ, RZ, 0x7 ;  /* 0x00000007ff0c7424 */ /* 0x000fe400078e00ff */
[----:B------:R-:W-:-:S07]  /*18ea0*/  IMAD.MOV.U32 R2, RZ, RZ, R14 ;  /* 0x000000ffff027224 */ /* 0x000fce00078e000e */
[----:B------:R-:W-:Y:S05]  /*18eb0*/  WARPSYNC.COLLECTIVE R15, `(.L_x_865) ;  /* 0x000000000f087348 */ /* 0x000fea0003c00000 */
[----:B------:R0:W1:Y:S02]  /*18ec0*/  SHFL.IDX P6, R14, R13, R12, R11 ;  /* 0x0000000c0d0e7389 */ /* 0x00006400000c000b */
[----:B01----:R-:W-:Y:S01]  /*18ed0*/  ENDCOLLECTIVE ;  /* 0x000000000000791b */ /* 0x003fe20003800000 */
.L_x_865:
[----:B------:R-:W-:-:S04]  /*18ee0*/  IADD3 R2, P0, R2, R7, RZ ;  /* 0x0000000702027210 */ /* 0x000fc80007f1e0ff */
[----:B------:R-:W-:-:S05]  /*18ef0*/  IADD3.X R3, RZ, R3, RZ, P0, !PT ;  /* 0x00000003ff037210 */ /* 0x000fca00007fe4ff */
        /* <DEDUP_REMOVED lines=9> */
.L_x_866:
[----:B------:R-:W-:Y:S01]  /*18f90*/  IMAD.MOV.U32 R2, RZ, RZ, R14 ;  /* 0x000000ffff027224 */ /* 0x000fe200078e000e */
[----:B------:R-:W-:Y:S06]  /*18fa0*/  BRA `(.L_x_867) ;  /* 0xffffffa400007947 */ /* 0x000fec000383ffff */
.L_x_689:
[----:B0-----:R0:W1:Y:S02]  /*18fb0*/  SYNCS.PHASECHK.TRANS64.TRYWAIT P0, [R0+URZ+0x16860], R3 ;  /* 0x01686003000075a7 */ /* 0x001064000800017f */
[----:B-1----:R-:W-:Y:S05]  /*18fc0*/  @!P0 NANOSLEEP.SYNCS 0x989680 ;  /* 0x009896800000895d */ /* 0x002fea0003900000 */
[----:B------:R-:W1:Y:S02]  /*18fd0*/  @!P0 SYNCS.PHASECHK.TRANS64 P0, [R0+URZ+0x16860], R3 ;  /* 0x01686003000085a7 */ /* 0x000e64000800007f */
[----:B-1----:R-:W-:Y:S05]  /*18fe0*/  @!P0 BRA `(.L_x_689) ;  /* 0xfffffffc00f08947 */ /* 0x002fea000383ffff */
[----:B------:R-:W-:Y:S05]  /*18ff0*/  BRA `(.L_x_868) ;  /* 0xffffffa800207947 */ /* 0x000fea000383ffff */
.L_x_690:
[----:B------:R-:W-:Y:S01]  /*19000*/  BSSY B0, `(.L_x_869) ;  /* 0x0000008000007945 */ /* 0x000fe20003800000 */
[----:B------:R-:W-:Y:S01]  /*19010*/  IMAD.MOV.U32 R13, RZ, RZ, R24 ;  /* 0x000000ffff0d7224 */ /* 0x000fe200078e0018 */
[----:B------:R-:W-:Y:S01]  /*19020*/  MOV R11, 0x181f ;  /* 0x0000181f000b7802 */ /* 0x000fe20000000f00 */
[----:B------:R-:W-:Y:S02]  /*19030*/  IMAD.MOV.U32 R12, RZ, RZ, RZ ;  /* 0x000000ffff0c7224 */ /* 0x000fe400078e00ff */
[----:B------:R-:W-:-:S07]  /*19040*/  IMAD.MOV.U32 R15, RZ, RZ, -0x1 ;  /* 0xffffffffff0f7424 */ /* 0x000fce00078e00ff */
[----:B0-----:R-:W-:Y:S05]  /*19050*/  WARPSYNC.COLLECTIVE R15, `(.L_x_870) ;  /* 0x000000000f087348 */ /* 0x001fea0003c00000 */
[----:B------:R1:W2:Y:S02]  /*19060*/  SHFL.IDX P6, R14, R13, R12, R11 ;  /* 0x0000000c0d0e7389 */ /* 0x0002a400000c000b */
[----:B012---:R-:W-:Y:S01]  /*19070*/  ENDCOLLECTIVE ;  /* 0x000000000000791b */ /* 0x007fe20003800000 */
.L_x_870:
[----:B------:R-:W-:Y:S05]  /*19080*/  BSYNC B0 ;  /* 0x0000000000007941 */ /* 0x000fea0003800000 */
.L_x_869:
[----:B------:R-:W-:Y:S01]  /*19090*/  IMAD.MOV.U32 R13, RZ, RZ, R23 ;  /* 0x000000ffff0d7224 */ /* 0x000fe200078e0017 */
[----:B------:R-:W-:Y:S01]  /*190a0*/  MOV R12, RZ ;  /* 0x000000ff000c7202 */ /* 0x000fe20000000f00 */
[----:B------:R-:W-:Y:S01]  /*190b0*/  IMAD.MOV.U32 R11, RZ, RZ, 0x181f ;  /* 0x0000181fff0b7424 */ /* 0x000fe200078e00ff */
[----:B------:R-:W-:Y:S01]  /*190c0*/  ISETP.LT.OR P2, PT, R6, 0x1, P0 ;  /* 0x000000010600780c */ /* 0x000fe20000741670 */
[----:B------:R-:W-:Y:S02]  /*190d0*/  IMAD.MOV.U32 R15, RZ, RZ, -0x1 ;  /* 0xffffffffff0f7424 */ /* 0x000fe400078e00ff */
[----:B------:R-:W-:Y:S02]  /*190e0*/  IMAD.MOV.U32 R3, RZ, RZ, R14 ;  /* 0x000000ffff037224 */ /* 0x000fe400078e000e */
[----:B------:R-:W-:-:S08]  /*190f0*/  IMAD.SHL.U32 R5, R7, 0x2, RZ ;  /* 0x0000000207057824 */ /* 0x000fd000078e00ff */
[----:B------:R-:W-:Y:S05]  /*19100*/  WARPSYNC.COLLECTIVE R15, `(.L_x_871) ;  /* 0x000000000f087348 */ /* 0x000fea0003c00000 */
[----:B------:R0:W1:Y:S02]  /*19110*/  SHFL.IDX P6, R14, R13, R12, R11 ;  /* 0x0000000c0d0e7389 */ /* 0x00006400000c000b */
[----:B01----:R-:W-:Y:S01]  /*19120*/  ENDCOLLECTIVE ;  /* 0x000000000000791b */ /* 0x003fe20003800000 */
.L_x_871:
[----:B------:R-:W-:Y:S02]  /*19130*/  IMAD R4, R4, 0x2, R22 ;  /* 0x0000000204047824 */ /* 0x000fe400078e0216 */
[----:B------:R-:W-:Y:S02]  /*19140*/  IMAD.MOV.U32 R13, RZ, RZ, R24 ;  /* 0x000000ffff0d7224 */ /* 0x000fe400078e0018 */
[----:B------:R-:W-:Y:S01]  /*19150*/  IMAD.MOV.U32 R12, RZ, RZ, 0x1 ;  /* 0x00000001ff0c7424 */ /* 0x000fe200078e00ff */
[----:B------:R-:W-:-:S13]  /*19160*/  IADD3 R2, P1, R14, R5, RZ ;  /* 0x000000050e027210 */ /* 0x000fda0007f3e0ff */
[----:B------:R-:W-:Y:S05]  /*19170*/  WARPSYNC.COLLECTIVE R15, `(.L_x_872) ;  /* 0x000000000f087348 */ /* 0x000fea0003c00000 */
[----:B------:R0:W1:Y:S02]  /*19180*/  SHFL.IDX P6, R14, R13, R12, R11 ;  /* 0x0000000c0d0e7389 */ /* 0x00006400000c000b */
[----:B01----:R-:W-:Y:S01]  /*19190*/  ENDCOLLECTIVE ;  /* 0x000000000000791b */ /* 0x003fe20003800000 */
.L_x_872:
[----:B------:R-:W-:-:S05]  /*191a0*/  IADD3.X R3, RZ, R3, RZ, P1, !PT ;  /* 0x00000003ff037210 */ /* 0x000fca0000ffe4ff */
[----:B------:R-:W-:Y:S01]  /*191b0*/  @!PT LDS RZ, [RZ] ;  /* 0x00000000fffff984 */ /* 0x000fe20000000800 */
[----:B------:R-:W-:Y:S01]  /*191c0*/  @!PT LDS RZ, [RZ] ;  /* 0x00000000fffff984 */ /* 0x000fe20000000800 */
[----:B------:R-:W-:Y:S01]  /*191d0*/  @!PT LDS RZ, [RZ] ;  /* 0x00000000fffff984 */ /* 0x000fe20000000800 */
[----:B------:R0:W-:Y:S01]  /*191e0*/  LDGSTS.E.BYPASS.LTC128B.128 [R4+0x400], desc[UR42][R2.64], !P2 ;  /* 0x0040000002047fae */ /* 0x0001e2000d101d6a */
[----:B------:R-:W-:Y:S01]  /*191f0*/  ISETP.LT.OR P2, PT, R6, 0x11, P0 ;  /* 0x000000110600780c */ /* 0x000fe20000741670 */
[----:B------:R-:W-:Y:S01]  /*19200*/  IMAD.MOV.U32 R13, RZ, RZ, R23 ;  /* 0x000000ffff0d7224 */ /* 0x000fe200078e0017 */
[----:B0-----:R-:W-:-:S11]  /*19210*/  MOV R3, R14 ;  /* 0x0000000e00037202 */ /* 0x001fd60000000f00 */
[----:B------:R-:W-:Y:S05]  /*19220*/  WARPSYNC.COLLECTIVE R15, `(.L_x_873) ;  /* 0x000000000f087348 */ /* 0x000fea0003c00000 */
[----:B------:R0:W1:Y:S02]  /*19230*/  SHFL.IDX P6, R14, R13, R12, R11 ;  /* 0x0000000c0d0e7389 */ /* 0x00006400000c000b */
[----:B01----:R-:W-:Y:S01]  /*19240*/  ENDCOLLECTIVE ;  /* 0x000000000000791b */ /* 0x003fe20003800000 */
.L_x_873:
[----:B------:R-:W-:Y:S01]  /*19250*/  IMAD.MOV.U32 R13, RZ, RZ, R24 ;  /* 0x000000ffff0d7224 */ /* 0x000fe200078e0018 */
[----:B------:R-:W-:Y:S02]  /*19260*/  MOV R12, 0x2 ;  /* 0x00000002000c7802 */ /* 0x000fe40000000f00 */
[----:B------:R-:W-:-:S13]  /*19270*/  IADD3 R2, P1, R14, R5, RZ ;  /* 0x000000050e027210 */ /* 0x000fda0007f3e0ff */
[----:B------:R-:W-:Y:S05]  /*19280*/  WARPSYNC.COLLECTIVE R15, `(.L_x_874) ;  /* 0x000000000f087348 */ /* 0x000fea0003c00000 */
[----:B------:R0:W1:Y:S02]  /*19290*/  SHFL.IDX P6, R14, R13, R12, R11 ;  /* 0x0000000c0d0e7389 */ /* 0x00006400000c000b */
[----:B01----:R-:W-:Y:S01]  /*192a0*/  ENDCOLLECTIVE ;  /* 0x000000000000791b */ /* 0x003fe20003800000 */
.L_x_874:
[----:B------:R-:W-:-:S05]  /*192b0*/  IMAD.X R3, RZ, RZ, R3, P1 ;  /* 0x000000ffff037224 */ /* 0x000fca00008e0603 */
        /* <DEDUP_REMOVED lines=10> */
.L_x_875:
[----:B------:R-:W-:Y:S01]  /*19360*/  MOV R13, R24 ;  /* 0x00000018000d7202 */ /* 0x000fe20000000f00 */
[----:B------:R-:W-:Y:S01]  /*19370*/  IMAD.MOV.U32 R12, RZ, RZ, 0x3 ;  /* 0x00000003ff0c7424 */ /* 0x000fe200078e00ff */
[----:B------:R-:W-:-:S13]  /*19380*/  IADD3 R2, P1, R14, R5, RZ ;  /* 0x000000050e027210 */ /* 0x000fda0007f3e0ff */
[----:B------:R-:W-:Y:S05]  /*19390*/  WARPSYNC.COLLECTIVE R15, `(.L_x_876) ;  /* 0x000000000f087348 */ /* 0x000fea0003c00000 */
[----:B------:R0:W1:Y:S02]  /*193a0*/  SHFL.IDX P6, R14, R13, R12, R11 ;  /* 0x0000000c0d0e7389 */ /* 0x00006400000c000b */
[----:B01----:R-:W-:Y:S01]  /*193b0*/  ENDCOLLECTIVE ;  /* 0x000000000000791b */ /* 0x003fe20003800000 */
.L_x_876:
        /* <DEDUP_REMOVED lines=11> */
.L_x_877:
[----:B------:R-:W-:Y:S02]  /*19470*/  IMAD.MOV.U32 R13, RZ, RZ, R24 ;  /* 0x000000ffff0d7224 */ /* 0x000fe400078e0018 */
[----:B------:R-:W-:Y:S01]  /*19480*/  IMAD.MOV.U32 R12, RZ, RZ, 0x4 ;  /* 0x00000004ff0c7424 */ /* 0x000fe200078e00ff */
[----:B------:R-:W-:-:S13]  /*19490*/  IADD3 R2, P1, R14, R5, RZ ;  /* 0x000000050e027210 */ /* 0x000fda0007f3e0ff */
[----:B------:R-:W-:Y:S05]  /*194a0*/  WARPSYNC.COLLECTIVE R15, `(.L_x_878) ;  /* 0x000000000f087348 */ /* 0x000fea0003c00000 */
[----:B------:R0:W1:Y:S02]  /*194b0*/  SHFL.IDX P6, R14, R13, R12, R11 ;  /* 0x0000000c0d0e7389 */ /* 0x00006400000c000b */
[----:B01----:R-:W-:Y:S01]  /*194c0*/  ENDCOLLECTIVE ;  /* 0x000000000000791b */ /* 0x003fe20003800000 */
.L_x_878:
        /* <DEDUP_REMOVED lines=11> */
.L_x_879:
[----:B------:R-:W-:Y:S02]  /*19580*/  IMAD.MOV.U32 R13, RZ, RZ, R24 ;  /* 0x000000ffff0d7224 */ /* 0x000fe400078e0018 */
[----:B------:R-:W-:Y:S01]  /*19590*/  IMAD.MOV.U32 R12, RZ, RZ, 0x5 ;  /* 0x00000005ff0c7424 */ /* 0x000fe200078e00ff */
[----:B------:R-:W-:-:S13]  /*195a0*/  IADD3 R2, P1, R14, R5, RZ ;  /* 0x000000050e027210 */ /* 0x000fda0007f3e0ff */
[----:B------:R-:W-:Y:S05]  /*195b0*/  WARPSYNC.COLLECTIVE R15, `(.L_x_880) ;  /* 0x000000000f087348 */ /* 0x000fea0003c00000 */
[----:B------:R0:W1:Y:S02]  /*195c0*/  SHFL.IDX P6, R14, R13, R12, R11 ;  /* 0x0000000c0d0e7389 */ /* 0x00006400000c000b */
[----:B01----:R-:W-:Y:S01]  /*195d0*/  ENDCOLLECTIVE ;  /* 0x000000000000791b */ /* 0x003fe20003800000 */
.L_x_880:
[----:B------:R-:W-:-:S05]  /*195e0*/  IMAD.X R3, RZ, RZ, R3, P1 ;  /* 0x000000ffff037224 */ /* 0x000fca00008e0603 */
        /* <DEDUP_REMOVED lines=10> */
.L_x_881:
[----:B------:R-:W-:Y:S01]  /*19690*/  IMAD.MOV.U32 R13, RZ, RZ, R24 ;  /* 0x000000ffff0d7224 */ /* 0x000fe200078e0018 */
[----:B------:R-:W-:Y:S02]  /*196a0*/  MOV R12, 0x6 ;  /* 0x00000006000c7802 */ /* 0x000fe40000000f00 */
[----:B------:R-:W-:-:S13]  /*196b0*/  IADD3 R2, P1, R14, R5, RZ ;  /* 0x000000050e027210 */ /* 0x000fda0007f3e0ff */
[----:B------:R-:W-:Y:S05]  /*196c0*/  WARPSYNC.COLLECTIVE R15, `(.L_x_882) ;  /* 0x000000000f087348 */ /* 0x000fea0003c00000 */
[----:B------:R0:W1:Y:S02]  /*196d0*/  SHFL.IDX P6, R14, R13, R12, R11 ;  /* 0x0000000c0d0e7389 */ /* 0x00006400000c000b */
[----:B01----:R-:W-:Y:S01]  /*196e0*/  ENDCOLLECTIVE ;  /* 0x000000000000791b */ /* 0x003fe20003800000 */
.L_x_882:
        /* <DEDUP_REMOVED lines=11> */
.L_x_883:
[----:B------:R-:W-:Y:S01]  /*197a0*/  MOV R13, R24 ;  /* 0x00000018000d7202 */ /* 0x000fe20000000f00 */
[----:B------:R-:W-:Y:S01]  /*197b0*/  IMAD.MOV.U32 R12, RZ, RZ, 0x7 ;  /* 0x00000007ff0c7424 */ /* 0x000fe200078e00ff */
[----:B------:R-:W-:-:S13]  /*197c0*/  IADD3 R2, P1, R14, R5, RZ ;  /* 0x000000050e027210 */ /* 0x000fda0007f3e0ff */
[----:B------:R-:W-:Y:S05]  /*197d0*/  WARPSYNC.COLLECTIVE R15, `(.L_x_884) ;  /* 0x000000000f087348 */ /* 0x000fea0003c00000 */
[----:B------:R0:W1:Y:S02]  /*197e0*/  SHFL.IDX P6, R14, R13, R12, R11 ;  /* 0x0000000c0d0e7389 */ /* 0x00006400000c000b */
[----:B01----:R-:W-:Y:S01]  /*197f0*/  ENDCOLLECTIVE ;  /* 0x000000000000791b */ /* 0x003fe20003800000 */
.L_x_884:
        /* <DEDUP_REMOVED lines=10> */
.L_x_885:
[----:B------:R-:W-:Y:S05]  /*198a0*/  BRA `(.L_x_886) ;  /* 0xffffffa000f07947 */ /* 0x000fea000383ffff */
.L_x_695:
[----:B------:R-:W-:Y:S01]  /*198b0*/  BSSY B0, `(.L_x_887) ;  /* 0x0000008000007945 */ /* 0x000fe20003800000 */
[----:B------:R-:W-:Y:S01]  /*198c0*/  MOV R13, R16 ;  /* 0x00000010000d7202 */ /* 0x000fe20000000f00 */
[----:B------:R-:W-:Y:S02]  /*198d0*/  IMAD.MOV.U32 R12, RZ, RZ, RZ ;  /* 0x000000ffff0c7224 */ /* 0x000fe400078e00ff */
[----:B------:R-:W-:Y:S02]  /*198e0*/  IMAD.MOV.U32 R11, RZ, RZ, 0x1f ;  /* 0x0000001fff0b7424 */ /* 0x000fe400078e00ff */
[----:B------:R-:W-:-:S07]  /*198f0*/  IMAD.MOV.U32 R15, RZ, RZ, -0x1 ;  /* 0xffffffffff0f7424 */ /* 0x000fce00078e00ff */
[----:B------:R-:W-:Y:S05]  /*19900*/  WARPSYNC.COLLECTIVE R15, `(.L_x_888) ;  /* 0x000000000f087348 */ /* 0x000fea0003c00000 */
[----:B------:R0:W1:Y:S02]  /*19910*/  SHFL.IDX P6, R14, R13, R12, R11 ;  /* 0x0000000c0d0e7389 */ /* 0x00006400000c000b */
[----:B01----:R-:W-:Y:S01]  /*19920*/  ENDCOLLECTIVE ;  /* 0x000000000000791b */ /* 0x003fe20003800000 */
.L_x_888:
[----:B------:R-:W-:Y:S05]  /*19930*/  BSYNC B0 ;  /* 0x0000000000007941 */ /* 0x000fea0003800000 */
.L_x_887:
[----:B------:R-:W-:Y:S01]  /*19940*/  IMAD.MOV.U32 R13, RZ, RZ, R16 ;  /* 0x000000ffff0d7224 */ /* 0x000fe200078e0010 */
[----:B------:R-:W-:Y:S01]  /*19950*/  MOV R15, 0xffffffff ;  /* 0xffffffff000f7802 */ /* 0x000fe20000000f00 */
[----:B------:R-:W-:Y:S01]  /*19960*/  IMAD.MOV.U32 R12, RZ, RZ, 0x1 ;  /* 0x00000001ff0c7424 */ /* 0x000fe200078e00ff */
[----:B------:R-:W-:Y:S01]  /*19970*/  MOV R0, R14 ;  /* 0x0000000e00007202 */ /* 0x000fe20000000f00 */
[----:B------:R-:W-:Y:S02]  /*19980*/  IMAD.MOV.U32 R11, RZ, RZ, 0x1f ;  /* 0x0000001fff0b7424 */ /* 0x000fe400078e00ff */
[----:B------:R-:W-:-:S07]  /*19990*/  IMAD.IADD R5, R19, 0x1, R8 ;  /* 0x0000000113057824 */ /* 0x000fce00078e0208 */
[----:B------:R-:W-:Y:S05]  /*199a0*/  WARPSYNC.COLLECTIVE R15, `(.L_x_889) ;  /* 0x000000000f087348 */ /* 0x000fea0003c00000 */
[----:B------:R0:W1:Y:S02]  /*199b0*/  SHFL.IDX P6, R14, R13, R12, R11 ;  /* 0x0000000c0d0e7389 */ /* 0x00006400000c000b */
[----:B01----:R-:W-:Y:S01]  /*199c0*/  ENDCOLLECTIVE ;  /* 0x000000000000791b */ /* 0x003fe20003800000 */
.L_x_889:
[----:B------:R-:W-:Y:S02]  /*199d0*/  ULDC UR4, c[0x0][0xc3c] ;  /* 0x00030f0000047ab9 */ /* 0x000fe40000000800 */
[----:B------:R-:W-:-:S13]  /*199e0*/  ISETP.GE.OR P1, PT, R5, UR4, !P0 ;  /* 0x0000000405007c0c */ /* 0x000fda000c726670 */
[----:B------:R-:W0:Y:S01]  /*199f0*/  @!P1 LDC.64 R2, c[0x0][0xc80] ;  /* 0x00032000ff029b82 */ /* 0x000e220000000a00 */
[----:B------:R-:W-:Y:S02]  /*19a00*/  IMAD.MOV.U32 R11, RZ, RZ, RZ ;  /* 0x000000ffff0b7224 */ /* 0x000fe400078e00ff */
[----:B------:R-:W-:Y:S02]  /*19a10*/  IMAD.MOV.U32 R4, RZ, RZ, R14 ;  /* 0x000000ffff047224 */ /* 0x000fe400078e000e */
[----:B0-----:R-:W-:-:S06]  /*19a20*/  @!P1 IMAD.WIDE R2, R5, 0x4, R2 ;  /* 0x0000000405029825 */ /* 0x001fcc00078e0202 */
[----:B------:R0:W2:Y:S01]  /*19a30*/  @!P1 LDG.E R3, desc[UR42][R2.64] ;  /* 0x0000002a02039981 */ /* 0x0000a2000c1e1900 */
[C---:B------:R-:W-:Y:S02]  /*19a40*/  ISETP.GE.U32.AND P2, PT, R8.reuse, 0x2, PT ;  /* 0x000000020800780c */ /* 0x040fe40003f46070 */
[C---:B------:R-:W-:Y:S02]  /*19a50*/  ISETP.GE.U32.AND P3, PT, R8.reuse, 0x4, PT ;  /* 0x000000040800780c */ /* 0x040fe40003f66070 */
[C---:B------:R-:W-:Y:S02]  /*19a60*/  ISETP.GE.U32.AND P4, PT, R8.reuse, 0x8, PT ;  /* 0x000000080800780c */ /* 0x040fe40003f86070 */
[C---:B------:R-:W-:Y:S01]  /*19a70*/  ISETP.GE.U32.AND P5, PT, R8.reuse, 0x10, PT ;  /* 0x000000100800780c */ /* 0x040fe20003fa6070 */
[----:B0-----:R-:W-:Y:S01]  /*19a80*/  IMAD.MOV.U32 R2, RZ, RZ, RZ ;  /* 0x000000ffff027224 */ /* 0x001fe200078e00ff */
[----:B--2---:R-:W-:Y:S02]  /*19a90*/  @!P1 MOV R2, R3 ;  /* 0x0000000300029202 */ /* 0x004fe40000000f00 */
[----:B------:R-:W-:-:S03]  /*19aa0*/  ISETP.NE.AND P1, PT, R8, RZ, PT ;  /* 0x000000ff0800720c */ /* 0x000fc60003f25270 */
[----:B------:R-:W-:-:S10]  /*19ab0*/  IMAD.MOV.U32 R13, RZ, RZ, R2 ;  /* 0x000000ffff0d7224 */ /* 0x000fd400078e0002 */
[----:B------:R-:W-:Y:S05]  /*19ac0*/  WARPSYNC.COLLECTIVE R15, `(.L_x_890) ;  /* 0x000000000f087348 */ /* 0x000fea0003c00000 */
[----:B------:R0:W1:Y:S02]  /*19ad0*/  SHFL.UP P6, R14, R13, R12, R11 ;  /* 0x0400000c0d0e7389 */ /* 0x00006400000c000b */
[----:B01----:R-:W-:Y:S01]  /*19ae0*/  ENDCOLLECTIVE ;  /* 0x000000000000791b */ /* 0x003fe20003800000 */
.L_x_890:
[----:B------:R-:W-:Y:S01]  /*19af0*/  IMAD.MOV.U32 R12, RZ, RZ, 0x2 ;  /* 0x00000002ff0c7424 */ /* 0x000fe200078e00ff */
[----:B------:R-:W-:-:S05]  /*19b00*/  SEL R5, R14, RZ, P1 ;  /* 0x000000ff0e057207 */ /* 0x000fca0000800000 */
[----:B------:R-:W-:-:S05]  /*19b10*/  IMAD.IADD R5, R2, 0x1, R5 ;  /* 0x0000000102057824 */ /* 0x000fca00078e0205 */
[----:B------:R-:W-:-:S07]  /*19b20*/  MOV R13, R5 ;  /* 0x00000005000d7202 */ /* 0x000fce0000000f00 */
[----:B------:R-:W-:Y:S05]  /*19b30*/  WARPSYNC.COLLECTIVE R15, `(.L_x_891) ;  /* 0x000000000f087348 */ /* 0x000fea0003c00000 */
[----:B------:R0:W1:Y:S02]  /*19b40*/  SHFL.UP P6, R14, R13, R12, R11 ;  /* 0x0400000c0d0e7389 */ /* 0x00006400000c000b */
[----:B01----:R-:W-:Y:S01]  /*19b50*/  ENDCOLLECTIVE ;  /* 0x000000000000791b */ /* 0x003fe20003800000 */
.L_x_891:
[----:B------:R-:W-:Y:S02]  /*19b60*/  MOV R12, 0x4 ;  /* 0x00000004000c7802 */ /* 0x000fe40000000f00 */
[----:B------:R-:W-:-:S05]  /*19b70*/  SEL R6, R14, RZ, P2 ;  /* 0x000000ff0e067207 */ /* 0x000fca0001000000 */
[----:B------:R-:W-:-:S04]  /*19b80*/  IMAD.IADD R6, R5, 0x1, R6 ;  /* 0x0000000105067824 */ /* 0x000fc800078e0206 */
[----:B------:R-:W-:-:S07]  /*19b90*/  IMAD.MOV.U32 R13, RZ, RZ, R6 ;  /* 0x000000ffff0d7224 */ /* 0x000fce00078e0006 */
[----:B------:R-:W-:Y:S05]  /*19ba0*/  WARPSYNC.COLLECTIVE R15, `(.L_x_892) ;  /* 0x000000000f087348 */ /* 0x000fea0003c00000 */
[----:B------:R0:W1:Y:S02]  /*19bb0*/  SHFL.UP P6, R14, R13, R12, R11 ;  /* 0x0400000c0d0e7389 */ /* 0x00006400000c000b */
[----:B01----:R-:W-:Y:S01]  /*19bc0*/  ENDCOLLECTIVE ;  /* 0x000000000000791b */ /* 0x003fe20003800000 */
.L_x_892:
[----:B------:R-:W-:Y:S01]  /*19bd0*/  IMAD.MOV.U32 R12, RZ, RZ, 0x8 ;  /* 0x00000008ff0c7424 */ /* 0x000fe200078e00ff */
[----:B------:R-:W-:-:S05]  /*19be0*/  SEL R7, R14, RZ, P3 ;  /* 0x000000ff0e077207 */ /* 0x000fca0001800000 */
[----:B------:R-:W-:-:S04]  /*19bf0*/  IMAD.IADD R7, R6, 0x1, R7 ;  /* 0x0000000106077824 */ /* 0x000fc800078e0207 */
[----:B------:R-:W-:-:S07]  /*19c00*/  IMAD.MOV.U32 R13, RZ, RZ, R7 ;  /* 0x000000ffff0d7224 */ /* 0x000fce00078e0007 */
[----:B------:R-:W-:Y:S05]  /*19c10*/  WARPSYNC.COLLECTIVE R15, `(.L_x_893) ;  /* 0x000000000f087348 */ /* 0x000fea0003c00000 */
[----:B------:R0:W1:Y:S02]  /*19c20*/  SHFL.UP P6, R14, R13, R12, R11 ;  /* 0x0400000c0d0e7389 */ /* 0x00006400000c000b */
[----:B01----:R-:W-:Y:S01]  /*19c30*/  ENDCOLLECTIVE ;  /* 0x000000000000791b */ /* 0x003fe20003800000 */
.L_x_893:
[----:B------:R-:W-:Y:S01]  /*19c40*/  IMAD.MOV.U32 R12, RZ, RZ, 0x10 ;  /* 0x00000010ff0c7424 */ /* 0x000fe200078e00ff */
[----:B------:R-:W-:-:S04]  /*19c50*/  SEL R14, R14, RZ, P4 ;  /* 0x000000ff0e0e7207 */ /* 0x000fc80002000000 */
[----:B------:R-:W-:-:S05]  /*19c60*/  IADD3 R5, R7, R14, RZ ;  /* 0x0000000e07057210 */ /* 0x000fca0007ffe0ff */
[----:B------:R-:W-:-:S07]  /*19c70*/  IMAD.MOV.U32 R13, RZ, RZ, R5 ;  /* 0x000000ffff0d7224 */ /* 0x000fce00078e0005 */
[----:B------:R-:W-:Y:S05]  /*19c80*/  WARPSYNC.COLLECTIVE R15, `(.L_x_894) ;  /* 0x000000000f087348 */ /* 0x000fea0003c00000 */
[----:B------:R0:W1:Y:S02]  /*19c90*/  SHFL.UP P6, R14, R13, R12, R11 ;  /* 0x0400000c0d0e7389 */ /* 0x00006400000c000b */
[----:B01----:R-:W-:Y:S01]  /*19ca0*/  ENDCOLLECTIVE ;  /* 0x000000000000791b */ /* 0x003fe20003800000 */
.L_x_894:
[----:B------:R-:W-:Y:S02]  /*19cb0*/  IMAD.MOV.U32 R12, RZ, RZ, 0x1f ;  /* 0x0000001fff0c7424 */ /* 0x000fe400078e00ff */
[----:B------:R-:W-:Y:S01]  /*19cc0*/  IMAD.MOV.U32 R11, RZ, RZ, 0x1f ;  /* 0x0000001fff0b7424 */ /* 0x000fe200078e00ff */
[----:B------:R-:W-:-:S05]  /*19cd0*/  SEL R14, R14, RZ, P5 ;  /* 0x000000ff0e0e7207 */ /* 0x000fca0002800000 */
[----:B------:R-:W-:-:S05]  /*19ce0*/  IMAD.IADD R3, R5, 0x1, R14 ;  /* 0x0000000105037824 */ /* 0x000fca00078e020e */
[----:B------:R-:W-:-:S07]  /*19cf0*/  MOV R13, R3 ;  /* 0x00000003000d7202 */ /* 0x000fce0000000f00 */
[----:B------:R-:W-:Y:S05]  /*19d00*/  WARPSYNC.COLLECTIVE R15, `(.L_x_895) ;  /* 0x000000000f087348 */ /* 0x000fea0003c00000 */
[----:B------:R0:W1:Y:S02]  /*19d10*/  SHFL.IDX P6, R14, R13, R12, R11 ;  /* 0x0000000c0d0e7389 */ /* 0x00006400000c000b */
[----:B01----:R-:W-:Y:S01]  /*19d20*/  ENDCOLLECTIVE ;  /* 0x000000000000791b */ /* 0x003fe20003800000 */
.L_x_895:
[----:B------:R-:W-:Y:S05]  /*19d30*/  BRA `(.L_x_896) ;  /* 0xffffffa000f87947 */ /* 0x000fea000383ffff */
.L_x_700:
[----:B------:R-:W-:Y:S01]  /*19d40*/  BSSY B0, `(.L_x_897) ;  /* 0x0000008000007945 */ /* 0x000fe20003800000 */
[----:B-----5:R-:W-:Y:S01]  /*19d50*/  IMAD.MOV.U32 R13, RZ, RZ, R2 ;  /* 0x000000ffff0d7224 */ /* 0x020fe200078e0002 */
[----:B------:R-:W-:Y:S01]  /*19d60*/  MOV R12, 0x1 ;  /* 0x00000001000c7802 */ /* 0x000fe20000000f00 */
[----:B------:R-:W-:Y:S02]  /*19d70*/  IMAD.MOV.U32 R11, RZ, RZ, RZ ;  /* 0x000000ffff0b7224 */ /* 0x000fe400078e00ff */
[----:B------:R-:W-:-:S07]  /*19d80*/  IMAD.MOV.U32 R15, RZ, RZ, -0x1 ;  /* 0xffffffffff0f7424 */ /* 0x000fce00078e00ff */
[----:B01----:R-:W-:Y:S05]  /*19d90*/  WARPSYNC.COLLECTIVE R15, `(.L_x_898) ;  /* 0x000000000f087348 */ /* 0x003fea0003c00000 */
[----:B------:R2:W3:Y:S02]  /*19da0*/  SHFL.UP P6, R14, R13, R12, R11 ;  /* 0x0400000c0d0e7389 */ /* 0x0004e400000c000b */
[----:B0123--:R-:W-:Y:S01]  /*19db0*/  ENDCOLLECTIVE ;  /* 0x000000000000791b */ /* 0x00ffe20003800000 */
.L_x_898:
[----:B------:R-:W-:Y:S05]  /*19dc0*/  BSYNC B0 ;  /* 0x0000000000007941 */ /* 0x000fea0003800000 */
.L_x_897:
[----:B------:R-:W-:Y:S01]  /*19dd0*/  SEL R13, R14, RZ, P1 ;  /* 0x000000ff0e0d7207 */ /* 0x000fe20000800000 */
[----:B------:R-:W-:Y:S01]  /*19de0*/  IMAD.MOV.U32 R11, RZ, RZ, RZ ;  /* 0x000000ffff0b7224 */ /* 0x000fe200078e00ff */
[----:B------:R-:W-:Y:S01]  /*19df0*/  MOV R12, 0x2 ;  /* 0x00000002000c7802 */ /* 0x000fe20000000f00 */
[----:B------:R-:W-:Y:S02]  /*19e00*/  IMAD.MOV.U32 R15, RZ, RZ, -0x1 ;  /* 0xffffffffff0f7424 */ /* 0x000fe400078e00ff */
[----:B------:R-:W-:-:S07]  /*19e10*/  IMAD.IADD R13, R2, 0x1, R13 ;  /* 0x00000001020d7824 */ /* 0x000fce00078e020d */
[----:B------:R-:W-:Y:S05]  /*19e20*/  WARPSYNC.COLLECTIVE R15, `(.L_x_899) ;  /* 0x000000000f087348 */ /* 0x000fea0003c00000 */
[----:B------:R0:W1:Y:S02]  /*19e30*/  SHFL.UP P6, R14, R13, R12, R11 ;  /* 0x0400000c0d0e7389 */ /* 0x00006400000c000b */
[----:B01----:R-:W-:Y:S01]  /*19e40*/  ENDCOLLECTIVE ;  /* 0x000000000000791b */ /* 0x003fe20003800000 */
.L_x_899:
[----:B------:R-:W-:Y:S01]  /*19e50*/  IMAD.MOV.U32 R12, RZ, RZ, 0x4 ;  /* 0x00000004ff0c7424 */ /* 0x000fe200078e00ff */
[----:B------:R-:W-:-:S05]  /*19e60*/  SEL R14, R14, RZ, P2 ;  /* 0x000000ff0e0e7207 */ /* 0x000fca0001000000 */
[----:B------:R-:W-:-:S05]  /*19e70*/  IMAD.IADD R3, R13, 0x1, R14 ;  /* 0x000000010d037824 */ /* 0x000fca00078e020e */
[----:B------:R-:W-:-:S07]  /*19e80*/  MOV R13, R3 ;  /* 0x00000003000d7202 */ /* 0x000fce0000000f00 */
[----:B------:R-:W-:Y:S05]  /*19e90*/  WARPSYNC.COLLECTIVE R15, `(.L_x_900) ;  /* 0x000000000f087348 */ /* 0x000fea0003c00000 */
[----:B------:R0:W1:Y:S02]  /*19ea0*/  SHFL.UP P6, R14, R13, R12, R11 ;  /* 0x0400000c0d0e7389 */ /* 0x00006400000c000b */
[----:B01----:R-:W-:Y:S01]  /*19eb0*/  ENDCOLLECTIVE ;  /* 0x000000000000791b */ /* 0x003fe20003800000 */
.L_x_900:
[----:B------:R-:W-:Y:S02]  /*19ec0*/  MOV R12, 0x8 ;  /* 0x00000008000c7802 */ /* 0x000fe40000000f00 */
[----:B------:R-:W-:-:S05]  /*19ed0*/  SEL R14, R14, RZ, P3 ;  /* 0x000000ff0e0e7207 */ /* 0x000fca0001800000 */
[----:B------:R-:W-:-:S04]  /*19ee0*/  IMAD.IADD R5, R3, 0x1, R14 ;  /* 0x0000000103057824 */ /* 0x000fc800078e020e */
[----:B------:R-:W-:-:S07]  /*19ef0*/  IMAD.MOV.U32 R13, RZ, RZ, R5 ;  /* 0x000000ffff0d7224 */ /* 0x000fce00078e0005 */
[----:B------:R-:W-:Y:S05]  /*19f00*/  WARPSYNC.COLLECTIVE R15, `(.L_x_901) ;  /* 0x000000000f087348 */ /* 0x000fea0003c00000 */
[----:B------:R0:W1:Y:S02]  /*19f10*/  SHFL.UP P6, R14, R13, R12, R11 ;  /* 0x0400000c0d0e7389 */ /* 0x00006400000c000b */
[----:B01----:R-:W-:Y:S01]  /*19f20*/  ENDCOLLECTIVE ;  /* 0x000000000000791b */ /* 0x003fe20003800000 */
.L_x_901:
[----:B------:R-:W-:Y:S01]  /*19f30*/  IMAD.MOV.U32 R12, RZ, RZ, 0x10 ;  /* 0x00000010ff0c7424 */ /* 0x000fe200078e00ff */
[----:B------:R-:W-:-:S05]  /*19f40*/  SEL R6, R14, RZ, P4 ;  /* 0x000000ff0e067207 */ /* 0x000fca0002000000 */
[----:B------:R-:W-:-:S04]  /*19f50*/  IMAD.IADD R6, R5, 0x1, R6 ;  /* 0x0000000105067824 */ /* 0x000fc800078e0206 */
[----:B------:R-:W-:-:S07]  /*19f60*/  IMAD.MOV.U32 R13, RZ, RZ, R6 ;  /* 0x000000ffff0d7224 */ /* 0x000fce00078e0006 */
[----:B------:R-:W-:Y:S05]  /*19f70*/  WARPSYNC.COLLECTIVE R15, `(.L_x_902) ;  /* 0x000000000f087348 */ /* 0x000fea0003c00000 */
[----:B------:R0:W1:Y:S02]  /*19f80*/  SHFL.UP P6, R14, R13, R12, R11 ;  /* 0x0400000c0d0e7389 */ /* 0x00006400000c000b */
[----:B01----:R-:W-:Y:S01]  /*19f90*/  ENDCOLLECTIVE ;  /* 0x000000000000791b */ /* 0x003fe20003800000 */
.L_x_902:
[----:B------:R-:W-:Y:S02]  /*19fa0*/  IMAD.MOV.U32 R12, RZ, RZ, 0x1f ;  /* 0x0000001fff0c7424 */ /* 0x000fe400078e00ff */
[----:B------:R-:W-:Y:S01]  /*19fb0*/  IMAD.MOV.U32 R11, RZ, RZ, 0x1f ;  /* 0x0000001fff0b7424 */ /* 0x000fe200078e00ff */
[----:B------:R-:W-:-:S04]  /*19fc0*/  SEL R3, R14, RZ, P5 ;  /* 0x000000ff0e037207 */ /* 0x000fc80002800000 */
[----:B------:R-:W-:-:S05]  /*19fd0*/  IADD3 R3, R6, R3, RZ ;  /* 0x0000000306037210 */ /* 0x000fca0007ffe0ff */
[----:B------:R-:W-:-:S07]  /*19fe0*/  IMAD.MOV.U32 R13, RZ, RZ, R3 ;  /* 0x000000ffff0d7224 */ /* 0x000fce00078e0003 */
[----:B------:R-:W-:Y:S05]  /*19ff0*/  WARPSYNC.COLLECTIVE R15, `(.L_x_903) ;  /* 0x000000000f087348 */ /* 0x000fea0003c00000 */
[----:B------:R0:W1:Y:S02]  /*1a000*/  SHFL.IDX P6, R14, R13, R12, R11 ;  /* 0x0000000c0d0e7389 */ /* 0x00006400000c000b */
[----:B01----:R-:W-:Y:S01]  /*1a010*/  ENDCOLLECTIVE ;  /* 0x000000000000791b */ /* 0x003fe20003800000 */
.L_x_903:
[----:B------:R-:W-:Y:S05]  /*1a020*/  BRA `(.L_x_904) ;  /* 0xffffffa000d87947 */ /* 0x000fea000383ffff */
.L_x_702:
[----:B------:R-:W-:Y:S01]  /*1a030*/  BSSY B0, `(.L_x_905) ;  /* 0x0000006000007945 */ /* 0x000fe20003800000 */
[----:B------:R-:W-:Y:S02]  /*1a040*/  PLOP3.LUT P6, PT, P6, PT, PT, 0x8, 0x0 ;  /* 0x000000000000781c */ /* 0x000fe400037ce170 */
[----:B------:R-:W-:-:S11]  /*1a050*/  MOV R15, 0xffffffff ;  /* 0xffffffff000f7802 */ /* 0x000fd60000000f00 */
[----:B0-----:R-:W-:Y:S05]  /*1a060*/  WARPSYNC.COLLECTIVE R15, `(.L_x_906) ;  /* 0x000000000f087348 */ /* 0x001fea0003c00000 */
[----:B------:R-:W-:Y:S01]  /*1a070*/  VOTE.ANY R14, PT, P6 ;  /* 0x00000000000e7806 */ /* 0x000fe200030e0100 */
[----:B0-----:R-:W-:Y:S06]  /*1a080*/  ENDCOLLECTIVE ;  /* 0x000000000000791b */ /* 0x001fec0003800000 */
.L_x_906:
[----:B------:R-:W-:Y:S05]  /*1a090*/  BSYNC B0 ;  /* 0x0000000000007941 */ /* 0x000fea0003800000 */
.L_x_905:
[----:B------:R-:W-:Y:S01]  /*1a0a0*/  IMAD.MOV.U32 R6, RZ, RZ, R14 ;  /* 0x000000ffff067224 */ /* 0x000fe200078e000e */
[----:B------:R-:W-:Y:S01]  /*1a0b0*/  MOV R11, 0x1f ;  /* 0x0000001f000b7802 */ /* 0x000fe20000000f00 */
[----:B------:R-:W-:Y:S02]  /*1a0c0*/  IMAD.MOV.U32 R13, RZ, RZ, R2 ;  /* 0x000000ffff0d7224 */ /* 0x000fe400078e0002 */
[----:B------:R-:W0:Y:S01]  /*1a0d0*/  POPC R4, R6 ;  /* 0x0000000600047309 */ /* 0x000e220000000000 */
[----:B------:R-:W-:Y:S02]  /*1a0e0*/  IMAD.MOV.U32 R15, RZ, RZ, -0x1 ;  /* 0xffffffffff0f7424 */ /* 0x000fe400078e00ff */
[----:B0-----:R-:W-:-:S07]  /*1a0f0*/  IMAD.MOV.U32 R12, RZ, RZ, R4 ;  /* 0x000000ffff0c7224 */ /* 0x001fce00078e0004 */
[----:B------:R-:W-:Y:S05]  /*1a100*/  WARPSYNC.COLLECTIVE R15, `(.L_x_907) ;  /* 0x000000000f087348 */ /* 0x000fea0003c00000 */
[----:B------:R0:W1:Y:S02]  /*1a110*/  SHFL.IDX P6, R14, R13, R12, R11 ;  /* 0x0000000c0d0e7389 */ /* 0x00006400000c000b */
[----:B01----:R-:W-:Y:S01]  /*1a120*/  ENDCOLLECTIVE ;  /* 0x000000000000791b */ /* 0x003fe20003800000 */
.L_x_907:
[----:B------:R-:W-:Y:S01]  /*1a130*/  IMAD.MOV.U32 R17, RZ, RZ, R14 ;  /* 0x000000ffff117224 */ /* 0x000fe200078e000e */
[----:B------:R-:W-:Y:S06]  /*1a140*/  BRA `(.L_x_908) ;  /* 0xffffffa000c87947 */ /* 0x000fec000383ffff */
.L_x_704:
[----:B------:R-:W-:Y:S01]  /*1a150*/  BSSY B0, `(.L_x_909) ;  /* 0x0000007000007945 */ /* 0x000fe20003800000 */
[----:B------:R-:W-:Y:S01]  /*1a160*/  IMAD.MOV.U32 R13, RZ, RZ, R3 ;  /* 0x000000ffff0d7224 */ /* 0x000fe200078e0003 */
[----:B------:R-:W-:Y:S01]  /*1a170*/  MOV R11, 0x1f ;  /* 0x0000001f000b7802 */ /* 0x000fe20000000f00 */
[----:B------:R-:W-:-:S07]  /*1a180*/  IMAD.MOV.U32 R15, RZ, RZ, -0x1 ;  /* 0xffffffffff0f7424 */ /* 0x000fce00078e00ff */
[----:B012---:R-:W-:Y:S05]  /*1a190*/  WARPSYNC.COLLECTIVE R15, `(.L_x_910) ;  /* 0x000000000f087348 */ /* 0x007fea0003c00000 */
[----:B------:R3:W4:Y:S02]  /*1a1a0*/  SHFL.IDX P6, R14, R13, R12, R11 ;  /* 0x0000000c0d0e7389 */ /* 0x00072400000c000b */
[----:B01234-:R-:W-:Y:S01]  /*1a1b0*/  ENDCOLLECTIVE ;  /* 0x000000000000791b */ /* 0x01ffe20003800000 */
.L_x_910:
[----:B------:R-:W-:Y:S05]  /*1a1c0*/  BSYNC B0 ;  /* 0x0000000000007941 */ /* 0x000fea0003800000 */
.L_x_909:
[----:B------:R-:W-:Y:S05]  /*1a1d0*/  BRA `(.L_x_703) ;  /* 0xffffffa000c07947 */ /* 0x000fea000383ffff */
.L_x_708:
[----:B0-----:R0:W1:Y:S02]  /*1a1e0*/  SYNCS.PHASECHK.TRANS64.TRYWAIT P0, [R4+URZ+0x16820], R0 ;  /* 0x01682000040075a7 */ /* 0x001064000800017f */
[----:B-1----:R-:W-:Y:S05]  /*1a1f0*/  @!P0 NANOSLEEP.SYNCS 0x989680 ;  /* 0x009896800000895d */ /* 0x002fea0003900000 */
[----:B------:R-:W1:Y:S02]  /*1a200*/  @!P0 SYNCS.PHASECHK.TRANS64 P0, [R4+URZ+0x16820], R0 ;  /* 0x01682000040085a7 */ /* 0x000e64000800007f */
[----:B-1----:R-:W-:Y:S05]  /*1a210*/  @!P0 BRA `(.L_x_708) ;  /* 0xfffffffc00f08947 */ /* 0x002fea000383ffff */
[----:B------:R-:W-:Y:S05]  /*1a220*/  BRA `(.L_x_911) ;  /* 0xffffffa400ac7947 */ /* 0x000fea000383ffff */
.L_x_709:
[----:B------:R-:W1:Y:S01]  /*1a230*/  S2R R2, SR_TID.X ;  /* 0x0000000000027919 */ /* 0x000e620000002100 */
[----:B------:R-:W-:Y:S01]  /*1a240*/  BSSY B0, `(.L_x_912) ;  /* 0x000000a000007945 */ /* 0x000fe20003800000 */
[----:B------:R-:W-:Y:S01]  /*1a250*/  IMAD.MOV.U32 R12, RZ, RZ, RZ ;  /* 0x000000ffff0c7224 */ /* 0x000fe200078e00ff */
[----:B------:R-:W-:Y:S01]  /*1a260*/  MOV R11, 0x1f ;  /* 0x0000001f000b7802 */ /* 0x000fe20000000f00 */
[----:B------:R-:W-:Y:S01]  /*1a270*/  IMAD.MOV.U32 R15, RZ, RZ, -0x1 ;  /* 0xffffffffff0f7424 */ /* 0x000fe200078e00ff */
[----:B-1----:R-:W-:-:S04]  /*1a280*/  SHF.R.U32.HI R2, RZ, 0x5, R2 ;  /* 0x00000005ff027819 */ /* 0x002fc80000011602 */
[----:B------:R-:W-:-:S05]  /*1a290*/  LOP3.LUT R2, R2, 0x3, RZ, 0xc0, !PT ;  /* 0x0000000302027812 */ /* 0x000fca00078ec0ff */
[----:B------:R-:W-:-:S07]  /*1a2a0*/  IMAD.MOV.U32 R13, RZ, RZ, R2 ;  /* 0x000000ffff0d7224 */ /* 0x000fce00078e0002 */
[----:B0-----:R-:W-:Y:S05]  /*1a2b0*/  WARPSYNC.COLLECTIVE R15, `(.L_x_913) ;  /* 0x000000000f087348 */ /* 0x001fea0003c00000 */
[----:B------:R1:W2:Y:S02]  /*1a2c0*/  SHFL.IDX P6, R14, R13, R12, R11 ;  /* 0x0000000c0d0e7389 */ /* 0x0002a400000c000b */
[----:B012---:R-:W-:Y:S01]  /*1a2d0*/  ENDCOLLECTIVE ;  /* 0x000000000000791b */ /* 0x007fe20003800000 */
.L_x_913:
[----:B------:R-:W-:Y:S05]  /*1a2e0*/  BSYNC B0 ;  /* 0x0000000000007941 */ /* 0x000fea0003800000 */
.L_x_912:
[----:B------:R-:W-:Y:S05]  /*1a2f0*/  BRA `(.L_x_914) ;  /* 0xffffffa400947947 */ /* 0x000fea000383ffff */
.L_x_710:
[----:B------:R-:W-:Y:S01]  /*1a300*/  BSSY B0, `(.L_x_915) ;  /* 0x0000006000007945 */ /* 0x000fe20003800000 */
[----:B------:R-:W-:-:S07]  /*1a310*/  IMAD.MOV.U32 R15, RZ, RZ, -0x1 ;  /* 0xffffffffff0f7424 */ /* 0x000fce00078e00ff */
[----:B0-----:R-:W-:Y:S05]  /*1a320*/  WARPSYNC.COLLECTIVE R15, `(.L_x_916) ;  /* 0x000000000f0c7348 */ /* 0x001fea0003c00000 */
[----:B------:R-:W-:Y:S02]  /*1a330*/  ELECT P6, UR62, PT ;  /* 0x00000000003e782f */ /* 0x000fe400038c0000 */
[----:B------:R-:W-:Y:S01]  /*1a340*/  MOV R14, UR62 ;  /* 0x0000003e000e7c02 */ /* 0x000fe20008000f00 */
[----:B0-----:R-:W-:Y:S10]  /*1a350*/  ENDCOLLECTIVE ;  /* 0x000000000000791b */ /* 0x001ff40003800000 */
.L_x_916:
[----:B------:R-:W-:Y:S05]  /*1a360*/  BSYNC B0 ;  /* 0x0000000000007941 */ /* 0x000fea0003800000 */
.L_x_915:
[----:B------:R-:W-:Y:S05]  /*1a370*/  BRA `(.L_x_917) ;  /* 0xffffffa400887947 */ /* 0x000fea000383ffff */
.L_x_712:
[----:B0-----:R0:W1:Y:S02]  /*1a380*/  SYNCS.PHASECHK.TRANS64.TRYWAIT P1, [R5+URZ+0x16840], R0 ;  /* 0x01684000050075a7 */ /* 0x001064000802017f */
[----:B-1----:R-:W-:Y:S05]  /*1a390*/  @!P1 NANOSLEEP.SYNCS 0x989680 ;  /* 0x009896800000995d */ /* 0x002fea0003900000 */
[----:B------:R-:W1:Y:S02]  /*1a3a0*/  @!P1 SYNCS.PHASECHK.TRANS64 P1, [R5+URZ+0x16840], R0 ;  /* 0x01684000050095a7 */ /* 0x000e64000802007f */
[----:B-1----:R-:W-:Y:S05]  /*1a3b0*/  @!P1 BRA `(.L_x_712) ;  /* 0xfffffffc00f09947 */ /* 0x002fea000383ffff */
[----:B------:R-:W-:Y:S05]  /*1a3c0*/  BRA `(.L_x_918) ;  /* 0xffffffa400a87947 */ /* 0x000fea000383ffff */
.L_x_714:
[----:B-1----:R1:W2:Y:S02]  /*1a3d0*/  SYNCS.PHASECHK.TRANS64.TRYWAIT P1, [R25+URZ+0x16840], R2 ;  /* 0x01684002190075a7 */ /* 0x0022a4000802017f */
[----:B--2---:R-:W-:Y:S05]  /*1a3e0*/  @!P1 NANOSLEEP.SYNCS 0x989680 ;  /* 0x009896800000995d */ /* 0x004fea0003900000 */
[----:B------:R-:W2:Y:S02]  /*1a3f0*/  @!P1 SYNCS.PHASECHK.TRANS64 P1, [R25+URZ+0x16840], R2 ;  /* 0x01684002190095a7 */ /* 0x000ea4000802007f */
[----:B--2---:R-:W-:Y:S05]  /*1a400*/  @!P1 BRA `(.L_x_714) ;  /* 0xfffffffc00f09947 */ /* 0x004fea000383ffff */
[----:B------:R-:W-:Y:S05]  /*1a410*/  BRA `(.L_x_919) ;  /* 0xffffffa400b47947 */ /* 0x000fea000383ffff */
.L_x_716:
[----:B--2---:R2:W3:Y:S02]  /*1a420*/  SYNCS.PHASECHK.TRANS64.TRYWAIT P1, [R5+URZ+0x16860], R0 ;  /* 0x01686000050075a7 */ /* 0x0044e4000802017f */
[----:B---3--:R-:W-:Y:S05]  /*1a430*/  @!P1 NANOSLEEP.SYNCS 0x989680 ;  /* 0x009896800000995d */ /* 0x008fea0003900000 */
[----:B------:R-:W3:Y:S02]  /*1a440*/  @!P1 SYNCS.PHASECHK.TRANS64 P1, [R5+URZ+0x16860], R0 ;  /* 0x01686000050095a7 */ /* 0x000ee4000802007f */
[----:B---3--:R-:W-:Y:S05]  /*1a450*/  @!P1 BRA `(.L_x_716) ;  /* 0xfffffffc00f09947 */ /* 0x008fea000383ffff */
[----:B------:R-:W-:Y:S05]  /*1a460*/  BRA `(.L_x_920) ;  /* 0xffffffa400b07947 */ /* 0x000fea000383ffff */
.L_x_921:
        /* <DEDUP_REMOVED lines=9> */
.L_x_3107:


//--------------------- .text._ZN7cutlass13device_kernelIN5flash11enable_sm90INS1_16FlashAttnFwdSm90INS1_25CollectiveMainloopFwdSm90ILi2EN4cute5tupleIJNS5_1CILi1EEES8_S8_EEENS6_IJNS7_ILi192EEENS7_ILi128EEENS7_ILi64EEEEEELi64ENS_6half_tEfNS_4arch4Sm90ELb0ELb1ELb0ELb0ELb1ELb0ELb0ELb1ELb1ELb1ELb0ELb0EEENS1_21CollectiveEpilogueFwdINS6_IJSA_SC_SB_EEES9_SE_SG_Li384ELb0ELb1ELb0ELb0EEENS1_30DynamicPersistentTileSchedulerILi384ELi128ELb0ELb1ELb1EEEEEEEEEvNT_6ParamsE --------------------------
	.section	.text._ZN7cutlass13device_kernelIN5flash11enable_sm90INS1_16FlashAttnFwdSm90INS1_25CollectiveMainloopFwdSm90ILi2EN4cute5tupleIJNS5_1CILi1EEES8_S8_EEENS6_IJNS7_ILi192EEENS7_ILi128EEENS7_ILi64EEEEEELi64ENS_6half_tEfNS_4arch4Sm90ELb0ELb1ELb0ELb0ELb1ELb0ELb0ELb1ELb1ELb1ELb0ELb0EEENS1_21CollectiveEpilogueFwdINS6_IJSA_SC_SB_EEES9_SE_SG_Li384ELb0ELb1ELb0ELb0EEENS1_30DynamicPersistentTileSchedulerILi384ELi128ELb0ELb1ELb1EEEEEEEEEvNT_6ParamsE,"ax",@progbits
	.align	128
.text._ZN7cutlass13device_kernelIN5flash11enable_sm90INS1_16FlashAttnFwdSm90INS1_25CollectiveMainloopFwdSm90ILi2EN4cute5tupleIJNS5_1CILi1EEES8_S8_EEENS6_IJNS7_ILi192EEENS7_ILi128EEENS7_ILi64EEEEEELi64ENS_6half_tEfNS_4arch4Sm90ELb0ELb1ELb0ELb0ELb1ELb0ELb0ELb1ELb1ELb1ELb0ELb0EEENS1_21CollectiveEpilogueFwdINS6_IJSA_SC_SB_EEES9_SE_SG_Li384ELb0ELb1ELb0ELb0EEENS1_30DynamicPersistentTileSchedulerILi384ELi128ELb0ELb1ELb1EEEEEEEEEvNT_6ParamsE:
        .type           _ZN7cutlass13device_kernelIN5flash11enable_sm90INS1_16FlashAttnFwdSm90INS1_25CollectiveMainloopFwdSm90ILi2EN4cute5tupleIJNS5_1CILi1EEES8_S8_EEENS6_IJNS7_ILi192EEENS7_ILi128EEENS7_ILi64EEEEEELi64ENS_6half_tEfNS_4arch4Sm90ELb0ELb1ELb0ELb0ELb1ELb0ELb0ELb1ELb1ELb1ELb0ELb0EEENS1_21CollectiveEpilogueFwdINS6_IJSA_SC_SB_EEES9_SE_SG_Li384ELb0ELb1ELb0ELb0EEENS1_30DynamicPersistentTileSchedulerILi384ELi128ELb0ELb1ELb1EEEEEEEEEvNT_6ParamsE,@function
        .size           _ZN7cutlass13device_kernelIN5flash11enable_sm90INS1_16FlashAttnFwdSm90INS1_25CollectiveMainloopFwdSm90ILi2EN4cute5tupleIJNS5_1CILi1EEES8_S8_EEENS6_IJNS7_ILi192EEENS7_ILi128EEENS7_ILi64EEEEEELi64ENS_6half_tEfNS_4arch4Sm90ELb0ELb1ELb0ELb0ELb1ELb0ELb0ELb1ELb1ELb1ELb0ELb0EEENS1_21CollectiveEpilogueFwdINS6_IJSA_SC_SB_EEES9_SE_SG_Li384ELb0ELb1ELb0ELb0EEENS1_30DynamicPersistentTileSchedulerILi384ELi128ELb0ELb1ELb1EEEEEEEEEvNT_6ParamsE,(.L_x_3108 - _ZN7cutlass13device_kernelIN5flash11enable_sm90INS1_16FlashAttnFwdSm90INS1_25CollectiveMainloopFwdSm90ILi2EN4cute5tupleIJNS5_1CILi1EEES8_S8_EEENS6_IJNS7_ILi192EEENS7_ILi128EEENS7_ILi64EEEEEELi64ENS_6half_tEfNS_4arch4Sm90ELb0ELb1ELb0ELb0ELb1ELb0ELb0ELb1ELb1ELb1ELb0ELb0EEENS1_21CollectiveEpilogueFwdINS6_IJSA_SC_SB_EEES9_SE_SG_Li384ELb0ELb1ELb0ELb0EEENS1_30DynamicPersistentTileSchedulerILi384ELi128ELb0ELb1ELb1EEEEEEEEEvNT_6ParamsE)
        .other          _ZN7cutlass13device_kernelIN5flash11enable_sm90INS1_16FlashAttnFwdSm90INS1_25CollectiveMainloopFwdSm90ILi2EN4cute5tupleIJNS5_1CILi1EEES8_S8_EEENS6_IJNS7_ILi192EEENS7_ILi128EEENS7_ILi64EEEEEELi64ENS_6half_tEfNS_4arch4Sm90ELb0ELb1ELb0ELb0ELb1ELb0ELb0ELb1ELb1ELb1ELb0ELb0EEENS1_21CollectiveEpilogueFwdINS6_IJSA_SC_SB_EEES9_SE_SG_Li384ELb0ELb1ELb0ELb0EEENS1_30DynamicPersistentTileSchedulerILi384ELi128ELb0ELb1ELb1EEEEEEEEEvNT_6ParamsE,@"STO_CUDA_ENTRY STV_DEFAULT"
_ZN7cutlass13device_kernelIN5flash11enable_sm90INS1_16FlashAttnFwdSm90INS1_25CollectiveMainloopFwdSm90ILi2EN4cute5tupleIJNS5_1CILi1EEES8_S8_EEENS6_IJNS7_ILi192EEENS7_ILi128EEENS7_ILi64EEEEEELi64ENS_6half_tEfNS_4arch4Sm90ELb0ELb1ELb0ELb0ELb1ELb0ELb0ELb1ELb1ELb1ELb0ELb0EEENS1_21CollectiveEpilogueFwdINS6_IJSA_SC_SB_EEES9_SE_SG_Li384ELb0ELb1ELb0ELb0EEENS1_30DynamicPersistentTileSchedulerILi384ELi128ELb0ELb1ELb1EEEEEEEEEvNT_6ParamsE:
        /* <DEDUP_REMOVED lines=45> */
.L_x_922:
        /* <DEDUP_REMOVED lines=22> */
.L_x_923:
        /* <DEDUP_REMOVED lines=18> */
.L_x_924:
        /* <DEDUP_REMOVED lines=22> */
.L_x_925:
        /* <DEDUP_REMOVED lines=23> */
.L_x_926:
        /* <DEDUP_REMOVED lines=8> */
.L_x_928:
[----:B------:R-:W-:-:S08]  /*08a0*/  NOP ;  /* 0x0000000000007918 */ /* 0x000fd00000000000 */
[----:B------:R-:W0:Y:S02]  /*08b0*/  USETMAXREG.TRY_ALLOC.CTAPOOL UP0, 0xa0 ;  /* 0x000000a0000079c8 */ /* 0x000e240008000600 */
[----:B0-----:R-:W-:-:S13]  /*08c0*/  PLOP3.LUT P0, PT, PT, PT, UP0, 0x80, 0x0 ;  /* 0x000000000000781c */ /* 0x001fda0003f0f008 */
[----:B------:R-:W-:Y:S05]  /*08d0*/  @!P0 BRA `(.L_x_928) ;  /* 0xfffffffc00f08947 */ /* 0x000fea000383ffff */
[----:B------:R-:W0:Y:S01]  /*08e0*/  S2R R2, SR_TID.X ;  /* 0x0000000000027919 */ /* 0x000e220000002100 */
[----:B-1----:R-:W1:Y:S08]  /*08f0*/  S2UR UR4, SR_CTAID.X ;  /* 0x00000000000479c3 */ /* 0x002e700000002500 */
[----:B------:R-:W-:Y:S08]  /*0900*/  BAR.ARV 0x4, 0x200 ;  /* 0x0108000000007b1d */ /* 0x000ff00000002000 */
[----:B------:R-:W-:Y:S06]  /*0910*/  BAR.ARV 0x8, 0x200 ;  /* 0x0208000000007b1d */ /* 0x000fec0000002000 */
[----:B0-----:R-:W-:-:S04]  /*0920*/  LOP3.LUT R0, R2, 0xffffff80, RZ, 0xc0, !PT ;  /* 0xffffff8002007812 */ /* 0x001fc800078ec0ff */
[----:B------:R-:W-:Y:S02]  /*0930*/  ISETP.NE.AND P0, PT, R0, 0x80, PT ;  /* 0x000000800000780c */ /* 0x000fe40003f05270 */
[----:B------:R-:W1:Y:S11]  /*0940*/  LDC R0, c[0x0][0xc38] ;  /* 0x00030e00ff007b82 */ /* 0x000e760000000800 */
[----:B------:R-:W-:Y:S06]  /*0950*/  @!P0 BAR.ARV 0x9, 0x100 ;  /* 0x0244000000008b1d */ /* 0x000fec0000002000 */
[----:B-1----:R-:W-:-:S13]  /*0960*/  ISETP.LE.AND P0, PT, R0, UR4, PT ;  /* 0x0000000400007c0c */ /* 0x002fda000bf03270 */
[----:B------:R-:W-:Y:S05]  /*0970*/  @P0 EXIT ;  /* 0x000000000000094d */ /* 0x000fea0003800000 */
[----:B------:R-:W-:Y:S01]  /*0980*/  VIADD R10, R2, 0xffffff80 ;  /* 0xffffff80020a7836 */ /* 0x000fe20000000000 */
[----:B------:R-:W-:Y:S01]  /*0990*/  ULOP3.LUT UR48, UR37, 0x1, URZ, 0xfc, !UPT ;  /* 0x0000000125307892 */ /* 0x000fe2000f8efc3f */
[----:B------:R-:W-:Y:S01]  /*09a0*/  UMOV UR47, URZ ;  /* 0x0000003f002f7c82 */ /* 0x000fe20008000000 */
[----:B------:R-:W-:Y:S02]  /*09b0*/  UMOV UR46, URZ ;  /* 0x0000003f002e7c82 */ /* 0x000fe40008000000 */
[----:B------:R-:W-:Y:S01]  /*09c0*/  SHF.R.S32.HI R0, RZ, 0x1f, R10 ;  /* 0x0000001fff007819 */ /* 0x000fe2000001140a */
[----:B------:R-:W-:-:S03]  /*09d0*/  UMOV UR36, URZ ;  /* 0x0000003f00247c82 */ /* 0x000fc60008000000 */
[CC--:B------:R-:W-:Y:S02]  /*09e0*/  LEA.HI R154, R0.reuse, R10.reuse, RZ, 0x7 ;  /* 0x0000000a009a7211 */ /* 0x0c0fe400078f38ff */
[CC--:B------:R-:W-:Y:S02]  /*09f0*/  LEA.HI R3, R0.reuse, R10.reuse, RZ, 0x5 ;  /* 0x0000000a00037211 */ /* 0x0c0fe400078f28ff */
[----:B------:R-:W-:Y:S02]  /*0a00*/  LEA.HI R2, R0, R10, RZ, 0x4 ;  /* 0x0000000a00027211 */ /* 0x000fe400078f20ff */
[----:B------:R-:W-:Y:S01]  /*0a10*/  LOP3.LUT R153, R154, 0xffffff80, RZ, 0xc0, !PT ;  /* 0xffffff809a997812 */ /* 0x000fe200078ec0ff */
[----:B------:R-:W-:Y:S01]  /*0a20*/  IMAD.SHL.U32 R4, R3, 0x20, RZ ;  /* 0x0000002003047824 */ /* 0x000fe200078e00ff */
[----:B------:R-:W-:Y:S02]  /*0a30*/  SHF.R.S32.HI R5, RZ, 0x4, R2 ;  /* 0x00000004ff057819 */ /* 0x000fe40000011402 */
[----:B------:R-:W-:Y:S01]  /*0a40*/  LOP3.LUT R3, R2, 0x3fffff0, RZ, 0xc0, !PT ;  /* 0x03fffff002037812 */ /* 0x000fe200078ec0ff */
[----:B------:R-:W-:Y:S01]  /*0a50*/  IMAD.IADD R153, R10, 0x1, -R153 ;  /* 0x000000010a997824 */ /* 0x000fe200078e0a99 */
[----:B------:R-:W-:-:S02]  /*0a60*/  LEA.HI R2, R2, R5, RZ, 0x1 ;  /* 0x0000000502027211 */ /* 0x000fc400078f08ff */
[----:B------:R-:W-:Y:S01]  /*0a70*/  LOP3.LUT R4, R4, 0xfffffc00, RZ, 0xc0, !PT ;  /* 0xfffffc0004047812 */ /* 0x000fe200078ec0ff */
[----:B------:R-:W-:Y:S01]  /*0a80*/  IMAD.IADD R3, R10, 0x1, -R3 ;  /* 0x000000010a037824 */ /* 0x000fe200078e0a03 */
[----:B------:R-:W-:Y:S02]  /*0a90*/  SHF.R.S32.HI R6, RZ, 0x1f, R153 ;  /* 0x0000001fff067819 */ /* 0x000fe40000011499 */
[----:B------:R-:W-:Y:S01]  /*0aa0*/  LOP3.LUT R2, R2, 0x1ffffffe, RZ, 0xc0, !PT ;  /* 0x1ffffffe02027812 */ /* 0x000fe200078ec0ff */
[----:B------:R-:W-:Y:S01]  /*0ab0*/  IMAD R3, R3, 0x40, R4 ;  /* 0x0000004003037824 */ /* 0x000fe200078e0204 */
[----:B------:R-:W-:Y:S02]  /*0ac0*/  LEA.HI R4, R6, R153, RZ, 0x2 ;  /* 0x0000009906047211 */ /* 0x000fe400078f10ff */
[----:B------:R-:W-:Y:S01]  /*0ad0*/  LEA.HI R7, R0, R10, RZ, 0x2 ;  /* 0x0000000a00077211 */ /* 0x000fe200078f10ff */
[----:B------:R-:W-:Y:S01]  /*0ae0*/  IMAD.IADD R2, R5, 0x1, -R2 ;  /* 0x0000000105027824 */ /* 0x000fe200078e0a02 */
[----:B------:R-:W-:-:S02]  /*0af0*/  SHF.R.S32.HI R5, RZ, 0x2, R4 ;  /* 0x00000002ff057819 */ /* 0x000fc40000011404 */
[----:B------:R-:W-:Y:S01]  /*0b00*/  SHF.R.S32.HI R8, RZ, 0x1f, R4 ;  /* 0x0000001fff087819 */ /* 0x000fe20000011404 */
[----:B------:R-:W-:Y:S01]  /*0b10*/  IMAD R156, R2, 0x8, R3 ;  /* 0x00000008029c7824 */ /* 0x000fe200078e0203 */
[----:B------:R-:W-:Y:S02]  /*0b20*/  SHF.R.S32.HI R154, RZ, 0x7, R154 ;  /* 0x00000007ff9a7819 */ /* 0x000fe4000001149a */
[----:B------:R-:W-:Y:S02]  /*0b30*/  LOP3.LUT R7, R7, 0xfffffffc, RZ, 0xc0, !PT ;  /* 0xfffffffc07077812 */ /* 0x000fe400078ec0ff */
[----:B------:R-:W-:Y:S01]  /*0b40*/  LEA.HI R8, R8, R5, RZ, 0x3 ;  /* 0x0000000508087211 */ /* 0x000fe200078f18ff */
[----:B------:R-:W-:Y:S01]  /*0b50*/  IMAD.HI R2, R154, 0x55555556, RZ ;  /* 0x555555569a027827 */ /* 0x000fe200078e02ff */
[----:B------:R-:W-:Y:S02]  /*0b60*/  LEA.HI R0, R0, R10, RZ, 0x3 ;  /* 0x0000000a00007211 */ /* 0x000fe400078f18ff */
[----:B------:R-:W-:Y:S01]  /*0b70*/  LOP3.LUT R8, R8, 0xfffffff8, RZ, 0xc0, !PT ;  /* 0xfffffff808087812 */ /* 0x000fe200078ec0ff */
[----:B------:R-:W-:Y:S01]  /*0b80*/  IMAD.IADD R7, R10, 0x1, -R7 ;  /* 0x000000010a077824 */ /* 0x000fe200078e0a07 */
[----:B------:R-:W-:-:S02]  /*0b90*/  LEA.HI R6, R6, R153, RZ, 0x5 ;  /* 0x0000009906067211 */ /* 0x000fc400078f28ff */
[----:B------:R-:W-:Y:S01]  /*0ba0*/  LOP3.LUT R18, R0, 0xfffffff8, RZ, 0xc0, !PT ;  /* 0xfffffff800127812 */ /* 0x000fe200078ec0ff */
[----:B------:R-:W-:Y:S01]  /*0bb0*/  IMAD.IADD R5, R5, 0x1, -R8 ;  /* 0x0000000105057824 */ /* 0x000fe200078e0a08 */
[----:B------:R-:W-:Y:S02]  /*0bc0*/  LEA.HI R9, R7, R7, RZ, 0x1 ;  /* 0x0000000707097211 */ /* 0x000fe400078f08ff */
[----:B------:R-:W-:Y:S01]  /*0bd0*/  LEA.HI R3, R2, R2, RZ, 0x1 ;  /* 0x0000000202037211 */ /* 0x000fe200078f08ff */
[----:B------:R-:W-:Y:S01]  /*0be0*/  IMAD.IADD R18, R10, 0x1, -R18 ;  /* 0x000000010a127824 */ /* 0x000fe200078e0a12 */
[----:B------:R-:W-:Y:S02]  /*0bf0*/  SHF.R.S32.HI R6, RZ, 0x5, R6 ;  /* 0x00000005ff067819 */ /* 0x000fe40000011406 */
[----:B------:R-:W-:Y:S01]  /*0c00*/  LOP3.LUT R2, R9, 0x1ffffffe, RZ, 0xc0, !PT ;  /* 0x1ffffffe09027812 */ /* 0x000fe200078ec0ff */
[----:B------:R-:W-:Y:S01]  /*0c10*/  IMAD R3, R3, -0x3, R154 ;  /* 0xfffffffd03037824 */ /* 0x000fe200078e029a */
[----:B------:R-:W-:Y:S01]  /*0c20*/  LOP3.LUT R16, R4, 0x7ffffffc, RZ, 0xc0, !PT ;  /* 0x7ffffffc04107812 */ /* 0x000fe200078ec0ff */
[----:B------:R-:W-:Y:S01]  /*0c30*/  IMAD R6, R6, 0x10, R5 ;  /* 0x0000001006067824 */ /* 0x000fe200078e0205 */
[----:B------:R-:W-:Y:S01]  /*0c40*/  SHF.R.S32.HI R152, RZ, 0x3, R0 ;  /* 0x00000003ff987819 */ /* 0x000fe20000011400 */
[----:B------:R-:W-:-:S02]  /*0c50*/  IMAD.SHL.U32 R22, R18, 0x8, RZ ;  /* 0x0000000812167824 */ /* 0x000fc400078e00ff */
[----:B------:R-:W-:Y:S02]  /*0c60*/  IMAD.IADD R2, R7, 0x1, -R2 ;  /* 0x0000000107027824 */ /* 0x000fe400078e0a02 */
[----:B------:R-:W-:Y:S01]  /*0c70*/  IMAD R155, R3, 0x40, R6 ;  /* 0x00000040039b7824 */ /* 0x000fe200078e0206 */
[----:B------:R-:W-:Y:S01]  /*0c80*/  SHF.R.S32.HI R157, RZ, 0x1f, R22 ;  /* 0x0000001fff9d7819 */ /* 0x000fe20000011416 */
[----:B------:R-:W-:Y:S02]  /*0c90*/  IMAD.IADD R16, R153, 0x1, -R16 ;  /* 0x0000000199107824 */ /* 0x000fe400078e0a10 */
[----:B------:R-:W-:-:S07]  /*0ca0*/  IMAD R17, R2, 0x8, R155 ;  /* 0x0000000802117824 */ /* 0x000fce00078e029b */
.L_x_1021:
[----:B------:R-:W-:Y:S01]  /*0cb0*/  ULDC UR5, c[0x0][0xc60] ;  /* 0x0003180000057ab9 */ /* 0x000fe20000000800 */
[----:B------:R-:W-:Y:S01]  /*0cc0*/  UMOV UR8, UR4 ;  /* 0x0000000400087c82 */ /* 0x000fe20008000000 */
[----:B------:R-:W-:-:S11]  /*0cd0*/  UISETP.NE.AND UP0, UPT, UR5, 0x1, UPT ;  /* 0x000000010500788c */ /* 0x000fd6000bf05270 */
[----:B------:R-:W-:Y:S01]  /*0ce0*/  @UP0 ULDC UR6, c[0x0][0xc64] ;  /* 0x0003190000060ab9 */ /* 0x000fe20000000800 */
[----:B------:R-:W-:Y:S01]  /*0cf0*/  @UP0 ULDC UR9, c[0x0][0xc68] ;  /* 0x00031a0000090ab9 */ /* 0x000fe20000000800 */
[----:B------:R-:W-:-:S04]  /*0d00*/  UIMAD.WIDE.U32 UR6, UR4, UR6, URZ ;  /* 0x00000006040672a5 */ /* 0x000fc8000f8e003f */
[----:B------:R-:W-:-:S03]  /*0d10*/  @UP0 USHF.R.U32.HI UR8, URZ, UR9, UR7 ;  /* 0x000000093f080299 */ /* 0x000fc60008011607 */
[----:B------:R-:W-:Y:S02]  /*0d20*/  ULDC UR6, c[0x0][0xc78] ;  /* 0x00031e0000067ab9 */ /* 0x000fe40000000800 */
[----:B------:R-:W-:Y:S02]  /*0d30*/  UISETP.GE.AND UP0, UPT, UR8, UR6, UPT ;  /* 0x000000060800728c */ /* 0x000fe4000bf06270 */
[----:B------:R-:W-:-:S04]  /*0d40*/  UIADD3 UR6, -UR8, URZ, URZ ;  /* 0x0000003f08067290 */ /* 0x000fc8000fffe13f */
[----:B------:R-:W-:Y:S01]  /*0d50*/  PLOP3.LUT P0, PT, PT, PT, UP0, 0x80, 0x0 ;  /* 0x000000000000781c */ /* 0x000fe20003f0f008 */
[----:B------:R-:W-:-:S12]  /*0d60*/  UIMAD UR9, UR5, UR6, UR4 ;  /* 0x00000006050972a4 */ /* 0x000fd8000f8e0204 */
[----:B01---5:R-:W-:Y:S05]  /*0d70*/  @!P0 BRA `(.L_x_929) ;  /* 0x0000000000208947 */ /* 0x023fea0003800000 */
[----:B------:R-:W-:Y:S01]  /*0d80*/  ULDC UR7, c[0x0][0xc6c] ;  /* 0x00031b0000077ab9 */ /* 0x000fe20000000800 */
[----:B------:R-:W-:Y:S01]  /*0d90*/  UMOV UR6, UR9 ;  /* 0x0000000900067c82 */ /* 0x000fe20008000000 */
[----:B------:R-:W-:-:S11]  /*0da0*/  UISETP.NE.AND UP0, UPT, UR7, 0x1, UPT ;  /* 0x000000010700788c */ /* 0x000fd6000bf05270 */
[----:B------:R-:W-:Y:S02]  /*0db0*/  @UP0 ULDC.64 UR10, c[0x0][0xc70] ;  /* 0x00031c00000a0ab9 */ /* 0x000fe40000000a00 */
[----:B------:R-:W-:-:S04]  /*0dc0*/  UIMAD.WIDE.U32 UR4, UR9, UR10, URZ ;  /* 0x0000000a090472a5 */ /* 0x000fc8000f8e003f */
[----:B------:R-:W-:-:S04]  /*0dd0*/  @UP0 USHF.R.U32.HI UR6, URZ, UR11, UR5 ;  /* 0x0000000b3f060299 */ /* 0x000fc80008011605 */
[----:B------:R-:W-:Y:S01]  /*0de0*/  UIMAD UR4, UR6, UR7, URZ ;  /* 0x00000007060472a4 */ /* 0x000fe2000f8e023f */
[----:B------:R-:W-:Y:S11]  /*0df0*/  BRA `(.L_x_930) ;  /* 0x00000000001c7947 */ /* 0x000ff60003800000 */
.L_x_929:
[----:B------:R-:W-:Y:S01]  /*0e00*/  ULDC UR7, c[0x0][0xc54] ;  /* 0x0003150000077ab9 */ /* 0x000fe20000000800 */
[----:B------:R-:W-:Y:S01]  /*0e10*/  UMOV UR6, UR9 ;  /* 0x0000000900067c82 */ /* 0x000fe20008000000 */
[----:B------:R-:W-:-:S11]  /*0e20*/  UISETP.NE.AND UP0, UPT, UR7, 0x1, UPT ;  /* 0x000000010700788c */ /* 0x000fd6000bf05270 */
[----:B------:R-:W-:Y:S02]  /*0e30*/  @UP0 ULDC.64 UR10, c[0x0][0xc58] ;  /* 0x00031600000a0ab9 */ /* 0x000fe40000000a00 */
[----:B------:R-:W-:-:S04]  /*0e40*/  UIMAD.WIDE.U32 UR4, UR9, UR10, URZ ;  /* 0x0000000a090472a5 */ /* 0x000fc8000f8e003f */
[----:B------:R-:W-:-:S04]  /*0e50*/  @UP0 USHF.R.U32.HI UR6, URZ, UR11, UR5 ;  /* 0x0000000b3f060299 */ /* 0x000fc80008011605 */
[----:B------:R-:W-:-:S12]  /*0e60*/  UIMAD UR4, UR6, UR7, URZ ;  /* 0x00000007060472a4 */ /* 0x000fd8000f8e023f */
.L_x_930:
[----:B------:R-:W-:Y:S01]  /*0e70*/  ULOP3.LUT UR6, URZ, UR6, URZ, 0x33, !UPT ;  /* 0x000000063f067292 */ /* 0x000fe2000f8e333f */
[----:B------:R-:W-:Y:S01]  /*0e80*/  ULDC UR7, c[0x0][0x448] ;  /* 0x0001120000077ab9 */ /* 0x000fe20000000800 */
[----:B------:R-:W-:Y:S01]  /*0e90*/  ULDC UR5, c[0x0][0xc3c] ;  /* 0x00030f0000057ab9 */ /* 0x000fe20000000800 */
[----:B------:R-:W-:Y:S02]  /*0ea0*/  UISETP.NE.AND UP3, UPT, UR7, 0x1, UPT ;  /* 0x000000010700788c */ /* 0x000fe4000bf65270 */
[----:B------:R-:W-:Y:S01]  /*0eb0*/  UIADD3 UR6, UR6, UR5, URZ ;  /* 0x0000000506067290 */ /* 0x000fe2000fffe03f */
[----:B------:R-:W-:Y:S01]  /*0ec0*/  ULDC.64 UR10, c[0x0][0x418] ;  /* 0x00010600000a7ab9 */ /* 0x000fe20000000a00 */
[----:B------:R-:W-:Y:S01]  /*0ed0*/  UIADD3 UR4, UR9, -UR4, URZ ;  /* 0x8000000409047290 */ /* 0x000fe2000fffe03f */
[----:B------:R-:W-:Y:S01]  /*0ee0*/  ULDC UR41, c[0x0][0xc48] ;  /* 0x0003120000297ab9 */ /* 0x000fe20000000800 */
[----:B------:R-:W-:Y:S02]  /*0ef0*/  UISETP.NE.U32.AND UP0, UPT, UR10, URZ, UPT ;  /* 0x0000003f0a00728c */ /* 0x000fe4000bf05070 */
[----:B------:R-:W-:-:S02]  /*0f00*/  UIMAD UR38, UR6, 0xc0, URZ ;  /* 0x000000c0062678a4 */ /* 0x000fc4000f8e023f */
[----:B------:R-:W-:Y:S01]  /*0f10*/  UISETP.NE.AND UP1, UPT, UR41, 0x1, UPT ;  /* 0x000000012900788c */ /* 0x000fe2000bf25270 */
[----:B------:R-:W-:Y:S01]  /*0f20*/  ULDC UR13, c[0x0][0xc54] ;  /* 0x00031500000d7ab9 */ /* 0x000fe20000000800 */
[----:B------:R-:W-:Y:S02]  /*0f30*/  UISETP.NE.AND.EX UP0, UPT, UR11, URZ, UPT, UP0 ;  /* 0x0000003f0b00728c */ /* 0x000fe4000bf05300 */
[----:B------:R-:W-:Y:S02]  /*0f40*/  UIADD3 UR10, UR38, 0xbf, URZ ;  /* 0x000000bf260a7890 */ /* 0x000fe4000fffe03f */
[----:B------:R-:W-:Y:S01]  /*0f50*/  UIMAD UR13, UR8, UR13, UR4 ;  /* 0x0000000d080d72a4 */ /* 0x000fe2000f8e0204 */
[----:B------:R-:W-:Y:S01]  /*0f60*/  ULDC UR40, c[0x0][0x424] ;  /* 0x0001090000287ab9 */ /* 0x000fe20000000800 */
[----:B------:R-:W-:Y:S01]  /*0f70*/  ULDC UR51, c[0x0][0x288] ;  /* 0x0000a20000337ab9 */ /* 0x000fe20000000800 */
[----:B------:R-:W-:Y:S01]  /*0f80*/  ULDC.64 UR4, c[0x0][0x9e0] ;  /* 0x0002780000047ab9 */ /* 0x000fe20000000a00 */
[----:B------:R-:W-:Y:S01]  /*0f90*/  @UP3 ULDC UR8, c[0x0][0x44c] ;  /* 0x0001130000083ab9 */ /* 0x000fe20000000800 */
[----:B------:R-:W-:-:S02]  /*0fa0*/  UIADD3 UR11, -UR51, 0x1, URZ ;  /* 0x00000001330b7890 */ /* 0x000fc4000fffe13f */
[----:B------:R-:W-:Y:S02]  /*0fb0*/  UISETP.GE.AND UP2, UPT, UR5, 0x1, UPT ;  /* 0x000000010500788c */ /* 0x000fe4000bf46270 */
[----:B------:R-:W-:Y:S02]  /*0fc0*/  USEL UR40, UR40, 0x1, UP0 ;  /* 0x0000000128287887 */ /* 0x000fe40008000000 */
[----:B------:R-:W-:Y:S01]  /*0fd0*/  UIMAD.WIDE.U32 UR8, UR10, UR8, URZ ;  /* 0x000000080a0872a5 */ /* 0x000fe2000f8e003f */
[----:B------:R-:W-:Y:S01]  /*0fe0*/  ULDC UR12, c[0x0][0x2f0] ;  /* 0x0000bc00000c7ab9 */ /* 0x000fe20000000800 */
[----:B------:R-:W-:Y:S01]  /*0ff0*/  @UP3 ULDC UR15, c[0x0][0x450] ;  /* 0x00011400000f3ab9 */ /* 0x000fe20000000800 */
[----:B------:R-:W-:Y:S01]  /*1000*/  @UP1 ULDC UR6, c[0x0][0xc4c] ;  /* 0x0003130000061ab9 */ /* 0x000fe20000000800 */
[----:B------:R-:W-:Y:S01]  /*1010*/  UIMAD UR11, UR40, UR12, UR11 ;  /* 0x0000000c280b72a4 */ /* 0x000fe2000f8e020b */
[----:B------:R-:W-:Y:S01]  /*1020*/  PLOP3.LUT P0, PT, PT, PT, UP2, 0x40, 0x0 ;  /* 0x000000000000781c */ /* 0x000fe20003f0e828 */
[----:B------:R-:W-:-:S02]  /*1030*/  @UP3 USHF.R.U32.HI UR10, URZ, UR15, UR9 ;  /* 0x0000000f3f0a3299 */ /* 0x000fc40008011609 */
[----:B------:R-:W-:Y:S01]  /*1040*/  UIMAD.WIDE.U32 UR6, UR13, UR6, URZ ;  /* 0x000000060d0672a5 */ /* 0x000fe2000f8e003f */
[----:B------:R-:W-:Y:S01]  /*1050*/  @UP1 ULDC UR14, c[0x0][0xc50] ;  /* 0x00031400000e1ab9 */ /* 0x000fe20000000800 */
[----:B------:R-:W-:Y:S01]  /*1060*/  UIADD3 UR10, UR11, UR10, URZ ;  /* 0x0000000a0b0a7290 */ /* 0x000fe2000fffe03f */
[----:B------:R-:W-:Y:S01]  /*1070*/  UMOV UR39, UR13 ;  /* 0x0000000d00277c82 */ /* 0x000fe20008000000 */
[----:B------:R-:W-:Y:S02]  /*1080*/  @UP1 USHF.R.U32.HI UR39, URZ, UR14, UR7 ;  /* 0x0000000e3f271299 */ /* 0x000fe40008011607 */
[----:B------:R-:W-:Y:S02]  /*1090*/  UIADD3 UR4, UR10, UR4, URZ ;  /* 0x000000040a047290 */ /* 0x000fe4000fffe03f */
[----:B------:R-:W-:Y:S02]  /*10a0*/  UIADD3 UR6, -UR39, URZ, URZ ;  /* 0x0000003f27067290 */ /* 0x000fe4000fffe13f */
[----:B------:R-:W-:-:S02]  /*10b0*/  UP2UR UR50, UPR, URZ, 0x8 ;  /* 0x000000083f327883 */ /* 0x000fc40008000000 */
[----:B------:R-:W-:Y:S01]  /*10c0*/  UP2UR UR49, UPR, URZ, 0x4 ;  /* 0x000000043f317883 */ /* 0x000fe20008000000 */
[----:B------:R-:W-:Y:S01]  /*10d0*/  IMAD.U32 R0, RZ, RZ, UR4 ;  /* 0x00000004ff007e24 */ /* 0x000fe2000f8e00ff */
[----:B------:R-:W-:Y:S01]  /*10e0*/  UIMAD UR41, UR41, UR6, UR13 ;  /* 0x00000006292972a4 */ /* 0x000fe2000f8e020d */
[----:B------:R-:W-:Y:S11]  /*10f0*/  @P0 BRA `(.L_x_931) ;  /* 0x0000000000400947 */ /* 0x000ff60003800000 */
[----:B------:R-:W-:Y:S01]  /*1100*/  ISETP.LT.AND P0, PT, RZ, UR10, PT ;  /* 0x0000000aff007c0c */ /* 0x000fe2000bf01270 */
[----:B------:R-:W-:-:S12]  /*1110*/  UIADD3 UR4, UR10, -0x1, URZ ;  /* 0xffffffff0a047890 */ /* 0x000fd8000fffe03f */
[----:B------:R-:W-:Y:S05]  /*1120*/  @P0 BRA `(.L_x_932) ;  /* 0x00000000001c0947 */ /* 0x000fea0003800000 */
[----:B------:R-:W-:Y:S02]  /*1130*/  UISETP.NE.AND UP0, UPT, UR5, 0x1, UPT ;  /* 0x000000010500788c */ /* 0x000fe4000bf05270 */
[----:B------:R-:W-:-:S09]  /*1140*/  UIADD3 UR4, -UR10, URZ, URZ ;  /* 0x0000003f0a047290 */ /* 0x000fd2000fffe13f */
[----:B------:R-:W-:Y:S02]  /*1150*/  @UP0 ULDC.64 UR8, c[0x0][0x9e8] ;  /* 0x00027a0000080ab9 */ /* 0x000fe40000000a00 */
[----:B------:R-:W-:-:S04]  /*1160*/  UIMAD.WIDE.U32 UR6, UR4, UR8, URZ ;  /* 0x00000008040672a5 */ /* 0x000fc8000f8e003f */
[----:B------:R-:W-:-:S04]  /*1170*/  @UP0 USHF.R.U32.HI UR4, URZ, UR9, UR7 ;  /* 0x000000093f040299 */ /* 0x000fc80008011607 */
[----:B------:R-:W-:Y:S01]  /*1180*/  ULOP3.LUT UR4, URZ, UR4, URZ, 0x33, !UPT ;  /* 0x000000043f047292 */ /* 0x000fe2000f8e333f */
[----:B------:R-:W-:Y:S11]  /*1190*/  BRA `(.L_x_933) ;  /* 0x0000000000107947 */ /* 0x000ff60003800000 */
.L_x_932:
[----:B------:R-:W-:-:S11]  /*11a0*/  UISETP.NE.AND UP0, UPT, UR5, 0x1, UPT ;  /* 0x000000010500788c */ /* 0x000fd6000bf05270 */
[----:B------:R-:W-:Y:S02]  /*11b0*/  @UP0 ULDC.64 UR8, c[0x0][0x9e8] ;  /* 0x00027a0000080ab9 */ /* 0x000fe40000000a00 */
[----:B------:R-:W-:-:S04]  /*11c0*/  UIMAD.WIDE.U32 UR6, UR4, UR8, URZ ;  /* 0x00000008040672a5 */ /* 0x000fc8000f8e003f */
[----:B------:R-:W-:-:S12]  /*11d0*/  @UP0 USHF.R.U32.HI UR4, URZ, UR9, UR7 ;  /* 0x000000093f040299 */ /* 0x000fd80008011607 */
.L_x_933:
[----:B------:R-:W-:-:S06]  /*11e0*/  UIMAD UR4, UR4, UR5, UR5 ;  /* 0x00000005040472a4 */ /* 0x000fcc000f8e0205 */
[----:B------:R-:W-:-:S07]  /*11f0*/  VIMNMX R0, R0, UR4, PT ;  /* 0x0000000400007c48 */ /* 0x000fce000bfe0100 */
.L_x_931:
[----:B------:R-:W-:Y:S01]  /*1200*/  UISETP.NE.AND UP0, UPT, UR50, URZ, UPT ;  /* 0x0000003f3200728c */ /* 0x000fe2000bf05270 */
[----:B------:R-:W-:Y:S01]  /*1210*/  VIADD R0, R0, 0x7f ;  /* 0x0000007f00007836 */ /* 0x000fe20000000000 */
[----:B------:R-:W-:Y:S01]  /*1220*/  UMOV UR9, UR38 ;  /* 0x0000002600097c82 */ /* 0x000fe20008000000 */
[----:B------:R-:W-:Y:S02]  /*1230*/  UIMAD UR4, UR40, UR12, 0x7f ;  /* 0x0000007f280474a4 */ /* 0x000fe4000f8e020c */
[----:B------:R-:W-:Y:S01]  /*1240*/  UIMAD UR51, UR40, UR12, -UR51 ;  /* 0x0000000c283372a4 */ /* 0x000fe2000f8e0a33 */
[----:B------:R-:W-:Y:S01]  /*1250*/  SHF.R.S32.HI R3, RZ, 0x1f, R0 ;  /* 0x0000001fff037819 */ /* 0x000fe20000011400 */
[----:B------:R-:W-:Y:S01]  /*1260*/  USHF.R.S32.HI UR8, URZ, 0x1f, UR4 ;  /* 0x0000001f3f087899 */ /* 0x000fe20008011404 */
[----:B------:R-:W-:Y:S02]  /*1270*/  ULDC UR10, c[0x0][0x9dc] ;  /* 0x00027700000a7ab9 */ /* 0x000fe40000000800 */
[----:B------:R-:W-:Y:S01]  /*1280*/  LEA.HI R3, R3, R0, RZ, 0x7 ;  /* 0x0000000003037211 */ /* 0x000fe200078f38ff */
[----:B------:R-:W-:Y:S01]  /*1290*/  @UP0 ULDC UR6, c[0x0][0x44c] ;  /* 0x0001130000060ab9 */ /* 0x000fe20000000800 */
[----:B------:R-:W-:Y:S01]  /*12a0*/  @UP0 ULDC UR11, c[0x0][0x450] ;  /* 0x00011400000b0ab9 */ /* 0x000fe20000000800 */
[----:B------:R-:W-:Y:S01]  /*12b0*/  UIMAD.WIDE.U32 UR6, UR38, UR6, URZ ;  /* 0x00000006260672a5 */ /* 0x000fe2000f8e003f */
[----:B------:R-:W-:Y:S01]  /*12c0*/  SHF.R.S32.HI R3, RZ, 0x7, R3 ;  /* 0x00000007ff037819 */ /* 0x000fe20000011403 */
[----:B------:R-:W-:-:S02]  /*12d0*/  ULEA.HI UR8, UR8, UR4, URZ, 0x7 ;  /* 0x0000000408087291 */ /* 0x000fc4000f8f383f */
[----:B------:R-:W-:Y:S02]  /*12e0*/  @UP0 USHF.R.U32.HI UR9, URZ, UR11, UR7 ;  /* 0x0000000b3f090299 */ /* 0x000fe40008011607 */
[----:B------:R-:W-:Y:S02]  /*12f0*/  UISETP.GE.AND UP0, UPT, UR5, 0x1, UPT ;  /* 0x000000010500788c */ /* 0x000fe4000bf06270 */
[----:B------:R-:W-:Y:S02]  /*1300*/  USHF.R.S32.HI UR8, URZ, 0x7, UR8 ;  /* 0x000000073f087899 */ /* 0x000fe40008011408 */
[----:B------:R-:W-:Y:S02]  /*1310*/  UIADD3 UR4, UR51, UR9, URZ ;  /* 0x0000000933047290 */ /* 0x000fe4000fffe03f */
[----:B------:R-:W-:Y:S02]  /*1320*/  PLOP3.LUT P0, PT, PT, PT, UP0, 0x40, 0x0 ;  /* 0x000000000000781c */ /* 0x000fe40003f0e808 */
[----:B------:R-:W-:Y:S01]  /*1330*/  UIADD3 UR9, UR4, -UR10, URZ ;  /* 0x8000000a04097290 */ /* 0x000fe2000fffe03f */
[----:B------:R-:W-:-:S10]  /*1340*/  VIMNMX R88, R3, UR8, PT ;  /* 0x0000000803587c48 */ /* 0x000fd4000bfe0100 */
[----:B------:R-:W-:Y:S05]  /*1350*/  @P0 BRA `(.L_x_934) ;  /* 0x0000000000440947 */ /* 0x000fea0003800000 */
[----:B------:R-:W-:-:S06]  /*1360*/  UISETP.GT.AND UP0, UPT, UR4, -0x1, UPT ;  /* 0xffffffff0400788c */ /* 0x000fcc000bf04270 */
[----:B------:R-:W-:-:S13]  /*1370*/  PLOP3.LUT P0, PT, PT, PT, UP0, 0x80, 0x0 ;  /* 0x000000000000781c */ /* 0x000fda0003f0f008 */
[----:B------:R-:W-:Y:S05]  /*1380*/  @P0 BRA `(.L_x_935) ;  /* 0x00000000001c0947 */ /* 0x000fea0003800000 */
[----:B------:R-:W-:Y:S02]  /*1390*/  UISETP.NE.AND UP0, UPT, UR5, 0x1, UPT ;  /* 0x000000010500788c */ /* 0x000fe4000bf05270 */
[----:B------:R-:W-:-:S09]  /*13a0*/  ULOP3.LUT UR4, URZ, UR4, URZ, 0x33, !UPT ;  /* 0x000000043f047292 */ /* 0x000fd2000f8e333f */
[----:B------:R-:W-:Y:S02]  /*13b0*/  @UP0 ULDC.64 UR10, c[0x0][0x9e8] ;  /* 0x00027a00000a0ab9 */ /* 0x000fe40000000a00 */
[----:B------:R-:W-:-:S04]  /*13c0*/  UIMAD.WIDE.U32 UR6, UR4, UR10, URZ ;  /* 0x0000000a040672a5 */ /* 0x000fc8000f8e003f */
[----:B------:R-:W-:-:S04]  /*13d0*/  @UP0 USHF.R.U32.HI UR4, URZ, UR11, UR7 ;  /* 0x0000000b3f040299 */ /* 0x000fc80008011607 */
[----:B------:R-:W-:Y:S01]  /*13e0*/  ULOP3.LUT UR4, URZ, UR4, URZ, 0x33, !UPT ;  /* 0x000000043f047292 */ /* 0x000fe2000f8e333f */
[----:B------:R-:W-:Y:S11]  /*13f0*/  BRA `(.L_x_936) ;  /* 0x0000000000107947 */ /* 0x000ff60003800000 */
.L_x_935:
[----:B------:R-:W-:-:S11]  /*1400*/  UISETP.NE.AND UP0, UPT, UR5, 0x1, UPT ;  /* 0x000000010500788c */ /* 0x000fd6000bf05270 */
[----:B------:R-:W-:Y:S02]  /*1410*/  @UP0 ULDC.64 UR10, c[0x0][0x9e8] ;  /* 0x00027a00000a0ab9 */ /* 0x000fe40000000a00 */
[----:B------:R-:W-:-:S04]  /*1420*/  UIMAD.WIDE.U32 UR6, UR4, UR10, URZ ;  /* 0x0000000a040672a5 */ /* 0x000fc8000f8e003f */
[----:B------:R-:W-:-:S12]  /*1430*/  @UP0 USHF.R.U32.HI UR4, URZ, UR11, UR7 ;  /* 0x0000000b3f040299 */ /* 0x000fd80008011607 */
.L_x_936:
[----:B------:R-:W-:-:S04]  /*1440*/  UIMAD UR4, UR4, UR5, URZ ;  /* 0x00000005040472a4 */ /* 0x000fc8000f8e023f */
[----:B------:R-:W-:-:S04]  /*1450*/  UISETP.LT.AND UP0, UPT, UR9, UR4, UPT ;  /* 0x000000040900728c */ /* 0x000fc8000bf01270 */
[----:B------:R-:W-:-:S12]  /*1460*/  USEL UR9, UR9, UR4, !UP0 ;  /* 0x0000000409097287 */ /* 0x000fd8000c000000 */
.L_x_934:
[----:B------:R-:W-:Y:S01]  /*1470*/  USHF.R.S32.HI UR4, URZ, 0x1f, UR9 ;  /* 0x0000001f3f047899 */ /* 0x000fe20008011409 */
[----:B------:R-:W-:Y:S02]  /*1480*/  PLOP3.LUT P0, PT, PT, PT, PT, 0x80, 0x0 ;  /* 0x000000000000781c */ /* 0x000fe40003f0f070 */
[----:B------:R-:W-:Y:S02]  /*1490*/  CS2R R24, SRZ ;  /* 0x0000000000187805 */ /* 0x000fe4000001ff00 */
[----:B------:R-:W-:Y:S01]  /*14a0*/  CS2R R34, SRZ ;  /* 0x0000000000227805 */ /* 0x000fe2000001ff00 */
[----:B------:R-:W-:Y:S01]  /*14b0*/  ULEA.HI UR4, UR4, UR9, URZ, 0x7 ;  /* 0x0000000904047291 */ /* 0x000fe2000f8f383f */
[----:B------:R-:W-:Y:S01]  /*14c0*/  IMAD.MOV.U32 R118, RZ, RZ, RZ ;  /* 0x000000ffff767224 */ /* 0x000fe200078e00ff */
[----:B------:R-:W-:Y:S01]  /*14d0*/  CS2R R32, SRZ ;  /* 0x0000000000207805 */ /* 0x000fe2000001ff00 */
[----:B------:R-:W-:Y:S01]  /*14e0*/  IMAD.MOV.U32 R21, RZ, RZ, RZ ;  /* 0x000000ffff157224 */ /* 0x000fe200078e00ff */
[----:B------:R-:W-:Y:S01]  /*14f0*/  USHF.R.S32.HI UR4, URZ, 0x7, UR4 ;  /* 0x000000073f047899 */ /* 0x000fe20008011404 */
[----:B------:R-:W-:Y:S01]  /*1500*/  IMAD.MOV.U32 R114, RZ, RZ, RZ ;  /* 0x000000ffff727224 */ /* 0x000fe200078e00ff */
[----:B------:R-:W-:Y:S01]  /*1510*/  CS2R R14, SRZ ;  /* 0x00000000000e7805 */ /* 0x000fe2000001ff00 */
[----:B------:R-:W-:Y:S01]  /*1520*/  IMAD.MOV.U32 R29, RZ, RZ, RZ ;  /* 0x000000ffff1d7224 */ /* 0x000fe200078e00ff */
[----:B------:R-:W-:Y:S01]  /*1530*/  UISETP.LT.AND UP0, UPT, URZ, UR4, UPT ;  /* 0x000000043f00728c */ /* 0x000fe2000bf01270 */
[----:B------:R-:W-:Y:S01]  /*1540*/  IMAD.MOV.U32 R110, RZ, RZ, RZ ;  /* 0x000000ffff6e7224 */ /* 0x000fe200078e00ff */
[----:B------:R-:W-:Y:S01]  /*1550*/  CS2R R12, SRZ ;  /* 0x00000000000c7805 */ /* 0x000fe2000001ff00 */
[----:B------:R-:W-:Y:S01]  /*1560*/  IMAD.MOV.U32 R37, RZ, RZ, RZ ;  /* 0x000000ffff257224 */ /* 0x000fe200078e00ff */
[----:B------:R-:W-:Y:S01]  /*1570*/  USEL UR42, URZ, UR4, !UP0 ;  /* 0x000000043f2a7287 */ /* 0x000fe2000c000000 */
[----:B------:R-:W-:Y:S01]  /*1580*/  IMAD.MOV.U32 R106, RZ, RZ, RZ ;  /* 0x000000ffff6a7224 */ /* 0x000fe200078e00ff */
[----:B------:R-:W-:Y:S01]  /*1590*/  CS2R R102, SRZ ;  /* 0x0000000000667805 */ /* 0x000fe2000001ff00 */
[----:B------:R-:W-:Y:S01]  /*15a0*/  IMAD.MOV.U32 R41, RZ, RZ, RZ ;  /* 0x000000ffff297224 */ /* 0x000fe200078e00ff */
[----:B------:R-:W-:-:S02]  /*15b0*/  CS2R R100, SRZ ;  /* 0x0000000000647805 */ /* 0x000fc4000001ff00 */
[----:B------:R-:W-:Y:S02]  /*15c0*/  CS2R R98, SRZ ;  /* 0x0000000000627805 */ /* 0x000fe4000001ff00 */
[----:B------:R-:W-:Y:S02]  /*15d0*/  ISETP.GT.AND P1, PT, R88, UR42, PT ;  /* 0x0000002a58007c0c */ /* 0x000fe4000bf24270 */
[----:B------:R-:W-:Y:S02]  /*15e0*/  CS2R R96, SRZ ;  /* 0x0000000000607805 */ /* 0x000fe4000001ff00 */
[----:B------:R-:W-:Y:S02]  /*15f0*/  CS2R R94, SRZ ;  /* 0x00000000005e7805 */ /* 0x000fe4000001ff00 */
[----:B------:R-:W-:Y:S02]  /*1600*/  CS2R R92, SRZ ;  /* 0x00000000005c7805 */ /* 0x000fe4000001ff00 */
[----:B------:R-:W-:Y:S01]  /*1610*/  CS2R R90, SRZ ;  /* 0x00000000005a7805 */ /* 0x000fe2000001ff00 */
[----:B------:R-:W-:-:S02]  /*1620*/  IMAD.MOV.U32 R89, RZ, RZ, RZ ;  /* 0x000000ffff597224 */ /* 0x000fc400078e00ff */
[----:B------:R-:W-:Y:S02]  /*1630*/  IMAD.MOV.U32 R26, RZ, RZ, RZ ;  /* 0x000000ffff1a7224 */ /* 0x000fe400078e00ff */
[----:B------:R-:W-:Y:S05]  /*1640*/  @!P1 BRA `(.L_x_937) ;  /* 0x000000b8000c9947 */ /* 0x000fea0003800000 */
[----:B------:R-:W0:Y:S01]  /*1650*/  SHFL.IDX PT, R0, R154, RZ, 0x1f ;  /* 0x00001fff9a007589 */ /* 0x000e2200000e0000 */
[----:B------:R-:W1:Y:S01]  /*1660*/  S2UR UR43, SR_CgaCtaId ;  /* 0x00000000002b79c3 */ /* 0x000e620000008800 */
[----:B------:R-:W-:Y:S01]  /*1670*/  UMOV UR45, 0x400 ;  /* 0x00000400002d7882 */ /* 0x000fe20000000000 */
        /* <DEDUP_REMOVED lines=17> */
[----:B------:R-:W-:Y:S01]  /*1790*/  IMAD.U32 R5, RZ, RZ, UR5 ;  /* 0x00000005ff057e24 */ /* 0x000fe2000f8e00ff */
        /* <DEDUP_REMOVED lines=10> */
.L_x_938:
[----:B------:R-:W-:Y:S01]  /*1840*/  ULEA.HI UR4, UR47, UR47, URZ, 0x1 ;  /* 0x0000002f2f047291 */ /* 0x000fe2000f8f083f */
[----:B------:R-:W-:-:S03]  /*1850*/  IMAD.U32 R2, RZ, RZ, UR48 ;  /* 0x00000030ff027e24 */ /* 0x000fc6000f8e00ff */
[----:B------:R-:W-:Y:S02]  /*1860*/  ULOP3.LUT UR4, UR4, 0xfffffffe, URZ, 0xc0, !UPT ;  /* 0xfffffffe04047892 */ /* 0x000fe4000f8ec03f */
[----:B------:R-:W-:Y:S02]  /*1870*/  ISETP.NE.AND P0, PT, R2, 0x3, PT ;  /* 0x000000030200780c */ /* 0x000fe40003f05270 */
[----:B------:R-:W-:-:S06]  /*1880*/  UIADD3 UR4, UR47, -UR4, URZ ;  /* 0x800000042f047290 */ /* 0x000fcc000fffe03f */
[----:B------:R-:W-:-:S05]  /*1890*/  IMAD.U32 R0, RZ, RZ, UR4 ;  /* 0x00000004ff007e24 */ /* 0x000fca000f8e00ff */
[----:B------:R-:W-:-:S04]  /*18a0*/  SHF.L.U32 R0, R0, 0x1f, RZ ;  /* 0x0000001f00007819 */ /* 0x000fc800000006ff */
[----:B------:R-:W0:Y:S02]  /*18b0*/  SYNCS.PHASECHK.TRANS64.TRYWAIT P1, [UR45+0x16800], R0 ;  /* 0x01680000ff0075a7 */ /* 0x000e24000802016d */
[----:B0-----:R-:W-:Y:S05]  /*18c0*/  @!P1 BRA `(.L_x_939) ;  /* 0x00000114001c9947 */ /* 0x001fea0003800000 */
.L_x_1091:
[----:B------:R-:W-:Y:S05]  /*18d0*/  @!P0 BRA `(.L_x_940) ;  /* 0x0000000000048947 */ /* 0x000fea0003800000 */
[----:B------:R-:W-:Y:S01]  /*18e0*/  BPT.TRAP 0x1 ;  /* 0x000000040000795c */ /* 0x000fe20000300000 */
.L_x_940:
[----:B0-----:R-:W-:Y:S02]  /*18f0*/  IMAD.U32 R3, RZ, RZ, UR36 ;  /* 0x00000024ff037e24 */ /* 0x001fe4000f8e00ff */
[----:B------:R-:W-:-:S03]  /*1900*/  IMAD.U32 R0, RZ, RZ, UR46 ;  /* 0x0000002eff007e24 */ /* 0x000fc6000f8e00ff */
[----:B------:R-:W-:Y:S02]  /*1910*/  LEA R3, R3, UR45, 0x3 ;  /* 0x0000002d03037c11 */ /* 0x000fe4000f8e18ff */
[----:B------:R-:W-:-:S04]  /*1920*/  SHF.L.U32 R0, R0, 0x1f, RZ ;  /* 0x0000001f00007819 */ /* 0x000fc800000006ff */
[----:B------:R0:W1:Y:S01]  /*1930*/  SYNCS.PHASECHK.TRANS64.TRYWAIT P1, [R3+URZ+0x16830], R0 ;  /* 0x01683000030075a7 */ /* 0x000062000802017f */
[----:B------:R-:W-:Y:S05]  /*1940*/  @!P0 BRA `(.L_x_941) ;  /* 0x0000000000048947 */ /* 0x000fea0003800000 */
[----:B------:R-:W-:Y:S01]  /*1950*/  BPT.TRAP 0x1 ;  /* 0x000000040000795c */ /* 0x000fe20000300000 */
.L_x_941:
[----:B-1----:R-:W-:Y:S05]  /*1960*/  @P1 BRA `(.L_x_942) ;  /* 0x0000000000081947 */ /* 0x002fea0003800000 */
[----:B------:R-:W1:Y:S02]  /*1970*/  SYNCS.PHASECHK.TRANS64.TRYWAIT P1, [R3+URZ+0x16830], R0 ;  /* 0x01683000030075a7 */ /* 0x000e64000802017f */
[----:B-1----:R-:W-:Y:S05]  /*1980*/  @!P1 BRA `(.L_x_943) ;  /* 0x0000011400049947 */ /* 0x002fea0003800000 */
.L_x_942:
        /* <DEDUP_REMOVED lines=35> */
.L_x_944:
[----:B------:R-:W-:Y:S01]  /*1bc0*/  UISETP.NE.AND UP1, UPT, UR50, URZ, UPT ;  /* 0x0000003f3200728c */ /* 0x000fe2000bf25270 */
[----:B01----:R-:W-:Y:S01]  /*1bd0*/  VIADD R0, R17, UR38 ;  /* 0x0000002611007c36 */ /* 0x003fe20008000000 */
[----:B------:R-:W-:Y:S01]  /*1be0*/  R2UR UR6, R3 ;  /* 0x00000000030672ca */ /* 0x000fe200000e0000 */
[----:B------:R-:W0:Y:S01]  /*1bf0*/  LDC R5, c[0x0][0x2f0] ;  /* 0x0000bc00ff057b82 */ /* 0x000e220000000800 */
[----:B------:R-:W-:Y:S01]  /*1c00*/  IMAD.MOV.U32 R3, RZ, RZ, -0x80 ;  /* 0xffffff80ff037424 */ /* 0x000fe200078e00ff */
[----:B------:R-:W-:Y:S01]  /*1c10*/  UISETP.NE.AND UP0, UPT, UR49, URZ, UPT ;  /* 0x0000003f3100728c */ /* 0x000fe2000bf05270 */
[----:B------:R-:W-:Y:S01]  /*1c20*/  PLOP3.LUT P1, PT, PT, PT, UP1, 0x80, 0x0 ;  /* 0x000000000000781c */ /* 0x000fe20003f2f018 */
[----:B------:R-:W-:Y:S01]  /*1c30*/  ULDC UR22, c[0x0][0x9dc] ;  /* 0x0002770000167ab9 */ /* 0x000fe20000000800 */
[----:B------:R-:W-:Y:S01]  /*1c40*/  PLOP3.LUT P2, PT, PT, PT, UP1, 0x80, 0x0 ;  /* 0x000000000000781c */ /* 0x000fe20003f4f018 */
[----:B------:R-:W-:Y:S01]  /*1c50*/  IMAD R12, R88, R3, 0x80 ;  /* 0x00000080580c7424 */ /* 0x000fe200078e0203 */
[----:B------:R-:W-:Y:S01]  /*1c60*/  ULDC UR11, c[0x0][0x9e0] ;  /* 0x00027800000b7ab9 */ /* 0x000fe20000000800 */
[----:B------:R-:W-:Y:S01]  /*1c70*/  @UP1 ULDC UR7, c[0x0][0x44c] ;  /* 0x0001130000071ab9 */ /* 0x000fe20000000800 */
[----:B------:R-:W1:Y:S01]  /*1c80*/  LDC R6, c[0x0][0x288] ;  /* 0x0000a200ff067b82 */ /* 0x000e620000000800 */
[----:B------:R-:W-:Y:S01]  /*1c90*/  VIADD R3, R12, 0x1 ;  /* 0x000000010c037836 */ /* 0x000fe20000000000 */
[----:B------:R-:W-:Y:S01]  /*1ca0*/  LEA R10, R88, 0xffffff80, 0x7 ;  /* 0xffffff80580a7811 */ /* 0x000fe200078e38ff */
[----:B------:R-:W-:-:S04]  /*1cb0*/  UIADD3 UR6, UR6, 0x16840, URZ ;  /* 0x0001684006067890 */ /* 0x000fc8000fffe03f */
[----:B------:R-:W-:Y:S01]  /*1cc0*/  @P1 IMAD.HI.U32 R2, R0, UR7, RZ ;  /* 0x0000000700021c27 */ /* 0x000fe2000f8e00ff */
[----:B------:R-:W-:Y:S01]  /*1cd0*/  @UP1 ULDC UR7, c[0x0][0x450] ;  /* 0x0001140000071ab9 */ /* 0x000fe20000000800 */
[----:B------:R-:W-:Y:S01]  /*1ce0*/  UPRMT UR6, UR43, 0x654, UR6 ;  /* 0x000006542b067896 */ /* 0x000fe20008000006 */
[----:B------:R-:W-:Y:S02]  /*1cf0*/  PLOP3.LUT P1, PT, PT, PT, UP0, 0x40, 0x0 ;  /* 0x000000000000781c */ /* 0x000fe40003f2e808 */
[----:B------:R-:W-:Y:S01]  /*1d00*/  @P2 SHF.R.U32.HI R0, RZ, UR7, R2 ;  /* 0x00000007ff002c19 */ /* 0x000fe20008011602 */
[C---:B------:R-:W-:Y:S02]  /*1d10*/  IMAD R2, R16.reuse, -0x2, R3 ;  /* 0xfffffffe10027824 */ /* 0x040fe400078e0203 */
[C---:B0-----:R-:W-:Y:S02]  /*1d20*/  IMAD R3, R5.reuse, UR40, R12 ;  /* 0x0000002805037c24 */ /* 0x041fe4000f8e020c */
[----:B------:R-:W0:Y:S01]  /*1d30*/  SHFL.IDX PT, R8, R0, RZ, 0x1c1f ;  /* 0x001c1fff00087589 */ /* 0x000e2200000e0000 */
[----:B------:R-:W-:Y:S01]  /*1d40*/  IMAD R7, R5, UR40, R2 ;  /* 0x0000002805077c24 */ /* 0x000fe2000f8e0202 */
[----:B------:R-:W-:Y:S01]  /*1d50*/  SYNCS.ARRIVE.TRANS64.RED.A1T0 RZ, [UR6], RZ ;  /* 0x000000ffffff79a7 */ /* 0x000fe20008100406 */
[----:B------:R-:W-:Y:S01]  /*1d60*/  ULOP3.LUT UR6, URZ, UR22, URZ, 0x33, !UPT ;  /* 0x000000163f067292 */ /* 0x000fe2000f8e333f */
[----:B------:R-:W-:-:S02]  /*1d70*/  IMAD R14, R16, -0x2, R3 ;  /* 0xfffffffe100e7824 */ /* 0x000fc400078e0203 */
[----:B-1----:R-:W-:-:S04]  /*1d80*/  IMAD.IADD R7, R7, 0x1, -R6 ;  /* 0x0000000107077824 */ /* 0x002fc800078e0a06 */
[C---:B------:R-:W-:Y:S02]  /*1d90*/  VIADD R99, R7.reuse, UR11 ;  /* 0x0000000b07637c36 */ /* 0x040fe40008000000 */
[----:B------:R-:W-:-:S03]  /*1da0*/  VIADD R20, R7, UR6 ;  /* 0x0000000607147c36 */ /* 0x000fc60008000000 */
[----:B0-----:R-:W-:Y:S01]  /*1db0*/  VIADDMNMX R2, R8, R99, R14, PT ;  /* 0x0000006308027246 */ /* 0x001fe2000380010e */
[----:B------:R-:W-:Y:S01]  /*1dc0*/  IMAD.IADD R4, R20, 0x1, R8 ;  /* 0x0000000114047824 */ /* 0x000fe200078e0208 */
[----:B------:R-:W-:Y:S06]  /*1dd0*/  @P1 BRA `(.L_x_945) ;  /* 0x0000000000641947 */ /* 0x000fec0003800000 */
[----:B------:R-:W-:Y:S01]  /*1de0*/  IMAD R3, R5, UR40, R8 ;  /* 0x0000002805037c24 */ /* 0x000fe2000f8e0208 */
[----:B------:R-:W-:Y:S03]  /*1df0*/  BSSY B0, `(.L_x_946) ;  /* 0x0000013000007945 */ /* 0x000fe60003800000 */
[----:B------:R-:W-:-:S05]  /*1e00*/  IMAD.IADD R3, R3, 0x1, -R6 ;  /* 0x0000000103037824 */ /* 0x000fca00078e0a06 */
[----:B------:R-:W-:-:S13]  /*1e10*/  ISETP.GT.AND P1, PT, R3, -0x1, PT ;  /* 0xffffffff0300780c */ /* 0x000fda0003f24270 */
[----:B------:R-:W-:Y:S05]  /*1e20*/  @P1 BRA `(.L_x_947) ;  /* 0x0000000000241947 */ /* 0x000fea0003800000 */
[----:B------:R-:W-:Y:S01]  /*1e30*/  ULDC UR6, c[0x0][0x9e4] ;  /* 0x0002790000067ab9 */ /* 0x000fe20000000800 */
[----:B------:R-:W-:Y:S01]  /*1e40*/  LOP3.LUT R3, RZ, R3, RZ, 0x33, !PT ;  /* 0x00000003ff037212 */ /* 0x000fe200078e33ff */
[----:B------:R-:W-:-:S05]  /*1e50*/  IMAD.U32 R7, RZ, RZ, UR6 ;  /* 0x00000006ff077e24 */ /* 0x000fca000f8e00ff */
[----:B------:R-:W-:-:S13]  /*1e60*/  ISETP.NE.AND P1, PT, R7, 0x1, PT ;  /* 0x000000010700780c */ /* 0x000fda0003f25270 */
[----:B------:R-:W0:Y:S02]  /*1e70*/  @P1 LDC.64 R8, c[0x0][0x9e8] ;  /* 0x00027a00ff081b82 */ /* 0x000e240000000a00 */
[----:B0-----:R-:W-:-:S05]  /*1e80*/  @P1 IMAD.HI.U32 R8, R3, R8, RZ ;  /* 0x0000000803081227 */ /* 0x001fca00078e00ff */
[----:B------:R-:W-:-:S04]  /*1e90*/  @P1 SHF.R.U32.HI R3, RZ, R9, R8 ;  /* 0x00000009ff031219 */ /* 0x000fc80000011608 */
[----:B------:R-:W-:Y:S01]  /*1ea0*/  LOP3.LUT R3, RZ, R3, RZ, 0x33, !PT ;  /* 0x00000003ff037212 */ /* 0x000fe200078e33ff */
[----:B------:R-:W-:Y:S06]  /*1eb0*/  BRA `(.L_x_948) ;  /* 0x0000000000187947 */ /* 0x000fec0003800000 */
.L_x_947:
[----:B------:R-:W-:Y:S02]  /*1ec0*/  ULDC UR6, c[0x0][0x9e4] ;  /* 0x0002790000067ab9 */ /* 0x000fe40000000800 */
[----:B------:R-:W-:-:S05]  /*1ed0*/  IMAD.U32 R7, RZ, RZ, UR6 ;  /* 0x00000006ff077e24 */ /* 0x000fca000f8e00ff */
[----:B------:R-:W-:-:S13]  /*1ee0*/  ISETP.NE.AND P1, PT, R7, 0x1, PT ;  /* 0x000000010700780c */ /* 0x000fda0003f25270 */
[----:B------:R-:W0:Y:S02]  /*1ef0*/  @P1 LDC.64 R8, c[0x0][0x9e8] ;  /* 0x00027a00ff081b82 */ /* 0x000e240000000a00 */
[----:B0-----:R-:W-:-:S05]  /*1f00*/  @P1 IMAD.HI.U32 R8, R3, R8, RZ ;  /* 0x0000000803081227 */ /* 0x001fca00078e00ff */
[----:B------:R-:W-:-:S07]  /*1f10*/  @P1 SHF.R.U32.HI R3, RZ, R9, R8 ;  /* 0x00000009ff031219 */ /* 0x000fce0000011608 */
.L_x_948:
[----:B------:R-:W-:Y:S05]  /*1f20*/  BSYNC B0 ;  /* 0x0000000000007941 */ /* 0x000fea0003800000 */
.L_x_946:
[----:B------:R-:W-:-:S04]  /*1f30*/  IMAD R3, R3, R7, -R10 ;  /* 0x0000000703037224 */ /* 0x000fc800078e0a0a */
[----:B------:R-:W-:-:S05]  /*1f40*/  IMAD R3, R16, -0x2, R3 ;  /* 0xfffffffe10037824 */ /* 0x000fca00078e0203 */
[----:B------:R-:W-:Y:S02]  /*1f50*/  VIADDMNMX R2, R3, R7, R2, PT ;  /* 0x0000000703027246 */ /* 0x000fe40003800102 */
[----:B------:R-:W-:-:S07]  /*1f60*/  VIMNMX R4, R4, R3, !PT ;  /* 0x0000000304047248 */ /* 0x000fce0007fe0100 */
.L_x_945:
[C---:B------:R-:W-:Y:S01]  /*1f70*/  ISETP.GE.AND P6, PT, R12.reuse, 0xa, PT ;  /* 0x0000000a0c00780c */ /* 0x040fe20003fc6270 */
[----:B------:R-:W0:Y:S01]  /*1f80*/  SHFL.IDX PT, R0, R0, 0x1, 0x1c1f ;  /* 0x003c1f0000007f89 */ /* 0x000e2200000e0000 */
[C---:B------:R-:W-:Y:S01]  /*1f90*/  ISETP.GE.AND P1, PT, R12.reuse, 0x2, PT ;  /* 0x000000020c00780c */ /* 0x040fe20003f26270 */
[----:B------:R-:W-:Y:S01]  /*1fa0*/  UISETP.NE.AND UP0, UPT, UR49, URZ, UPT ;  /* 0x0000003f3100728c */ /* 0x000fe2000bf05270 */
[C---:B------:R-:W-:Y:S02]  /*1fb0*/  ISETP.GE.AND P2, PT, R12.reuse, 0x9, PT ;  /* 0x000000090c00780c */ /* 0x040fe40003f46270 */
[----:B------:R-:W-:Y:S02]  /*1fc0*/  ISETP.GE.AND P5, PT, R12, 0x11, PT ;  /* 0x000000110c00780c */ /* 0x000fe40003fa6270 */
[----:B------:R-:W-:Y:S02]  /*1fd0*/  LOP3.LUT R19, R19, 0xfffffffb, RZ, 0xc0, !PT ;  /* 0xfffffffb13137812 */ /* 0x000fe400078ec0ff */
[----:B------:R-:W-:-:S02]  /*1fe0*/  ISETP.GT.AND P4, PT, R4, 0x1, !P1 ;  /* 0x000000010400780c */ /* 0x000fc40004f84270 */
[----:B------:R-:W-:Y:S02]  /*1ff0*/  ISETP.GT.AND P3, PT, R4, 0x8, !P2 ;  /* 0x000000080400780c */ /* 0x000fe40005764270 */
[----:B------:R-:W-:Y:S02]  /*2000*/  @P6 LOP3.LUT R19, R19, 0x4, RZ, 0xfc, !PT ;  /* 0x0000000413136812 */ /* 0x000fe400078efcff */
[C---:B------:R-:W-:Y:S02]  /*2010*/  ISETP.LT.OR P4, PT, R2.reuse, 0x2, P4 ;  /* 0x000000020200780c */ /* 0x040fe40002781670 */
[----:B------:R-:W-:Y:S02]  /*2020*/  ISETP.LT.OR P3, PT, R2, 0x9, P3 ;  /* 0x000000090200780c */ /* 0x000fe40001f61670 */
[----:B------:R-:W-:Y:S02]  /*2030*/  LOP3.LUT R19, R19, 0xfffffff7, RZ, 0xc0, !PT ;  /* 0xfffffff713137812 */ /* 0x000fe400078ec0ff */
[----:B------:R-:W-:-:S02]  /*2040*/  FSEL R123, R25, -INF , !P4 ;  /* 0xff800000197b7808 */ /* 0x000fc40006000000 */
[----:B------:R-:W-:Y:S01]  /*2050*/  FSEL R121, R28, -INF , !P3 ;  /* 0xff8000001c797808 */ /* 0x000fe20005800000 */
[----:B0-----:R-:W-:Y:S01]  /*2060*/  IMAD.IADD R8, R20, 0x1, R0 ;  /* 0x0000000114087824 */ /* 0x001fe200078e0200 */
[C---:B------:R-:W-:Y:S02]  /*2070*/  ISETP.GT.AND P4, PT, R4.reuse, 0x9, !P6 ;  /* 0x000000090400780c */ /* 0x040fe40007784270 */
[----:B------:R-:W-:Y:S02]  /*2080*/  @P5 LOP3.LUT R19, R19, 0x8, RZ, 0xfc, !PT ;  /* 0x0000000813135812 */ /* 0x000fe400078efcff */
[----:B------:R-:W-:Y:S02]  /*2090*/  ISETP.GT.AND P3, PT, R4, 0x10, !P5 ;  /* 0x000000100400780c */ /* 0x000fe40006f64270 */
[----:B------:R-:W-:Y:S02]  /*20a0*/  ISETP.GE.AND P5, PT, R12, 0x12, PT ;  /* 0x000000120c00780c */ /* 0x000fe40003fa6270 */
[----:B------:R-:W-:-:S02]  /*20b0*/  ISETP.LT.OR P4, PT, R2, 0xa, P4 ;  /* 0x0000000a0200780c */ /* 0x000fc40002781670 */
[----:B------:R-:W-:Y:S02]  /*20c0*/  ISETP.LT.OR P3, PT, R2, 0x11, P3 ;  /* 0x000000110200780c */ /* 0x000fe40001f61670 */
[----:B------:R-:W-:Y:S02]  /*20d0*/  FSEL R119, R29, -INF , !P4 ;  /* 0xff8000001d777808 */ /* 0x000fe40006000000 */
[----:B------:R-:W-:Y:S02]  /*20e0*/  ISETP.GE.AND P4, PT, R12, 0x19, PT ;  /* 0x000000190c00780c */ /* 0x000fe40003f86270 */
[----:B------:R-:W-:Y:S02]  /*20f0*/  LOP3.LUT R19, R19, 0xffffffef, RZ, 0xc0, !PT ;  /* 0xffffffef13137812 */ /* 0x000fe400078ec0ff */
[----:B------:R-:W-:Y:S02]  /*2100*/  FSEL R97, R32, -INF , !P3 ;  /* 0xff80000020617808 */ /* 0x000fe40005800000 */
[----:B------:R-:W-:-:S02]  /*2110*/  ISETP.GT.AND P3, PT, R4, 0x11, !P5 ;  /* 0x000000110400780c */ /* 0x000fc40006f64270 */
[----:B------:R-:W-:Y:S02]  /*2120*/  @P5 LOP3.LUT R19, R19, 0x10, RZ, 0xfc, !PT ;  /* 0x0000001013135812 */ /* 0x000fe400078efcff */
[----:B------:R-:W-:Y:S02]  /*2130*/  ISETP.LT.OR P3, PT, R2, 0x12, P3 ;  /* 0x000000120200780c */ /* 0x000fe40001f61670 */
[----:B------:R-:W-:Y:S02]  /*2140*/  LOP3.LUT R19, R19, 0xfdffffff, RZ, 0xc0, !PT ;  /* 0xfdffffff13137812 */ /* 0x000fe400078ec0ff */
[----:B------:R-:W-:Y:S02]  /*2150*/  FSEL R33, R33, -INF , !P3 ;  /* 0xff80000021217808 */ /* 0x000fe40005800000 */
[----:B------:R-:W-:Y:S02]  /*2160*/  @P4 LOP3.LUT R19, R19, 0x2000000, RZ, 0xfc, !PT ;  /* 0x0200000013134812 */ /* 0x000fe400078efcff */
[----:B------:R-:W-:-:S02]  /*2170*/  ISETP.GT.AND P3, PT, R4, 0x18, !P4 ;  /* 0x000000180400780c */ /* 0x000fc40006764270 */
[----:B------:R-:W-:Y:S02]  /*2180*/  ISETP.GE.AND P4, PT, R12, 0x1a, PT ;  /* 0x0000001a0c00780c */ /* 0x000fe40003f86270 */
[----:B------:R-:W-:Y:S02]  /*2190*/  ISETP.LT.OR P3, PT, R2, 0x19, P3 ;  /* 0x000000190200780c */ /* 0x000fe40001f61670 */
[----:B------:R-:W-:Y:S02]  /*21a0*/  LOP3.LUT R19, R19, 0xfeffffff, RZ, 0xc0, !PT ;  /* 0xfeffffff13137812 */ /* 0x000fe400078ec0ff */
[----:B------:R-:W-:Y:S02]  /*21b0*/  FSEL R95, R36, -INF , !P3 ;  /* 0xff800000245f7808 */ /* 0x000fe40005800000 */
[----:B------:R-:W-:-:S04]  /*21c0*/  ISETP.GT.AND P3, PT, R4, 0x19, !P4 ;  /* 0x000000190400780c */ /* 0x000fc80006764270 */
[----:B------:R-:W-:Y:S02]  /*21d0*/  ISETP.LT.OR P3, PT, R2, 0x1a, P3 ;  /* 0x0000001a0200780c */ /* 0x000fe40001f61670 */
[----:B------:R-:W-:Y:S02]  /*21e0*/  @P4 LOP3.LUT R19, R19, 0x1000000, RZ, 0xfc, !PT ;  /* 0x0100000013134812 */ /* 0x000fe400078efcff */
[----:B------:R-:W-:Y:S02]  /*21f0*/  ISETP.GE.AND P4, PT, R12, 0x21, PT ;  /* 0x000000210c00780c */ /* 0x000fe40003f86270 */
[----:B------:R-:W-:Y:S02]  /*2200*/  LOP3.LUT R19, R19, 0xff7fffff, RZ, 0xc0, !PT ;  /* 0xff7fffff13137812 */ /* 0x000fe400078ec0ff */
[----:B------:R-:W-:Y:S02]  /*2210*/  FSEL R37, R37, -INF , !P3 ;  /* 0xff80000025257808 */ /* 0x000fe40005800000 */
[----:B------:R-:W-:-:S04]  /*2220*/  ISETP.GT.AND P3, PT, R4, 0x20, !P4 ;  /* 0x000000200400780c */ /* 0x000fc80006764270 */
[----:B------:R-:W-:-:S03]  /*2230*/  ISETP.LT.OR P3, PT, R2, 0x21, P3 ;  /* 0x000000210200780c */ /* 0x000fc60001f61670 */
        /* <DEDUP_REMOVED lines=104> */
[----:B------:R-:W-:Y:S02]  /*28c0*/  FSEL R73, R73, -INF , !P3 ;  /* 0xff80000049497808 */ /* 0x000fe40005800000 */
[----:B------:R-:W-:Y:S02]  /*28d0*/  LOP3.LUT R19, R19, 0xfbffffff, RZ, 0xc0, !PT ;  /* 0xfbffffff13137812 */ /* 0x000fe400078ec0ff */
[----:B------:R-:W-:-:S04]  /*28e0*/  ISETP.GT.AND P3, PT, R4, 0x68, !P4 ;  /* 0x000000680400780c */ /* 0x000fc80006764270 */
[----:B------:R-:W-:-:S03]  /*28f0*/  ISETP.LT.OR P3, PT, R2, 0x69, P3 ;  /* 0x000000690200780c */ /* 0x000fc60001f61670 */
[----:B------:R-:W-:Y:S02]  /*2900*/  @P4 LOP3.LUT R19, R19, 0x4000000, RZ, 0xfc, !PT ;  /* 0x0400000013134812 */ /* 0x000fe400078efcff */
[----:B------:R-:W-:Y:S02]  /*2910*/  ISETP.GE.AND P4, PT, R12, 0x6a, PT ;  /* 0x0000006a0c00780c */ /* 0x000fe40003f86270 */
[----:B------:R-:W-:Y:S02]  /*2920*/  FSEL R15, R76, -INF , !P3 ;  /* 0xff8000004c0f7808 */ /* 0x000fe40005800000 */
[----:B------:R-:W-:Y:S02]  /*2930*/  ISETP.GT.AND P3, PT, R4, 0x69, !P4 ;  /* 0x000000690400780c */ /* 0x000fe40006764270 */
[----:B------:R-:W-:Y:S02]  /*2940*/  LOP3.LUT R19, R19, 0xffffffdf, RZ, 0xc0, !PT ;  /* 0xffffffdf13137812 */ /* 0x000fe400078ec0ff */
[----:B------:R-:W-:-:S04]  /*2950*/  ISETP.LT.OR P3, PT, R2, 0x6a, P3 ;  /* 0x0000006a0200780c */ /* 0x000fc80001f61670 */
[----:B------:R-:W-:Y:S02]  /*2960*/  FSEL R77, R77, -INF , !P3 ;  /* 0xff8000004d4d7808 */ /* 0x000fe40005800000 */
[----:B------:R-:W-:Y:S02]  /*2970*/  ISETP.GE.AND P3, PT, R12, 0x71, PT ;  /* 0x000000710c00780c */ /* 0x000fe40003f66270 */
[----:B------:R-:W-:Y:S02]  /*2980*/  @P4 LOP3.LUT R19, R19, 0x20, RZ, 0xfc, !PT ;  /* 0x0000002013134812 */ /* 0x000fe400078efcff */
[----:B------:R-:W-:Y:S02]  /*2990*/  ISETP.GT.AND P4, PT, R4, 0x70, !P3 ;  /* 0x000000700400780c */ /* 0x000fe40005f84270 */
[----:B------:R-:W-:Y:S02]  /*29a0*/  LOP3.LUT R19, R19, 0xfffffffd, RZ, 0xc0, !PT ;  /* 0xfffffffd13137812 */ /* 0x000fe400078ec0ff */
[----:B------:R-:W-:-:S04]  /*29b0*/  ISETP.LT.OR P4, PT, R2, 0x71, P4 ;  /* 0x000000710200780c */ /* 0x000fc80002781670 */
[----:B------:R-:W-:Y:S02]  /*29c0*/  FSEL R21, R80, -INF , !P4 ;  /* 0xff80000050157808 */ /* 0x000fe40006000000 */
[----:B------:R-:W-:-:S04]  /*29d0*/  ISETP.GE.AND P4, PT, R12, 0x72, PT ;  /* 0x000000720c00780c */ /* 0x000fc80003f86270 */
[----:B------:R-:W-:-:S04]  /*29e0*/  ISETP.GT.AND P5, PT, R4, 0x71, !P4 ;  /* 0x000000710400780c */ /* 0x000fc800067a4270 */
[----:B------:R-:W-:-:S04]  /*29f0*/  ISETP.LT.OR P5, PT, R2, 0x72, P5 ;  /* 0x000000720200780c */ /* 0x000fc80002fa1670 */
[----:B------:R-:W-:Y:S02]  /*2a00*/  FSEL R81, R81, -INF , !P5 ;  /* 0xff80000051517808 */ /* 0x000fe40006800000 */
[----:B------:R-:W-:-:S04]  /*2a10*/  ISETP.GE.AND P5, PT, R12, 0x79, PT ;  /* 0x000000790c00780c */ /* 0x000fc80003fa6270 */
[----:B------:R-:W-:-:S04]  /*2a20*/  ISETP.GT.AND P6, PT, R4, 0x78, !P5 ;  /* 0x000000780400780c */ /* 0x000fc80006fc4270 */
[----:B------:R-:W-:-:S04]  /*2a30*/  ISETP.LT.OR P6, PT, R2, 0x79, P6 ;  /* 0x000000790200780c */ /* 0x000fc800037c1670 */
[----:B------:R-:W-:Y:S02]  /*2a40*/  FSEL R3, R84, -INF , !P6 ;  /* 0xff80000054037808 */ /* 0x000fe40007000000 */
[----:B------:R-:W-:-:S13]  /*2a50*/  ISETP.GE.AND P6, PT, R12, 0x1, PT ;  /* 0x000000010c00780c */ /* 0x000fda0003fc6270 */
[----:B------:R-:W-:Y:S02]  /*2a60*/  @P6 LOP3.LUT R19, R19, 0x2, RZ, 0xfc, !PT ;  /* 0x0000000213136812 */ /* 0x000fe400078efcff */
[----:B------:R-:W-:Y:S02]  /*2a70*/  ISETP.GT.AND P6, PT, R4, RZ, !P6 ;  /* 0x000000ff0400720c */ /* 0x000fe400077c4270 */
[----:B------:R-:W-:Y:S02]  /*2a80*/  LOP3.LUT R19, R19, 0xfffffffe, RZ, 0xc0, !PT ;  /* 0xfffffffe13137812 */ /* 0x000fe400078ec0ff */
[----:B------:R-:W-:-:S04]  /*2a90*/  ISETP.LT.OR P6, PT, R2, 0x1, P6 ;  /* 0x000000010200780c */ /* 0x000fc800037c1670 */
[----:B------:R-:W-:Y:S02]  /*2aa0*/  FSEL R129, R24, -INF , !P6 ;  /* 0xff80000018817808 */ /* 0x000fe40007000000 */
[----:B------:R-:W-:-:S13]  /*2ab0*/  ISETP.GE.AND P6, PT, R12, 0x7a, PT ;  /* 0x0000007a0c00780c */ /* 0x000fda0003fc6270 */
[----:B------:R-:W-:Y:S02]  /*2ac0*/  @P6 LOP3.LUT R19, R19, 0x1, RZ, 0xfc, !PT ;  /* 0x0000000113136812 */ /* 0x000fe400078efcff */
[----:B------:R-:W-:Y:S02]  /*2ad0*/  ISETP.GT.AND P6, PT, R4, 0x79, !P6 ;  /* 0x000000790400780c */ /* 0x000fe400077c4270 */
[----:B------:R-:W-:Y:S02]  /*2ae0*/  VIADDMNMX R4, R0, R99, R14, PT ;  /* 0x0000006300047246 */ /* 0x000fe4000380010e */
[----:B------:R-:W-:-:S04]  /*2af0*/  ISETP.LT.OR P6, PT, R2, 0x7a, P6 ;  /* 0x0000007a0200780c */ /* 0x000fc800037c1670 */
[----:B------:R-:W-:Y:S02]  /*2b00*/  FSEL R85, R85, -INF , !P6 ;  /* 0xff80000055557808 */ /* 0x000fe40007000000 */
[----:B------:R-:W-:-:S13]  /*2b10*/  PLOP3.LUT P6, PT, PT, PT, UP0, 0x40, 0x0 ;  /* 0x000000000000781c */ /* 0x000fda0003fce808 */
[----:B------:R-:W-:Y:S05]  /*2b20*/  @P6 BRA `(.L_x_949) ;  /* 0x0000000000646947 */ /* 0x000fea0003800000 */
        /* <DEDUP_REMOVED lines=14> */
.L_x_951:
[----:B------:R-:W-:Y:S02]  /*2c10*/  ULDC UR6, c[0x0][0x9e4] ;  /* 0x0002790000067ab9 */ /* 0x000fe40000000800 */
[----:B------:R-:W-:-:S05]  /*2c20*/  IMAD.U32 R2, RZ, RZ, UR6 ;  /* 0x00000006ff027e24 */ /* 0x000fca000f8e00ff */
[----:B------:R-:W-:-:S13]  /*2c30*/  ISETP.NE.AND P6, PT, R2, 0x1, PT ;  /* 0x000000010200780c */ /* 0x000fda0003fc5270 */
[----:B------:R-:W0:Y:S02]  /*2c40*/  @P6 LDC.64 R100, c[0x0][0x9e8] ;  /* 0x00027a00ff646b82 */ /* 0x000e240000000a00 */
[----:B0-----:R-:W-:-:S05]  /*2c50*/  @P6 IMAD.HI.U32 R0, R99, R100, RZ ;  /* 0x0000006463006227 */ /* 0x001fca00078e00ff */
[----:B------:R-:W-:-:S07]  /*2c60*/  @P6 SHF.R.U32.HI R99, RZ, R101, R0 ;  /* 0x00000065ff636219 */ /* 0x000fce0000011600 */
.L_x_952:
[----:B------:R-:W-:Y:S05]  /*2c70*/  BSYNC B0 ;  /* 0x0000000000007941 */ /* 0x000fea0003800000 */
.L_x_950:
[----:B------:R-:W-:-:S04]  /*2c80*/  IMAD R99, R99, R2, -R10 ;  /* 0x0000000263637224 */ /* 0x000fc800078e0a0a */
[----:B------:R-:W-:-:S05]  /*2c90*/  IMAD R99, R16, -0x2, R99 ;  /* 0xfffffffe10637824 */ /* 0x000fca00078e0263 */
[----:B------:R-:W-:Y:S02]  /*2ca0*/  VIADDMNMX R4, R99, R2, R4, PT ;  /* 0x0000000263047246 */ /* 0x000fe40003800104 */
[----:B------:R-:W-:-:S07]  /*2cb0*/  VIMNMX R8, R8, R99, !PT ;  /* 0x0000006308087248 */ /* 0x000fce0007fe0100 */
.L_x_949:
[----:B------:R-:W-:Y:S01]  /*2cc0*/  ISETP.GT.AND P1, PT, R8, 0x1, !P1 ;  /* 0x000000010800780c */ /* 0x000fe20004f24270 */
[----:B------:R-:W-:Y:S01]  /*2cd0*/  ULDC UR6, c[0x0][0x988] ;  /* 0x0002620000067ab9 */ /* 0x000fe20000000800 */
[----:B------:R-:W-:Y:S01]  /*2ce0*/  LOP3.LUT P6, RZ, R19, 0x4, RZ, 0xc0, !PT ;  /* 0x0000000413ff7812 */ /* 0x000fe200078cc0ff */
[----:B------:R-:W-:Y:S01]  /*2cf0*/  UISETP.NE.AND UP1, UPT, UR50, URZ, UPT ;  /* 0x0000003f3200728c */ /* 0x000fe2000bf25270 */
[----:B------:R-:W-:Y:S01]  /*2d00*/  ISETP.LT.OR P1, PT, R4, 0x2, P1 ;  /* 0x000000020400780c */ /* 0x000fe20000f21670 */
[----:B------:R-:W-:Y:S01]  /*2d10*/  UISETP.NE.AND UP0, UPT, UR49, URZ, UPT ;  /* 0x0000003f3100728c */ /* 0x000fe2000bf05270 */
[----:B------:R-:W-:Y:S01]  /*2d20*/  FMNMX.FTZ R0, R129, R123, !PT ;  /* 0x0000007b81007209 */ /* 0x000fe20007810000 */
[----:B------:R-:W-:Y:S01]  /*2d30*/  UMOV UR10, UR38 ;  /* 0x00000026000a7c82 */ /* 0x000fe20008000000 */
[----:B------:R-:W-:Y:S02]  /*2d40*/  FSEL R117, R27, -INF , !P1 ;  /* 0xff8000001b757808 */ /* 0x000fe40004800000 */
[----:B------:R-:W-:-:S02]  /*2d50*/  ISETP.GT.AND P1, PT, R8, 0x9, !P6 ;  /* 0x000000090800780c */ /* 0x000fc40007724270 */
[----:B------:R-:W-:Y:S02]  /*2d60*/  FMNMX.FTZ R0, R121, R0, !PT ;  /* 0x0000000079007209 */ /* 0x000fe40007810000 */
[----:B------:R-:W-:Y:S01]  /*2d70*/  ISETP.LT.OR P1, PT, R4, 0xa, P1 ;  /* 0x0000000a0400780c */ /* 0x000fe20000f21670 */
[----:B------:R-:W-:Y:S01]  /*2d80*/  @UP1 ULDC UR14, c[0x0][0x450] ;  /* 0x00011400000e1ab9 */ /* 0x000fe20000000800 */
[----:B------:R-:W-:Y:S02]  /*2d90*/  FMNMX.FTZ R0, R119, R0, !PT ;  /* 0x0000000077007209 */ /* 0x000fe40007810000 */
[----:B------:R-:W-:Y:S02]  /*2da0*/  FSEL R115, R31, -INF , !P1 ;  /* 0xff8000001f737808 */ /* 0x000fe40004800000 */
[----:B------:R-:W-:Y:S02]  /*2db0*/  LOP3.LUT P1, RZ, R19, 0x8, RZ, 0xc0, !PT ;  /* 0x0000000813ff7812 */ /* 0x000fe4000782c0ff */
[----:B------:R-:W-:-:S02]  /*2dc0*/  FMNMX.FTZ R0, R97, R0, !PT ;  /* 0x0000000061007209 */ /* 0x000fc40007810000 */
[----:B------:R-:W-:Y:S02]  /*2dd0*/  ISETP.GT.AND P1, PT, R8, 0x10, !P1 ;  /* 0x000000100800780c */ /* 0x000fe40004f24270 */
[----:B------:R-:W-:Y:S02]  /*2de0*/  FMNMX.FTZ R0, R33, R0, !PT ;  /* 0x0000000021007209 */ /* 0x000fe40007810000 */
[----:B------:R-:W-:Y:S02]  /*2df0*/  ISETP.LT.OR P1, PT, R4, 0x11, P1 ;  /* 0x000000110400780c */ /* 0x000fe40000f21670 */
[----:B------:R-:W-:Y:S02]  /*2e00*/  ISETP.GT.AND P2, PT, R8, 0x8, !P2 ;  /* 0x000000080800780c */ /* 0x000fe40005744270 */
[----:B------:R-:W-:Y:S02]  /*2e10*/  FSEL R99, R34, -INF , !P1 ;  /* 0xff80000022637808 */ /* 0x000fe40004800000 */
[----:B------:R-:W-:-:S02]  /*2e20*/  LOP3.LUT P1, RZ, R19, 0x10, RZ, 0xc0, !PT ;  /* 0x0000001013ff7812 */ /* 0x000fc4000782c0ff */
[----:B------:R-:W-:Y:S02]  /*2e30*/  FMNMX.FTZ R0, R95, R0, !PT ;  /* 0x000000005f007209 */ /* 0x000fe40007810000 */
[----:B------:R-:W-:Y:S02]  /*2e40*/  ISETP.GT.AND P1, PT, R8, 0x11, !P1 ;  /* 0x000000110800780c */ /* 0x000fe40004f24270 */
[C---:B------:R-:W-:Y:S02]  /*2e50*/  ISETP.LT.OR P2, PT, R4.reuse, 0x9, P2 ;  /* 0x000000090400780c */ /* 0x040fe40001741670 */
[----:B------:R-:W-:Y:S02]  /*2e60*/  ISETP.LT.OR P1, PT, R4, 0x12, P1 ;  /* 0x000000120400780c */ /* 0x000fe40000f21670 */
[----:B------:R-:W-:Y:S02]  /*2e70*/  FMNMX.FTZ R0, R37, R0, !PT ;  /* 0x0000000025007209 */ /* 0x000fe40007810000 */
[----:B------:R-:W-:-:S02]  /*2e80*/  FSEL R113, R35, -INF , !P1 ;  /* 0xff80000023717808 */ /* 0x000fc40004800000 */
[C---:B------:R-:W-:Y:S02]  /*2e90*/  LOP3.LUT P1, RZ, R19.reuse, 0x2000000, RZ, 0xc0, !PT ;  /* 0x0200000013ff7812 */ /* 0x040fe4000782c0ff */
[----:B------:R-:W-:Y:S02]  /*2ea0*/  FSEL R103, R30, -INF , !P2 ;  /* 0xff8000001e677808 */ /* 0x000fe40005000000 */
[----:B------:R-:W-:Y:S02]  /*2eb0*/  ISETP.GT.AND P1, PT, R8, 0x18, !P1 ;  /* 0x000000180800780c */ /* 0x000fe40004f24270 */
[----:B------:R-:W-:Y:S02]  /*2ec0*/  LOP3.LUT P2, RZ, R19, 0x40000, RZ, 0xc0, !PT ;  /* 0x0004000013ff7812 */ /* 0x000fe4000784c0ff */
[----:B------:R-:W-:Y:S02]  /*2ed0*/  ISETP.LT.OR P1, PT, R4, 0x19, P1 ;  /* 0x000000190400780c */ /* 0x000fe40000f21670 */
[----:B------:R-:W-:-:S02]  /*2ee0*/  FMNMX.FTZ R0, R93, R0, !PT ;  /* 0x000000005d007209 */ /* 0x000fc40007810000 */
[----:B------:R-:W-:Y:S02]  /*2ef0*/  FSEL R101, R38, -INF , !P1 ;  /* 0xff80000026657808 */ /* 0x000fe40004800000 */
[----:B------:R-:W-:Y:S02]  /*2f00*/  LOP3.LUT P1, RZ, R19, 0x1000000, RZ, 0xc0, !PT ;  /* 0x0100000013ff7812 */ /* 0x000fe4000782c0ff */
[----:B------:R-:W-:Y:S02]  /*2f10*/  FMNMX.FTZ R0, R41, R0, !PT ;  /* 0x0000000029007209 */ /* 0x000fe40007810000 */
[----:B------:R-:W-:Y:S02]  /*2f20*/  ISETP.GT.AND P1, PT, R8, 0x19, !P1 ;  /* 0x000000190800780c */ /* 0x000fe40004f24270 */
[----:B------:R-:W-:Y:S02]  /*2f30*/  LOP3.LUT P6, RZ, R19, 0x20000, RZ, 0xc0, !PT ;  /* 0x0002000013ff7812 */ /* 0x000fe400078cc0ff */
[----:B------:R-:W-:-:S02]  /*2f40*/  ISETP.LT.OR P1, PT, R4, 0x1a, P1 ;  /* 0x0000001a0400780c */ /* 0x000fc40000f21670 */
[----:B------:R-:W-:Y:S02]  /*2f50*/  FMNMX.FTZ R0, R91, R0, !PT ;  /* 0x000000005b007209 */ /* 0x000fe40007810000 */
[----:B------:R-:W-:Y:S02]  /*2f60*/  FSEL R111, R39, -INF , !P1 ;  /* 0xff800000276f7808 */ /* 0x000fe40004800000 */
[----:B------:R-:W-:Y:S02]  /*2f70*/  LOP3.LUT P1, RZ, R19, 0x800000, RZ, 0xc0, !PT ;  /* 0x0080000013ff7812 */ /* 0x000fe4000782c0ff */
[----:B------:R-:W-:Y:S02]  /*2f80*/  FMNMX.FTZ R0, R45, R0, !PT ;  /* 0x000000002d007209 */ /* 0x000fe40007810000 */
[----:B------:R-:W-:Y:S02]  /*2f90*/  ISETP.GT.AND P1, PT, R8, 0x20, !P1 ;  /* 0x000000200800780c */ /* 0x000fe40004f24270 */
[----:B------:R-:W-:-:S02]  /*2fa0*/  FMNMX.FTZ R0, R89, R0, !PT ;  /* 0x0000000059007209 */ /* 0x000fc40007810000 */
[----:B------:R-:W-:Y:S02]  /*2fb0*/  ISETP.LT.OR P1, PT, R4, 0x21, P1 ;  /* 0x000000210400780c */ /* 0x000fe40000f21670 */
[----:B------:R-:W-:Y:S02]  /*2fc0*/  FMNMX.FTZ R0, R49, R0, !PT ;  /* 0x0000000031007209 */ /* 0x000fe40007810000 */
[----:B------:R-:W-:Y:S02]  /*2fd0*/  FSEL R35, R42, -INF , !P1 ;  /* 0xff8000002a237808 */ /* 0x000fe40004800000 */
[----:B------:R-:W-:Y:S02]  /*2fe0*/  LOP3.LUT P1, RZ, R19, 0x400000, RZ, 0xc0, !PT ;  /* 0x0040000013ff7812 */ /* 0x000fe4000782c0ff */
[----:B------:R-:W-:Y:S02]  /*2ff0*/  FMNMX.FTZ R0, R29, R0, !PT ;  /* 0x000000001d007209 */ /* 0x000fe40007810000 */
[----:B------:R-:W-:-:S02]  /*3000*/  ISETP.GT.AND P1, PT, R8, 0x21, !P1 ;  /* 0x000000210800780c */ /* 0x000fc40004f24270 */
[----:B------:R-:W-:Y:S02]  /*3010*/  FMNMX.FTZ R0, R53, R0, !PT ;  /* 0x0000000035007209 */ /* 0x000fe40007810000 */
[----:B------:R-:W-:Y:S02]  /*3020*/  ISETP.LT.OR P1, PT, R4, 0x22, P1 ;  /* 0x000000220400780c */ /* 0x000fe40000f21670 */
[----:B------:R-:W-:Y:S02]  /*3030*/  FMNMX.FTZ R0, R25, R0, !PT ;  /* 0x0000000019007209 */ /* 0x000fe40007810000 */
[----:B------:R-:W-:Y:S02]  /*3040*/  FSEL R109, R43, -INF , !P1 ;  /* 0xff8000002b6d7808 */ /* 0x000fe40004800000 */
[----:B------:R-:W-:Y:S02]  /*3050*/  LOP3.LUT P1, RZ, R19, 0x200000, RZ, 0xc0, !PT ;  /* 0x0020000013ff7812 */ /* 0x000fe4000782c0ff */
[----:B------:R-:W-:-:S02]  /*3060*/  FMNMX.FTZ R0, R57, R0, !PT ;  /* 0x0000000039007209 */ /* 0x000fc40007810000 */
[----:B------:R-:W-:Y:S02]  /*3070*/  ISETP.GT.AND P1, PT, R8, 0x28, !P1 ;  /* 0x000000280800780c */ /* 0x000fe40004f24270 */
[----:B------:R-:W-:Y:S02]  /*3080*/  FMNMX.FTZ R0, R7, R0, !PT ;  /* 0x0000000007007209 */ /* 0x000fe40007810000 */
[----:B------:R-:W-:Y:S02]  /*3090*/  ISETP.LT.OR P1, PT, R4, 0x29, P1 ;  /* 0x000000290400780c */ /* 0x000fe40000f21670 */
[----:B------:R-:W-:Y:S02]  /*30a0*/  FMNMX.FTZ R0, R61, R0, !PT ;  /* 0x000000003d007209 */ /* 0x000fe40007810000 */
[----:B------:R-:W-:Y:S02]  /*30b0*/  FSEL R39, R46, -INF , !P1 ;  /* 0xff8000002e277808 */ /* 0x000fe40004800000 */
[----:B------:R-:W-:-:S02]  /*30c0*/  LOP3.LUT P1, RZ, R19, 0x100000, RZ, 0xc0, !PT ;  /* 0x0010000013ff7812 */ /* 0x000fc4000782c0ff */
[----:B------:R-:W-:Y:S02]  /*30d0*/  FMNMX.FTZ R0, R9, R0, !PT ;  /* 0x0000000009007209 */ /* 0x000fe40007810000 */
[----:B------:R-:W-:Y:S02]  /*30e0*/  ISETP.GT.AND P1, PT, R8, 0x29, !P1 ;  /* 0x000000290800780c */ /* 0x000fe40004f24270 */
[----:B------:R-:W-:Y:S02]  /*30f0*/  FMNMX.FTZ R0, R65, R0, !PT ;  /* 0x0000000041007209 */ /* 0x000fe40007810000 */
[----:B------:R-:W-:Y:S02]  /*3100*/  ISETP.LT.OR P1, PT, R4, 0x2a, P1 ;  /* 0x0000002a0400780c */ /* 0x000fe40000f21670 */
[----:B------:R-:W-:Y:S02]  /*3110*/  FMNMX.FTZ R0, R11, R0, !PT ;  /* 0x000000000b007209 */ /* 0x000fe40007810000 */
[----:B------:R-:W-:-:S02]  /*3120*/  FSEL R107, R47, -INF , !P1 ;  /* 0xff8000002f6b7808 */ /* 0x000fc40004800000 */
[----:B------:R-:W-:Y:S02]  /*3130*/  LOP3.LUT P1, RZ, R19, 0x80000, RZ, 0xc0, !PT ;  /* 0x0008000013ff7812 */ /* 0x000fe4000782c0ff */
[----:B------:R-:W-:Y:S02]  /*3140*/  FMNMX.FTZ R0, R69, R0, !PT ;  /* 0x0000000045007209 */ /* 0x000fe40007810000 */
[----:B------:R-:W-:Y:S02]  /*3150*/  ISETP.GT.AND P1, PT, R8, 0x30, !P1 ;  /* 0x000000300800780c */ /* 0x000fe40004f24270 */
[----:B------:R-:W-:Y:S02]  /*3160*/  FMNMX.FTZ R0, R13, R0, !PT ;  /* 0x000000000d007209 */ /* 0x000fe40007810000 */
[----:B------:R-:W-:Y:S02]  /*3170*/  ISETP.LT.OR P1, PT, R4, 0x31, P1 ;  /* 0x000000310400780c */ /* 0x000fe40000f21670 */
[----:B------:R-:W-:-:S02]  /*3180*/  FMNMX.FTZ R0, R73, R0, !PT ;  /* 0x0000000049007209 */ /* 0x000fc40007810000 */
[----:B------:R-:W-:Y:S02]  /*3190*/  FSEL R43, R50, -INF , !P1 ;  /* 0xff800000322b7808 */ /* 0x000fe40004800000 */
[----:B------:R-:W-:Y:S02]  /*31a0*/  ISETP.GT.AND P1, PT, R8, 0x31, !P2 ;  /* 0x000000310800780c */ /* 0x000fe40005724270 */
[----:B------:R-:W-:Y:S02]  /*31b0*/  FMNMX.FTZ R0, R15, R0, !PT ;  /* 0x000000000f007209 */ /* 0x000fe40007810000 */
[----:B------:R-:W-:Y:S02]  /*31c0*/  ISETP.LT.OR P1, PT, R4, 0x32, P1 ;  /* 0x000000320400780c */ /* 0x000fe40000f21670 */
[----:B------:R-:W-:Y:S02]  /*31d0*/  FMNMX.FTZ R0, R77, R0, !PT ;  /* 0x000000004d007209 */ /* 0x000fe40007810000 */
[----:B------:R-:W-:-:S02]  /*31e0*/  FSEL R105, R51, -INF , !P1 ;  /* 0xff80000033697808 */ /* 0x000fc40004800000 */
        /* <DEDUP_REMOVED lines=8> */
[----:B------:R-:W-:Y:S01]  /*3270*/  FMNMX.FTZ R12, R85, R0, !PT ;  /* 0x00000000550c7209 */ /* 0x000fe20007810000 */
[----:B------:R-:W-:Y:S01]  /*3280*/  IMAD.U32 R0, RZ, RZ, UR6 ;  /* 0x00000006ff007e24 */ /* 0x000fe2000f8e00ff */
[----:B------:R-:W-:Y:S01]  /*3290*/  ISETP.LT.OR P1, PT, R4, 0x3a, P1 ;  /* 0x0000003a0400780c */ /* 0x000fe20000f21670 */
[----:B------:R-:W-:Y:S01]  /*32a0*/  @UP1 ULDC UR6, c[0x0][0x44c] ;  /* 0x0001130000061ab9 */ /* 0x000fe20000000800 */
[----:B------:R-:W-:Y:S01]  /*32b0*/  LOP3.LUT P2, RZ, R19, 0x80, RZ, 0xc0, !PT ;  /* 0x0000008013ff7812 */ /* 0x000fe2000784c0ff */
[----:B------:R-:W0:Y:S01]  /*32c0*/  SHFL.BFLY PT, R131, R12, 0x2, 0x1f ;  /* 0x0c401f000c837f89 */ /* 0x000e2200000e0000 */
[----:B------:R-:W-:Y:S01]  /*32d0*/  FSEL R55, R55, -INF , !P1 ;  /* 0xff80000037377808 */ /* 0x000fe20004800000 */
[----:B------:R-:W-:Y:S01]  /*32e0*/  UIMAD.WIDE.U32 UR6, UR38, UR6, URZ ;  /* 0x00000006260672a5 */ /* 0x000fe2000f8e003f */
[----:B------:R-:W-:-:S02]  /*32f0*/  LOP3.LUT P1, RZ, R19, 0x8000, RZ, 0xc0, !PT ;  /* 0x0000800013ff7812 */ /* 0x000fc4000782c0ff */
[----:B------:R-:W-:Y:S01]  /*3300*/  LOP3.LUT P6, RZ, R19, 0x40, RZ, 0xc0, !PT ;  /* 0x0000004013ff7812 */ /* 0x000fe200078cc0ff */
[----:B------:R-:W-:Y:S01]  /*3310*/  @UP1 USHF.R.U32.HI UR10, URZ, UR14, UR7 ;  /* 0x0000000e3f0a1299 */ /* 0x000fe20008011607 */
[C---:B------:R-:W-:Y:S02]  /*3320*/  ISETP.GT.AND P1, PT, R8.reuse, 0x40, !P1 ;  /* 0x000000400800780c */ /* 0x040fe40004f24270 */
[----:B------:R-:W-:Y:S01]  /*3330*/  ISETP.GT.AND P3, PT, R8, 0x70, !P3 ;  /* 0x000000700800780c */ /* 0x000fe20005f64270 */
[----:B------:R-:W-:Y:S01]  /*3340*/  UIADD3 UR51, UR51, UR10, URZ ;  /* 0x0000000a33337290 */ /* 0x000fe2000fffe03f */
[----:B------:R-:W-:Y:S02]  /*3350*/  ISETP.LT.OR P1, PT, R4, 0x41, P1 ;  /* 0x000000410400780c */ /* 0x000fe40000f21670 */
[----:B------:R-:W-:Y:S01]  /*3360*/  ISETP.GT.AND P4, PT, R8, 0x71, !P4 ;  /* 0x000000710800780c */ /* 0x000fe20006784270 */
[----:B------:R-:W-:Y:S01]  /*3370*/  UIADD3 UR10, UR51, UR11, URZ ;  /* 0x0000000b330a7290 */ /* 0x000fe2000fffe03f */
[----:B------:R-:W-:-:S02]  /*3380*/  FSEL R47, R58, -INF , !P1 ;  /* 0xff8000003a2f7808 */ /* 0x000fc40004800000 */
[----:B------:R-:W-:Y:S02]  /*3390*/  LOP3.LUT P1, RZ, R19, 0x4000, RZ, 0xc0, !PT ;  /* 0x0000400013ff7812 */ /* 0x000fe4000782c0ff */
[----:B------:R-:W-:Y:S02]  /*33a0*/  ISETP.LT.OR P3, PT, R4, 0x71, P3 ;  /* 0x000000710400780c */ /* 0x000fe40001f61670 */
[C---:B------:R-:W-:Y:S02]  /*33b0*/  ISETP.GT.AND P1, PT, R8.reuse, 0x41, !P1 ;  /* 0x000000410800780c */ /* 0x040fe40004f24270 */
[----:B------:R-:W-:Y:S02]  /*33c0*/  ISETP.GT.AND P5, PT, R8, 0x78, !P5 ;  /* 0x000000780800780c */ /* 0x000fe40006fa4270 */
[----:B------:R-:W-:Y:S02]  /*33d0*/  ISETP.LT.OR P1, PT, R4, 0x42, P1 ;  /* 0x000000420400780c */ /* 0x000fe40000f21670 */
[----:B0-----:R-:W-:-:S02]  /*33e0*/  FMNMX.FTZ R131, R12, R131, !PT ;  /* 0x000000830c837209 */ /* 0x001fc40007810000 */
[----:B------:R-:W-:Y:S02]  /*33f0*/  FSEL R59, R59, -INF , !P1 ;  /* 0xff8000003b3b7808 */ /* 0x000fe40004800000 */
[----:B------:R-:W-:Y:S01]  /*3400*/  LOP3.LUT P1, RZ, R19, 0x2000, RZ, 0xc0, !PT ;  /* 0x0000200013ff7812 */ /* 0x000fe2000782c0ff */
[----:B------:R-:W0:Y:S01]  /*3410*/  SHFL.BFLY PT, R2, R131, 0x1, 0x1f ;  /* 0x0c201f0083027f89 */ /* 0x000e2200000e0000 */
[----:B------:R-:W-:Y:S02]  /*3420*/  ISETP.LT.OR P4, PT, R4, 0x72, P4 ;  /* 0x000000720400780c */ /* 0x000fe40002781670 */
[----:B------:R-:W-:Y:S02]  /*3430*/  ISETP.GT.AND P1, PT, R8, 0x48, !P1 ;  /* 0x000000480800780c */ /* 0x000fe40004f24270 */
[C---:B------:R-:W-:Y:S02]  /*3440*/  ISETP.LT.OR P5, PT, R4.reuse, 0x79, P5 ;  /* 0x000000790400780c */ /* 0x040fe40002fa1670 */
[----:B------:R-:W-:-:S02]  /*3450*/  ISETP.LT.OR P1, PT, R4, 0x49, P1 ;  /* 0x000000490400780c */ /* 0x000fc40000f21670 */
[----:B------:R-:W-:Y:S02]  /*3460*/  FSEL R83, R83, -INF , !P4 ;  /* 0xff80000053537808 */ /* 0x000fe40006000000 */
[----:B------:R-:W-:Y:S02]  /*3470*/  FSEL R31, R62, -INF , !P1 ;  /* 0xff8000003e1f7808 */ /* 0x000fe40004800000 */
[----:B------:R-:W-:-:S04]  /*3480*/  LOP3.LUT P1, RZ, R19, 0x1000, RZ, 0xc0, !PT ;  /* 0x0000100013ff7812 */ /* 0x000fc8000782c0ff */
[----:B------:R-:W-:-:S04]  /*3490*/  ISETP.GT.AND P1, PT, R8, 0x49, !P1 ;  /* 0x000000490800780c */ /* 0x000fc80004f24270 */
[----:B------:R-:W-:Y:S02]  /*34a0*/  ISETP.LT.OR P1, PT, R4, 0x4a, P1 ;  /* 0x0000004a0400780c */ /* 0x000fe40000f21670 */
[----:B0-----:R-:W-:Y:S02]  /*34b0*/  FMNMX.FTZ R2, R131, R2, !PT ;  /* 0x0000000283027209 */ /* 0x001fe40007810000 */
[----:B------:R-:W-:Y:S02]  /*34c0*/  FSEL R63, R63, -INF , !P1 ;  /* 0xff8000003f3f7808 */ /* 0x000fe40004800000 */
[----:B------:R-:W-:Y:S01]  /*34d0*/  LOP3.LUT P1, RZ, R19, 0x800, RZ, 0xc0, !PT ;  /* 0x0000080013ff7812 */ /* 0x000fe2000782c0ff */
[----:B------:R-:W-:-:S03]  /*34e0*/  FMUL.FTZ R10, R2, R0 ;  /* 0x00000000020a7220 */ /* 0x000fc60000410000 */
[----:B------:R-:W-:-:S04]  /*34f0*/  ISETP.GT.AND P1, PT, R8, 0x50, !P1 ;  /* 0x000000500800780c */ /* 0x000fc80004f24270 */
[----:B------:R-:W-:-:S04]  /*3500*/  ISETP.LT.OR P1, PT, R4, 0x51, P1 ;  /* 0x000000510400780c */ /* 0x000fc80000f21670 */
[----:B------:R-:W-:Y:S02]  /*3510*/  FSEL R27, R66, -INF , !P1 ;  /* 0xff800000421b7808 */ /* 0x000fe40004800000 */
[----:B------:R-:W-:-:S04]  /*3520*/  LOP3.LUT P1, RZ, R19, 0x400, RZ, 0xc0, !PT ;  /* 0x0000040013ff7812 */ /* 0x000fc8000782c0ff */
        /* <DEDUP_REMOVED lines=11> */
[----:B------:R-:W-:Y:S02]  /*35e0*/  ISETP.GT.AND P1, PT, R8, 0x60, !P2 ;  /* 0x000000600800780c */ /* 0x000fe40005724270 */
[----:B------:R-:W-:Y:S02]  /*35f0*/  LOP3.LUT P2, RZ, R19, 0x20, RZ, 0xc0, !PT ;  /* 0x0000002013ff7812 */ /* 0x000fe4000784c0ff */
[----:B------:R-:W-:Y:S02]  /*3600*/  ISETP.LT.OR P1, PT, R4, 0x61, P1 ;  /* 0x000000610400780c */ /* 0x000fe40000f21670 */
[----:B------:R-:W-:Y:S02]  /*3610*/  ISETP.GT.AND P2, PT, R8, 0x69, !P2 ;  /* 0x000000690800780c */ /* 0x000fe40005744270 */
[----:B------:R-:W-:-:S02]  /*3620*/  FSEL R127, R74, -INF , !P1 ;  /* 0xff8000004a7f7808 */ /* 0x000fc40004800000 */
[----:B------:R-:W-:Y:S02]  /*3630*/  ISETP.GT.AND P1, PT, R8, 0x61, !P6 ;  /* 0x000000610800780c */ /* 0x000fe40007724270 */
[----:B------:R-:W-:Y:S02]  /*3640*/  LOP3.LUT P6, RZ, R19, 0x2, RZ, 0xc0, !PT ;  /* 0x0000000213ff7812 */ /* 0x000fe400078cc0ff */
[C---:B------:R-:W-:Y:S02]  /*3650*/  ISETP.LT.OR P1, PT, R4.reuse, 0x62, P1 ;  /* 0x000000620400780c */ /* 0x040fe40000f21670 */
[----:B------:R-:W-:Y:S02]  /*3660*/  ISETP.LT.OR P2, PT, R4, 0x6a, P2 ;  /* 0x0000006a0400780c */ /* 0x000fe40001741670 */
[----:B------:R-:W-:Y:S02]  /*3670*/  FSEL R75, R75, -INF , !P1 ;  /* 0xff8000004b4b7808 */ /* 0x000fe40004800000 */
[----:B------:R-:W-:-:S02]  /*3680*/  FSETP.NEU.FTZ.AND P1, PT, R2, -INF , PT ;  /* 0xff8000000200780b */ /* 0x000fc40003f3d000 */
[----:B------:R-:W-:Y:S02]  /*3690*/  FSEL R79, R79, -INF , !P2 ;  /* 0xff8000004f4f7808 */ /* 0x000fe40005000000 */
[----:B------:R-:W-:Y:S02]  /*36a0*/  FSEL R10, R10, RZ, P1 ;  /* 0x000000ff0a0a7208 */ /* 0x000fe40000800000 */
[----:B------:R-:W-:Y:S02]  /*36b0*/  ISETP.GT.AND P1, PT, R8, RZ, !P6 ;  /* 0x000000ff0800720c */ /* 0x000fe40007724270 */
[----:B------:R-:W-:Y:S01]  /*36c0*/  LOP3.LUT P6, RZ, R19, 0x1, RZ, 0xc0, !PT ;  /* 0x0000000113ff7812 */ /* 0x000fe200078cc0ff */
[-CC-:B------:R-:W-:Y:S01]  /*36d0*/  FFMA.FTZ R138, R29, R0.reuse, -R10.reuse ;  /* 0x000000001d8a7223 */ /* 0x180fe2000001080a */
[----:B------:R-:W-:Y:S01]  /*36e0*/  ISETP.LT.OR P1, PT, R4, 0x1, P1 ;  /* 0x000000010400780c */ /* 0x000fe20000f21670 */
[-CC-:B------:R-:W-:Y:S01]  /*36f0*/  FFMA.FTZ R29, R53, R0.reuse, -R10.reuse ;  /* 0x00000000351d7223 */ /* 0x180fe2000001080a */
[-CC-:B------:R-:W-:Y:S01]  /*3700*/  FFMA.FTZ R136, R89, R0.reuse, -R10.reuse ;  /* 0x0000000059887223 */ /* 0x180fe2000001080a */
[----:B------:R-:W-:Y:S01]  /*3710*/  FSEL R89, R82, -INF , !P3 ;  /* 0xff80000052597808 */ /* 0x000fe20005800000 */
[-CC-:B------:R-:W-:Y:S01]  /*3720*/  FFMA.FTZ R132, R25, R0.reuse, -R10.reuse ;  /* 0x0000000019847223 */ /* 0x180fe2000001080a */
[----:B------:R-:W-:Y:S01]  /*3730*/  FSEL R26, R26, -INF , !P1 ;  /* 0xff8000001a1a7808 */ /* 0x000fe20004800000 */
[-CC-:B------:R-:W-:Y:S01]  /*3740*/  FFMA.FTZ R25, R57, R0.reuse, -R10.reuse ;  /* 0x0000000039197223 */ /* 0x180fe2000001080a */
[----:B------:R-:W-:Y:S01]  /*3750*/  LOP3.LUT P1, RZ, R19, 0x4000000, RZ, 0xc0, !PT ;  /* 0x0400000013ff7812 */ /* 0x000fe2000782c0ff */
[-CC-:B------:R-:W-:Y:S01]  /*3760*/  FFMA.FTZ R142, R91, R0.reuse, -R10.reuse ;  /* 0x000000005b8e7223 */ /* 0x180fe2000001080a */
[----:B------:R-:W-:Y:S01]  /*3770*/  FMNMX.FTZ R12, R26, R117, !PT ;  /* 0x000000751a0c7209 */ /* 0x000fe20007810000 */
[-CC-:B------:R-:W-:Y:S01]  /*3780*/  FFMA.FTZ R148, R129, R0.reuse, -R10.reuse ;  /* 0x0000000081947223 */ /* 0x180fe2000001080a */
[----:B------:R-:W-:Y:S01]  /*3790*/  ISETP.GT.AND P1, PT, R8, 0x68, !P1 ;  /* 0x000000680800780c */ /* 0x000fe20004f24270 */
[--C-:B------:R-:W-:Y:S01]  /*37a0*/  FFMA.FTZ R123, R123, R0, -R10.reuse ;  /* 0x000000007b7b7223 */ /* 0x100fe2000001080a */
[----:B------:R-:W-:Y:S01]  /*37b0*/  FMNMX.FTZ R12, R103, R12, !PT ;  /* 0x0000000c670c7209 */ /* 0x000fe20007810000 */
[--C-:B------:R-:W-:Y:S01]  /*37c0*/  FFMA.FTZ R150, R121, R0, -R10.reuse ;  /* 0x0000000079967223 */ /* 0x100fe2000001080a */
[----:B------:R-:W-:Y:S01]  /*37d0*/  ISETP.LT.OR P1, PT, R4, 0x69, P1 ;  /* 0x000000690400780c */ /* 0x000fe20000f21670 */
[----:B------:R-:W-:Y:S01]  /*37e0*/  MUFU.EX2 R148, R148 ;  /* 0x0000009400947308 */ /* 0x000fe20000000800 */
[----:B------:R-:W-:Y:S01]  /*37f0*/  FMNMX.FTZ R12, R115, R12, !PT ;  /* 0x0000000c730c7209 */ /* 0x000fe20007810000 */
[-CC-:B------:R-:W-:Y:S01]  /*3800*/  FFMA.FTZ R130, R11, R0.reuse, -R10.reuse ;  /* 0x000000000b827223 */ /* 0x180fe2000001080a */
[----:B------:R-:W-:Y:S01]  /*3810*/  FSEL R53, R78, -INF , !P1 ;  /* 0xff8000004e357808 */ /* 0x000fe20004800000 */
[--C-:B------:R-:W-:Y:S01]  /*3820*/  FFMA.FTZ R119, R119, R0, -R10.reuse ;  /* 0x0000000077777223 */ /* 0x100fe2000001080a */
[----:B------:R-:W-:Y:S01]  /*3830*/  FMNMX.FTZ R12, R99, R12, !PT ;  /* 0x0000000c630c7209 */ /* 0x000fe20007810000 */
[--C-:B------:R-:W-:Y:S01]  /*3840*/  FFMA.FTZ R144, R97, R0, -R10.reuse ;  /* 0x0000000061907223 */ /* 0x100fe2000001080a */
[----:B------:R-:W-:Y:S01]  /*3850*/  ISETP.GT.AND P6, PT, R8, 0x79, !P6 ;  /* 0x000000790800780c */ /* 0x000fe200077c4270 */
[----:B------:R-:W0:Y:S01]  /*3860*/  MUFU.EX2 R123, R123 ;  /* 0x0000007b007b7308 */ /* 0x000e220000000800 */
[----:B------:R-:W-:Y:S01]  /*3870*/  FMNMX.FTZ R12, R113, R12, !PT ;  /* 0x0000000c710c7209 */ /* 0x000fe20007810000 */
[-CC-:B------:R-:W-:Y:S01]  /*3880*/  FFMA.FTZ R33, R33, R0.reuse, -R10.reuse ;  /* 0x0000000021217223 */ /* 0x180fe2000001080a */
[----:B------:R-:W-:Y:S01]  /*3890*/  ISETP.LT.OR P6, PT, R4, 0x7a, P6 ;  /* 0x0000007a0400780c */ /* 0x000fe200037c1670 */
[--C-:B------:R-:W-:Y:S01]  /*38a0*/  FFMA.FTZ R146, R95, R0, -R10.reuse ;  /* 0x000000005f927223 */ /* 0x100fe2000001080a */
[----:B------:R-:W-:Y:S01]  /*38b0*/  FMNMX.FTZ R12, R101, R12, !PT ;  /* 0x0000000c650c7209 */ /* 0x000fe20007810000 */
[--C-:B------:R-:W-:Y:S01]  /*38c0*/  FFMA.FTZ R37, R37, R0, -R10.reuse ;  /* 0x0000000025257223 */ /* 0x100fe2000001080a */
[----:B------:R-:W-:Y:S01]  /*38d0*/  FSEL R57, R86, -INF , !P5 ;  /* 0xff80000056397808 */ /* 0x000fe20006800000 */
[----:B------:R-:W1:Y:S01]  /*38e0*/  MUFU.EX2 R150, R150 ;  /* 0x0000009600967308 */ /* 0x000e620000000800 */
[----:B------:R-:W-:Y:S01]  /*38f0*/  FMNMX.FTZ R12, R111, R12, !PT ;  /* 0x0000000c6f0c7209 */ /* 0x000fe20007810000 */
[-CC-:B------:R-:W-:Y:S01]  /*3900*/  FFMA.FTZ R140, R93, R0.reuse, -R10.reuse ;  /* 0x000000005d8c7223 */ /* 0x180fe2000001080a */
[----:B------:R-:W-:Y:S01]  /*3910*/  FSEL R87, R87, -INF , !P6 ;  /* 0xff80000057577808 */ /* 0x000fe20007000000 */
        /* <DEDUP_REMOVED lines=12> */
[----:B------:R-:W3:Y:S01]  /*39e0*/  MUFU.EX2 R144, R144 ;  /* 0x0000009000907308 */ /* 0x000ee20000000800 */
[----:B------:R-:W-:Y:S01]  /*39f0*/  FMNMX.FTZ R12, R107, R12, !PT ;  /* 0x0000000c6b0c7209 */ /* 0x000fe20007810000 */
[-CC-:B------:R-:W-:Y:S01]  /*3a00*/  FFMA.FTZ R122, R3, R0.reuse, -R10.reuse ;  /* 0x00000000037a7223 */ /* 0x180fe2000001080a */
[-CC-:B------:R-:W-:Y:S01]  /*3a10*/  FFMA.FTZ R49, R49, R0.reuse, -R10.reuse ;  /* 0x0000000031317223 */ /* 0x180fe2000001080a */
[--C-:B------:R-:W-:Y:S01]  /*3a20*/  FFMA.FTZ R9, R65, R0, -R10.reuse ;  /* 0x0000000041097223 */ /* 0x100fe2000001080a */
[----:B------:R-:W-:Y:S01]  /*3a30*/  FMNMX.FTZ R12, R43, R12, !PT ;  /* 0x0000000c2b0c7209 */ /* 0x000fe20007810000 */
[-CC-:B------:R-:W-:Y:S01]  /*3a40*/  FFMA.FTZ R61, R69, R0.reuse, -R10.reuse ;  /* 0x00000000453d7223 */ /* 0x180fe2000001080a */
[--C-:B------:R-:W-:Y:S01]  /*3a50*/  FFMA.FTZ R13, R73, R0, -R10.reuse ;  /* 0x00000000490d7223 */ /* 0x100fe2000001080a */
[----:B------:R-:W4:Y:S01]  /*3a60*/  MUFU.EX2 R33, R33 ;  /* 0x0000002100217308 */ /* 0x000f220000000800 */
[----:B------:R-:W-:Y:S01]  /*3a70*/  FMNMX.FTZ R12, R105, R12, !PT ;  /* 0x0000000c690c7209 */ /* 0x000fe20007810000 */
[-CC-:B------:R-:W-:Y:S01]  /*3a80*/  FFMA.FTZ R15, R77, R0.reuse, -R10.reuse ;  /* 0x000000004d0f7223 */ /* 0x180fe2000001080a */
[-CC-:B------:R-:W-:Y:S01]  /*3a90*/  FFMA.FTZ R21, R81, R0.reuse, -R10.reuse ;  /* 0x0000000051157223 */ /* 0x180fe2000001080a */
[----:B------:R-:W-:Y:S01]  /*3aa0*/  FFMA.FTZ R3, R85, R0, -R10 ;  /* 0x0000000055037223 */ /* 0x000fe2000001080a */
        /* <DEDUP_REMOVED lines=26> */
[----:B------:R-:W-:-:S05]  /*3c50*/  FMNMX.FTZ R12, R87, R12, !PT ;  /* 0x0000000c570c7209 */ /* 0x000fca0007810000 */
[----:B------:R-:W0:Y:S02]  /*3c60*/  SHFL.BFLY PT, R91, R12, 0x2, 0x1f ;  /* 0x0c401f000c5b7f89 */ /* 0x000e2400000e0000 */
        /* <DEDUP_REMOVED lines=9> */
[----:B0-----:R-:W-:-:S04]  /*3d00*/  FMNMX.FTZ R11, R91, R4, !PT ;  /* 0x000000045b0b7209 */ /* 0x001fc80007810000 */
[C---:B------:R-:W-:Y:S01]  /*3d10*/  FSETP.NEU.FTZ.AND P1, PT, R11.reuse, -INF , PT ;  /* 0xff8000000b00780b */ /* 0x040fe20003f3d000 */
[----:B------:R-:W-:Y:S02]  /*3d20*/  FMUL.FTZ R4, R11, R0 ;  /* 0x000000000b047220 */ /* 0x000fe40000410000 */
[----:B------:R-:W-:Y:S03]  /*3d30*/  MUFU.EX2 R130, R130 ;  /* 0x0000008200827308 */ /* 0x000fe60000000800 */
[----:B------:R-:W-:Y:S02]  /*3d40*/  FSEL R4, R4, RZ, P1 ;  /* 0x000000ff04047208 */ /* 0x000fe40000800000 */
[----:B------:R-:W-:-:S03]  /*3d50*/  PLOP3.LUT P1, PT, PT, PT, UP0, 0x40, 0x0 ;  /* 0x000000000000781c */ /* 0x000fc60003f2e808 */
[----:B------:R-:W-:Y:S01]  /*3d60*/  MUFU.EX2 R61, R61 ;  /* 0x0000003d003d7308 */ /* 0x000fe20000000800 */
[-CC-:B------:R-:W-:Y:S01]  /*3d70*/  FFMA.FTZ R141, R35, R0.reuse, -R4.reuse ;  /* 0x00000000238d7223 */ /* 0x180fe20000010804 */
[----:B------:R-:W-:Y:S01]  /*3d80*/  FADD.FTZ R35, R148, R123 ;  /* 0x0000007b94237221 */ /* 0x000fe20000010000 */
[-CC-:B------:R-:W-:Y:S01]  /*3d90*/  FFMA.FTZ R149, R26, R0.reuse, -R4.reuse ;  /* 0x000000001a957223 */ /* 0x180fe20000010804 */
[-CC-:B------:R-:W-:Y:S01]  /*3da0*/  FFMA.FTZ R8, R117, R0.reuse, -R4.reuse ;  /* 0x0000000075087223 */ /* 0x180fe20000010804 */
[-CC-:B------:R-:W-:Y:S01]  /*3db0*/  FFMA.FTZ R151, R103, R0.reuse, -R4.reuse ;  /* 0x0000000067977223 */ /* 0x180fe20000010804 */
[----:B-1----:R-:W-:Y:S01]  /*3dc0*/  FADD.FTZ R28, R150, R35 ;  /* 0x00000023961c7221 */ /* 0x002fe20000010000 */
[-CC-:B------:R-:W-:Y:S01]  /*3dd0*/  FFMA.FTZ R10, R115, R0.reuse, -R4.reuse ;  /* 0x00000000730a7223 */ /* 0x180fe20000010804 */
[-C--:B------:R-:W-:Y:S01]  /*3de0*/  FFMA.FTZ R145, R99, R0.reuse, -R4 ;  /* 0x0000000063917223 */ /* 0x080fe20000010804 */
[----:B------:R-:W-:Y:S01]  /*3df0*/  MUFU.EX2 R149, R149 ;  /* 0x0000009500957308 */ /* 0x000fe20000000800 */
[----:B--2---:R-:W-:Y:S01]  /*3e00*/  FADD.FTZ R35, R119, R28 ;  /* 0x0000001c77237221 */ /* 0x004fe20000010000 */
[-CC-:B------:R-:W-:Y:S01]  /*3e10*/  FFMA.FTZ R12, R113, R0.reuse, -R4.reuse ;  /* 0x00000000710c7223 */ /* 0x180fe20000010804 */
[-CC-:B------:R-:W-:Y:S01]  /*3e20*/  FFMA.FTZ R147, R101, R0.reuse, -R4.reuse ;  /* 0x0000000065937223 */ /* 0x180fe20000010804 */
[-CC-:B------:R-:W-:Y:S01]  /*3e30*/  FFMA.FTZ R14, R111, R0.reuse, -R4.reuse ;  /* 0x000000006f0e7223 */ /* 0x180fe20000010804 */
[----:B---3--:R-:W-:Y:S01]  /*3e40*/  FADD.FTZ R30, R144, R35 ;  /* 0x00000023901e7221 */ /* 0x008fe20000010000 */
[-CC-:B------:R-:W-:Y:S01]  /*3e50*/  FFMA.FTZ R135, R31, R0.reuse, -R4.reuse ;  /* 0x000000001f877223 */ /* 0x180fe20000010804 */
[-C--:B------:R-:W-:Y:S01]  /*3e60*/  FFMA.FTZ R20, R109, R0.reuse, -R4 ;  /* 0x000000006d147223 */ /* 0x080fe20000010804 */
[----:B------:R-:W0:Y:S01]  /*3e70*/  MUFU.EX2 R8, R8 ;  /* 0x0000000800087308 */ /* 0x000e220000000800 */
[----:B----4-:R-:W-:Y:S01]  /*3e80*/  FADD.FTZ R35, R33, R30 ;  /* 0x0000001e21237221 */ /* 0x010fe20000010000 */
[-CC-:B------:R-:W-:Y:S01]  /*3e90*/  FFMA.FTZ R129, R27, R0.reuse, -R4.reuse ;  /* 0x000000001b817223 */ /* 0x180fe20000010804 */
[-CC-:B------:R-:W-:Y:S01]  /*3ea0*/  FFMA.FTZ R143, R39, R0.reuse, -R4.reuse ;  /* 0x00000000278f7223 */ /* 0x180fe20000010804 */
[-CC-:B------:R-:W-:Y:S01]  /*3eb0*/  FFMA.FTZ R24, R107, R0.reuse, -R4.reuse ;  /* 0x000000006b187223 */ /* 0x180fe20000010804 */
[----:B-----5:R-:W-:Y:S01]  /*3ec0*/  FADD.FTZ R30, R146, R35 ;  /* 0x00000023921e7221 */ /* 0x020fe20000010000 */
[-CC-:B------:R-:W-:Y:S01]  /*3ed0*/  FFMA.FTZ R137, R43, R0.reuse, -R4.reuse ;  /* 0x000000002b897223 */ /* 0x180fe20000010804 */
[-C--:B------:R-:W-:Y:S01]  /*3ee0*/  FFMA.FTZ R26, R105, R0.reuse, -R4 ;  /* 0x00000000691a7223 */ /* 0x080fe20000010804 */
[----:B------:R-:W1:Y:S01]  /*3ef0*/  MUFU.EX2 R151, R151 ;  /* 0x0000009700977308 */ /* 0x000e620000000800 */
[----:B------:R-:W-:Y:S01]  /*3f00*/  FADD.FTZ R35, R37, R30 ;  /* 0x0000001e25237221 */ /* 0x000fe20000010000 */
[-CC-:B------:R-:W-:Y:S01]  /*3f10*/  FFMA.FTZ R139, R51, R0.reuse, -R4.reuse ;  /* 0x00000000338b7223 */ /* 0x180fe20000010804 */
[-CC-:B------:R-:W-:Y:S01]  /*3f20*/  FFMA.FTZ R28, R55, R0.reuse, -R4.reuse ;  /* 0x00000000371c7223 */ /* 0x180fe20000010804 */
[-CC-:B------:R-:W-:Y:S01]  /*3f30*/  FFMA.FTZ R133, R47, R0.reuse, -R4.reuse ;  /* 0x000000002f857223 */ /* 0x180fe20000010804 */
[----:B------:R-:W-:Y:S01]  /*3f40*/  FADD.FTZ R32, R140, R35 ;  /* 0x000000238c207221 */ /* 0x000fe20000010000 */
[-CC-:B------:R-:W-:Y:S01]  /*3f50*/  FFMA.FTZ R30, R59, R0.reuse, -R4.reuse ;  /* 0x000000003b1e7223 */ /* 0x180fe20000010804 */
[-C--:B------:R-:W-:Y:S01]  /*3f60*/  FFMA.FTZ R131, R67, R0.reuse, -R4 ;  /* 0x0000000043837223 */ /* 0x080fe20000010804 */
[----:B------:R-:W2:Y:S01]  /*3f70*/  MUFU.EX2 R10, R10 ;  /* 0x0000000a000a7308 */ /* 0x000ea20000000800 */
[----:B------:R-:W-:Y:S01]  /*3f80*/  FADD.FTZ R35, R41, R32 ;  /* 0x0000002029237221 */ /* 0x000fe20000010000 */
[----:B0-----:R-:W-:Y:S01]  /*3f90*/  FADD.FTZ R34, R149, R8 ;  /* 0x0000000895227221 */ /* 0x001fe20000010000 */
[-CC-:B------:R-:W-:Y:S01]  /*3fa0*/  FFMA.FTZ R71, R71, R0.reuse, -R4.reuse ;  /* 0x0000000047477223 */ /* 0x180fe20000010804 */
[-CC-:B------:R-:W-:Y:S01]  /*3fb0*/  FFMA.FTZ R127, R127, R0.reuse, -R4.reuse ;  /* 0x000000007f7f7223 */ /* 0x180fe20000010804 */
[----:B------:R-:W-:Y:S01]  /*3fc0*/  FADD.FTZ R32, R142, R35 ;  /* 0x000000238e207221 */ /* 0x000fe20000010000 */
[-CC-:B------:R-:W-:Y:S01]  /*3fd0*/  FFMA.FTZ R75, R75, R0.reuse, -R4.reuse ;  /* 0x000000004b4b7223 */ /* 0x180fe20000010804 */
[-C--:B------:R-:W-:Y:S01]  /*3fe0*/  FFMA.FTZ R53, R53, R0.reuse, -R4 ;  /* 0x0000000035357223 */ /* 0x080fe20000010804 */
[----:B------:R-:W0:Y:S01]  /*3ff0*/  MUFU.EX2 R145, R145 ;  /* 0x0000009100917308 */ /* 0x000e220000000800 */
[----:B------:R-:W-:Y:S01]  /*4000*/  FADD.FTZ R35, R45, R32 ;  /* 0x000000202d237221 */ /* 0x000fe20000010000 */
[----:B-1----:R-:W-:Y:S01]  /*4010*/  FADD.FTZ R31, R151, R34 ;  /* 0x00000022971f7221 */ /* 0x002fe20000010000 */
[-CC-:B------:R-:W-:Y:S01]  /*4020*/  FFMA.FTZ R32, R63, R0.reuse, -R4.reuse ;  /* 0x000000003f207223 */ /* 0x180fe20000010804 */
[-CC-:B------:R-:W-:Y:S01]  /*4030*/  FFMA.FTZ R79, R79, R0.reuse, -R4.reuse ;  /* 0x000000004f4f7223 */ /* 0x180fe20000010804 */
[----:B------:R-:W-:Y:S01]  /*4040*/  FADD.FTZ R36, R136, R35 ;  /* 0x0000002388247221 */ /* 0x000fe20000010000 */
[-CC-:B------:R-:W-:Y:S01]  /*4050*/  FFMA.FTZ R89, R89, R0.reuse, -R4.reuse ;  /* 0x0000000059597223 */ /* 0x180fe20000010804 */
[-C--:B------:R-:W-:Y:S01]  /*4060*/  FFMA.FTZ R83, R83, R0.reuse, -R4 ;  /* 0x0000000053537223 */ /* 0x080fe20000010804 */
[----:B------:R-:W1:Y:S01]  /*4070*/  MUFU.EX2 R12, R12 ;  /* 0x0000000c000c7308 */ /* 0x000e620000000800 */
[C---:B--2---:R-:W-:Y:S01]  /*4080*/  FADD.FTZ R34, R10.reuse, R31 ;  /* 0x0000001f0a227221 */ /* 0x044fe20000010000 */
[----:B------:R-:W-:Y:S01]  /*4090*/  FADD.FTZ R31, R49, R36 ;  /* 0x00000024311f7221 */ /* 0x000fe20000010000 */
[-CC-:B------:R-:W-:Y:S01]  /*40a0*/  FFMA.FTZ R57, R57, R0.reuse, -R4.reuse ;  /* 0x0000000039397223 */ /* 0x180fe20000010804 */
[-C--:B------:R-:W-:Y:S01]  /*40b0*/  FFMA.FTZ R87, R87, R0.reuse, -R4 ;  /* 0x0000000057577223 */ /* 0x080fe20000010804 */
[----:B------:R-:W-:Y:S01]  /*40c0*/  F2FP.F16.F32.PACK_AB R151, R10, R151 ;  /* 0x000000970a97723e */ /* 0x000fe200000000ff */
[----:B------:R-:W-:Y:S01]  /*40d0*/  FADD.FTZ R38, R138, R31 ;  /* 0x0000001f8a267221 */ /* 0x000fe20000010000 */
[----:B------:R-:W-:Y:S01]  /*40e0*/  F2FP.F16.F32.PACK_AB R149, R8, R149 ;  /* 0x000000950895723e */ /* 0x000fe200000000ff */
[----:B------:R-:W2:Y:S01]  /*40f0*/  MUFU.EX2 R147, R147 ;  /* 0x0000009300937308 */ /* 0x000ea20000000800 */
[----:B0-----:R-:W-:Y:S01]  /*4100*/  FADD.FTZ R27, R145, R34 ;  /* 0x00000022911b7221 */ /* 0x001fe20000010000 */
[----:B------:R-:W-:Y:S01]  /*4110*/  FADD.FTZ R31, R29, R38 ;  /* 0x000000261d1f7221 */ /* 0x000fe20000010000 */
[----:B------:R-:W-:Y:S01]  /*4120*/  FFMA.FTZ R34, R125, R0, -R4 ;  /* 0x000000007d227223 */ /* 0x000fe20000010804 */
[----:B------:R-:W-:-:S02]  /*4130*/  F2FP.F16.F32.PACK_AB R148, R123, R148 ;  /* 0x000000947b94723e */ /* 0x000fc400000000ff */
[----:B------:R-:W-:Y:S01]  /*4140*/  FADD.FTZ R38, R132, R31 ;  /* 0x0000001f84267221 */ /* 0x000fe20000010000 */
[C---:B------:R-:W-:Y:S01]  /*4150*/  F2FP.F16.F32.PACK_AB R132, R25.reuse, R132 ;  /* 0x000000841984723e */ /* 0x040fe200000000ff */
[----:B------:R-:W0:Y:S01]  /*4160*/  MUFU.EX2 R14, R14 ;  /* 0x0000000e000e7308 */ /* 0x000e220000000800 */
[C---:B-1----:R-:W-:Y:S01]  /*4170*/  FADD.FTZ R36, R12.reuse, R27 ;  /* 0x0000001b0c247221 */ /* 0x042fe20000010000 */
[----:B------:R-:W-:Y:S01]  /*4180*/  FADD.FTZ R31, R25, R38 ;  /* 0x00000026191f7221 */ /* 0x000fe20000010000 */
[----:B------:R-:W-:Y:S02]  /*4190*/  F2FP.F16.F32.PACK_AB R145, R12, R145 ;  /* 0x000000910c91723e */ /* 0x000fe400000000ff */
[----:B------:R-:W-:Y:S01]  /*41a0*/  F2FP.F16.F32.PACK_AB R150, R119, R150 ;  /* 0x000000967796723e */ /* 0x000fe200000000ff */
[----:B------:R-:W-:Y:S01]  /*41b0*/  FADD.FTZ R38, R134, R31 ;  /* 0x0000001f86267221 */ /* 0x000fe20000010000 */
[----:B------:R-:W-:Y:S01]  /*41c0*/  F2FP.F16.F32.PACK_AB R134, R7, R134 ;  /* 0x000000860786723e */ /* 0x000fe200000000ff */
[----:B------:R-:W1:Y:S01]  /*41d0*/  MUFU.EX2 R141, R141 ;  /* 0x0000008d008d7308 */ /* 0x000e620000000800 */
[----:B--2---:R-:W-:Y:S01]  /*41e0*/  FADD.FTZ R27, R147, R36 ;  /* 0x00000024931b7221 */ /* 0x004fe20000010000 */
[----:B------:R-:W-:Y:S01]  /*41f0*/  FADD.FTZ R31, R7, R38 ;  /* 0x00000026071f7221 */ /* 0x000fe20000010000 */
[----:B------:R-:W-:-:S02]  /*4200*/  F2FP.F16.F32.PACK_AB R144, R33, R144 ;  /* 0x000000902190723e */ /* 0x000fc400000000ff */
[----:B------:R-:W-:Y:S01]  /*4210*/  F2FP.F16.F32.PACK_AB R146, R37, R146 ;  /* 0x000000922592723e */ /* 0x000fe200000000ff */
[----:B------:R-:W-:Y:S01]  /*4220*/  FADD.FTZ R40, R128, R31 ;  /* 0x0000001f80287221 */ /* 0x000fe20000010000 */
[C---:B------:R-:W-:Y:S01]  /*4230*/  F2FP.F16.F32.PACK_AB R128, R9.reuse, R128 ;  /* 0x000000800980723e */ /* 0x040fe200000000ff */
[----:B------:R-:W2:Y:S01]  /*4240*/  MUFU.EX2 R20, R20 ;  /* 0x0000001400147308 */ /* 0x000ea20000000800 */
[----:B0-----:R-:W-:Y:S01]  /*4250*/  FADD.FTZ R36, R14, R27 ;  /* 0x0000001b0e247221 */ /* 0x001fe20000010000 */
[----:B------:R-:W-:Y:S01]  /*4260*/  FADD.FTZ R31, R9, R40 ;  /* 0x00000028091f7221 */ /* 0x000fe20000010000 */
[----:B------:R-:W-:Y:S02]  /*4270*/  F2FP.F16.F32.PACK_AB R140, R41, R140 ;  /* 0x0000008c298c723e */ /* 0x000fe400000000ff */
[----:B------:R-:W-:Y:S02]  /*4280*/  F2FP.F16.F32.PACK_AB R142, R45, R142 ;  /* 0x0000008e2d8e723e */ /* 0x000fe400000000ff */
[----:B------:R-:W-:Y:S01]  /*4290*/  F2FP.F16.F32.PACK_AB R136, R49, R136 ;  /* 0x000000883188723e */ /* 0x000fe200000000ff */
[----:B------:R-:W0:Y:S01]  /*42a0*/  MUFU.EX2 R143, R143 ;  /* 0x0000008f008f7308 */ /* 0x000e220000000800 */
[----:B-1----:R-:W-:Y:S01]  /*42b0*/  FADD.FTZ R27, R141, R36 ;  /* 0x000000248d1b7221 */ /* 0x002fe20000010000 */
[----:B------:R-:W-:-:S02]  /*42c0*/  F2FP.F16.F32.PACK_AB R138, R29, R138 ;  /* 0x0000008a1d8a723e */ /* 0x000fc400000000ff */
[----:B------:R-:W-:-:S04]  /*42d0*/  F2FP.F16.F32.PACK_AB R147, R14, R147 ;  /* 0x000000930e93723e */ /* 0x000fc800000000ff */
        /* <DEDUP_REMOVED lines=9> */
[----:B--2---:R-:W-:Y:S01]  /*4370*/  FADD.FTZ R27, R137, R38 ;  /* 0x00000026891b7221 */ /* 0x004fe20000010000 */
[----:B------:R-:W-:Y:S01]  /*4380*/  FADD.FTZ R38, R130, R31 ;  /* 0x0000001f82267221 */ /* 0x000fe20000010000 */
[----:B------:R-:W-:-:S03]  /*4390*/  F2FP.F16.F32.PACK_AB R130, R61, R130 ;  /* 0x000000823d82723e */ /* 0x000fc600000000ff */
[----:B------:R-:W-:Y:S02]  /*43a0*/  FADD.FTZ R31, R61, R38 ;  /* 0x000000263d1f7221 */ /* 0x000fe40000010000 */
        /* <DEDUP_REMOVED lines=36> */
[----:B--2---:R-:W-:Y:S01]  /*45f0*/  FADD.FTZ R4, R122, R9 ;  /* 0x000000097a047221 */ /* 0x004fe20000010000 */
[----:B------:R-:W-:-:S06]  /*4600*/  VIADD R9, R88, 0xfffffffe ;  /* 0xfffffffe58097836 */ /* 0x000fcc0000000000 */
        /* <DEDUP_REMOVED lines=25> */
[----:B------:R-:W-:-:S03]  /*47a0*/  F2FP.F16.F32.PACK_AB R121, R8, R89 ;  /* 0x000000590879723e */ /* 0x000fc600000000ff */
[----:B-1----:R-:W-:-:S04]  /*47b0*/  FADD.FTZ R3, R57, R12 ;  /* 0x0000000c39037221 */ /* 0x002fc80000010000 */
[C---:B--2---:R-:W-:Y:S01]  /*47c0*/  FADD.FTZ R3, R10.reuse, R3 ;  /* 0x000000030a037221 */ /* 0x044fe20000010000 */
[----:B------:R-:W-:Y:S01]  /*47d0*/  F2FP.F16.F32.PACK_AB R123, R10, R57 ;  /* 0x000000390a7b723e */ /* 0x000fe200000000ff */
[----:B------:R-:W-:Y:S06]  /*47e0*/  @P1 BRA `(.L_x_953) ;  /* 0x00000000004c1947 */ /* 0x000fec0003800000 */
[----:B------:R-:W-:Y:S01]  /*47f0*/  ISETP.LT.AND P1, PT, RZ, UR51, PT ;  /* 0x00000033ff007c0c */ /* 0x000fe2000bf21270 */
[----:B------:R-:W-:-:S12]  /*4800*/  UIADD3 UR11, UR51, -0x1, URZ ;  /* 0xffffffff330b7890 */ /* 0x000fd8000fffe03f */
[----:B------:R-:W-:Y:S05]  /*4810*/  @P1 BRA `(.L_x_954) ;  /* 0x0000000000201947 */ /* 0x000fea0003800000 */
[----:B------:R-:W-:Y:S01]  /*4820*/  ULDC UR14, c[0x0][0x9e4] ;  /* 0x00027900000e7ab9 */ /* 0x000fe20000000800 */
[----:B------:R-:W-:Y:S02]  /*4830*/  UIADD3 UR11, -UR51, URZ, URZ ;  /* 0x0000003f330b7290 */ /* 0x000fe4000fffe13f */
[----:B------:R-:W-:-:S11]  /*4840*/  UISETP.NE.AND UP0, UPT, UR14, 0x1, UPT ;  /* 0x000000010e00788c */ /* 0x000fd6000bf05270 */
[----:B------:R-:W-:Y:S02]  /*4850*/  @UP0 ULDC.64 UR18, c[0x0][0x9e8] ;  /* 0x00027a0000120ab9 */ /* 0x000fe40000000a00 */
[----:B------:R-:W-:-:S04]  /*4860*/  UIMAD.WIDE.U32 UR6, UR11, UR18, URZ ;  /* 0x000000120b0672a5 */ /* 0x000fc8000f8e003f */
[----:B------:R-:W-:-:S04]  /*4870*/  @UP0 USHF.R.U32.HI UR11, URZ, UR19, UR7 ;  /* 0x000000133f0b0299 */ /* 0x000fc80008011607 */
[----:B------:R-:W-:Y:S01]  /*4880*/  ULOP3.LUT UR11, URZ, UR11, URZ, 0x33, !UPT ;  /* 0x0000000b3f0b7292 */ /* 0x000fe2000f8e333f */
[----:B------:R-:W-:Y:S11]  /*4890*/  BRA `(.L_x_955) ;  /* 0x0000000000147947 */ /* 0x000ff60003800000 */
.L_x_954:
[----:B------:R-:W-:Y:S02]  /*48a0*/  ULDC UR14, c[0x0][0x9e4] ;  /* 0x00027900000e7ab9 */ /* 0x000fe40000000800 */
[----:B------:R-:W-:-:S11]  /*48b0*/  UISETP.NE.AND UP0, UPT, UR14, 0x1, UPT ;  /* 0x000000010e00788c */ /* 0x000fd6000bf05270 */
[----:B------:R-:W-:Y:S02]  /*48c0*/  @UP0 ULDC.64 UR18, c[0x0][0x9e8] ;  /* 0x00027a0000120ab9 */ /* 0x000fe40000000a00 */
[----:B------:R-:W-:-:S04]  /*48d0*/  UIMAD.WIDE.U32 UR6, UR11, UR18, URZ ;  /* 0x000000120b0672a5 */ /* 0x000fc8000f8e003f */
[----:B------:R-:W-:-:S12]  /*48e0*/  @UP0 USHF.R.U32.HI UR11, URZ, UR19, UR7 ;  /* 0x000000133f0b0299 */ /* 0x000fd80008011607 */
.L_x_955:
[----:B------:R-:W-:-:S04]  /*48f0*/  UIMAD UR11, UR11, UR14, UR14 ;  /* 0x0000000e0b0b72a4 */ /* 0x000fc8000f8e020e */
[----:B------:R-:W-:-:S04]  /*4900*/  UISETP.LT.AND UP0, UPT, UR10, UR11, UPT ;  /* 0x0000000b0a00728c */ /* 0x000fc8000bf01270 */
[----:B------:R-:W-:-:S12]  /*4910*/  USEL UR10, UR10, UR11, UP0 ;  /* 0x0000000b0a0a7287 */ /* 0x000fd80008000000 */
.L_x_953:
[----:B------:R-:W-:Y:S01]  /*4920*/  USHF.R.S32.HI UR6, URZ, 0x1f, UR10 ;  /* 0x0000001f3f067899 */ /* 0x000fe2000801140a */
[----:B------:R-:W-:Y:S02]  /*4930*/  CS2R R118, SRZ ;  /* 0x0000000000767805 */ /* 0x000fe4000001ff00 */
[----:B------:R-:W-:Y:S02]  /*4940*/  CS2R R116, SRZ ;  /* 0x0000000000747805 */ /* 0x000fe4000001ff00 */
[----:B------:R-:W-:Y:S01]  /*4950*/  CS2R R114, SRZ ;  /* 0x0000000000727805 */ /* 0x000fe2000001ff00 */
[----:B------:R-:W-:Y:S01]  /*4960*/  ULEA.HI UR6, UR6, UR10, URZ, 0x7 ;  /* 0x0000000a06067291 */ /* 0x000fe2000f8f383f */
[----:B------:R-:W-:Y:S02]  /*4970*/  CS2R R112, SRZ ;  /* 0x0000000000707805 */ /* 0x000fe4000001ff00 */
[----:B------:R-:W-:Y:S02]  /*4980*/  CS2R R110, SRZ ;  /* 0x00000000006e7805 */ /* 0x000fe4000001ff00 */
[----:B------:R-:W-:Y:S01]  /*4990*/  CS2R R108, SRZ ;  /* 0x00000000006c7805 */ /* 0x000fe2000001ff00 */
[----:B------:R-:W-:Y:S01]  /*49a0*/  USHF.R.S32.HI UR6, URZ, 0x7, UR6 ;  /* 0x000000073f067899 */ /* 0x000fe20008011406 */
[----:B------:R-:W-:-:S02]  /*49b0*/  CS2R R106, SRZ ;  /* 0x00000000006a7805 */ /* 0x000fc4000001ff00 */
[----:B------:R-:W-:Y:S02]  /*49c0*/  CS2R R104, SRZ ;  /* 0x0000000000687805 */ /* 0x000fe4000001ff00 */
[----:B------:R-:W-:Y:S01]  /*49d0*/  CS2R R102, SRZ ;  /* 0x0000000000667805 */ /* 0x000fe2000001ff00 */
[----:B------:R-:W-:Y:S01]  /*49e0*/  UISETP.LT.AND UP0, UPT, UR42, UR6, UPT ;  /* 0x000000062a00728c */ /* 0x000fe2000bf01270 */
[----:B------:R-:W-:Y:S02]  /*49f0*/  CS2R R100, SRZ ;  /* 0x0000000000647805 */ /* 0x000fe4000001ff00 */
[----:B------:R-:W-:Y:S02]  /*4a00*/  CS2R R98, SRZ ;  /* 0x0000000000627805 */ /* 0x000fe4000001ff00 */
[----:B------:R-:W-:Y:S01]  /*4a10*/  CS2R R96, SRZ ;  /* 0x0000000000607805 */ /* 0x000fe2000001ff00 */
[----:B------:R-:W-:Y:S01]  /*4a20*/  USEL UR24, UR42, UR6, !UP0 ;  /* 0x000000062a187287 */ /* 0x000fe2000c000000 */
[----:B------:R-:W-:-:S02]  /*4a30*/  CS2R R94, SRZ ;  /* 0x00000000005e7805 */ /* 0x000fc4000001ff00 */
[----:B------:R-:W-:Y:S02]  /*4a40*/  CS2R R92, SRZ ;  /* 0x00000000005c7805 */ /* 0x000fe4000001ff00 */
[----:B------:R-:W-:Y:S02]  /*4a50*/  CS2R R90, SRZ ;  /* 0x00000000005a7805 */ /* 0x000fe4000001ff00 */
[----:B------:R-:W-:Y:S02]  /*4a60*/  CS2R R88, SRZ ;  /* 0x0000000000587805 */ /* 0x000fe4000001ff00 */
[----:B------:R-:W-:-:S13]  /*4a70*/  ISETP.GE.AND P1, PT, R9, UR24, PT ;  /* 0x0000001809007c0c */ /* 0x000fda000bf26270 */
[----:B------:R-:W-:Y:S05]  /*4a80*/  @!P1 BRA `(.L_x_956) ;  /* 0x0000002c00a09947 */ /* 0x000fea0003800000 */
[----:B------:R-:W-:Y:S01]  /*4a90*/  IMAD.MOV.U32 R8, RZ, RZ, R11 ;  /* 0x000000ffff087224 */ /* 0x000fe200078e000b */
[----:B------:R-:W-:Y:S01]  /*4aa0*/  UMOV UR26, UR46 ;  /* 0x0000002e001a7c82 */ /* 0x000fe20008000000 */
[----:B------:R-:W-:Y:S01]  /*4ab0*/  IMAD.MOV.U32 R7, RZ, RZ, R2 ;  /* 0x000000ffff077224 */ /* 0x000fe200078e0002 */
[----:B------:R-:W-:Y:S01]  /*4ac0*/  UMOV UR25, UR36 ;  /* 0x0000002400197c82 */ /* 0x000fe20008000000 */
[----:B------:R-:W-:Y:S01]  /*4ad0*/  IMAD.MOV.U32 R119, RZ, RZ, RZ ;  /* 0x000000ffff777224 */ /* 0x000fe200078e00ff */
[----:B------:R-:W-:Y:S01]  /*4ae0*/  ULDC UR21, c[0x0][0x9e4] ;  /* 0x0002790000157ab9 */ /* 0x000fe20000000800 */
[----:B------:R-:W-:Y:S01]  /*4af0*/  ULDC UR22, c[0x0][0x9dc] ;  /* 0x0002770000167ab9 */ /* 0x000fe20000000800 */
[----:B------:R-:W-:-:S05]  /*4b00*/  ULDC UR23, c[0x0][0x9e0] ;  /* 0x0002780000177ab9 */ /* 0x000fca0000000800 */
.L_x_975:
[----:B------:R-:W-:Y:S01]  /*4b10*/  ISETP.NE.AND P2, PT, RZ, UR44, PT ;  /* 0x0000002cff007c0c */ /* 0x000fe2000bf45270 */
[----:B------:R-:W-:-:S04]  /*4b20*/  UISETP.NE.AND UP0, UPT, UR25, 0x1, UPT ;  /* 0x000000011900788c */ /* 0x000fc8000bf05270 */
[----:B------:R-:W-:-:S04]  /*4b30*/  USEL UR46, URZ, 0x1, UP0 ;  /* 0x000000013f2e7887 */ /* 0x000fc80008000000 */
[----:B------:R-:W-:-:S04]  /*4b40*/  ULOP3.LUT UR46, UR26, UR46, URZ, 0x3c, !UPT ;  /* 0x0000002e1a2e7292 */ /* 0x000fc8000f8e3c3f */
[----:B------:R-:W-:Y:S08]  /*4b50*/  @P2 BRA `(.L_x_957) ;  /* 0x0000000000382947 */ /* 0x000ff00003800000 */
[----:B------:R-:W-:Y:S05]  /*4b60*/  @!P0 BRA `(.L_x_958) ;  /* 0x0000000000048947 */ /* 0x000fea0003800000 */
[----:B------:R-:W-:Y:S01]  /*4b70*/  BPT.TRAP 0x1 ;  /* 0x000000040000795c */ /* 0x000fe20000300000 */
.L_x_958:
        /* <DEDUP_REMOVED lines=9> */
.L_x_959:
[----:B-1----:R-:W-:Y:S05]  /*4c10*/  @P1 BRA `(.L_x_957) ;  /* 0x0000000000081947 */ /* 0x002fea0003800000 */
[----:B------:R-:W1:Y:S02]  /*4c20*/  SYNCS.PHASECHK.TRANS64.TRYWAIT P1, [UR6+0x16830], R0 ;  /* 0x01683000ff0075a7 */ /* 0x000e640008020146 */
[----:B-1----:R-:W-:Y:S05]  /*4c30*/  @!P1 BRA `(.L_x_960) ;  /* 0x000000e0006c9947 */ /* 0x002fea0003800000 */
.L_x_957:
        /* <DEDUP_REMOVED lines=28> */
.L_x_962:
[----:B------:R-:W-:Y:S01]  /*4e00*/  ULEA UR6, UR25, UR45, 0x3 ;  /* 0x0000002d19067291 */ /* 0x000fe2000f8e183f */
[----:B------:R-:W-:-:S05]  /*4e10*/  IMAD.U32 R0, RZ, RZ, UR26 ;  /* 0x0000001aff007e24 */ /* 0x000fca000f8e00ff */
[----:B------:R-:W-:-:S04]  /*4e20*/  SHF.L.U32 R0, R0, 0x1f, RZ ;  /* 0x0000001f00007819 */ /* 0x000fc800000006ff */
[----:B------:R0:W1:Y:S01]  /*4e30*/  SYNCS.PHASECHK.TRANS64.TRYWAIT P1, [UR6+0x16850], R0 ;  /* 0x01685000ff0075a7 */ /* 0x0000620008020146 */
[----:B------:R-:W-:Y:S05]  /*4e40*/  @!P0 BRA `(.L_x_963) ;  /* 0x0000000000048947 */ /* 0x000fea0003800000 */
[----:B------:R-:W-:Y:S01]  /*4e50*/  BPT.TRAP 0x1 ;  /* 0x000000040000795c */ /* 0x000fe20000300000 */
.L_x_963:
[----:B-1----:R-:W-:Y:S05]  /*4e60*/  @P1 BRA `(.L_x_961) ;  /* 0x0000000000081947 */ /* 0x002fea0003800000 */
[----:B------:R-:W1:Y:S02]  /*4e70*/  SYNCS.PHASECHK.TRANS64.TRYWAIT P1, [UR6+0x16850], R0 ;  /* 0x01685000ff0075a7 */ /* 0x000e640008020146 */
[----:B-1----:R-:W-:Y:S05]  /*4e80*/  @!P1 BRA `(.L_x_964) ;  /* 0x000000dc00f09947 */ /* 0x002fea0003800000 */
.L_x_961:
[----:B------:R-:W-:Y:S01]  /*4e90*/  UIADD3 UR6, UR45, 0x400, URZ ;  /* 0x000004002d067890 */ /* 0x000fe2000fffe03f */
[----:B------:R-:W-:Y:S01]  /*4ea0*/  WARPGROUP.ARRIVE ;  /* 0x00000000000079c5 */ /* 0x000fe20000000000 */
[----:B------:R-:W-:-:S05]  /*4eb0*/  UMOV UR7, 0x40000040 ;  /* 0x4000004000077882 */ /* 0x000fca0000000000 */
[----:B------:R-:W2:Y:S01]  /*4ec0*/  S2R R2, SR_TID.X ;  /* 0x0000000000027919 */ /* 0x000ea20000002100 */
[----:B------:R-:W-:Y:S01]  /*4ed0*/  USHF.R.U32.HI UR6, URZ, 0x4, UR6 ;  /* 0x000000043f067899 */ /* 0x000fe20008011606 */
[----:B01----:R-:W-:-:S03]  /*4ee0*/  VIADD R0, R23, 0x9 ;  /* 0x0000000917007836 */ /* 0x003fc60000000000 */
[----:B------:R-:W-:-:S04]  /*4ef0*/  ULOP3.LUT UR6, UR6, 0x3fff, URZ, 0xc0, !UPT ;  /* 0x00003fff06067892 */ /* 0x000fc8000f8ec03f */
[----:B------:R-:W-:-:S07]  /*4f00*/  ULEA UR10, UR25, UR6, 0xa ;  /* 0x00000006190a7291 */ /* 0x000fce000f8e503f */
[----:B------:R-:W-:Y:S02]  /*4f10*/  UMOV UR6, UR10 ;  /* 0x0000000a00067c82 */ /* 0x000fe40008000000 */
[----:B------:R-:W-:Y:S01]  /*4f20*/  HGMMA.64x64x16.F32 R88, R148, gdesc[UR4].tnspB, R88, gsb0 ;  /* 0x40e0000494587df0 */ /* 0x000fe20008000858 */
[----:B------:R-:W-:Y:S01]  /*4f30*/  UIADD3 UR6, UR10, 0x80, URZ ;  /* 0x000000800a067890 */ /* 0x000fe2000fffe03f */
[----:B------:R-:W-:Y:S01]  /*4f40*/  UMOV UR7, 0x40000040 ;  /* 0x4000004000077882 */ /* 0x000fe20000000000 */
[----:B--2---:R-:W-:-:S04]  /*4f50*/  ISETP.GE.U32.AND P1, PT, R2, 0x180, PT ;  /* 0x000001800200780c */ /* 0x004fc80003f26070 */
        /* <DEDUP_REMOVED lines=38> */
.L_x_965:
[----:B------:R-:W-:Y:S01]  /*51c0*/  UISETP.NE.AND UP1, UPT, UR50, URZ, UPT ;  /* 0x0000003f3200728c */ /* 0x000fe2000bf25270 */
[----:B------:R-:W-:Y:S01]  /*51d0*/  VIADD R11, R17, UR38 ;  /* 0x00000026110b7c36 */ /* 0x000fe20008000000 */
[----:B------:R-:W1:Y:S01]  /*51e0*/  LDC R5, c[0x0][0x2f0] ;  /* 0x0000bc00ff057b82 */ /* 0x000e620000000800 */
[----:B------:R-:W-:Y:S02]  /*51f0*/  ULEA UR6, UR36, UR45, 0x3 ;  /* 0x0000002d24067291 */ /* 0x000fe4000f8e183f */
[----:B------:R-:W-:Y:S01]  /*5200*/  UISETP.NE.AND UP0, UPT, UR49, URZ, UPT ;  /* 0x0000003f3100728c */ /* 0x000fe2000bf05270 */
[----:B------:R-:W-:Y:S01]  /*5210*/  PLOP3.LUT P1, PT, PT, PT, UP1, 0x80, 0x0 ;  /* 0x000000000000781c */ /* 0x000fe20003f2f018 */
[----:B------:R-:W-:Y:S01]  /*5220*/  UIADD3 UR6, UR6, 0x16840, URZ ;  /* 0x0001684006067890 */ /* 0x000fe2000fffe03f */
[----:B------:R-:W-:Y:S02]  /*5230*/  PLOP3.LUT P2, PT, PT, PT, UP1, 0x80, 0x0 ;  /* 0x000000000000781c */ /* 0x000fe40003f4f018 */
[----:B------:R-:W2:Y:S01]  /*5240*/  LDC R6, c[0x0][0x288] ;  /* 0x0000a200ff067b82 */ /* 0x000ea20000000800 */
[----:B------:R-:W-:Y:S01]  /*5250*/  @UP1 ULDC UR7, c[0x0][0x44c] ;  /* 0x0001130000071ab9 */ /* 0x000fe20000000800 */
[----:B------:R-:W-:-:S07]  /*5260*/  UPRMT UR6, UR43, 0x654, UR6 ;  /* 0x000006542b067896 */ /* 0x000fce0008000006 */
[----:B0-----:R-:W-:Y:S01]  /*5270*/  @P1 IMAD.HI.U32 R0, R11, UR7, RZ ;  /* 0x000000070b001c27 */ /* 0x001fe2000f8e00ff */
[----:B------:R-:W-:Y:S01]  /*5280*/  @UP1 ULDC UR7, c[0x0][0x450] ;  /* 0x0001140000071ab9 */ /* 0x000fe20000000800 */
[----:B------:R-:W-:Y:S01]  /*5290*/  PLOP3.LUT P1, PT, PT, PT, UP0, 0x40, 0x0 ;  /* 0x000000000000781c */ /* 0x000fe20003f2e808 */
[----:B------:R-:W-:Y:S01]  /*52a0*/  SYNCS.ARRIVE.TRANS64.RED.A1T0 RZ, [UR6], RZ ;  /* 0x000000ffffff79a7 */ /* 0x000fe20008100406 */
[----:B------:R-:W-:Y:S01]  /*52b0*/  ULOP3.LUT UR6, URZ, UR22, URZ, 0x33, !UPT ;  /* 0x000000163f067292 */ /* 0x000fe2000f8e333f */
[----:B------:R-:W-:Y:S01]  /*52c0*/  @P2 SHF.R.U32.HI R11, RZ, UR7, R0 ;  /* 0x00000007ff0b2c19 */ /* 0x000fe20008011600 */
[----:B------:R-:W-:-:S04]  /*52d0*/  IMAD.SHL.U32 R0, R9, 0x80, RZ ;  /* 0x0000008009007824 */ /* 0x000fc800078e00ff */
[----:B------:R-:W0:Y:S01]  /*52e0*/  SHFL.IDX PT, R15, R11, RZ, 0x1c1f ;  /* 0x001c1fff0b0f7589 */ /* 0x000e2200000e0000 */
[----:B------:R-:W-:-:S05]  /*52f0*/  IADD3 R13, -R0, 0x1, RZ ;  /* 0x00000001000d7810 */ /* 0x000fca0007ffe1ff */
[----:B------:R-:W-:-:S04]  /*5300*/  IMAD R2, R16, -0x2, R13 ;  /* 0xfffffffe10027824 */ /* 0x000fc800078e020d */
[----:B-1----:R-:W-:-:S04]  /*5310*/  IMAD R13, R5, UR40, R2 ;  /* 0x00000028050d7c24 */ /* 0x002fc8000f8e0202 */
[----:B--2---:R-:W-:-:S04]  /*5320*/  IMAD.IADD R13, R13, 0x1, -R6 ;  /* 0x000000010d0d7824 */ /* 0x004fc800078e0a06 */
[C---:B------:R-:W-:Y:S02]  /*5330*/  VIADD R14, R13.reuse, UR23 ;  /* 0x000000170d0e7c36 */ /* 0x040fe40008000000 */
[----:B------:R-:W-:Y:S02]  /*5340*/  VIADD R12, R13, UR6 ;  /* 0x000000060d0c7c36 */ /* 0x000fe40008000000 */
[--C-:B0-----:R-:W-:Y:S02]  /*5350*/  IMAD.IADD R2, R14, 0x1, R15.reuse ;  /* 0x000000010e027824 */ /* 0x101fe400078e020f */
[----:B------:R-:W-:Y:S01]  /*5360*/  IMAD.IADD R10, R12, 0x1, R15 ;  /* 0x000000010c0a7824 */ /* 0x000fe200078e020f */
[----:B------:R-:W-:Y:S06]  /*5370*/  @P1 BRA `(.L_x_966) ;  /* 0x00000000005c1947 */ /* 0x000fec0003800000 */
[----:B------:R-:W-:Y:S01]  /*5380*/  IMAD R13, R5, UR40, R15 ;  /* 0x00000028050d7c24 */ /* 0x000fe2000f8e020f */
[----:B------:R-:W-:Y:S03]  /*5390*/  BSSY B0, `(.L_x_967) ;  /* 0x0000011000007945 */ /* 0x000fe60003800000 */
[----:B------:R-:W-:-:S05]  /*53a0*/  IMAD.IADD R13, R13, 0x1, -R6 ;  /* 0x000000010d0d7824 */ /* 0x000fca00078e0a06 */
[----:B------:R-:W-:-:S13]  /*53b0*/  ISETP.GT.AND P1, PT, R13, -0x1, PT ;  /* 0xffffffff0d00780c */ /* 0x000fda0003f24270 */
[----:B------:R-:W-:Y:S05]  /*53c0*/  @P1 BRA `(.L_x_968) ;  /* 0x0000000000201947 */ /* 0x000fea0003800000 */
[----:B------:R-:W-:Y:S01]  /*53d0*/  IMAD.U32 R15, RZ, RZ, UR21 ;  /* 0x00000015ff0f7e24 */ /* 0x000fe2000f8e00ff */
[----:B------:R-:W-:-:S04]  /*53e0*/  LOP3.LUT R13, RZ, R13, RZ, 0x33, !PT ;  /* 0x0000000dff0d7212 */ /* 0x000fc800078e33ff */
[----:B------:R-:W-:-:S13]  /*53f0*/  ISETP.NE.AND P1, PT, R15, 0x1, PT ;  /* 0x000000010f00780c */ /* 0x000fda0003f25270 */
[----:B------:R-:W0:Y:S02]  /*5400*/  @P1 LDC.64 R20, c[0x0][0x9e8] ;  /* 0x00027a00ff141b82 */ /* 0x000e240000000a00 */
[----:B0-----:R-:W-:-:S05]  /*5410*/  @P1 IMAD.HI.U32 R20, R13, R20, RZ ;  /* 0x000000140d141227 */ /* 0x001fca00078e00ff */
[----:B------:R-:W-:-:S04]  /*5420*/  @P1 SHF.R.U32.HI R13, RZ, R21, R20 ;  /* 0x00000015ff0d1219 */ /* 0x000fc80000011614 */
[----:B------:R-:W-:Y:S01]  /*5430*/  LOP3.LUT R13, RZ, R13, RZ, 0x33, !PT ;  /* 0x0000000dff0d7212 */ /* 0x000fe200078e33ff */
[----:B------:R-:W-:Y:S06]  /*5440*/  BRA `(.L_x_969) ;  /* 0x0000000000147947 */ /* 0x000fec0003800000 */
.L_x_968:
[----:B------:R-:W-:-:S05]  /*5450*/  IMAD.U32 R15, RZ, RZ, UR21 ;  /* 0x00000015ff0f7e24 */ /* 0x000fca000f8e00ff */
[----:B------:R-:W-:-:S13]  /*5460*/  ISETP.NE.AND P1, PT, R15, 0x1, PT ;  /* 0x000000010f00780c */ /* 0x000fda0003f25270 */
[----:B------:R-:W0:Y:S02]  /*5470*/  @P1 LDC.64 R20, c[0x0][0x9e8] ;  /* 0x00027a00ff141b82 */ /* 0x000e240000000a00 */
[----:B0-----:R-:W-:-:S05]  /*5480*/  @P1 IMAD.HI.U32 R20, R13, R20, RZ ;  /* 0x000000140d141227 */ /* 0x001fca00078e00ff */
[----:B------:R-:W-:-:S07]  /*5490*/  @P1 SHF.R.U32.HI R13, RZ, R21, R20 ;  /* 0x00000015ff0d1219 */ /* 0x000fce0000011614 */
.L_x_969:
[----:B------:R-:W-:Y:S05]  /*54a0*/  BSYNC B0 ;  /* 0x0000000000007941 */ /* 0x000fea0003800000 */
.L_x_967:
[----:B------:R-:W-:-:S04]  /*54b0*/  IMAD R13, R13, R15, -R0 ;  /* 0x0000000f0d0d7224 */ /* 0x000fc800078e0a00 */
[----:B------:R-:W-:-:S05]  /*54c0*/  IMAD R13, R16, -0x2, R13 ;  /* 0xfffffffe100d7824 */ /* 0x000fca00078e020d */
[----:B------:R-:W-:Y:S02]  /*54d0*/  VIADDMNMX R2, R13, R15, R2, PT ;  /* 0x0000000f0d027246 */ /* 0x000fe40003800102 */
[----:B------:R-:W-:-:S07]  /*54e0*/  VIMNMX R10, R10, R13, !PT ;  /* 0x0000000d0a0a7248 */ /* 0x000fce0007fe0100 */
.L_x_966:
[----:B------:R-:W-:Y:S01]  /*54f0*/  ISETP.GT.AND P1, PT, R9, -0x1, PT ;  /* 0xffffffff0900780c */ /* 0x000fe20003f24270 */
[----:B------:R-:W0:Y:S01]  /*5500*/  SHFL.IDX PT, R11, R11, 0x1, 0x1c1f ;  /* 0x003c1f000b0b7f89 */ /* 0x000e2200000e0000 */
[----:B------:R-:W-:Y:S02]  /*5510*/  UISETP.NE.AND UP0, UPT, UR49, URZ, UPT ;  /* 0x0000003f3100728c */ /* 0x000fe4000bf05270 */
[C---:B------:R-:W-:Y:S02]  /*5520*/  ISETP.GT.AND P3, PT, R10.reuse, 0x8, P1 ;  /* 0x000000080a00780c */ /* 0x040fe40000f64270 */
[----:B------:R-:W-:Y:S02]  /*5530*/  ISETP.GT.AND P6, PT, R10, RZ, P1 ;  /* 0x000000ff0a00720c */ /* 0x000fe40000fc4270 */
[----:B------:R-:W-:Y:S02]  /*5540*/  ISETP.LT.OR P3, PT, R2, 0x9, P3 ;  /* 0x000000090200780c */ /* 0x000fe40001f61670 */
[----:B------:R-:W-:-:S02]  /*5550*/  ISETP.GT.AND P2, PT, R10, 0x1, P1 ;  /* 0x000000010a00780c */ /* 0x000fc40000f44270 */
[----:B------:R-:W-:Y:S02]  /*5560*/  FSEL R13, R28, -INF , !P3 ;  /* 0xff8000001c0d7808 */ /* 0x000fe40005800000 */
[----:B------:R-:W-:Y:S02]  /*5570*/  ISETP.GT.AND P3, PT, R10, 0x19, P1 ;  /* 0x000000190a00780c */ /* 0x000fe40000f64270 */
[C---:B------:R-:W-:Y:S02]  /*5580*/  ISETP.LT.OR P6, PT, R2.reuse, 0x1, P6 ;  /* 0x000000010200780c */ /* 0x040fe400037c1670 */
[C---:B------:R-:W-:Y:S02]  /*5590*/  ISETP.LT.OR P2, PT, R2.reuse, 0x2, P2 ;  /* 0x000000020200780c */ /* 0x040fe40001741670 */
[----:B------:R-:W-:Y:S02]  /*55a0*/  ISETP.LT.OR P3, PT, R2, 0x1a, P3 ;  /* 0x0000001a0200780c */ /* 0x000fe40001f61670 */
[----:B------:R-:W-:-:S02]  /*55b0*/  FSEL R24, R24, -INF , !P6 ;  /* 0xff80000018187808 */ /* 0x000fc40007000000 */
[----:B------:R-:W-:Y:S01]  /*55c0*/  FSEL R25, R25, -INF , !P2 ;  /* 0xff80000019197808 */ /* 0x000fe20005000000 */
[--C-:B0-----:R-:W-:Y:S01]  /*55d0*/  IMAD.IADD R14, R14, 0x1, R11.reuse ;  /* 0x000000010e0e7824 */ /* 0x101fe200078e020b */
[----:B------:R-:W-:Y:S01]  /*55e0*/  ISETP.GT.AND P5, PT, R10, 0x9, P1 ;  /* 0x000000090a00780c */ /* 0x000fe20000fa4270 */
[----:B------:R-:W-:Y:S01]  /*55f0*/  IMAD.IADD R12, R12, 0x1, R11 ;  /* 0x000000010c0c7824 */ /* 0x000fe200078e020b */
[C---:B------:R-:W-:Y:S02]  /*5600*/  ISETP.GT.AND P4, PT, R10.reuse, 0x10, P1 ;  /* 0x000000100a00780c */ /* 0x040fe40000f84270 */
[C---:B------:R-:W-:Y:S02]  /*5610*/  ISETP.GT.AND P6, PT, R10.reuse, 0x11, P1 ;  /* 0x000000110a00780c */ /* 0x040fe40000fc4270 */
[----:B------:R-:W-:Y:S02]  /*5620*/  ISETP.GT.AND P2, PT, R10, 0x18, P1 ;  /* 0x000000180a00780c */ /* 0x000fe40000f44270 */
[----:B------:R-:W-:-:S02]  /*5630*/  FSEL R37, R37, -INF , !P3 ;  /* 0xff80000025257808 */ /* 0x000fc40005800000 */
[----:B------:R-:W-:Y:S02]  /*5640*/  ISETP.GT.AND P3, PT, R10, 0x30, P1 ;  /* 0x000000300a00780c */ /* 0x000fe40000f64270 */
[C---:B------:R-:W-:Y:S02]  /*5650*/  ISETP.LT.OR P5, PT, R2.reuse, 0xa, P5 ;  /* 0x0000000a0200780c */ /* 0x040fe40002fa1670 */
[C---:B------:R-:W-:Y:S02]  /*5660*/  ISETP.LT.OR P4, PT, R2.reuse, 0x11, P4 ;  /* 0x000000110200780c */ /* 0x040fe40002781670 */
[C---:B------:R-:W-:Y:S02]  /*5670*/  ISETP.LT.OR P6, PT, R2.reuse, 0x12, P6 ;  /* 0x000000120200780c */ /* 0x040fe400037c1670 */
[C---:B------:R-:W-:Y:S02]  /*5680*/  ISETP.LT.OR P2, PT, R2.reuse, 0x19, P2 ;  /* 0x000000190200780c */ /* 0x040fe40001741670 */
[----:B------:R-:W-:-:S02]  /*5690*/  ISETP.LT.OR P3, PT, R2, 0x31, P3 ;  /* 0x000000310200780c */ /* 0x000fc40001f61670 */
[----:B------:R-:W-:Y:S02]  /*56a0*/  FSEL R29, R29, -INF , !P5 ;  /* 0xff8000001d1d7808 */ /* 0x000fe40006800000 */
[----:B------:R-:W-:Y:S02]  /*56b0*/  FSEL R15, R32, -INF , !P4 ;  /* 0xff800000200f7808 */ /* 0x000fe40006000000 */
[----:B------:R-:W-:Y:S02]  /*56c0*/  FSEL R33, R33, -INF , !P6 ;  /* 0xff80000021217808 */ /* 0x000fe40007000000 */
[----:B------:R-:W-:Y:S02]  /*56d0*/  FSEL R21, R36, -INF , !P2 ;  /* 0xff80000024157808 */ /* 0x000fe40005000000 */
[C---:B------:R-:W-:Y:S02]  /*56e0*/  ISETP.GT.AND P5, PT, R10.reuse, 0x20, P1 ;  /* 0x000000200a00780c */ /* 0x040fe40000fa4270 */
[----:B------:R-:W-:-:S02]  /*56f0*/  ISETP.GT.AND P4, PT, R10, 0x21, P1 ;  /* 0x000000210a00780c */ /* 0x000fc40000f84270 */
[C---:B------:R-:W-:Y:S02]  /*5700*/  ISETP.GT.AND P6, PT, R10.reuse, 0x28, P1 ;  /* 0x000000280a00780c */ /* 0x040fe40000fc4270 */
[----:B------:R-:W-:Y:S02]  /*5710*/  ISETP.GT.AND P2, PT, R10, 0x29, P1 ;  /* 0x000000290a00780c */ /* 0x000fe40000f44270 */
[----:B------:R-:W-:Y:S02]  /*5720*/  FSEL R125, R48, -INF , !P3 ;  /* 0xff800000307d7808 */ /* 0x000fe40005800000 */
[----:B------:R-:W-:Y:S02]  /*5730*/  ISETP.GT.AND P3, PT, R10, 0x41, P1 ;  /* 0x000000410a00780c */ /* 0x000fe40000f64270 */
[C---:B------:R-:W-:Y:S02]  /*5740*/  ISETP.LT.OR P5, PT, R2.reuse, 0x21, P5 ;  /* 0x000000210200780c */ /* 0x040fe40002fa1670 */
[----:B------:R-:W-:-:S02]  /*5750*/  ISETP.LT.OR P4, PT, R2, 0x22, P4 ;  /* 0x000000220200780c */ /* 0x000fc40002781670 */
[C---:B------:R-:W-:Y:S02]  /*5760*/  ISETP.LT.OR P6, PT, R2.reuse, 0x29, P6 ;  /* 0x000000290200780c */ /* 0x040fe400037c1670 */
[C---:B------:R-:W-:Y:S02]  /*5770*/  ISETP.LT.OR P2, PT, R2.reuse, 0x2a, P2 ;  /* 0x0000002a0200780c */ /* 0x040fe40001741670 */
[----:B------:R-:W-:Y:S02]  /*5780*/  ISETP.LT.OR P3, PT, R2, 0x42, P3 ;  /* 0x000000420200780c */ /* 0x000fe40001f61670 */
[----:B------:R-:W-:Y:S02]  /*5790*/  FSEL R121, R40, -INF , !P5 ;  /* 0xff80000028797808 */ /* 0x000fe40006800000 */
[----:B------:R-:W-:Y:S02]  /*57a0*/  FSEL R41, R41, -INF , !P4 ;  /* 0xff80000029297808 */ /* 0x000fe40006000000 */
[----:B------:R-:W-:-:S02]  /*57b0*/  FSEL R123, R44, -INF , !P6 ;  /* 0xff8000002c7b7808 */ /* 0x000fc40007000000 */
[----:B------:R-:W-:Y:S02]  /*57c0*/  FSEL R45, R45, -INF , !P2 ;  /* 0xff8000002d2d7808 */ /* 0x000fe40005000000 */
[C---:B------:R-:W-:Y:S02]  /*57d0*/  ISETP.GT.AND P5, PT, R10.reuse, 0x31, P1 ;  /* 0x000000310a00780c */ /* 0x040fe40000fa4270 */
        /* <DEDUP_REMOVED lines=34> */
[----:B------:R-:W-:Y:S02]  /*5a00*/  PLOP3.LUT P3, PT, PT, PT, UP0, 0x40, 0x0 ;  /* 0x000000000000781c */ /* 0x000fe40003f6e808 */
[C---:B------:R-:W-:Y:S02]  /*5a10*/  ISETP.LT.OR P5, PT, R2.reuse, 0x5a, P5 ;  /* 0x0000005a0200780c */ /* 0x040fe40002fa1670 */
[C---:B------:R-:W-:Y:S02]  /*5a20*/  ISETP.LT.OR P4, PT, R2.reuse, 0x61, P4 ;  /* 0x000000610200780c */ /* 0x040fe40002781670 */
[C---:B------:R-:W-:Y:S02]  /*5a30*/  ISETP.LT.OR P6, PT, R2.reuse, 0x62, P6 ;  /* 0x000000620200780c */ /* 0x040fe400037c1670 */
[----:B------:R-:W-:Y:S02]  /*5a40*/  ISETP.LT.OR P2, PT, R2, 0x69, P2 ;  /* 0x000000690200780c */ /* 0x000fe40001741670 */
[----:B------:R-:W-:-:S02]  /*5a50*/  FSEL R69, R69, -INF , !P5 ;  /* 0xff80000045457808 */ /* 0x000fc40006800000 */
[----:B------:R-:W-:Y:S02]  /*5a60*/  FSEL R137, R72, -INF , !P4 ;  /* 0xff80000048897808 */ /* 0x000fe40006000000 */
[----:B------:R-:W-:Y:S02]  /*5a70*/  FSEL R73, R73, -INF , !P6 ;  /* 0xff80000049497808 */ /* 0x000fe40007000000 */
[----:B------:R-:W-:Y:S02]  /*5a80*/  FSEL R139, R76, -INF , !P2 ;  /* 0xff8000004c8b7808 */ /* 0x000fe40005000000 */
[C---:B------:R-:W-:Y:S02]  /*5a90*/  ISETP.GT.AND P5, PT, R10.reuse, 0x70, P1 ;  /* 0x000000700a00780c */ /* 0x040fe40000fa4270 */
[C---:B------:R-:W-:Y:S02]  /*5aa0*/  ISETP.GT.AND P4, PT, R10.reuse, 0x71, P1 ;  /* 0x000000710a00780c */ /* 0x040fe40000f84270 */
[----:B------:R-:W-:-:S02]  /*5ab0*/  ISETP.GT.AND P6, PT, R10, 0x78, P1 ;  /* 0x000000780a00780c */ /* 0x000fc40000fc4270 */
[----:B------:R-:W-:Y:S02]  /*5ac0*/  ISETP.GT.AND P2, PT, R10, 0x79, P1 ;  /* 0x000000790a00780c */ /* 0x000fe40000f44270 */
[C---:B------:R-:W-:Y:S02]  /*5ad0*/  ISETP.LT.OR P5, PT, R2.reuse, 0x71, P5 ;  /* 0x000000710200780c */ /* 0x040fe40002fa1670 */
[C---:B------:R-:W-:Y:S02]  /*5ae0*/  ISETP.LT.OR P4, PT, R2.reuse, 0x72, P4 ;  /* 0x000000720200780c */ /* 0x040fe40002781670 */
[C---:B------:R-:W-:Y:S02]  /*5af0*/  ISETP.LT.OR P6, PT, R2.reuse, 0x79, P6 ;  /* 0x000000790200780c */ /* 0x040fe400037c1670 */
[----:B------:R-:W-:Y:S02]  /*5b00*/  ISETP.LT.OR P2, PT, R2, 0x7a, P2 ;  /* 0x0000007a0200780c */ /* 0x000fe40001741670 */
[----:B------:R-:W-:-:S02]  /*5b10*/  FSEL R141, R80, -INF , !P5 ;  /* 0xff800000508d7808 */ /* 0x000fc40006800000 */
[----:B------:R-:W-:Y:S02]  /*5b20*/  FSEL R81, R81, -INF , !P4 ;  /* 0xff80000051517808 */ /* 0x000fe40006000000 */
[----:B------:R-:W-:Y:S02]  /*5b30*/  FSEL R143, R84, -INF , !P6 ;  /* 0xff800000548f7808 */ /* 0x000fe40007000000 */
[----:B------:R-:W-:Y:S01]  /*5b40*/  FSEL R85, R85, -INF , !P2 ;  /* 0xff80000055557808 */ /* 0x000fe20005000000 */
        /* <DEDUP_REMOVED lines=14> */
.L_x_972:
[----:B------:R-:W-:-:S05]  /*5c30*/  IMAD.U32 R2, RZ, RZ, UR21 ;  /* 0x00000015ff027e24 */ /* 0x000fca000f8e00ff */
[----:B------:R-:W-:-:S13]  /*5c40*/  ISETP.NE.AND P2, PT, R2, 0x1, PT ;  /* 0x000000010200780c */ /* 0x000fda0003f45270 */
[----:B------:R-:W0:Y:S02]  /*5c50*/  @P2 LDC.64 R10, c[0x0][0x9e8] ;  /* 0x00027a00ff0a2b82 */ /* 0x000e240000000a00 */
[----:B0-----:R-:W-:-:S05]  /*5c60*/  @P2 IMAD.HI.U32 R10, R145, R10, RZ ;  /* 0x0000000a910a2227 */ /* 0x001fca00078e00ff */
[----:B------:R-:W-:-:S07]  /*5c70*/  @P2 SHF.R.U32.HI R145, RZ, R11, R10 ;  /* 0x0000000bff912219 */ /* 0x000fce000001160a */
.L_x_973:
[----:B------:R-:W-:Y:S05]  /*5c80*/  BSYNC B0 ;  /* 0x0000000000007941 */ /* 0x000fea0003800000 */
.L_x_971:
[----:B------:R-:W-:-:S04]  /*5c90*/  IMAD R145, R145, R2, -R0 ;  /* 0x0000000291917224 */ /* 0x000fc800078e0a00 */
[----:B------:R-:W-:-:S05]  /*5ca0*/  IMAD R145, R16, -0x2, R145 ;  /* 0xfffffffe10917824 */ /* 0x000fca00078e0291 */
[----:B------:R-:W-:Y:S02]  /*5cb0*/  VIADDMNMX R14, R145, R2, R14, PT ;  /* 0x00000002910e7246 */ /* 0x000fe4000380010e */
[----:B------:R-:W-:-:S07]  /*5cc0*/  VIMNMX R12, R12, R145, !PT ;  /* 0x000000910c0c7248 */ /* 0x000fce0007fe0100 */
.L_x_970:
[----:B------:R-:W-:Y:S02]  /*5cd0*/  FMNMX.FTZ R0, R24, R7, !PT ;  /* 0x0000000718007209 */ /* 0x000fe40007810000 */
[C---:B------:R-:W-:Y:S02]  /*5ce0*/  ISETP.GT.AND P6, PT, R12.reuse, 0x1, P1 ;  /* 0x000000010c00780c */ /* 0x040fe40000fc4270 */
[----:B------:R-:W-:Y:S02]  /*5cf0*/  FMNMX.FTZ R0, R25, R0, !PT ;  /* 0x0000000019007209 */ /* 0x000fe40007810000 */
[----:B------:R-:W-:Y:S02]  /*5d00*/  ISETP.GT.AND P5, PT, R12, 0x10, P1 ;  /* 0x000000100c00780c */ /* 0x000fe40000fa4270 */
[----:B------:R-:W-:Y:S02]  /*5d10*/  FMNMX.FTZ R0, R13, R0, !PT ;  /* 0x000000000d007209 */ /* 0x000fe40007810000 */
[----:B------:R-:W-:-:S02]  /*5d20*/  ISETP.LT.OR P6, PT, R14, 0x2, P6 ;  /* 0x000000020e00780c */ /* 0x000fc400037c1670 */
[----:B------:R-:W-:Y:S02]  /*5d30*/  FMNMX.FTZ R0, R29, R0, !PT ;  /* 0x000000001d007209 */ /* 0x000fe40007810000 */
[----:B------:R-:W-:Y:S02]  /*5d40*/  ISETP.LT.OR P5, PT, R14, 0x11, P5 ;  /* 0x000000110e00780c */ /* 0x000fe40002fa1670 */
[----:B------:R-:W-:Y:S02]  /*5d50*/  FMNMX.FTZ R0, R15, R0, !PT ;  /* 0x000000000f007209 */ /* 0x000fe40007810000 */
[----:B------:R-:W-:Y:S02]  /*5d60*/  FSEL R27, R27, -INF , !P6 ;  /* 0xff8000001b1b7808 */ /* 0x000fe40007000000 */
[----:B------:R-:W-:Y:S02]  /*5d70*/  FMNMX.FTZ R0, R33, R0, !PT ;  /* 0x0000000021007209 */ /* 0x000fe40007810000 */
[----:B------:R-:W-:-:S02]  /*5d80*/  FSEL R147, R34, -INF , !P5 ;  /* 0xff80000022937808 */ /* 0x000fc40006800000 */
[----:B------:R-:W-:Y:S02]  /*5d90*/  FMNMX.FTZ R0, R21, R0, !PT ;  /* 0x0000000015007209 */ /* 0x000fe40007810000 */
[----:B------:R-:W-:Y:S02]  /*5da0*/  ISETP.GT.AND P5, PT, R12, 0x20, P1 ;  /* 0x000000200c00780c */ /* 0x000fe40000fa4270 */
[----:B------:R-:W-:Y:S02]  /*5db0*/  FMNMX.FTZ R0, R37, R0, !PT ;  /* 0x0000000025007209 */ /* 0x000fe40007810000 */
[----:B------:R-:W-:Y:S02]  /*5dc0*/  ISETP.LT.OR P5, PT, R14, 0x21, P5 ;  /* 0x000000210e00780c */ /* 0x000fe40002fa1670 */
[----:B------:R-:W-:Y:S02]  /*5dd0*/  FMNMX.FTZ R0, R121, R0, !PT ;  /* 0x0000000079007209 */ /* 0x000fe40007810000 */
[----:B------:R-:W-:-:S02]  /*5de0*/  ISETP.GT.AND P3, PT, R12, 0x8, P1 ;  /* 0x000000080c00780c */ /* 0x000fc40000f64270 */
[----:B------:R-:W-:Y:S02]  /*5df0*/  FMNMX.FTZ R0, R41, R0, !PT ;  /* 0x0000000029007209 */ /* 0x000fe40007810000 */
[----:B------:R-:W-:Y:S02]  /*5e00*/  ISETP.GT.AND P4, PT, R12, 0x9, P1 ;  /* 0x000000090c00780c */ /* 0x000fe40000f84270 */
[----:B------:R-:W-:Y:S02]  /*5e10*/  FMNMX.FTZ R0, R123, R0, !PT ;  /* 0x000000007b007209 */ /* 0x000fe40007810000 */
[C---:B------:R-:W-:Y:S02]  /*5e20*/  ISETP.LT.OR P3, PT, R14.reuse, 0x9, P3 ;  /* 0x000000090e00780c */ /* 0x040fe40001f61670 */
[----:B------:R-:W-:Y:S02]  /*5e30*/  FMNMX.FTZ R0, R45, R0, !PT ;  /* 0x000000002d007209 */ /* 0x000fe40007810000 */
[----:B------:R-:W-:-:S02]  /*5e40*/  ISETP.LT.OR P4, PT, R14, 0xa, P4 ;  /* 0x0000000a0e00780c */ /* 0x000fc40002781670 */
[----:B------:R-:W-:Y:S02]  /*5e50*/  FMNMX.FTZ R0, R125, R0, !PT ;  /* 0x000000007d007209 */ /* 0x000fe40007810000 */
[----:B------:R-:W-:Y:S02]  /*5e60*/  FSEL R145, R30, -INF , !P3 ;  /* 0xff8000001e917808 */ /* 0x000fe40005800000 */
[----:B------:R-:W-:Y:S02]  /*5e70*/  FMNMX.FTZ R0, R49, R0, !PT ;  /* 0x0000000031007209 */ /* 0x000fe40007810000 */
[----:B------:R-:W-:Y:S02]  /*5e80*/  ISETP.GT.AND P2, PT, R12, 0x11, P1 ;  /* 0x000000110c00780c */ /* 0x000fe40000f44270 */
        /* <DEDUP_REMOVED lines=9> */
[C---:B------:R-:W-:Y:S02]  /*5f20*/  ISETP.LT.OR P3, PT, R14.reuse, 0x19, P3 ;  /* 0x000000190e00780c */ /* 0x040fe40001f61670 */
[----:B------:R-:W-:Y:S02]  /*5f30*/  FMNMX.FTZ R0, R61, R0, !PT ;  /* 0x000000003d007209 */ /* 0x000fe40007810000 */
[----:B------:R-:W-:Y:S02]  /*5f40*/  FSEL R149, R35, -INF , !P2 ;  /* 0xff80000023957808 */ /* 0x000fe40005000000 */
        /* <DEDUP_REMOVED lines=15> */
[----:B------:R-:W-:Y:S02]  /*6040*/  ISETP.LT.OR P3, PT, R14, 0x29, P3 ;  /* 0x000000290e00780c */ /* 0x000fe40001f61670 */
[----:B------:R-:W-:Y:S02]  /*6050*/  FMNMX.FTZ R0, R141, R0, !PT ;  /* 0x000000008d007209 */ /* 0x000fe40007810000 */
[----:B------:R-:W-:Y:S02]  /*6060*/  FSEL R43, R43, -INF , !P2 ;  /* 0xff8000002b2b7808 */ /* 0x000fe40005000000 */
[----:B------:R-:W-:Y:S02]  /*6070*/  FMNMX.FTZ R0, R81, R0, !PT ;  /* 0x0000000051007209 */ /* 0x000fe40007810000 */
[----:B------:R-:W-:-:S02]  /*6080*/  ISETP.GT.AND P2, PT, R12, 0x30, P1 ;  /* 0x000000300c00780c */ /* 0x000fc40000f44270 */
[----:B------:R-:W-:Y:S02]  /*6090*/  FMNMX.FTZ R0, R143, R0, !PT ;  /* 0x000000008f007209 */ /* 0x000fe40007810000 */
[----:B------:R-:W-:Y:S02]  /*60a0*/  FSEL R46, R46, -INF , !P3 ;  /* 0xff8000002e2e7808 */ /* 0x000fe40005800000 */
[----:B------:R-:W-:Y:S02]  /*60b0*/  FMNMX.FTZ R10, R85, R0, !PT ;  /* 0x00000000550a7209 */ /* 0x000fe40007810000 */
[----:B------:R-:W0:Y:S01]  /*60c0*/  LDC R0, c[0x0][0x988] ;  /* 0x00026200ff007b82 */ /* 0x000e220000000800 */
[----:B------:R-:W-:Y:S02]  /*60d0*/  ISETP.LT.OR P4, PT, R14, 0x2a, P4 ;  /* 0x0000002a0e00780c */ /* 0x000fe40002781670 */
[----:B------:R-:W1:Y:S01]  /*60e0*/  SHFL.BFLY PT, R11, R10, 0x2, 0x1f ;  /* 0x0c401f000a0b7f89 */ /* 0x000e6200000e0000 */
[----:B------:R-:W-:-:S02]  /*60f0*/  ISETP.GT.AND P3, PT, R12, 0x31, P1 ;  /* 0x000000310c00780c */ /* 0x000fc40000f64270 */
[----:B------:R-:W-:Y:S02]  /*6100*/  ISETP.LT.OR P2, PT, R14, 0x31, P2 ;  /* 0x000000310e00780c */ /* 0x000fe40001741670 */
[----:B------:R-:W-:Y:S02]  /*6110*/  FSEL R47, R47, -INF , !P4 ;  /* 0xff8000002f2f7808 */ /* 0x000fe40006000000 */
[----:B------:R-:W-:Y:S02]  /*6120*/  FSEL R50, R50, -INF , !P2 ;  /* 0xff80000032327808 */ /* 0x000fe40005000000 */
[----:B------:R-:W-:Y:S02]  /*6130*/  ISETP.LT.OR P3, PT, R14, 0x32, P3 ;  /* 0x000000320e00780c */ /* 0x000fe40001f61670 */
[----:B------:R-:W-:Y:S02]  /*6140*/  ISETP.GT.AND P4, PT, R12, 0x39, P1 ;  /* 0x000000390c00780c */ /* 0x000fe40000f84270 */
[----:B------:R-:W-:-:S02]  /*6150*/  FSEL R51, R51, -INF , !P3 ;  /* 0xff80000033337808 */ /* 0x000fc40005800000 */
[----:B------:R-:W-:Y:S02]  /*6160*/  ISETP.GT.AND P2, PT, R12, 0x40, P1 ;  /* 0x000000400c00780c */ /* 0x000fe40000f44270 */
[----:B------:R-:W-:Y:S02]  /*6170*/  ISETP.LT.OR P4, PT, R14, 0x3a, P4 ;  /* 0x0000003a0e00780c */ /* 0x000fe40002781670 */
[----:B------:R-:W-:Y:S02]  /*6180*/  ISETP.GT.AND P3, PT, R12, 0x41, P1 ;  /* 0x000000410c00780c */ /* 0x000fe40000f64270 */
[----:B------:R-:W-:Y:S02]  /*6190*/  ISETP.LT.OR P2, PT, R14, 0x41, P2 ;  /* 0x000000410e00780c */ /* 0x000fe40001741670 */
[----:B------:R-:W-:Y:S02]  /*61a0*/  FSEL R55, R55, -INF , !P4 ;  /* 0xff80000037377808 */ /* 0x000fe40006000000 */
[----:B-1----:R-:W-:-:S02]  /*61b0*/  FMNMX.FTZ R11, R10, R11, !PT ;  /* 0x0000000b0a0b7209 */ /* 0x002fc40007810000 */
[----:B------:R-:W-:Y:S02]  /*61c0*/  FSEL R58, R58, -INF , !P2 ;  /* 0xff8000003a3a7808 */ /* 0x000fe40005000000 */
[----:B------:R-:W-:Y:S01]  /*61d0*/  ISETP.LT.OR P3, PT, R14, 0x42, P3 ;  /* 0x000000420e00780c */ /* 0x000fe20001f61670 */
[----:B------:R-:W1:Y:S01]  /*61e0*/  SHFL.BFLY PT, R2, R11, 0x1, 0x1f ;  /* 0x0c201f000b027f89 */ /* 0x000e6200000e0000 */
[C---:B------:R-:W-:Y:S02]  /*61f0*/  ISETP.GT.AND P4, PT, R12.reuse, 0x49, P1 ;  /* 0x000000490c00780c */ /* 0x040fe40000f84270 */
[----:B------:R-:W-:Y:S02]  /*6200*/  FSEL R59, R59, -INF , !P3 ;  /* 0xff8000003b3b7808 */ /* 0x000fe40005800000 */
[----:B------:R-:W-:Y:S02]  /*6210*/  ISETP.GT.AND P2, PT, R12, 0x50, P1 ;  /* 0x000000500c00780c */ /* 0x000fe40000f44270 */
[----:B------:R-:W-:-:S02]  /*6220*/  ISETP.LT.OR P4, PT, R14, 0x4a, P4 ;  /* 0x0000004a0e00780c */ /* 0x000fc40002781670 */
[----:B------:R-:W-:Y:S02]  /*6230*/  ISETP.GT.AND P3, PT, R12, 0x51, P1 ;  /* 0x000000510c00780c */ /* 0x000fe40000f64270 */
[C---:B------:R-:W-:Y:S02]  /*6240*/  ISETP.LT.OR P2, PT, R14.reuse, 0x51, P2 ;  /* 0x000000510e00780c */ /* 0x040fe40001741670 */
[----:B------:R-:W-:Y:S02]  /*6250*/  FSEL R63, R63, -INF , !P4 ;  /* 0xff8000003f3f7808 */ /* 0x000fe40006000000 */
[----:B------:R-:W-:Y:S02]  /*6260*/  ISETP.LT.OR P3, PT, R14, 0x52, P3 ;  /* 0x000000520e00780c */ /* 0x000fe40001f61670 */
[----:B------:R-:W-:Y:S02]  /*6270*/  ISETP.GT.AND P4, PT, R12, 0x59, P1 ;  /* 0x000000590c00780c */ /* 0x000fe40000f84270 */
[----:B------:R-:W-:-:S02]  /*6280*/  FSEL R67, R67, -INF , !P3 ;  /* 0xff80000043437808 */ /* 0x000fc40005800000 */
[----:B------:R-:W-:Y:S02]  /*6290*/  ISETP.LT.OR P4, PT, R14, 0x5a, P4 ;  /* 0x0000005a0e00780c */ /* 0x000fe40002781670 */
[----:B------:R-:W-:Y:S02]  /*62a0*/  ISETP.GT.AND P3, PT, R12, 0x61, P1 ;  /* 0x000000610c00780c */ /* 0x000fe40000f64270 */
[----:B-1----:R-:W-:Y:S02]  /*62b0*/  FMNMX.FTZ R2, R11, R2, !PT ;  /* 0x000000020b027209 */ /* 0x002fe40007810000 */
[----:B------:R-:W-:Y:S02]  /*62c0*/  ISETP.LT.OR P3, PT, R14, 0x62, P3 ;  /* 0x000000620e00780c */ /* 0x000fe40001f61670 */
[C---:B------:R-:W-:Y:S01]  /*62d0*/  FSETP.NEU.FTZ.AND P6, PT, R2.reuse, -INF , PT ;  /* 0xff8000000200780b */ /* 0x040fe20003fdd000 */
[----:B0-----:R-:W-:-:S05]  /*62e0*/  FMUL.FTZ R10, R2, R0 ;  /* 0x00000000020a7220 */ /* 0x001fca0000410000 */
[----:B------:R-:W-:-:S05]  /*62f0*/  FSEL R10, R10, RZ, P6 ;  /* 0x000000ff0a0a7208 */ /* 0x000fca0003000000 */
[-CC-:B------:R-:W-:Y:S01]  /*6300*/  FFMA.FTZ R148, R25, R0.reuse, -R10.reuse ;  /* 0x0000000019947223 */ /* 0x180fe2000001080a */
[----:B------:R-:W-:Y:S01]  /*6310*/  FSEL R25, R42, -INF , !P5 ;  /* 0xff8000002a197808 */ /* 0x000fe20006800000 */
[-CC-:B------:R-:W-:Y:S01]  /*6320*/  FFMA.FTZ R150, R13, R0.reuse, -R10.reuse ;  /* 0x000000000d967223 */ /* 0x180fe2000001080a */
[----:B------:R-:W-:Y:S01]  /*6330*/  ISETP.GT.AND P5, PT, R12, RZ, P1 ;  /* 0x000000ff0c00720c */ /* 0x000fe20000fa4270 */
[-CC-:B------:R-:W-:Y:S01]  /*6340*/  FFMA.FTZ R13, R29, R0.reuse, -R10.reuse ;  /* 0x000000001d0d7223 */ /* 0x180fe2000001080a */
[-CC-:B------:R-:W-:Y:S01]  /*6350*/  FFMA.FTZ R140, R121, R0.reuse, -R10.reuse ;  /* 0x00000000798c7223 */ /* 0x180fe2000001080a */
[-CC-:B------:R-:W-:Y:S01]  /*6360*/  FFMA.FTZ R24, R24, R0.reuse, -R10.reuse ;  /* 0x0000000018187223 */ /* 0x180fe2000001080a */
[----:B------:R-:W-:Y:S01]  /*6370*/  ISETP.LT.OR P5, PT, R14, 0x1, P5 ;  /* 0x000000010e00780c */ /* 0x000fe20002fa1670 */
[-CC-:B------:R-:W-:Y:S01]  /*6380*/  FFMA.FTZ R142, R123, R0.reuse, -R10.reuse ;  /* 0x000000007b8e7223 */ /* 0x180fe2000001080a */
[----:B------:R-:W-:Y:S01]  /*6390*/  FSEL R123, R66, -INF , !P2 ;  /* 0xff800000427b7808 */ /* 0x000fe20005000000 */
[----:B------:R0:W-:Y:S01]  /*63a0*/  MUFU.EX2 R35, R24 ;  /* 0x0000001800237308 */ /* 0x0001e20000000800 */
[----:B------:R-:W-:Y:S01]  /*63b0*/  FSEL R29, R26, -INF , !P5 ;  /* 0xff8000001a1d7808 */ /* 0x000fe20006800000 */
[-CC-:B------:R-:W-:Y:S01]  /*63c0*/  FFMA.FTZ R136, R125, R0.reuse, -R10.reuse ;  /* 0x000000007d887223 */ /* 0x180fe2000001080a */
[----:B------:R-:W-:Y:S01]  /*63d0*/  ISETP.GT.AND P5, PT, R12, 0x38, P1 ;  /* 0x000000380c00780c */ /* 0x000fe20000fa4270 */
[--C-:B------:R-:W-:Y:S01]  /*63e0*/  FFMA.FTZ R138, R127, R0, -R10.reuse ;  /* 0x000000007f8a7223 */ /* 0x100fe2000001080a */
[----:B------:R-:W-:Y:S01]  /*63f0*/  FMNMX.FTZ R20, R29, R8, !PT ;  /* 0x000000081d147209 */ /* 0x000fe20007810000 */
[-CC-:B------:R-:W-:Y:S01]  /*6400*/  FFMA.FTZ R132, R129, R0.reuse, -R10.reuse ;  /* 0x0000000081847223 */ /* 0x180fe2000001080a */
[----:B------:R-:W-:Y:S01]  /*6410*/  ISETP.LT.OR P5, PT, R14, 0x39, P5 ;  /* 0x000000390e00780c */ /* 0x000fe20002fa1670 */
[--C-:B------:R-:W-:Y:S01]  /*6420*/  FFMA.FTZ R120, R141, R0, -R10.reuse ;  /* 0x000000008d787223 */ /* 0x100fe2000001080a */
[----:B------:R-:W-:Y:S01]  /*6430*/  FMNMX.FTZ R20, R27, R20, !PT ;  /* 0x000000141b147209 */ /* 0x000fe20007810000 */
[-CC-:B------:R-:W-:Y:S01]  /*6440*/  FFMA.FTZ R144, R15, R0.reuse, -R10.reuse ;  /* 0x000000000f907223 */ /* 0x180fe2000001080a */
[----:B------:R-:W-:Y:S01]  /*6450*/  FSEL R54, R54, -INF , !P5 ;  /* 0xff80000036367808 */ /* 0x000fe20006800000 */
[--C-:B------:R-:W-:Y:S01]  /*6460*/  FFMA.FTZ R15, R33, R0, -R10.reuse ;  /* 0x00000000210f7223 */ /* 0x100fe2000001080a */
[----:B------:R-:W-:Y:S01]  /*6470*/  FMNMX.FTZ R20, R145, R20, !PT ;  /* 0x0000001491147209 */ /* 0x000fe20007810000 */
        /* <DEDUP_REMOVED lines=21> */
[----:B------:R-:W-:Y:S01]  /*65d0*/  ISETP.GT.AND P2, PT, R12, 0x60, P1 ;  /* 0x000000600c00780c */ /* 0x000fe20000f44270 */
[--C-:B------:R-:W-:Y:S01]  /*65e0*/  FFMA.FTZ R126, R139, R0, -R10.reuse ;  /* 0x000000008b7e7223 */ /* 0x100fe2000001080a */
[----:B------:R-:W-:Y:S01]  /*65f0*/  FMNMX.FTZ R20, R25, R20, !PT ;  /* 0x0000001419147209 */ /* 0x000fe20007810000 */
[-CC-:B------:R-:W-:Y:S01]  /*6600*/  FFMA.FTZ R57, R77, R0.reuse, -R10.reuse ;  /* 0x000000004d397223 */ /* 0x180fe2000001080a */
[----:B------:R-:W-:Y:S01]  /*6610*/  FSEL R125, R70, -INF , !P5 ;  /* 0xff800000467d7808 */ /* 0x000fe20006800000 */
[--C-:B------:R-:W-:Y:S01]  /*6620*/  FFMA.FTZ R53, R81, R0, -R10.reuse ;  /* 0x0000000051357223 */ /* 0x100fe2000001080a */
[----:B------:R-:W-:Y:S01]  /*6630*/  FMNMX.FTZ R11, R43, R20, !PT ;  /* 0x000000142b0b7209 */ /* 0x000fe20007810000 */
[----:B------:R-:W-:Y:S01]  /*6640*/  FFMA.FTZ R122, R143, R0, -R10 ;  /* 0x000000008f7a7223 */ /* 0x000fe2000001080a */
[----:B------:R-:W-:Y:S01]  /*6650*/  ISETP.LT.OR P2, PT, R14, 0x61, P2 ;  /* 0x000000610e00780c */ /* 0x000fe20001741670 */
[----:B------:R-:W-:Y:S01]  /*6660*/  MUFU.EX2 R148, R148 ;  /* 0x0000009400947308 */ /* 0x000fe20000000800 */
[----:B------:R-:W-:-:S02]  /*6670*/  FMNMX.FTZ R20, R46, R11, !PT ;  /* 0x0000000b2e147209 */ /* 0x000fc40007810000 */
[----:B------:R-:W-:Y:S02]  /*6680*/  ISETP.GT.AND P5, PT, R12, 0x68, P1 ;  /* 0x000000680c00780c */ /* 0x000fe40000fa4270 */
[----:B------:R-:W-:Y:S02]  /*6690*/  FMNMX.FTZ R11, R47, R20, !PT ;  /* 0x000000142f0b7209 */ /* 0x000fe40007810000 */
[----:B------:R-:W-:Y:S01]  /*66a0*/  FSEL R74, R74, -INF , !P2 ;  /* 0xff8000004a4a7808 */ /* 0x000fe20005000000 */
[----:B------:R-:W-:Y:S01]  /*66b0*/  MUFU.EX2 R150, R150 ;  /* 0x0000009600967308 */ /* 0x000fe20000000800 */
[----:B------:R-:W-:Y:S02]  /*66c0*/  FMNMX.FTZ R20, R50, R11, !PT ;  /* 0x0000000b32147209 */ /* 0x000fe40007810000 */
[----:B------:R-:W-:Y:S02]  /*66d0*/  ISETP.LT.OR P5, PT, R14, 0x69, P5 ;  /* 0x000000690e00780c */ /* 0x000fe40002fa1670 */
[----:B------:R-:W-:-:S02]  /*66e0*/  FMNMX.FTZ R11, R51, R20, !PT ;  /* 0x00000014330b7209 */ /* 0x000fc40007810000 */
[----:B------:R-:W-:Y:S01]  /*66f0*/  FSEL R127, R75, -INF , !P3 ;  /* 0xff8000004b7f7808 */ /* 0x000fe20005800000 */
[-CC-:B------:R-:W-:Y:S01]  /*6700*/  FFMA.FTZ R75, R61, R0.reuse, -R10.reuse ;  /* 0x000000003d4b7223 */ /* 0x180fe2000001080a */
[----:B------:R-:W-:Y:S01]  /*6710*/  FMNMX.FTZ R20, R54, R11, !PT ;  /* 0x0000000b36147209 */ /* 0x000fe20007810000 */
[----:B------:R-:W-:Y:S01]  /*6720*/  FFMA.FTZ R61, R73, R0, -R10 ;  /* 0x00000000493d7223 */ /* 0x000fe2000001080a */
[----:B------:R-:W-:Y:S01]  /*6730*/  ISETP.GT.AND P2, PT, R12, 0x70, P1 ;  /* 0x000000700c00780c */ /* 0x000fe20000f44270 */
[----:B------:R-:W-:Y:S01]  /*6740*/  MUFU.EX2 R13, R13 ;  /* 0x0000000d000d7308 */ /* 0x000fe20000000800 */
[----:B------:R-:W-:Y:S02]  /*6750*/  FMNMX.FTZ R11, R55, R20, !PT ;  /* 0x00000014370b7209 */ /* 0x000fe40007810000 */
[----:B------:R-:W-:Y:S02]  /*6760*/  FSEL R78, R78, -INF , !P5 ;  /* 0xff8000004e4e7808 */ /* 0x000fe40006800000 */
[----:B------:R-:W-:-:S02]  /*6770*/  FMNMX.FTZ R20, R58, R11, !PT ;  /* 0x0000000b3a147209 */ /* 0x000fc40007810000 */
[C---:B------:R-:W-:Y:S01]  /*6780*/  ISETP.GT.AND P3, PT, R12.reuse, 0x71, P1 ;  /* 0x000000710c00780c */ /* 0x040fe20000f64270 */
[----:B------:R-:W-:Y:S01]  /*6790*/  MUFU.EX2 R144, R144 ;  /* 0x0000009000907308 */ /* 0x000fe20000000800 */
[----:B------:R-:W-:Y:S02]  /*67a0*/  FMNMX.FTZ R20, R59, R20, !PT ;  /* 0x000000143b147209 */ /* 0x000fe40007810000 */
[----:B------:R-:W-:Y:S02]  /*67b0*/  ISETP.GT.AND P5, PT, R12, 0x78, P1 ;  /* 0x000000780c00780c */ /* 0x000fe40000fa4270 */
[----:B------:R-:W-:Y:S02]  /*67c0*/  FMNMX.FTZ R20, R121, R20, !PT ;  /* 0x0000001479147209 */ /* 0x000fe40007810000 */
[----:B------:R-:W-:Y:S01]  /*67d0*/  ISETP.LT.OR P2, PT, R14, 0x71, P2 ;  /* 0x000000710e00780c */ /* 0x000fe20001741670 */
[----:B------:R-:W-:Y:S01]  /*67e0*/  MUFU.EX2 R15, R15 ;  /* 0x0000000f000f7308 */ /* 0x000fe20000000800 */
[----:B0-----:R-:W-:-:S02]  /*67f0*/  FMNMX.FTZ R24, R63, R20, !PT ;  /* 0x000000143f187209 */ /* 0x001fc40007810000 */
[----:B------:R-:W-:Y:S01]  /*6800*/  FSEL R20, R71, -INF , !P4 ;  /* 0xff80000047147808 */ /* 0x000fe20006000000 */
[--C-:B------:R-:W-:Y:S01]  /*6810*/  FFMA.FTZ R71, R65, R0, -R10.reuse ;  /* 0x0000000041477223 */ /* 0x100fe2000001080a */
[----:B------:R-:W-:Y:S01]  /*6820*/  FMNMX.FTZ R24, R123, R24, !PT ;  /* 0x000000187b187209 */ /* 0x000fe20007810000 */
[----:B------:R-:W-:Y:S01]  /*6830*/  FFMA.FTZ R65, R69, R0, -R10 ;  /* 0x0000000045417223 */ /* 0x000fe2000001080a */
[----:B------:R-:W-:Y:S01]  /*6840*/  ISETP.GT.AND P4, PT, R12, 0x69, P1 ;  /* 0x000000690c00780c */ /* 0x000fe20000f84270 */
[----:B------:R-:W-:Y:S01]  /*6850*/  MUFU.EX2 R146, R146 ;  /* 0x0000009200927308 */ /* 0x000fe20000000800 */
[----:B------:R-:W-:Y:S02]  /*6860*/  FMNMX.FTZ R24, R67, R24, !PT ;  /* 0x0000001843187209 */ /* 0x000fe40007810000 */
[----:B------:R-:W-:Y:S02]  /*6870*/  ISETP.LT.OR P4, PT, R14, 0x6a, P4 ;  /* 0x0000006a0e00780c */ /* 0x000fe40002781670 */
[----:B------:R-:W-:-:S02]  /*6880*/  FMNMX.FTZ R11, R125, R24, !PT ;  /* 0x000000187d0b7209 */ /* 0x000fc40007810000 */
[----:B------:R-:W-:Y:S01]  /*6890*/  ISETP.GT.AND P1, PT, R12, 0x79, P1 ;  /* 0x000000790c00780c */ /* 0x000fe20000f24270 */
[----:B------:R-:W-:Y:S01]  /*68a0*/  MUFU.EX2 R21, R21 ;  /* 0x0000001500157308 */ /* 0x000fe20000000800 */
[----:B------:R-:W-:Y:S02]  /*68b0*/  FMNMX.FTZ R11, R20, R11, !PT ;  /* 0x0000000b140b7209 */ /* 0x000fe40007810000 */
[----:B------:R-:W-:Y:S02]  /*68c0*/  FSEL R79, R79, -INF , !P4 ;  /* 0xff8000004f4f7808 */ /* 0x000fe40006000000 */
[----:B------:R-:W-:Y:S02]  /*68d0*/  FMNMX.FTZ R24, R74, R11, !PT ;  /* 0x0000000b4a187209 */ /* 0x000fe40007810000 */
[----:B------:R-:W-:Y:S01]  /*68e0*/  ISETP.LT.OR P3, PT, R14, 0x72, P3 ;  /* 0x000000720e00780c */ /* 0x000fe20001f61670 */
[----:B------:R-:W-:Y:S01]  /*68f0*/  MUFU.EX2 R140, R140 ;  /* 0x0000008c008c7308 */ /* 0x000fe20000000800 */
[----:B------:R-:W-:-:S02]  /*6900*/  FMNMX.FTZ R11, R127, R24, !PT ;  /* 0x000000187f0b7209 */ /* 0x000fc40007810000 */
[----:B------:R-:W-:Y:S02]  /*6910*/  FSEL R129, R82, -INF , !P2 ;  /* 0xff80000052817808 */ /* 0x000fe40005000000 */
[----:B------:R-:W-:Y:S02]  /*6920*/  FMNMX.FTZ R12, R78, R11, !PT ;  /* 0x0000000b4e0c7209 */ /* 0x000fe40007810000 */
[----:B------:R-:W-:Y:S01]  /*6930*/  ISETP.LT.OR P5, PT, R14, 0x79, P5 ;  /* 0x000000790e00780c */ /* 0x000fe20002fa1670 */
[----:B------:R-:W-:Y:S01]  /*6940*/  MUFU.EX2 R33, R33 ;  /* 0x0000002100217308 */ /* 0x000fe20000000800 */
[----:B------:R-:W-:Y:S02]  /*6950*/  FMNMX.FTZ R12, R79, R12, !PT ;  /* 0x0000000c4f0c7209 */ /* 0x000fe40007810000 */
[----:B------:R-:W-:Y:S02]  /*6960*/  FSEL R83, R83, -INF , !P3 ;  /* 0xff80000053537808 */ /* 0x000fe40005800000 */
[----:B------:R-:W-:-:S02]  /*6970*/  FMNMX.FTZ R12, R129, R12, !PT ;  /* 0x0000000c810c7209 */ /* 0x000fc40007810000 */
[----:B------:R-:W-:Y:S01]  /*6980*/  ISETP.LT.OR P1, PT, R14, 0x7a, P1 ;  /* 0x0000007a0e00780c */ /* 0x000fe20000f21670 */
[----:B------:R-:W-:Y:S01]  /*6990*/  MUFU.EX2 R142, R142 ;  /* 0x0000008e008e7308 */ /* 0x000fe20000000800 */
[----:B------:R-:W-:Y:S02]  /*69a0*/  FSEL R86, R86, -INF , !P5 ;  /* 0xff80000056567808 */ /* 0x000fe40006800000 */
[----:B------:R-:W-:Y:S02]  /*69b0*/  FMNMX.FTZ R11, R83, R12, !PT ;  /* 0x0000000c530b7209 */ /* 0x000fe40007810000 */
[----:B------:R-:W-:Y:S02]  /*69c0*/  FSEL R87, R87, -INF , !P1 ;  /* 0xff80000057577808 */ /* 0x000fe40004800000 */
[----:B------:R-:W-:Y:S01]  /*69d0*/  FMNMX.FTZ R12, R86, R11, !PT ;  /* 0x0000000b560c7209 */ /* 0x000fe20007810000 */
[----:B------:R-:W-:Y:S01]  /*69e0*/  MUFU.EX2 R37, R37 ;  /* 0x0000002500257308 */ /* 0x000fe20000000800 */
[----:B------:R-:W-:-:S02]  /*69f0*/  FSEL R14, R2, RZ, P6 ;  /* 0x000000ff020e7208 */ /* 0x000fc40003000000 */
[----:B------:R-:W-:-:S03]  /*6a00*/  FMNMX.FTZ R12, R87, R12, !PT ;  /* 0x0000000c570c7209 */ /* 0x000fc60007810000 */
[----:B------:R-:W-:Y:S01]  /*6a10*/  FADD.FTZ R69, -R14, R7 ;  /* 0x000000070e457221 */ /* 0x000fe20000010100 */
[-C--:B------:R-:W-:Y:S01]  /*6a20*/  FFMA.FTZ R7, R85, R0.reuse, -R10 ;  /* 0x0000000055077223 */ /* 0x080fe2000001080a */
[----:B------:R-:W0:Y:S01]  /*6a30*/  SHFL.BFLY PT, R11, R12, 0x2, 0x1f ;  /* 0x0c401f000c0b7f89 */ /* 0x000e2200000e0000 */
[----:B------:R-:W-:Y:S01]  /*6a40*/  MUFU.EX2 R136, R136 ;  /* 0x0000008800887308 */ /* 0x000fe20000000800 */
[----:B------:R-:W-:-:S07]  /*6a50*/  FMUL.FTZ R10, R69, R0 ;  /* 0x00000000450a7220 */ /* 0x000fce0000410000 */
[----:B------:R-:W1:Y:S08]  /*6a60*/  MUFU.EX2 R10, R10 ;  /* 0x0000000a000a7308 */ /* 0x000e700000000800 */
        /* <DEDUP_REMOVED lines=11> */
[----:B------:R-:W-:-:S05]  /*6b20*/  FSEL R12, R12, RZ, P1 ;  /* 0x000000ff0c0c7208 */ /* 0x000fca0000800000 */
[----:B------:R-:W-:Y:S01]  /*6b30*/  MUFU.EX2 R75, R75 ;  /* 0x0000004b004b7308 */ /* 0x000fe20000000800 */
[-CC-:B------:R-:W-:Y:S01]  /*6b40*/  FFMA.FTZ R141, R25, R0.reuse, -R12.reuse ;  /* 0x00000000198d7223 */ /* 0x180fe2000001080c */
[----:B------:R-:W-:Y:S01]  /*6b50*/  FSEL R25, R11, RZ, P1 ;  /* 0x000000ff0b197208 */ /* 0x000fe20000800000 */
[-CC-:B------:R-:W-:Y:S01]  /*6b60*/  FFMA.FTZ R29, R29, R0.reuse, -R12.reuse ;  /* 0x000000001d1d7223 */ /* 0x180fe2000001080c */
[-CC-:B------:R-:W-:Y:S01]  /*6b70*/  FFMA.FTZ R14, R27, R0.reuse, -R12.reuse ;  /* 0x000000001b0e7223 */ /* 0x180fe2000001080c */
[-CC-:B------:R-:W-:Y:S01]  /*6b80*/  FFMA.FTZ R24, R145, R0.reuse, -R12.reuse ;  /* 0x0000000091187223 */ /* 0x180fe2000001080c */
[-C--:B------:R-:W-:Y:S01]  /*6b90*/  FFMA.FTZ R27, R31, R0.reuse, -R12 ;  /* 0x000000001f1b7223 */ /* 0x080fe2000001080c */
[----:B------:R-:W-:Y:S01]  /*6ba0*/  FADD.FTZ R25, -R25, R8 ;  /* 0x0000000819197221 */ /* 0x000fe20000010100 */
[-CC-:B------:R-:W-:Y:S01]  /*6bb0*/  FFMA.FTZ R145, R147, R0.reuse, -R12.reuse ;  /* 0x0000000093917223 */ /* 0x180fe2000001080c */
[----:B------:R-:W-:Y:S01]  /*6bc0*/  MUFU.EX2 R29, R29 ;  /* 0x0000001d001d7308 */ /* 0x000fe20000000800 */
[-CC-:B------:R-:W-:Y:S01]  /*6bd0*/  FFMA.FTZ R26, R149, R0.reuse, -R12.reuse ;  /* 0x00000000951a7223 */ /* 0x180fe2000001080c */
[----:B------:R-:W-:Y:S01]  /*6be0*/  FMUL.FTZ R8, R25, R0 ;  /* 0x0000000019087220 */ /* 0x000fe20000410000 */
[----:B-1----:R-:W-:Y:S01]  /*6bf0*/  FFMA.FTZ R25, R10, R4, R35 ;  /* 0x000000040a197223 */ /* 0x002fe20000010023 */
[-CC-:B------:R-:W-:Y:S01]  /*6c00*/  FFMA.FTZ R147, R151, R0.reuse, -R12.reuse ;  /* 0x0000000097937223 */ /* 0x180fe2000001080c */
[-CC-:B------:R-:W-:Y:S01]  /*6c10*/  FFMA.FTZ R28, R39, R0.reuse, -R12.reuse ;  /* 0x00000000271c7223 */ /* 0x180fe2000001080c */
[-CC-:B------:R-:W-:Y:S01]  /*6c20*/  FFMA.FTZ R30, R43, R0.reuse, -R12.reuse ;  /* 0x000000002b1e7223 */ /* 0x180fe2000001080c */
[----:B------:R-:W-:Y:S01]  /*6c30*/  FADD.FTZ R25, R148, R25 ;  /* 0x0000001994197221 */ /* 0x000fe20000010000 */
[----:B------:R-:W0:Y:S01]  /*6c40*/  MUFU.EX2 R8, R8 ;  /* 0x0000000800087308 */ /* 0x000e220000000800 */
[-CC-:B------:R-:W-:Y:S01]  /*6c50*/  FFMA.FTZ R143, R46, R0.reuse, -R12.reuse ;  /* 0x000000002e8f7223 */ /* 0x180fe2000001080c */
[-CC-:B------:R-:W-:Y:S01]  /*6c60*/  FFMA.FTZ R32, R47, R0.reuse, -R12.reuse ;  /* 0x000000002f207223 */ /* 0x180fe2000001080c */
[----:B------:R-:W-:Y:S01]  /*6c70*/  FADD.FTZ R4, R150, R25 ;  /* 0x0000001996047221 */ /* 0x000fe20000010000 */
[-CC-:B------:R-:W-:Y:S01]  /*6c80*/  FFMA.FTZ R137, R50, R0.reuse, -R12.reuse ;  /* 0x0000000032897223 */ /* 0x180fe2000001080c */
[-CC-:B------:R-:W-:Y:S01]  /*6c90*/  FFMA.FTZ R34, R51, R0.reuse, -R12.reuse ;  /* 0x0000000033227223 */ /* 0x180fe2000001080c */
[-CC-:B------:R-:W-:Y:S01]  /*6ca0*/  FFMA.FTZ R139, R54, R0.reuse, -R12.reuse ;  /* 0x00000000368b7223 */ /* 0x180fe2000001080c */
[-CC-:B------:R-:W-:Y:S01]  /*6cb0*/  FFMA.FTZ R36, R55, R0.reuse, -R12.reuse ;  /* 0x0000000037247223 */ /* 0x180fe2000001080c */
[----:B------:R-:W1:Y:S01]  /*6cc0*/  MUFU.EX2 R14, R14 ;  /* 0x0000000e000e7308 */ /* 0x000e620000000800 */
[-CC-:B------:R-:W-:Y:S01]  /*6cd0*/  FFMA.FTZ R133, R58, R0.reuse, -R12.reuse ;  /* 0x000000003a857223 */ /* 0x180fe2000001080c */
[-CC-:B------:R-:W-:Y:S01]  /*6ce0*/  FFMA.FTZ R38, R59, R0.reuse, -R12.reuse ;  /* 0x000000003b267223 */ /* 0x180fe2000001080c */
[-CC-:B------:R-:W-:Y:S01]  /*6cf0*/  FFMA.FTZ R135, R121, R0.reuse, -R12.reuse ;  /* 0x0000000079877223 */ /* 0x180fe2000001080c */
[-CC-:B------:R-:W-:Y:S01]  /*6d00*/  FFMA.FTZ R40, R63, R0.reuse, -R12.reuse ;  /* 0x000000003f287223 */ /* 0x180fe2000001080c */
[-CC-:B------:R-:W-:Y:S01]  /*6d10*/  FFMA.FTZ R25, R123, R0.reuse, -R12.reuse ;  /* 0x000000007b197223 */ /* 0x180fe2000001080c */
[-CC-:B------:R-:W-:Y:S01]  /*6d20*/  FFMA.FTZ R131, R125, R0.reuse, -R12.reuse ;  /* 0x000000007d837223 */ /* 0x180fe2000001080c */
[-CC-:B------:R-:W-:Y:S01]  /*6d30*/  FFMA.FTZ R20, R20, R0.reuse, -R12.reuse ;  /* 0x0000000014147223 */ /* 0x180fe2000001080c */
[----:B------:R-:W2:Y:S01]  /*6d40*/  MUFU.EX2 R24, R24 ;  /* 0x0000001800187308 */ /* 0x000ea20000000800 */
[----:B0-----:R-:W-:Y:S01]  /*6d50*/  FFMA.FTZ R3, R8, R3, R29 ;  /* 0x0000000308037223 */ /* 0x001fe2000001001d */
[-CC-:B------:R-:W-:Y:S01]  /*6d60*/  FFMA.FTZ R125, R74, R0.reuse, -R12.reuse ;  /* 0x000000004a7d7223 */ /* 0x180fe2000001080c */
[-CC-:B------:R-:W-:Y:S01]  /*6d70*/  FFMA.FTZ R121, R129, R0.reuse, -R12.reuse ;  /* 0x0000000081797223 */ /* 0x180fe2000001080c */
[----:B------:R-:W-:-:S04]  /*6d80*/  FFMA.FTZ R123, R86, R0, -R12 ;  /* 0x00000000567b7223 */ /* 0x000fc8000001080c */
[----:B------:R-:W0:Y:S01]  /*6d90*/  MUFU.EX2 R27, R27 ;  /* 0x0000001b001b7308 */ /* 0x000e220000000800 */
[----:B-1----:R-:W-:-:S07]  /*6da0*/  FADD.FTZ R3, R14, R3 ;  /* 0x000000030e037221 */ /* 0x002fce0000010000 */
[----:B------:R-:W1:Y:S01]  /*6db0*/  MUFU.EX2 R145, R145 ;  /* 0x0000009100917308 */ /* 0x000e620000000800 */
[----:B--2---:R-:W-:Y:S01]  /*6dc0*/  FADD.FTZ R42, R24, R3 ;  /* 0x00000003182a7221 */ /* 0x004fe20000010000 */
[----:B------:R-:W-:-:S04]  /*6dd0*/  FADD.FTZ R3, R13, R4 ;  /* 0x000000040d037221 */ /* 0x000fc80000010000 */
[----:B------:R-:W-:Y:S02]  /*6de0*/  FADD.FTZ R4, R144, R3 ;  /* 0x0000000390047221 */ /* 0x000fe40000010000 */
[----:B------:R-:W2:Y:S01]  /*6df0*/  MUFU.EX2 R26, R26 ;  /* 0x0000001a001a7308 */ /* 0x000ea20000000800 */
[----:B0-----:R-:W-:Y:S01]  /*6e00*/  FADD.FTZ R42, R27, R42 ;  /* 0x0000002a1b2a7221 */ /* 0x001fe20000010000 */
[----:B------:R-:W-:-:S04]  /*6e10*/  FADD.FTZ R31, R15, R4 ;  /* 0x000000040f1f7221 */ /* 0x000fc80000010000 */
[----:B------:R-:W-:Y:S02]  /*6e20*/  FADD.FTZ R44, R146, R31 ;  /* 0x0000001f922c7221 */ /* 0x000fe40000010000 */
[----:B------:R-:W0:Y:S01]  /*6e30*/  MUFU.EX2 R147, R147 ;  /* 0x0000009300937308 */ /* 0x000e220000000800 */
[----:B-1----:R-:W-:Y:S01]  /*6e40*/  FADD.FTZ R3, R145, R42 ;  /* 0x0000002a91037221 */ /* 0x002fe20000010000 */
[----:B------:R-:W-:Y:S01]  /*6e50*/  FADD.FTZ R31, R21, R44 ;  /* 0x0000002c151f7221 */ /* 0x000fe20000010000 */
[----:B------:R-:W-:-:S03]  /*6e60*/  FFMA.FTZ R42, R67, R0, -R12 ;  /* 0x00000000432a7223 */ /* 0x000fc6000001080c */
[----:B------:R-:W-:Y:S02]  /*6e70*/  FADD.FTZ R44, R140, R31 ;  /* 0x0000001f8c2c7221 */ /* 0x000fe40000010000 */
        /* <DEDUP_REMOVED lines=11> */
[-CC-:B------:R-:W-:Y:S01]  /*6f30*/  FFMA.FTZ R44, R127, R0.reuse, -R12.reuse ;  /* 0x000000007f2c7223 */ /* 0x180fe2000001080c */
[----:B------:R-:W-:Y:S02]  /*6f40*/  FFMA.FTZ R127, R78, R0, -R12 ;  /* 0x000000004e7f7223 */ /* 0x000fe4000001080c */
[----:B------:R-:W-:Y:S02]  /*6f50*/  FADD.FTZ R46, R138, R31 ;  /* 0x0000001f8a2e7221 */ /* 0x000fe40000010000 */
[----:B------:R-:W1:Y:S01]  /*6f60*/  MUFU.EX2 R143, R143 ;  /* 0x0000008f008f7308 */ /* 0x000e620000000800 */
[----:B--2---:R-:W-:Y:S01]  /*6f70*/  FADD.FTZ R3, R141, R4 ;  /* 0x000000048d037221 */ /* 0x004fe20000010000 */
[----:B------:R-:W-:-:S04]  /*6f80*/  FADD.FTZ R31, R45, R46 ;  /* 0x0000002e2d1f7221 */ /* 0x000fc80000010000 */
[----:B------:R-:W-:Y:S02]  /*6f90*/  FADD.FTZ R46, R132, R31 ;  /* 0x0000001f842e7221 */ /* 0x000fe40000010000 */
[----:B------:R-:W2:Y:S01]  /*6fa0*/  MUFU.EX2 R32, R32 ;  /* 0x0000002000207308 */ /* 0x000ea20000000800 */
[----:B0-----:R-:W-:Y:S01]  /*6fb0*/  FADD.FTZ R4, R30, R3 ;  /* 0x000000031e047221 */ /* 0x001fe20000010000 */
[----:B------:R-:W-:Y:S01]  /*6fc0*/  FADD.FTZ R31, R49, R46 ;  /* 0x0000002e311f7221 */ /* 0x000fe20000010000 */
[----:B------:R-:W-:-:S03]  /*6fd0*/  FFMA.FTZ R46, R79, R0, -R12 ;  /* 0x000000004f2e7223 */ /* 0x000fc6000001080c */
[----:B------:R-:W-:Y:S02]  /*6fe0*/  FADD.FTZ R48, R134, R31 ;  /* 0x0000001f86307221 */ /* 0x000fe40000010000 */
[----:B------:R-:W0:Y:S01]  /*6ff0*/  MUFU.EX2 R137, R137 ;  /* 0x0000008900897308 */ /* 0x000e220000000800 */
[----:B-1----:R-:W-:Y:S01]  /*7000*/  FADD.FTZ R3, R143, R4 ;  /* 0x000000048f037221 */ /* 0x002fe20000010000 */
[----:B------:R-:W-:-:S06]  /*7010*/  FADD.FTZ R31, R75, R48 ;  /* 0x000000304b1f7221 */ /* 0x000fcc0000010000 */
[----:B------:R-:W1:Y:S01]  /*7020*/  MUFU.EX2 R34, R34 ;  /* 0x0000002200227308 */ /* 0x000e620000000800 */
[----:B--2---:R-:W-:-:S07]  /*7030*/  FADD.FTZ R4, R32, R3 ;  /* 0x0000000320047221 */ /* 0x004fce0000010000 */
[----:B------:R-:W2:Y:S01]  /*7040*/  MUFU.EX2 R139, R139 ;  /* 0x0000008b008b7308 */ /* 0x000ea20000000800 */
[----:B0-----:R-:W-:-:S07]  /*7050*/  FADD.FTZ R3, R137, R4 ;  /* 0x0000000489037221 */ /* 0x001fce0000010000 */
[----:B------:R-:W0:Y:S01]  /*7060*/  MUFU.EX2 R36, R36 ;  /* 0x0000002400247308 */ /* 0x000e220000000800 */
[----:B-1----:R-:W-:-:S07]  /*7070*/  FADD.FTZ R4, R34, R3 ;  /* 0x0000000322047221 */ /* 0x002fce0000010000 */
        /* <DEDUP_REMOVED lines=17> */
[----:B-1----:R-:W-:Y:S01]  /*7190*/  FADD.FTZ R31, R71, R48 ;  /* 0x00000030471f7221 */ /* 0x002fe20000010000 */
[-CC-:B------:R-:W-:Y:S01]  /*71a0*/  FFMA.FTZ R48, R83, R0.reuse, -R12.reuse ;  /* 0x0000000053307223 */ /* 0x180fe2000001080c */
[----:B------:R-:W-:-:S05]  /*71b0*/  FFMA.FTZ R12, R87, R0, -R12 ;  /* 0x00000000570c7223 */ /* 0x000fca000001080c */
        /* <DEDUP_REMOVED lines=37> */
[----:B--2---:R-:W-:Y:S01]  /*7410*/  FADD.FTZ R3, R123, R4 ;  /* 0x000000047b037221 */ /* 0x004fe20000010000 */
[----:B0-----:R-:W-:-:S03]  /*7420*/  FADD.FTZ R4, R7, R50 ;  /* 0x0000003207047221 */ /* 0x001fc60000010000 */
[----:B-1----:R-:W-:Y:S01]  /*7430*/  FADD.FTZ R3, R12, R3 ;  /* 0x000000030c037221 */ /* 0x002fe20000010000 */
[----:B------:R-:W-:Y:S06]  /*7440*/  @!P0 BRA `(.L_x_974) ;  /* 0x0000000000048947 */ /* 0x000fec0003800000 */
[----:B------:R-:W-:Y:S01]  /*7450*/  BPT.TRAP 0x1 ;  /* 0x000000040000795c */ /* 0x000fe20000300000 */
.L_x_974:
[----:B------:R-:W-:Y:S01]  /*7460*/  ULEA UR6, UR25, UR45, 0x3 ;  /* 0x0000002d19067291 */ /* 0x000fe2000f8e183f */
[----:B------:R-:W-:Y:S01]  /*7470*/  ISETP.GT.AND P1, PT, R9, UR24, PT ;  /* 0x0000001809007c0c */ /* 0x000fe2000bf24270 */
[----:B------:R-:W-:Y:S01]  /*7480*/  UMOV UR26, UR46 ;  /* 0x0000002e001a7c82 */ /* 0x000fe20008000000 */
[----:B------:R-:W-:Y:S01]  /*7490*/  UMOV UR25, UR36 ;  /* 0x0000002400197c82 */ /* 0x000fe20008000000 */
[----:B------:R-:W-:Y:S01]  /*74a0*/  UIADD3 UR6, UR6, 0x16860, URZ ;  /* 0x0001686006067890 */ /* 0x000fe2000fffe03f */
[----:B------:R-:W-:Y:S01]  /*74b0*/  F2FP.F16.F32.PACK_AB R122, R7, R122 ;  /* 0x0000007a077a723e */ /* 0x000fe200000000ff */
[-C--:B------:R-:W-:Y:S01]  /*74c0*/  FMUL.FTZ R90, R90, R8.reuse ;  /* 0x000000085a5a7220 */ /* 0x080fe20000410000 */
[-C--:B------:R-:W-:Y:S01]  /*74d0*/  FMUL.FTZ R91, R91, R8.reuse ;  /* 0x000000085b5b7220 */ /* 0x080fe20000410000 */
[----:B------:R-:W-:Y:S01]  /*74e0*/  UPRMT UR6, UR43, 0x654, UR6 ;  /* 0x000006542b067896 */ /* 0x000fe20008000006 */
        /* <DEDUP_REMOVED lines=14> */
[----:B------:R-:W-:Y:S01]  /*75d0*/  FMUL.FTZ R119, R119, R8 ;  /* 0x0000000877777220 */ /* 0x000fe20000410000 */
[----:B------:R-:W-:Y:S01]  /*75e0*/  F2FP.F16.F32.PACK_AB R148, R148, R35 ;  /* 0x000000239494723e */ /* 0x000fe200000000ff */
[-C--:B------:R-:W-:Y:S01]  /*75f0*/  FMUL.FTZ R88, R88, R10.reuse ;  /* 0x0000000a58587220 */ /* 0x080fe20000410000 */
[----:B------:R-:W-:Y:S01]  /*7600*/  F2FP.F16.F32.PACK_AB R149, R14, R29 ;  /* 0x0000001d0e95723e */ /* 0x000fe200000000ff */
[----:B------:R-:W-:Y:S01]  /*7610*/  FMUL.FTZ R89, R89, R10 ;  /* 0x0000000a59597220 */ /* 0x000fe20000410000 */
[----:B------:R-:W-:Y:S01]  /*7620*/  F2FP.F16.F32.PACK_AB R150, R13, R150 ;  /* 0x000000960d96723e */ /* 0x000fe200000000ff */
[----:B------:R-:W-:Y:S01]  /*7630*/  FMUL.FTZ R92, R92, R10 ;  /* 0x0000000a5c5c7220 */ /* 0x000fe20000410000 */
[----:B------:R-:W-:Y:S01]  /*7640*/  F2FP.F16.F32.PACK_AB R151, R27, R24 ;  /* 0x000000181b97723e */ /* 0x000fe200000000ff */
[----:B------:R-:W-:Y:S01]  /*7650*/  FMUL.FTZ R93, R93, R10 ;  /* 0x0000000a5d5d7220 */ /* 0x000fe20000410000 */
[----:B------:R-:W-:Y:S01]  /*7660*/  F2FP.F16.F32.PACK_AB R144, R15, R144 ;  /* 0x000000900f90723e */ /* 0x000fe200000000ff */
[-C--:B------:R-:W-:Y:S01]  /*7670*/  FMUL.FTZ R96, R96, R10.reuse ;  /* 0x0000000a60607220 */ /* 0x080fe20000410000 */
        /* <DEDUP_REMOVED lines=39> */
[----:B------:R-:W-:Y:S01]  /*78f0*/  F2FP.F16.F32.PACK_AB R123, R12, R123 ;  /* 0x0000007b0c7b723e */ /* 0x000fe200000000ff */
[----:B------:R-:W-:Y:S06]  /*7900*/  @P1 BRA `(.L_x_975) ;  /* 0xffffffd000801947 */ /* 0x000fec000383ffff */
.L_x_956:
[----:B------:R-:W-:Y:S01]  /*7910*/  UISETP.NE.AND UP1, UPT, UR50, URZ, UPT ;  /* 0x0000003f3200728c */ /* 0x000fe2000bf25270 */
[----:B------:R-:W-:Y:S01]  /*7920*/  IADD3 R6, -R6, 0x1, RZ ;  /* 0x0000000106067810 */ /* 0x000fe20007ffe1ff */
[----:B------:R-:W-:Y:S02]  /*7930*/  UISETP.NE.AND UP0, UPT, UR49, URZ, UPT ;  /* 0x0000003f3100728c */ /* 0x000fe4000bf05270 */
[----:B------:R-:W-:Y:S02]  /*7940*/  UIADD3 UR10, UR38, 0xbf, URZ ;  /* 0x000000bf260a7890 */ /* 0x000fe4000fffe03f */
[----:B------:R-:W-:Y:S02]  /*7950*/  IMAD R5, R5, UR40, R6 ;  /* 0x0000002805057c24 */ /* 0x000fe4000f8e0206 */
[----:B------:R-:W-:-:S03]  /*7960*/  PLOP3.LUT P1, PT, PT, PT, UP0, 0x40, 0x0 ;  /* 0x000000000000781c */ /* 0x000fc60003f2e808 */
[----:B------:R-:W-:Y:S01]  /*7970*/  @UP1 ULDC UR6, c[0x0][0x44c] ;  /* 0x0001130000061ab9 */ /* 0x000fe20000000800 */
[----:B------:R-:W-:Y:S01]  /*7980*/  @UP1 ULDC UR11, c[0x0][0x450] ;  /* 0x00011400000b1ab9 */ /* 0x000fe20000000800 */
[----:B------:R-:W-:-:S04]  /*7990*/  UIMAD.WIDE.U32 UR6, UR10, UR6, URZ ;  /* 0x000000060a0672a5 */ /* 0x000fc8000f8e003f */
[----:B------:R-:W-:-:S06]  /*79a0*/  @UP1 USHF.R.U32.HI UR10, URZ, UR11, UR7 ;  /* 0x0000000b3f0a1299 */ /* 0x000fcc0008011607 */
[----:B------:R-:W-:-:S04]  /*79b0*/  VIADD R5, R5, UR10 ;  /* 0x0000000a05057c36 */ /* 0x000fc80008000000 */
[----:B------:R-:W-:Y:S01]  /*79c0*/  VIADD R6, R5, -UR22 ;  /* 0x8000001605067c36 */ /* 0x000fe20008000000 */
[----:B------:R-:W-:Y:S06]  /*79d0*/  @P1 BRA `(.L_x_976) ;  /* 0x0000000000441947 */ /* 0x000fec0003800000 */
[----:B------:R-:W-:-:S13]  /*79e0*/  ISETP.GT.AND P1, PT, R5, -0x1, PT ;  /* 0xffffffff0500780c */ /* 0x000fda0003f24270 */
[----:B------:R-:W-:Y:S05]  /*79f0*/  @P1 BRA `(.L_x_977) ;  /* 0x0000000000201947 */ /* 0x000fea0003800000 */
[----:B------:R-:W0:Y:S01]  /*7a00*/  LDC R10, c[0x0][0x9e4] ;  /* 0x00027900ff0a7b82 */ /* 0x000e220000000800 */
[----:B------:R-:W-:Y:S02]  /*7a10*/  LOP3.LUT R5, RZ, R5, RZ, 0x33, !PT ;  /* 0x00000005ff057212 */ /* 0x000fe400078e33ff */
[----:B0-----:R-:W-:-:S13]  /*7a20*/  ISETP.NE.AND P1, PT, R10, 0x1, PT ;  /* 0x000000010a00780c */ /* 0x001fda0003f25270 */
[----:B------:R-:W0:Y:S02]  /*7a30*/  @P1 LDC.64 R12, c[0x0][0x9e8] ;  /* 0x00027a00ff0c1b82 */ /* 0x000e240000000a00 */
[----:B0-----:R-:W-:-:S05]  /*7a40*/  @P1 IMAD.HI.U32 R8, R5, R12, RZ ;  /* 0x0000000c05081227 */ /* 0x001fca00078e00ff */
[----:B------:R-:W-:-:S04]  /*7a50*/  @P1 SHF.R.U32.HI R5, RZ, R13, R8 ;  /* 0x0000000dff051219 */ /* 0x000fc80000011608 */
[----:B------:R-:W-:Y:S01]  /*7a60*/  LOP3.LUT R5, RZ, R5, RZ, 0x33, !PT ;  /* 0x00000005ff057212 */ /* 0x000fe200078e33ff */
[----:B------:R-:W-:Y:S06]  /*7a70*/  BRA `(.L_x_978) ;  /* 0x0000000000147947 */ /* 0x000fec0003800000 */
.L_x_977:
[----:B------:R-:W0:Y:S02]  /*7a80*/  LDC R10, c[0x0][0x9e4] ;  /* 0x00027900ff0a7b82 */ /* 0x000e240000000800 */
[----:B0-----:R-:W-:-:S13]  /*7a90*/  ISETP.NE.AND P1, PT, R10, 0x1, PT ;  /* 0x000000010a00780c */ /* 0x001fda0003f25270 */
[----:B------:R-:W0:Y:S02]  /*7aa0*/  @P1 LDC.64 R12, c[0x0][0x9e8] ;  /* 0x00027a00ff0c1b82 */ /* 0x000e240000000a00 */
[----:B0-----:R-:W-:-:S05]  /*7ab0*/  @P1 IMAD.HI.U32 R8, R5, R12, RZ ;  /* 0x0000000c05081227 */ /* 0x001fca00078e00ff */
[----:B------:R-:W-:-:S07]  /*7ac0*/  @P1 SHF.R.U32.HI R5, RZ, R13, R8 ;  /* 0x0000000dff051219 */ /* 0x000fce0000011608 */
.L_x_978:
[----:B------:R-:W-:-:S05]  /*7ad0*/  IMAD R5, R5, R10, RZ ;  /* 0x0000000a05057224 */ /* 0x000fca00078e02ff */
[----:B------:R-:W-:-:S07]  /*7ae0*/  VIMNMX R6, R6, R5, !PT ;  /* 0x0000000506067248 */ /* 0x000fce0007fe0100 */
.L_x_976:
[----:B------:R-:W-:-:S05]  /*7af0*/  VIADD R6, R6, 0x7f ;  /* 0x0000007f06067836 */ /* 0x000fca0000000000 */
[----:B------:R-:W-:-:S04]  /*7b00*/  SHF.R.S32.HI R5, RZ, 0x1f, R6 ;  /* 0x0000001fff057819 */ /* 0x000fc80000011406 */
[----:B------:R-:W-:-:S04]  /*7b10*/  LEA.HI R5, R5, R6, RZ, 0x7 ;  /* 0x0000000605057211 */ /* 0x000fc800078f38ff */
[----:B------:R-:W-:-:S04]  /*7b20*/  SHF.R.S32.HI R5, RZ, 0x7, R5 ;  /* 0x00000007ff057819 */ /* 0x000fc80000011405 */
[----:B------:R-:W-:-:S04]  /*7b30*/  VIMNMX R6, R5, UR42, !PT ;  /* 0x0000002a05067c48 */ /* 0x000fc8000ffe0100 */
[----:B------:R-:W-:-:S13]  /*7b40*/  ISETP.GE.AND P1, PT, R9, R6, PT ;  /* 0x000000060900720c */ /* 0x000fda0003f26270 */
[----:B------:R-:W-:Y:S05]  /*7b50*/  @!P1 BRA `(.L_x_979) ;  /* 0x0000001c00449947 */ /* 0x000fea0003800000 */
[----:B------:R-:W-:Y:S01]  /*7b60*/  IMAD.MOV.U32 R7, RZ, RZ, R11 ;  /* 0x000000ffff077224 */ /* 0x000fe200078e000b */
[----:B------:R-:W-:Y:S01]  /*7b70*/  UMOV UR22, UR46 ;  /* 0x0000002e00167c82 */ /* 0x000fe20008000000 */
[----:B------:R-:W-:Y:S01]  /*7b80*/  IMAD.MOV.U32 R5, RZ, RZ, R2 ;  /* 0x000000ffff057224 */ /* 0x000fe200078e0002 */
[----:B------:R-:W-:-:S06]  /*7b90*/  UMOV UR21, UR36 ;  /* 0x0000002400157c82 */ /* 0x000fcc0008000000 */
.L_x_990:
[----:B------:R-:W-:Y:S01]  /*7ba0*/  ISETP.NE.AND P2, PT, RZ, UR44, PT ;  /* 0x0000002cff007c0c */ /* 0x000fe2000bf45270 */
[----:B------:R-:W-:-:S04]  /*7bb0*/  UISETP.NE.AND UP0, UPT, UR21, 0x1, UPT ;  /* 0x000000011500788c */ /* 0x000fc8000bf05270 */
[----:B------:R-:W-:-:S04]  /*7bc0*/  USEL UR46, URZ, 0x1, UP0 ;  /* 0x000000013f2e7887 */ /* 0x000fc80008000000 */
[----:B------:R-:W-:-:S04]  /*7bd0*/  ULOP3.LUT UR46, UR22, UR46, URZ, 0x3c, !UPT ;  /* 0x0000002e162e7292 */ /* 0x000fc8000f8e3c3f */
[----:B------:R-:W-:Y:S08]  /*7be0*/  @P2 BRA `(.L_x_980) ;  /* 0x0000000000382947 */ /* 0x000ff00003800000 */
[----:B------:R-:W-:Y:S05]  /*7bf0*/  @!P0 BRA `(.L_x_981) ;  /* 0x0000000000048947 */ /* 0x000fea0003800000 */
[----:B------:R-:W-:Y:S01]  /*7c00*/  BPT.TRAP 0x1 ;  /* 0x000000040000795c */ /* 0x000fe20000300000 */
.L_x_981:
        /* <DEDUP_REMOVED lines=9> */
.L_x_982:
[----:B-1----:R-:W-:Y:S05]  /*7ca0*/  @P1 BRA `(.L_x_980) ;  /* 0x0000000000081947 */ /* 0x002fea0003800000 */
[----:B------:R-:W1:Y:S02]  /*7cb0*/  SYNCS.PHASECHK.TRANS64.TRYWAIT P1, [UR6+0x16830], R0 ;  /* 0x01683000ff0075a7 */ /* 0x000e640008020146 */
[----:B-1----:R-:W-:Y:S05]  /*7cc0*/  @!P1 BRA `(.L_x_983) ;  /* 0x000000b000789947 */ /* 0x002fea0003800000 */
.L_x_980:
        /* <DEDUP_REMOVED lines=28> */
.L_x_985:
[----:B------:R-:W-:Y:S01]  /*7e90*/  ULEA UR6, UR21, UR45, 0x3 ;  /* 0x0000002d15067291 */ /* 0x000fe2000f8e183f */
[----:B------:R-:W-:-:S05]  /*7ea0*/  IMAD.U32 R0, RZ, RZ, UR22 ;  /* 0x00000016ff007e24 */ /* 0x000fca000f8e00ff */
[----:B------:R-:W-:-:S04]  /*7eb0*/  SHF.L.U32 R0, R0, 0x1f, RZ ;  /* 0x0000001f00007819 */ /* 0x000fc800000006ff */
[----:B------:R0:W1:Y:S01]  /*7ec0*/  SYNCS.PHASECHK.TRANS64.TRYWAIT P1, [UR6+0x16850], R0 ;  /* 0x01685000ff0075a7 */ /* 0x0000620008020146 */
[----:B------:R-:W-:Y:S05]  /*7ed0*/  @!P0 BRA `(.L_x_986) ;  /* 0x0000000000048947 */ /* 0x000fea0003800000 */
[----:B------:R-:W-:Y:S01]  /*7ee0*/  BPT.TRAP 0x1 ;  /* 0x000000040000795c */ /* 0x000fe20000300000 */
.L_x_986:
[----:B-1----:R-:W-:Y:S05]  /*7ef0*/  @P1 BRA `(.L_x_984) ;  /* 0x0000000000081947 */ /* 0x002fea0003800000 */
[----:B------:R-:W1:Y:S02]  /*7f00*/  SYNCS.PHASECHK.TRANS64.TRYWAIT P1, [UR6+0x16850], R0 ;  /* 0x01685000ff0075a7 */ /* 0x000e640008020146 */
[----:B-1----:R-:W-:Y:S05]  /*7f10*/  @!P1 BRA `(.L_x_987) ;  /* 0x000000ac00fc9947 */ /* 0x002fea0003800000 */
.L_x_984:
        /* <DEDUP_REMOVED lines=51> */
.L_x_988:
        /* <DEDUP_REMOVED lines=77> */
[C---:B0-----:R-:W-:Y:S01]  /*8720*/  FMUL.FTZ R131, R2.reuse, R0 ;  /* 0x0000000002837220 */ /* 0x041fe20000410000 */
[----:B------:R-:W-:-:S03]  /*8730*/  FADD.FTZ R5, -R2, R5 ;  /* 0x0000000502057221 */ /* 0x000fc60000010100 */
[-CC-:B------:R-:W-:Y:S01]  /*8740*/  FFMA.FTZ R123, R37, R0.reuse, -R131.reuse ;  /* 0x00000000257b7223 */ /* 0x180fe20000010883 */
[-C--:B------:R-:W-:Y:S01]  /*8750*/  FFMA.FTZ R37, R53, R0.reuse, -R131 ;  /* 0x0000000035257223 */ /* 0x080fe20000010883 */
[CC--:B------:R-:W-:Y:S01]  /*8760*/  FMUL.FTZ R53, R11.reuse, R0.reuse ;  /* 0x000000000b357220 */ /* 0x0c0fe20000410000 */
[----:B------:R-:W-:Y:S01]  /*8770*/  FADD.FTZ R7, -R11, R7 ;  /* 0x000000070b077221 */ /* 0x000fe20000010100 */
[-C--:B------:R-:W-:Y:S01]  /*8780*/  FMUL.FTZ R5, R5, R0.reuse ;  /* 0x0000000005057220 */ /* 0x080fe20000410000 */
[-C--:B------:R-:W-:Y:S01]  /*8790*/  FFMA.FTZ R148, R24, R0.reuse, -R131 ;  /* 0x0000000018947223 */ /* 0x080fe20000010883 */
[-C--:B------:R-:W-:Y:S01]  /*87a0*/  FFMA.FTZ R149, R26, R0.reuse, -R53 ;  /* 0x000000001a957223 */ /* 0x080fe20000010835 */
[-C--:B------:R-:W-:Y:S01]  /*87b0*/  FMUL.FTZ R7, R7, R0.reuse ;  /* 0x0000000007077220 */ /* 0x080fe20000410000 */
[-C--:B------:R-:W-:Y:S01]  /*87c0*/  FFMA.FTZ R129, R25, R0.reuse, -R131 ;  /* 0x0000000019817223 */ /* 0x080fe20000010883 */
[-C--:B------:R-:W-:Y:S01]  /*87d0*/  FFMA.FTZ R10, R27, R0.reuse, -R53 ;  /* 0x000000001b0a7223 */ /* 0x080fe20000010835 */
[----:B------:R-:W-:Y:S01]  /*87e0*/  MUFU.EX2 R5, R5 ;  /* 0x0000000500057308 */ /* 0x000fe20000000800 */
[-C--:B------:R-:W-:Y:S01]  /*87f0*/  FFMA.FTZ R150, R28, R0.reuse, -R131 ;  /* 0x000000001c967223 */ /* 0x080fe20000010883 */
[-C--:B------:R-:W-:Y:S01]  /*8800*/  FFMA.FTZ R151, R30, R0.reuse, -R53 ;  /* 0x000000001e977223 */ /* 0x080fe20000010835 */
[-C--:B------:R-:W-:Y:S01]  /*8810*/  FFMA.FTZ R127, R29, R0.reuse, -R131 ;  /* 0x000000001d7f7223 */ /* 0x080fe20000010883 */
[-C--:B------:R-:W-:Y:S01]  /*8820*/  FFMA.FTZ R12, R31, R0.reuse, -R53 ;  /* 0x000000001f0c7223 */ /* 0x080fe20000010835 */
[-C--:B------:R-:W-:Y:S01]  /*8830*/  FFMA.FTZ R144, R32, R0.reuse, -R131 ;  /* 0x0000000020907223 */ /* 0x080fe20000010883 */
[-C--:B------:R-:W-:Y:S01]  /*8840*/  FFMA.FTZ R145, R34, R0.reuse, -R53 ;  /* 0x0000000022917223 */ /* 0x080fe20000010835 */
[-C--:B------:R-:W-:Y:S01]  /*8850*/  FFMA.FTZ R125, R33, R0.reuse, -R131 ;  /* 0x00000000217d7223 */ /* 0x080fe20000010883 */
[----:B------:R-:W0:Y:S01]  /*8860*/  MUFU.EX2 R148, R148 ;  /* 0x0000009400947308 */ /* 0x000e220000000800 */
[-C--:B------:R-:W-:Y:S01]  /*8870*/  FFMA.FTZ R14, R35, R0.reuse, -R53 ;  /* 0x00000000230e7223 */ /* 0x080fe20000010835 */
[-C--:B------:R-:W-:Y:S01]  /*8880*/  FFMA.FTZ R146, R36, R0.reuse, -R131 ;  /* 0x0000000024927223 */ /* 0x080fe20000010883 */
[-CC-:B------:R-:W-:Y:S01]  /*8890*/  FFMA.FTZ R147, R38, R0.reuse, -R53.reuse ;  /* 0x0000000026937223 */ /* 0x180fe20000010835 */
[-C--:B------:R-:W-:Y:S01]  /*88a0*/  FFMA.FTZ R20, R39, R0.reuse, -R53 ;  /* 0x0000000027147223 */ /* 0x080fe20000010835 */
[-C--:B------:R-:W-:Y:S01]  /*88b0*/  FFMA.FTZ R140, R40, R0.reuse, -R131 ;  /* 0x00000000288c7223 */ /* 0x080fe20000010883 */
        /* <DEDUP_REMOVED lines=9> */
[----:B------:R-:W-:Y:S01]  /*8950*/  FFMA.FTZ R137, R50, R0, -R53 ;  /* 0x0000000032897223 */ /* 0x000fe20000010835 */
[----:B------:R-:W1:Y:S01]  /*8960*/  MUFU.EX2 R149, R149 ;  /* 0x0000009500957308 */ /* 0x000e620000000800 */
[----:B0-----:R-:W-:Y:S01]  /*8970*/  FFMA.FTZ R4, R5, R4, R148 ;  /* 0x0000000405047223 */ /* 0x001fe20000010094 */
[-C--:B------:R-:W-:Y:S01]  /*8980*/  FFMA.FTZ R41, R49, R0.reuse, -R131 ;  /* 0x0000000031297223 */ /* 0x080fe20000010883 */
[-C--:B------:R-:W-:Y:S01]  /*8990*/  FFMA.FTZ R28, R51, R0.reuse, -R53 ;  /* 0x00000000331c7223 */ /* 0x080fe20000010835 */
[-C--:B------:R-:W-:Y:S01]  /*89a0*/  FFMA.FTZ R138, R52, R0.reuse, -R131 ;  /* 0x00000000348a7223 */ /* 0x080fe20000010883 */
[-CC-:B------:R-:W-:Y:S01]  /*89b0*/  FFMA.FTZ R139, R54, R0.reuse, -R53.reuse ;  /* 0x00000000368b7223 */ /* 0x180fe20000010835 */
[-C--:B------:R-:W-:Y:S01]  /*89c0*/  FFMA.FTZ R30, R55, R0.reuse, -R53 ;  /* 0x00000000371e7223 */ /* 0x080fe20000010835 */
[-C--:B------:R-:W-:Y:S01]  /*89d0*/  FFMA.FTZ R132, R56, R0.reuse, -R131 ;  /* 0x0000000038847223 */ /* 0x080fe20000010883 */
[----:B------:R-:W0:Y:S01]  /*89e0*/  MUFU.EX2 R129, R129 ;  /* 0x0000008100817308 */ /* 0x000e220000000800 */
[-C--:B------:R-:W-:Y:S01]  /*89f0*/  FFMA.FTZ R133, R58, R0.reuse, -R53 ;  /* 0x000000003a857223 */ /* 0x080fe20000010835 */
[-C--:B------:R-:W-:Y:S01]  /*8a00*/  FFMA.FTZ R33, R57, R0.reuse, -R131 ;  /* 0x0000000039217223 */ /* 0x080fe20000010883 */
[-C--:B------:R-:W-:Y:S01]  /*8a10*/  FFMA.FTZ R32, R59, R0.reuse, -R53 ;  /* 0x000000003b207223 */ /* 0x080fe20000010835 */
[-C--:B------:R-:W-:Y:S01]  /*8a20*/  FFMA.FTZ R134, R60, R0.reuse, -R131 ;  /* 0x000000003c867223 */ /* 0x080fe20000010883 */
[-C--:B------:R-:W-:Y:S01]  /*8a30*/  FFMA.FTZ R135, R62, R0.reuse, -R53 ;  /* 0x000000003e877223 */ /* 0x080fe20000010835 */
[-C--:B------:R-:W-:Y:S01]  /*8a40*/  FFMA.FTZ R29, R61, R0.reuse, -R131 ;  /* 0x000000003d1d7223 */ /* 0x080fe20000010883 */
[-C--:B------:R-:W-:Y:S01]  /*8a50*/  FFMA.FTZ R34, R63, R0.reuse, -R53 ;  /* 0x000000003f227223 */ /* 0x080fe20000010835 */
[----:B------:R-:W2:Y:S01]  /*8a60*/  MUFU.EX2 R10, R10 ;  /* 0x0000000a000a7308 */ /* 0x000ea20000000800 */
[----:B-1----:R-:W-:Y:S01]  /*8a70*/  FFMA.FTZ R3, R8, R3, R149 ;  /* 0x0000000308037223 */ /* 0x002fe20000010095 */
[-CC-:B------:R-:W-:Y:S01]  /*8a80*/  FFMA.FTZ R128, R64, R0.reuse, -R131.reuse ;  /* 0x0000000040807223 */ /* 0x180fe20000010883 */
[-CC-:B------:R-:W-:Y:S01]  /*8a90*/  FFMA.FTZ R25, R65, R0.reuse, -R131.reuse ;  /* 0x0000000041197223 */ /* 0x180fe20000010883 */
[-CC-:B------:R-:W-:Y:S01]  /*8aa0*/  FFMA.FTZ R130, R68, R0.reuse, -R131.reuse ;  /* 0x0000000044827223 */ /* 0x180fe20000010883 */
[-CC-:B------:R-:W-:Y:S01]  /*8ab0*/  FFMA.FTZ R21, R69, R0.reuse, -R131.reuse ;  /* 0x0000000045157223 */ /* 0x180fe20000010883 */
[-CC-:B------:R-:W-:Y:S01]  /*8ac0*/  FFMA.FTZ R124, R72, R0.reuse, -R131.reuse ;  /* 0x00000000487c7223 */ /* 0x180fe20000010883 */
[-CC-:B------:R-:W-:Y:S01]  /*8ad0*/  FFMA.FTZ R15, R73, R0.reuse, -R131.reuse ;  /* 0x00000000490f7223 */ /* 0x180fe20000010883 */
[----:B------:R-:W1:Y:S01]  /*8ae0*/  MUFU.EX2 R150, R150 ;  /* 0x0000009600967308 */ /* 0x000e620000000800 */
[----:B0-----:R-:W-:Y:S01]  /*8af0*/  FADD.FTZ R27, R129, R4 ;  /* 0x00000004811b7221 */ /* 0x001fe20000010000 */
[-CC-:B------:R-:W-:Y:S01]  /*8b00*/  FFMA.FTZ R126, R76, R0.reuse, -R131.reuse ;  /* 0x000000004c7e7223 */ /* 0x180fe20000010883 */
[-CC-:B------:R-:W-:Y:S01]  /*8b10*/  FFMA.FTZ R13, R77, R0.reuse, -R131.reuse ;  /* 0x000000004d0d7223 */ /* 0x180fe20000010883 */
[-CC-:B------:R-:W-:Y:S01]  /*8b20*/  FFMA.FTZ R120, R80, R0.reuse, -R131.reuse ;  /* 0x0000000050787223 */ /* 0x180fe20000010883 */
[-CC-:B------:R-:W-:Y:S01]  /*8b30*/  FFMA.FTZ R7, R81, R0.reuse, -R131.reuse ;  /* 0x0000000051077223 */ /* 0x180fe20000010883 */
[-CC-:B------:R-:W-:Y:S01]  /*8b40*/  FFMA.FTZ R122, R84, R0.reuse, -R131.reuse ;  /* 0x00000000547a7223 */ /* 0x180fe20000010883 */
[-C--:B------:R-:W-:Y:S01]  /*8b50*/  FFMA.FTZ R49, R85, R0.reuse, -R131 ;  /* 0x0000000055317223 */ /* 0x080fe20000010883 */
[----:B------:R-:W0:Y:S01]  /*8b60*/  MUFU.EX2 R151, R151 ;  /* 0x0000009700977308 */ /* 0x000e220000000800 */
[----:B--2---:R-:W-:Y:S01]  /*8b70*/  FADD.FTZ R4, R10, R3 ;  /* 0x000000030a047221 */ /* 0x004fe20000010000 */
[----:B------:R-:W-:-:S06]  /*8b80*/  FFMA.FTZ R131, R70, R0, -R53 ;  /* 0x0000000046837223 */ /* 0x000fcc0000010835 */
        /* <DEDUP_REMOVED lines=131> */
.L_x_989:
[----:B------:R-:W-:Y:S01]  /*93c0*/  ULEA UR6, UR21, UR45, 0x3 ;  /* 0x0000002d15067291 */ /* 0x000fe2000f8e183f */
[----:B------:R-:W-:Y:S01]  /*93d0*/  ISETP.GT.AND P1, PT, R9, R6, PT ;  /* 0x000000060900720c */ /* 0x000fe20003f24270 */
[----:B------:R-:W-:Y:S01]  /*93e0*/  UMOV UR22, UR46 ;  /* 0x0000002e00167c82 */ /* 0x000fe20008000000 */
[----:B------:R-:W-:Y:S01]  /*93f0*/  UMOV UR21, UR36 ;  /* 0x0000002400157c82 */ /* 0x000fe20008000000 */
[----:B------:R-:W-:Y:S01]  /*9400*/  UIADD3 UR6, UR6, 0x16860, URZ ;  /* 0x0001686006067890 */ /* 0x000fe2000fffe03f */
[----:B------:R-:W-:Y:S01]  /*9410*/  F2FP.F16.F32.PACK_AB R148, R129, R148 ;  /* 0x000000948194723e */ /* 0x000fe200000000ff */
[-C--:B------:R-:W-:Y:S01]  /*9420*/  FMUL.FTZ R88, R88, R5.reuse ;  /* 0x0000000558587220 */ /* 0x080fe20000410000 */
[----:B------:R-:W-:Y:S01]  /*9430*/  F2FP.F16.F32.PACK_AB R150, R127, R150 ;  /* 0x000000967f96723e */ /* 0x000fe200000000ff */
[----:B------:R-:W-:Y:S01]  /*9440*/  UPRMT UR6, UR43, 0x654, UR6 ;  /* 0x000006542b067896 */ /* 0x000fe20008000006 */
[----:B------:R-:W-:Y:S01]  /*9450*/  F2FP.F16.F32.PACK_AB R144, R125, R144 ;  /* 0x000000907d90723e */ /* 0x000fe200000000ff */
[-C--:B------:R-:W-:Y:S01]  /*9460*/  FMUL.FTZ R89, R89, R5.reuse ;  /* 0x0000000559597220 */ /* 0x080fe20000410000 */
[----:B------:R-:W-:Y:S01]  /*9470*/  F2FP.F16.F32.PACK_AB R146, R123, R146 ;  /* 0x000000927b92723e */ /* 0x000fe200000000ff */
[-C--:B------:R-:W-:Y:S01]  /*9480*/  FMUL.FTZ R92, R92, R5.reuse ;  /* 0x000000055c5c7220 */ /* 0x080fe20000410000 */
[----:B------:R-:W-:Y:S01]  /*9490*/  F2FP.F16.F32.PACK_AB R140, R121, R140 ;  /* 0x0000008c798c723e */ /* 0x000fe200000000ff */
[-C--:B------:R-:W-:Y:S01]  /*94a0*/  FMUL.FTZ R93, R93, R5.reuse ;  /* 0x000000055d5d7220 */ /* 0x080fe20000410000 */
[----:B------:R-:W-:Y:S01]  /*94b0*/  F2FP.F16.F32.PACK_AB R120, R7, R120 ;  /* 0x000000780778723e */ /* 0x000fe200000000ff */
        /* <DEDUP_REMOVED lines=14> */
[----:B------:R-:W-:Y:S01]  /*95a0*/  VIADD R9, R9, 0xffffffff ;  /* 0xffffffff09097836 */ /* 0x000fe20000000000 */
[----:B------:R-:W-:Y:S01]  /*95b0*/  F2FP.F16.F32.PACK_AB R151, R12, R151 ;  /* 0x000000970c97723e */ /* 0x000fe200000000ff */
[-C--:B------:R-:W-:Y:S01]  /*95c0*/  FMUL.FTZ R90, R90, R8.reuse ;  /* 0x000000085a5a7220 */ /* 0x080fe20000410000 */
[----:B------:R-:W-:Y:S01]  /*95d0*/  F2FP.F16.F32.PACK_AB R145, R14, R145 ;  /* 0x000000910e91723e */ /* 0x000fe200000000ff */
[-C--:B------:R-:W-:Y:S01]  /*95e0*/  FMUL.FTZ R91, R91, R8.reuse ;  /* 0x000000085b5b7220 */ /* 0x080fe20000410000 */
        /* <DEDUP_REMOVED lines=40> */
.L_x_979:
[----:B------:R-:W-:-:S13]  /*9870*/  ISETP.GE.AND P1, PT, R9, UR42, PT ;  /* 0x0000002a09007c0c */ /* 0x000fda000bf26270 */
[----:B------:R-:W-:Y:S05]  /*9880*/  @!P1 BRA `(.L_x_991) ;  /* 0x0000002c008c9947 */ /* 0x000fea0003800000 */
[----:B------:R-:W-:Y:S01]  /*9890*/  IMAD.MOV.U32 R6, RZ, RZ, R11 ;  /* 0x000000ffff067224 */ /* 0x000fe200078e000b */
[----:B------:R-:W-:Y:S01]  /*98a0*/  UMOV UR26, UR46 ;  /* 0x0000002e001a7c82 */ /* 0x000fe20008000000 */
[----:B------:R-:W-:Y:S01]  /*98b0*/  IMAD.MOV.U32 R5, RZ, RZ, R2 ;  /* 0x000000ffff057224 */ /* 0x000fe200078e0002 */
[----:B------:R-:W-:Y:S01]  /*98c0*/  UMOV UR25, UR36 ;  /* 0x0000002400197c82 */ /* 0x000fe20008000000 */
[----:B------:R-:W-:Y:S01]  /*98d0*/  ULDC UR21, c[0x0][0x9e4] ;  /* 0x0002790000157ab9 */ /* 0x000fe20000000800 */
[----:B------:R-:W-:Y:S01]  /*98e0*/  ULDC UR24, c[0x0][0x9dc] ;  /* 0x0002770000187ab9 */ /* 0x000fe20000000800 */
[----:B------:R-:W-:Y:S01]  /*98f0*/  ULDC UR23, c[0x0][0x288] ;  /* 0x0000a20000177ab9 */ /* 0x000fe20000000800 */
[----:B------:R-:W-:-:S05]  /*9900*/  ULDC UR22, c[0x0][0x9e0] ;  /* 0x0002780000167ab9 */ /* 0x000fca0000000800 */
.L_x_1010:
[----:B------:R-:W-:Y:S01]  /*9910*/  UIADD3 UR36, UR25, 0x1, URZ ;  /* 0x0000000119247890 */ /* 0x000fe2000fffe03f */
[----:B------:R-:W-:-:S03]  /*9920*/  ISETP.NE.AND P2, PT, RZ, UR44, PT ;  /* 0x0000002cff007c0c */ /* 0x000fc6000bf45270 */
[----:B------:R-:W-:-:S04]  /*9930*/  UISETP.NE.AND UP0, UPT, UR36, 0x2, UPT ;  /* 0x000000022400788c */ /* 0x000fc8000bf05270 */
[----:B------:R-:W-:Y:S02]  /*9940*/  USEL UR46, URZ, 0x1, UP0 ;  /* 0x000000013f2e7887 */ /* 0x000fe40008000000 */
[----:B------:R-:W-:Y:S02]  /*9950*/  USEL UR36, UR36, URZ, UP0 ;  /* 0x0000003f24247287 */ /* 0x000fe40008000000 */
[----:B------:R-:W-:Y:S02]  /*9960*/  ULOP3.LUT UR46, UR26, UR46, URZ, 0x3c, !UPT ;  /* 0x0000002e1a2e7292 */ /* 0x000fe4000f8e3c3f */
[----:B------:R-:W-:Y:S10]  /*9970*/  @P2 BRA `(.L_x_992) ;  /* 0x00000000002c2947 */ /* 0x000ff40003800000 */
[----:B------:R-:W-:Y:S05]  /*9980*/  @!P0 BRA `(.L_x_993) ;  /* 0x0000000000048947 */ /* 0x000fea0003800000 */
[----:B------:R-:W-:Y:S01]  /*9990*/  BPT.TRAP 0x1 ;  /* 0x000000040000795c */ /* 0x000fe20000300000 */
.L_x_993:
[----:B------:R-:W-:Y:S01]  /*99a0*/  ULEA UR6, UR36, UR45, 0x3 ;  /* 0x0000002d24067291 */ /* 0x000fe2000f8e183f */
[----:B------:R-:W-:-:S05]  /*99b0*/  IMAD.U32 R0, RZ, RZ, UR46 ;  /* 0x0000002eff007e24 */ /* 0x000fca000f8e00ff */
[----:B------:R-:W-:-:S04]  /*99c0*/  SHF.L.U32 R0, R0, 0x1f, RZ ;  /* 0x0000001f00007819 */ /* 0x000fc800000006ff */
[----:B------:R0:W1:Y:S01]  /*99d0*/  SYNCS.PHASECHK.TRANS64.TRYWAIT P1, [UR6+0x16830], R0 ;  /* 0x01683000ff0075a7 */ /* 0x0000620008020146 */
[----:B------:R-:W-:Y:S05]  /*99e0*/  @!P0 BRA `(.L_x_994) ;  /* 0x0000000000048947 */ /* 0x000fea0003800000 */
[----:B------:R-:W-:Y:S01]  /*99f0*/  BPT.TRAP 0x1 ;  /* 0x000000040000795c */ /* 0x000fe20000300000 */
.L_x_994:
[----:B-1----:R-:W-:Y:S05]  /*9a00*/  @P1 BRA `(.L_x_992) ;  /* 0x0000000000081947 */ /* 0x002fea0003800000 */
[----:B------:R-:W1:Y:S02]  /*9a10*/  SYNCS.PHASECHK.TRANS64.TRYWAIT P1, [UR6+0x16830], R0 ;  /* 0x01683000ff0075a7 */ /* 0x000e640008020146 */
[----:B-1----:R-:W-:Y:S05]  /*9a20*/  @!P1 BRA `(.L_x_995) ;  /* 0x0000009400509947 */ /* 0x002fea0003800000 */
.L_x_992:
[----:B01----:R-:W-:Y:S01]  /*9a30*/  VIADD R0, R23, 0x8 ;  /* 0x0000000817007836 */ /* 0x003fe20000000000 */
[----:B------:R-:W-:Y:S01]  /*9a40*/  ULEA UR18, UR36, UR20, 0xa ;  /* 0x0000001424127291 */ /* 0x000fe2000f8e503f */
[----:B------:R-:W-:Y:S01]  /*9a50*/  UMOV UR19, 0x40000040 ;  /* 0x4000004000137882 */ /* 0x000fe20000000000 */
[----:B------:R-:W-:Y:S02]  /*9a60*/  UMOV UR7, 0x40000040 ;  /* 0x4000004000077882 */ /* 0x000fe40000000000 */
[----:B------:R0:W-:Y:S01]  /*9a70*/  BAR.SYNC.DEFER_BLOCKING R0, 0x100 ;  /* 0x000400000000751d */ /* 0x0001e20000010000 */
[----:B------:R-:W-:Y:S02]  /*9a80*/  UIADD3 UR6, UR18, 0x2, URZ ;  /* 0x0000000212067890 */ /* 0x000fe4000fffe03f */
[----:B------:R-:W-:Y:S02]  /*9a90*/  UIADD3 UR10, UR18, 0x4, URZ ;  /* 0x00000004120a7890 */ /* 0x000fe4000fffe03f */
[----:B------:R-:W-:Y:S01]  /*9aa0*/  UIADD3 UR14, UR18, 0x6, URZ ;  /* 0x00000006120e7890 */ /* 0x000fe2000fffe03f */
[----:B------:R-:W-:Y:S01]  /*9ab0*/  UMOV UR11, 0x40000040 ;  /* 0x40000040000b7882 */ /* 0x000fe20000000000 */
[----:B------:R-:W-:Y:S01]  /*9ac0*/  UMOV UR15, 0x40000040 ;  /* 0x40000040000f7882 */ /* 0x000fe20000000000 */
        /* <DEDUP_REMOVED lines=15> */
.L_x_997:
[----:B------:R-:W-:Y:S01]  /*9bc0*/  ULEA UR6, UR25, UR45, 0x3 ;  /* 0x0000002d19067291 */ /* 0x000fe2000f8e183f */
[----:B------:R-:W-:-:S05]  /*9bd0*/  IMAD.U32 R0, RZ, RZ, UR26 ;  /* 0x0000001aff007e24 */ /* 0x000fca000f8e00ff */
[----:B------:R-:W-:-:S04]  /*9be0*/  SHF.L.U32 R0, R0, 0x1f, RZ ;  /* 0x0000001f00007819 */ /* 0x000fc800000006ff */
[----:B------:R0:W1:Y:S01]  /*9bf0*/  SYNCS.PHASECHK.TRANS64.TRYWAIT P1, [UR6+0x16850], R0 ;  /* 0x01685000ff0075a7 */ /* 0x0000620008020146 */
[----:B------:R-:W-:Y:S05]  /*9c00*/  @!P0 BRA `(.L_x_998) ;  /* 0x0000000000048947 */ /* 0x000fea0003800000 */
[----:B------:R-:W-:Y:S01]  /*9c10*/  BPT.TRAP 0x1 ;  /* 0x000000040000795c */ /* 0x000fe20000300000 */
.L_x_998:
[----:B-1----:R-:W-:Y:S05]  /*9c20*/  @P1 BRA `(.L_x_996) ;  /* 0x0000000000081947 */ /* 0x002fea0003800000 */
[----:B------:R-:W1:Y:S02]  /*9c30*/  SYNCS.PHASECHK.TRANS64.TRYWAIT P1, [UR6+0x16850], R0 ;  /* 0x01685000ff0075a7 */ /* 0x000e640008020146 */
[----:B-1----:R-:W-:Y:S05]  /*9c40*/  @!P1 BRA `(.L_x_999) ;  /* 0x0000009000e09947 */ /* 0x002fea0003800000 */
.L_x_996:
        /* <DEDUP_REMOVED lines=51> */
.L_x_1000:
[----:B------:R-:W-:Y:S01]  /*9f80*/  UISETP.NE.AND UP1, UPT, UR50, URZ, UPT ;  /* 0x0000003f3200728c */ /* 0x000fe2000bf25270 */
[----:B------:R-:W-:Y:S01]  /*9f90*/  VIADD R7, R17, UR38 ;  /* 0x0000002611077c36 */ /* 0x000fe20008000000 */
[----:B------:R-:W1:Y:S01]  /*9fa0*/  LDC R2, c[0x0][0x2f0] ;  /* 0x0000bc00ff027b82 */ /* 0x000e620000000800 */
[----:B------:R-:W-:Y:S02]  /*9fb0*/  ULEA UR6, UR36, UR45, 0x3 ;  /* 0x0000002d24067291 */ /* 0x000fe4000f8e183f */
[----:B------:R-:W-:Y:S01]  /*9fc0*/  UISETP.NE.AND UP0, UPT, UR49, URZ, UPT ;  /* 0x0000003f3100728c */ /* 0x000fe2000bf05270 */
[----:B------:R-:W-:Y:S01]  /*9fd0*/  PLOP3.LUT P1, PT, PT, PT, UP1, 0x80, 0x0 ;  /* 0x000000000000781c */ /* 0x000fe20003f2f018 */
[----:B------:R-:W-:Y:S01]  /*9fe0*/  UIADD3 UR6, UR6, 0x16840, URZ ;  /* 0x0001684006067890 */ /* 0x000fe2000fffe03f */
[----:B------:R-:W-:-:S03]  /*9ff0*/  PLOP3.LUT P2, PT, PT, PT, UP1, 0x80, 0x0 ;  /* 0x000000000000781c */ /* 0x000fc60003f4f018 */
        /* <DEDUP_REMOVED lines=13> */
[----:B------:R-:W-:-:S04]  /*a0d0*/  VIADD R11, R11, -UR23 ;  /* 0x800000170b0b7c36 */ /* 0x000fc80008000000 */
[C---:B------:R-:W-:Y:S02]  /*a0e0*/  VIADD R8, R11.reuse, UR22 ;  /* 0x000000160b087c36 */ /* 0x040fe40008000000 */
[----:B------:R-:W-:Y:S02]  /*a0f0*/  VIADD R12, R11, UR6 ;  /* 0x000000060b0c7c36 */ /* 0x000fe40008000000 */
[--C-:B0-----:R-:W-:Y:S02]  /*a100*/  IMAD.IADD R10, R8, 0x1, R13.reuse ;  /* 0x00000001080a7824 */ /* 0x101fe400078e020d */
[----:B------:R-:W-:Y:S01]  /*a110*/  IMAD.IADD R11, R12, 0x1, R13 ;  /* 0x000000010c0b7824 */ /* 0x000fe200078e020d */
[----:B------:R-:W-:Y:S06]  /*a120*/  @P1 BRA `(.L_x_1001) ;  /* 0x00000000005c1947 */ /* 0x000fec0003800000 */
[----:B------:R-:W-:Y:S01]  /*a130*/  IMAD R13, R2, UR40, R13 ;  /* 0x00000028020d7c24 */ /* 0x000fe2000f8e020d */
[----:B------:R-:W-:Y:S03]  /*a140*/  BSSY B0, `(.L_x_1002) ;  /* 0x0000011000007945 */ /* 0x000fe60003800000 */
[----:B------:R-:W-:-:S05]  /*a150*/  VIADD R13, R13, -UR23 ;  /* 0x800000170d0d7c36 */ /* 0x000fca0008000000 */
        /* <DEDUP_REMOVED lines=10> */
.L_x_1003:
[----:B------:R-:W-:-:S05]  /*a200*/  IMAD.U32 R20, RZ, RZ, UR21 ;  /* 0x00000015ff147e24 */ /* 0x000fca000f8e00ff */
[----:B------:R-:W-:-:S13]  /*a210*/  ISETP.NE.AND P1, PT, R20, 0x1, PT ;  /* 0x000000011400780c */ /* 0x000fda0003f25270 */
[----:B------:R-:W0:Y:S02]  /*a220*/  @P1 LDC.64 R14, c[0x0][0x9e8] ;  /* 0x00027a00ff0e1b82 */ /* 0x000e240000000a00 */
[----:B0-----:R-:W-:-:S05]  /*a230*/  @P1 IMAD.HI.U32 R14, R13, R14, RZ ;  /* 0x0000000e0d0e1227 */ /* 0x001fca00078e00ff */
[----:B------:R-:W-:-:S07]  /*a240*/  @P1 SHF.R.U32.HI R13, RZ, R15, R14 ;  /* 0x0000000fff0d1219 */ /* 0x000fce000001160e */
.L_x_1004:
[----:B------:R-:W-:Y:S05]  /*a250*/  BSYNC B0 ;  /* 0x0000000000007941 */ /* 0x000fea0003800000 */
.L_x_1002:
[----:B------:R-:W-:-:S04]  /*a260*/  IMAD R13, R13, R20, -R0 ;  /* 0x000000140d0d7224 */ /* 0x000fc800078e0a00 */
[----:B------:R-:W-:-:S05]  /*a270*/  IMAD R13, R16, -0x2, R13 ;  /* 0xfffffffe100d7824 */ /* 0x000fca00078e020d */
[----:B------:R-:W-:Y:S02]  /*a280*/  VIADDMNMX R10, R13, R20, R10, PT ;  /* 0x000000140d0a7246 */ /* 0x000fe4000380010a */
[----:B------:R-:W-:-:S07]  /*a290*/  VIMNMX R11, R11, R13, !PT ;  /* 0x0000000d0b0b7248 */ /* 0x000fce0007fe0100 */
.L_x_1001:
[----:B------:R-:W-:Y:S01]  /*a2a0*/  ISETP.GT.AND P1, PT, R9, -0x1, PT ;  /* 0xffffffff0900780c */ /* 0x000fe20003f24270 */
[----:B------:R0:W1:Y:S01]  /*a2b0*/  SHFL.IDX PT, R143, R7, 0x1, 0x1c1f ;  /* 0x003c1f00078f7f89 */ /* 0x00006200000e0000 */
[----:B------:R-:W-:Y:S02]  /*a2c0*/  UISETP.NE.AND UP0, UPT, UR49, URZ, UPT ;  /* 0x0000003f3100728c */ /* 0x000fe4000bf05270 */
[C---:B------:R-:W-:Y:S02]  /*a2d0*/  ISETP.GT.AND P3, PT, R11.reuse, 0x8, P1 ;  /* 0x000000080b00780c */ /* 0x040fe40000f64270 */
[C---:B------:R-:W-:Y:S02]  /*a2e0*/  ISETP.GT.AND P6, PT, R11.reuse, RZ, P1 ;  /* 0x000000ff0b00720c */ /* 0x040fe40000fc4270 */
[----:B------:R-:W-:Y:S02]  /*a2f0*/  ISETP.LT.OR P3, PT, R10, 0x9, P3 ;  /* 0x000000090a00780c */ /* 0x000fe40001f61670 */
[----:B------:R-:W-:-:S02]  /*a300*/  ISETP.GT.AND P2, PT, R11, 0x1, P1 ;  /* 0x000000010b00780c */ /* 0x000fc40000f44270 */
[----:B0-----:R-:W-:Y:S02]  /*a310*/  FSEL R7, R28, -INF , !P3 ;  /* 0xff8000001c077808 */ /* 0x001fe40005800000 */
[----:B------:R-:W-:Y:S02]  /*a320*/  ISETP.GT.AND P3, PT, R11, 0x19, P1 ;  /* 0x000000190b00780c */ /* 0x000fe40000f64270 */
[C---:B------:R-:W-:Y:S02]  /*a330*/  ISETP.LT.OR P6, PT, R10.reuse, 0x1, P6 ;  /* 0x000000010a00780c */ /* 0x040fe400037c1670 */
[C---:B------:R-:W-:Y:S02]  /*a340*/  ISETP.LT.OR P2, PT, R10.reuse, 0x2, P2 ;  /* 0x000000020a00780c */ /* 0x040fe40001741670 */
[----:B------:R-:W-:Y:S02]  /*a350*/  ISETP.LT.OR P3, PT, R10, 0x1a, P3 ;  /* 0x0000001a0a00780c */ /* 0x000fe40001f61670 */
[----:B------:R-:W-:-:S02]  /*a360*/  FSEL R24, R24, -INF , !P6 ;  /* 0xff80000018187808 */ /* 0x000fc40007000000 */
[----:B------:R-:W-:Y:S01]  /*a370*/  FSEL R25, R25, -INF , !P2 ;  /* 0xff80000019197808 */ /* 0x000fe20005000000 */
[--C-:B-1----:R-:W-:Y:S01]  /*a380*/  IMAD.IADD R8, R8, 0x1, R143.reuse ;  /* 0x0000000108087824 */ /* 0x102fe200078e028f */
[C---:B------:R-:W-:Y:S01]  /*a390*/  ISETP.GT.AND P5, PT, R11.reuse, 0x9, P1 ;  /* 0x000000090b00780c */ /* 0x040fe20000fa4270 */
        /* <DEDUP_REMOVED lines=18> */
[C---:B------:R-:W-:Y:S02]  /*a4c0*/  ISETP.GT.AND P2, PT, R11.reuse, 0x29, P1 ;  /* 0x000000290b00780c */ /* 0x040fe40000f44270 */
        /* <DEDUP_REMOVED lines=81> */
.L_x_1007:
[----:B------:R-:W-:-:S05]  /*a9e0*/  IMAD.U32 R2, RZ, RZ, UR21 ;  /* 0x00000015ff027e24 */ /* 0x000fca000f8e00ff */
[----:B------:R-:W-:-:S13]  /*a9f0*/  ISETP.NE.AND P2, PT, R2, 0x1, PT ;  /* 0x000000010200780c */ /* 0x000fda0003f45270 */
[----:B------:R-:W0:Y:S02]  /*aa00*/  @P2 LDC.64 R10, c[0x0][0x9e8] ;  /* 0x00027a00ff0a2b82 */ /* 0x000e240000000a00 */
[----:B0-----:R-:W-:-:S05]  /*aa10*/  @P2 IMAD.HI.U32 R10, R143, R10, RZ ;  /* 0x0000000a8f0a2227 */ /* 0x001fca00078e00ff */
[----:B------:R-:W-:-:S07]  /*aa20*/  @P2 SHF.R.U32.HI R143, RZ, R11, R10 ;  /* 0x0000000bff8f2219 */ /* 0x000fce000001160a */
.L_x_1008:
[----:B------:R-:W-:Y:S05]  /*aa30*/  BSYNC B0 ;  /* 0x0000000000007941 */ /* 0x000fea0003800000 */
.L_x_1006:
[----:B------:R-:W-:-:S04]  /*aa40*/  IMAD R143, R143, R2, -R0 ;  /* 0x000000028f8f7224 */ /* 0x000fc800078e0a00 */
[----:B------:R-:W-:-:S05]  /*aa50*/  IMAD R143, R16, -0x2, R143 ;  /* 0xfffffffe108f7824 */ /* 0x000fca00078e028f */
[----:B------:R-:W-:Y:S02]  /*aa60*/  VIADDMNMX R8, R143, R2, R8, PT ;  /* 0x000000028f087246 */ /* 0x000fe40003800108 */
[----:B------:R-:W-:-:S07]  /*aa70*/  VIMNMX R12, R12, R143, !PT ;  /* 0x0000008f0c0c7248 */ /* 0x000fce0007fe0100 */
.L_x_1005:
        /* <DEDUP_REMOVED lines=109> */
[-CC-:B------:R-:W-:Y:S01]  /*b150*/  FFMA.FTZ R136, R123, R0.reuse, -R10.reuse ;  /* 0x000000007b887223 */ /* 0x180fe2000001080a */
        /* <DEDUP_REMOVED lines=39> */
[----:B------:R-:W-:Y:S01]  /*b3d0*/  FFMA.FTZ R122, R141, R0, -R10 ;  /* 0x000000008d7a7223 */ /* 0x000fe2000001080a */
[----:B------:R-:W-:Y:S01]  /*b3e0*/  FMNMX.FTZ R14, R43, R14, !PT ;  /* 0x0000000e2b0e7209 */ /* 0x000fe20007810000 */
[----:B------:R0:W-:Y:S01]  /*b3f0*/  MUFU.EX2 R35, R24 ;  /* 0x0000001800237308 */ /* 0x0001e20000000800 */
[----:B------:R-:W-:-:S02]  /*b400*/  ISETP.LT.OR P2, PT, R8, 0x61, P2 ;  /* 0x000000610800780c */ /* 0x000fc40001741670 */
[----:B------:R-:W-:Y:S02]  /*b410*/  FMNMX.FTZ R14, R151, R14, !PT ;  /* 0x0000000e970e7209 */ /* 0x000fe40007810000 */
[----:B------:R-:W-:Y:S02]  /*b420*/  ISETP.GT.AND P5, PT, R12, 0x68, P1 ;  /* 0x000000680c00780c */ /* 0x000fe40000fa4270 */
[----:B------:R-:W-:Y:S01]  /*b430*/  FMNMX.FTZ R11, R47, R14, !PT ;  /* 0x0000000e2f0b7209 */ /* 0x000fe20007810000 */
[----:B------:R-:W-:Y:S01]  /*b440*/  MUFU.EX2 R148, R148 ;  /* 0x0000009400947308 */ /* 0x000fe20000000800 */
[----:B------:R-:W-:Y:S02]  /*b450*/  FSEL R74, R74, -INF , !P2 ;  /* 0xff8000004a4a7808 */ /* 0x000fe40005000000 */
[----:B------:R-:W-:Y:S02]  /*b460*/  FMNMX.FTZ R14, R50, R11, !PT ;  /* 0x0000000b320e7209 */ /* 0x000fe40007810000 */
[----:B------:R-:W-:-:S02]  /*b470*/  ISETP.LT.OR P5, PT, R8, 0x69, P5 ;  /* 0x000000690800780c */ /* 0x000fc40002fa1670 */
[----:B------:R-:W-:Y:S01]  /*b480*/  FMNMX.FTZ R14, R51, R14, !PT ;  /* 0x0000000e330e7209 */ /* 0x000fe20007810000 */
[----:B------:R-:W-:Y:S01]  /*b490*/  MUFU.EX2 R150, R150 ;  /* 0x0000009600967308 */ /* 0x000fe20000000800 */
[----:B------:R-:W-:Y:S01]  /*b4a0*/  FSEL R125, R75, -INF , !P3 ;  /* 0xff8000004b7d7808 */ /* 0x000fe20005800000 */
[--C-:B------:R-:W-:Y:S01]  /*b4b0*/  FFMA.FTZ R75, R61, R0, -R10.reuse ;  /* 0x000000003d4b7223 */ /* 0x100fe2000001080a */
[----:B------:R-:W-:Y:S01]  /*b4c0*/  FMNMX.FTZ R14, R33, R14, !PT ;  /* 0x0000000e210e7209 */ /* 0x000fe20007810000 */
[----:B------:R-:W-:Y:S01]  /*b4d0*/  FFMA.FTZ R61, R73, R0, -R10 ;  /* 0x00000000493d7223 */ /* 0x000fe2000001080a */
[----:B------:R-:W-:Y:S02]  /*b4e0*/  ISETP.GT.AND P2, PT, R12, 0x70, P1 ;  /* 0x000000700c00780c */ /* 0x000fe40000f44270 */
[----:B------:R-:W-:Y:S01]  /*b4f0*/  FMNMX.FTZ R11, R55, R14, !PT ;  /* 0x0000000e370b7209 */ /* 0x000fe20007810000 */
[----:B------:R-:W-:Y:S01]  /*b500*/  MUFU.EX2 R7, R7 ;  /* 0x0000000700077308 */ /* 0x000fe20000000800 */
[----:B------:R-:W-:-:S02]  /*b510*/  FSEL R78, R78, -INF , !P5 ;  /* 0xff8000004e4e7808 */ /* 0x000fc40006800000 */
[----:B------:R-:W-:Y:S02]  /*b520*/  FMNMX.FTZ R14, R58, R11, !PT ;  /* 0x0000000b3a0e7209 */ /* 0x000fe40007810000 */
[C---:B------:R-:W-:Y:S02]  /*b530*/  ISETP.GT.AND P3, PT, R12.reuse, 0x71, P1 ;  /* 0x000000710c00780c */ /* 0x040fe40000f64270 */
[----:B------:R-:W-:Y:S01]  /*b540*/  FMNMX.FTZ R11, R59, R14, !PT ;  /* 0x0000000e3b0b7209 */ /* 0x000fe20007810000 */
[----:B------:R-:W-:Y:S01]  /*b550*/  MUFU.EX2 R144, R144 ;  /* 0x0000009000907308 */ /* 0x000fe20000000800 */
[----:B------:R-:W-:Y:S02]  /*b560*/  ISETP.GT.AND P5, PT, R12, 0x78, P1 ;  /* 0x000000780c00780c */ /* 0x000fe40000fa4270 */
        /* <DEDUP_REMOVED lines=21> */
[----:B------:R-:W-:Y:S02]  /*b6c0*/  FSEL R127, R82, -INF , !P2 ;  /* 0xff800000527f7808 */ /* 0x000fe40005000000 */
[----:B------:R-:W-:Y:S02]  /*b6d0*/  FMNMX.FTZ R12, R78, R11, !PT ;  /* 0x0000000b4e0c7209 */ /* 0x000fe40007810000 */
[----:B------:R-:W-:Y:S02]  /*b6e0*/  ISETP.LT.OR P5, PT, R8, 0x79, P5 ;  /* 0x000000790800780c */ /* 0x000fe40002fa1670 */
[----:B------:R-:W-:Y:S01]  /*b6f0*/  FMNMX.FTZ R12, R79, R12, !PT ;  /* 0x0000000c4f0c7209 */ /* 0x000fe20007810000 */
[----:B------:R-:W-:Y:S01]  /*b700*/  MUFU.EX2 R21, R21 ;  /* 0x0000001500157308 */ /* 0x000fe20000000800 */
[----:B------:R-:W-:-:S02]  /*b710*/  FSEL R83, R83, -INF , !P3 ;  /* 0xff80000053537808 */ /* 0x000fc40005800000 */
[----:B------:R-:W-:Y:S02]  /*b720*/  FMNMX.FTZ R12, R127, R12, !PT ;  /* 0x0000000c7f0c7209 */ /* 0x000fe40007810000 */
[----:B------:R-:W-:Y:S02]  /*b730*/  ISETP.LT.OR P1, PT, R8, 0x7a, P1 ;  /* 0x0000007a0800780c */ /* 0x000fe40000f21670 */
[----:B------:R-:W-:Y:S01]  /*b740*/  FSEL R86, R86, -INF , !P5 ;  /* 0xff80000056567808 */ /* 0x000fe20006800000 */
[----:B------:R-:W-:Y:S01]  /*b750*/  MUFU.EX2 R142, R142 ;  /* 0x0000008e008e7308 */ /* 0x000fe20000000800 */
[----:B------:R-:W-:Y:S02]  /*b760*/  FMNMX.FTZ R11, R83, R12, !PT ;  /* 0x0000000c530b7209 */ /* 0x000fe40007810000 */
[----:B------:R-:W-:Y:S02]  /*b770*/  FSEL R87, R87, -INF , !P1 ;  /* 0xff80000057577808 */ /* 0x000fe40004800000 */
[----:B------:R-:W-:-:S02]  /*b780*/  FMNMX.FTZ R8, R86, R11, !PT ;  /* 0x0000000b56087209 */ /* 0x000fc40007810000 */
[----:B------:R-:W-:Y:S01]  /*b790*/  FSEL R12, R2, RZ, P6 ;  /* 0x000000ff020c7208 */ /* 0x000fe20003000000 */
[----:B------:R-:W-:Y:S01]  /*b7a0*/  MUFU.EX2 R37, R37 ;  /* 0x0000002500257308 */ /* 0x000fe20000000800 */
[----:B------:R-:W-:-:S03]  /*b7b0*/  FMNMX.FTZ R8, R87, R8, !PT ;  /* 0x0000000857087209 */ /* 0x000fc60007810000 */
[----:B------:R-:W-:Y:S01]  /*b7c0*/  FADD.FTZ R69, -R12, R5 ;  /* 0x000000050c457221 */ /* 0x000fe20000010100 */
[----:B------:R-:W-:Y:S01]  /*b7d0*/  FFMA.FTZ R5, R85, R0, -R10 ;  /* 0x0000000055057223 */ /* 0x000fe2000001080a */
[----:B------:R-:W1:Y:S02]  /*b7e0*/  SHFL.BFLY PT, R11, R8, 0x2, 0x1f ;  /* 0x0c401f00080b7f89 */ /* 0x000e6400000e0000 */
[----:B------:R-:W-:Y:S08]  /*b7f0*/  MUFU.EX2 R136, R136 ;  /* 0x0000008800887308 */ /* 0x000ff00000000800 */
[----:B------:R-:W-:Y:S08]  /*b800*/  MUFU.EX2 R41, R41 ;  /* 0x0000002900297308 */ /* 0x000ff00000000800 */
[----:B------:R-:W-:Y:S01]  /*b810*/  MUFU.EX2 R138, R138 ;  /* 0x0000008a008a7308 */ /* 0x000fe20000000800 */
[----:B-1----:R-:W-:-:S07]  /*b820*/  FMNMX.FTZ R11, R8, R11, !PT ;  /* 0x0000000b080b7209 */ /* 0x002fce0007810000 */
[----:B------:R-:W-:Y:S01]  /*b830*/  MUFU.EX2 R45, R45 ;  /* 0x0000002d002d7308 */ /* 0x000fe20000000800 */
[----:B------:R-:W1:Y:S07]  /*b840*/  SHFL.BFLY PT, R8, R11, 0x1, 0x1f ;  /* 0x0c201f000b087f89 */ /* 0x000e6e00000e0000 */
[----:B------:R-:W-:Y:S08]  /*b850*/  MUFU.EX2 R132, R132 ;  /* 0x0000008400847308 */ /* 0x000ff00000000800 */
[----:B------:R-:W-:Y:S08]  /*b860*/  MUFU.EX2 R49, R49 ;  /* 0x0000003100317308 */ /* 0x000ff00000000800 */
[----:B------:R-:W-:Y:S01]  /*b870*/  MUFU.EX2 R134, R134 ;  /* 0x0000008600867308 */ /* 0x000fe20000000800 */
[----:B-1----:R-:W-:Y:S01]  /*b880*/  FMNMX.FTZ R11, R11, R8, !PT ;  /* 0x000000080b0b7209 */ /* 0x002fe20007810000 */
[----:B------:R-:W-:-:S03]  /*b890*/  FMUL.FTZ R8, R69, R0 ;  /* 0x0000000045087220 */ /* 0x000fc60000410000 */
[C---:B------:R-:W-:Y:S01]  /*b8a0*/  FSETP.NEU.FTZ.AND P1, PT, R11.reuse, -INF , PT ;  /* 0xff8000000b00780b */ /* 0x040fe20003f3d000 */
[----:B------:R-:W-:Y:S02]  /*b8b0*/  FMUL.FTZ R10, R11, R0 ;  /* 0x000000000b0a7220 */ /* 0x000fe40000410000 */
[----:B------:R-:W-:Y:S03]  /*b8c0*/  MUFU.EX2 R75, R75 ;  /* 0x0000004b004b7308 */ /* 0x000fe60000000800 */
[----:B------:R-:W-:-:S05]  /*b8d0*/  FSEL R10, R10, RZ, P1 ;  /* 0x000000ff0a0a7208 */ /* 0x000fca0000800000 */
[----:B------:R-:W1:Y:S01]  /*b8e0*/  MUFU.EX2 R8, R8 ;  /* 0x0000000800087308 */ /* 0x000e620000000800 */
        /* <DEDUP_REMOVED lines=9> */
[-CC-:B0-----:R-:W-:Y:S01]  /*b980*/  FFMA.FTZ R24, R147, R0.reuse, -R10.reuse ;  /* 0x0000000093187223 */ /* 0x181fe2000001080a */
[-C--:B------:R-:W-:Y:S01]  /*b990*/  FMUL.FTZ R6, R25, R0.reuse ;  /* 0x0000000019067220 */ /* 0x080fe20000410000 */
[-CC-:B------:R-:W-:Y:S01]  /*b9a0*/  FFMA.FTZ R147, R149, R0.reuse, -R10.reuse ;  /* 0x0000000095937223 */ /* 0x180fe2000001080a */
[-CC-:B------:R-:W-:Y:S01]  /*b9b0*/  FFMA.FTZ R26, R39, R0.reuse, -R10.reuse ;  /* 0x00000000271a7223 */ /* 0x180fe2000001080a */
[-CC-:B------:R-:W-:Y:S01]  /*b9c0*/  FFMA.FTZ R28, R43, R0.reuse, -R10.reuse ;  /* 0x000000002b1c7223 */ /* 0x180fe2000001080a */
[-CC-:B------:R-:W-:Y:S01]  /*b9d0*/  FFMA.FTZ R143, R151, R0.reuse, -R10.reuse ;  /* 0x00000000978f7223 */ /* 0x180fe2000001080a */
[--C-:B------:R-:W-:Y:S01]  /*b9e0*/  FFMA.FTZ R30, R47, R0, -R10.reuse ;  /* 0x000000002f1e7223 */ /* 0x100fe2000001080a */
[----:B------:R-:W0:Y:S01]  /*b9f0*/  MUFU.EX2 R6, R6 ;  /* 0x0000000600067308 */ /* 0x000e220000000800 */
[----:B-1----:R-:W-:Y:S01]  /*ba00*/  FFMA.FTZ R25, R8, R4, R35 ;  /* 0x0000000408197223 */ /* 0x002fe20000010023 */
[-CC-:B------:R-:W-:Y:S01]  /*ba10*/  FFMA.FTZ R137, R50, R0.reuse, -R10.reuse ;  /* 0x0000000032897223 */ /* 0x180fe2000001080a */
[-CC-:B------:R-:W-:Y:S01]  /*ba20*/  FFMA.FTZ R32, R51, R0.reuse, -R10.reuse ;  /* 0x0000000033207223 */ /* 0x180fe2000001080a */
[-CC-:B------:R-:W-:Y:S01]  /*ba30*/  FFMA.FTZ R139, R33, R0.reuse, -R10.reuse ;  /* 0x00000000218b7223 */ /* 0x180fe2000001080a */
[----:B------:R-:W-:Y:S01]  /*ba40*/  FADD.FTZ R25, R148, R25 ;  /* 0x0000001994197221 */ /* 0x000fe20000010000 */
[-CC-:B------:R-:W-:Y:S01]  /*ba50*/  FFMA.FTZ R34, R55, R0.reuse, -R10.reuse ;  /* 0x0000000037227223 */ /* 0x180fe2000001080a */
[-CC-:B------:R-:W-:Y:S01]  /*ba60*/  FFMA.FTZ R133, R58, R0.reuse, -R10.reuse ;  /* 0x000000003a857223 */ /* 0x180fe2000001080a */
[----:B------:R-:W1:Y:S01]  /*ba70*/  MUFU.EX2 R12, R12 ;  /* 0x0000000c000c7308 */ /* 0x000e620000000800 */
[----:B------:R-:W-:Y:S01]  /*ba80*/  FADD.FTZ R4, R150, R25 ;  /* 0x0000001996047221 */ /* 0x000fe20000010000 */
        /* <DEDUP_REMOVED lines=9> */
[----:B------:R-:W-:-:S05]  /*bb20*/  FFMA.FTZ R123, R86, R0, -R10 ;  /* 0x00000000567b7223 */ /* 0x000fca000001080a */
        /* <DEDUP_REMOVED lines=18> */
[----:B------:R-:W-:Y:S01]  /*bc50*/  FADD.FTZ R42, R142, R25 ;  /* 0x000000198e2a7221 */ /* 0x000fe20000010000 */
[----:B------:R-:W-:Y:S01]  /*bc60*/  FFMA.FTZ R25, R74, R0, -R10 ;  /* 0x000000004a197223 */ /* 0x000fe2000001080a */
        /* <DEDUP_REMOVED lines=8> */
[----:B------:R-:W-:Y:S01]  /*bcf0*/  FADD.FTZ R44, R138, R31 ;  /* 0x0000001f8a2c7221 */ /* 0x000fe20000010000 */
[----:B------:R-:W-:Y:S01]  /*bd00*/  FFMA.FTZ R31, R78, R0, -R10 ;  /* 0x000000004e1f7223 */ /* 0x000fe2000001080a */
        /* <DEDUP_REMOVED lines=80> */
.L_x_1009:
        /* <DEDUP_REMOVED lines=75> */
.L_x_991:
[----:B------:R-:W-:Y:S06]  /*c6c0*/  BAR.ARV 0x8, 0x200 ;  /* 0x0208000000007b1d */ /* 0x000fec0000002000 */
[----:B------:R-:W-:Y:S05]  /*c6d0*/  @!P0 BRA `(.L_x_1011) ;  /* 0x0000000000048947 */ /* 0x000fea0003800000 */
[----:B------:R-:W-:Y:S01]  /*c6e0*/  BPT.TRAP 0x1 ;  /* 0x000000040000795c */ /* 0x000fe20000300000 */
.L_x_1011:
[----:B------:R-:W-:Y:S01]  /*c6f0*/  ULEA UR5, UR36, UR45, 0x3 ;  /* 0x0000002d24057291 */ /* 0x000fe2000f8e183f */
[----:B------:R-:W-:-:S05]  /*c700*/  IMAD.U32 R5, RZ, RZ, UR46 ;  /* 0x0000002eff057e24 */ /* 0x000fca000f8e00ff */
[----:B------:R-:W-:-:S04]  /*c710*/  SHF.L.U32 R5, R5, 0x1f, RZ ;  /* 0x0000001f05057819 */ /* 0x000fc800000006ff */
[----:B------:R0:W1:Y:S01]  /*c720*/  SYNCS.PHASECHK.TRANS64.TRYWAIT P1, [UR5+0x16850], R5 ;  /* 0x01685005ff0075a7 */ /* 0x0000620008020145 */
[----:B------:R-:W-:Y:S05]  /*c730*/  @!P0 BRA `(.L_x_1012) ;  /* 0x0000000000048947 */ /* 0x000fea0003800000 */
[----:B------:R-:W-:Y:S01]  /*c740*/  BPT.TRAP 0x1 ;  /* 0x000000040000795c */ /* 0x000fe20000300000 */
.L_x_1012:
[----:B-1----:R-:W-:Y:S05]  /*c750*/  @P1 BRA `(.L_x_1013) ;  /* 0x0000000000081947 */ /* 0x002fea0003800000 */
[----:B------:R-:W1:Y:S02]  /*c760*/  SYNCS.PHASECHK.TRANS64.TRYWAIT P1, [UR5+0x16850], R5 ;  /* 0x01685005ff0075a7 */ /* 0x000e640008020145 */
[----:B-1----:R-:W-:Y:S05]  /*c770*/  @!P1 BRA `(.L_x_1014) ;  /* 0x00000068002c9947 */ /* 0x002fea0003800000 */
.L_x_1013:
[----:B------:R-:W-:Y:S01]  /*c780*/  UIADD3 UR45, UR45, 0x400, URZ ;  /* 0x000004002d2d7890 */ /* 0x000fe2000fffe03f */
[----:B------:R-:W-:Y:S01]  /*c790*/  WARPGROUP.ARRIVE ;  /* 0x00000000000079c5 */ /* 0x000fe20000000000 */
[----:B------:R-:W-:Y:S01]  /*c7a0*/  UMOV UR7, 0x40000040 ;  /* 0x4000004000077882 */ /* 0x000fe20000000000 */
[----:B01----:R-:W0:Y:S01]  /*c7b0*/  SHFL.BFLY PT, R5, R4, 0x2, 0x1f ;  /* 0x0c401f0004057f89 */ /* 0x003e2200000e0000 */
[----:B------:R-:W-:Y:S01]  /*c7c0*/  USHF.R.U32.HI UR45, URZ, 0x4, UR45 ;  /* 0x000000043f2d7899 */ /* 0x000fe2000801162d */
[----:B------:R-:W-:Y:S01]  /*c7d0*/  CS2R R34, SRZ ;  /* 0x0000000000227805 */ /* 0x000fe2000001ff00 */
[----:B------:R-:W-:Y:S01]  /*c7e0*/  IMAD.MOV.U32 R25, RZ, RZ, -0x800000 ;  /* 0xff800000ff197424 */ /* 0x000fe200078e00ff */
[----:B------:R-:W1:Y:S01]  /*c7f0*/  SHFL.BFLY PT, R6, R3, 0x2, 0x1f ;  /* 0x0c401f0003067f89 */ /* 0x000e6200000e0000 */
[----:B------:R-:W-:Y:S01]  /*c800*/  ULOP3.LUT UR4, UR45, 0x3fff, URZ, 0xc0, !UPT ;  /* 0x00003fff2d047892 */ /* 0x000fe2000f8ec03f */
[----:B------:R-:W-:-:S03]  /*c810*/  IMAD.MOV.U32 R24, RZ, RZ, -0x800000 ;  /* 0xff800000ff187424 */ /* 0x000fc600078e00ff */
[----:B------:R-:W-:-:S07]  /*c820*/  ULEA UR4, UR36, UR4, 0xa ;  /* 0x0000000424047291 */ /* 0x000fce000f8e503f */
[----:B------:R-:W-:Y:S02]  /*c830*/  UMOV UR6, UR4 ;  /* 0x0000000400067c82 */ /* 0x000fe40008000000 */
[----:B------:R-:W-:Y:S01]  /*c840*/  HGMMA.64x64x16.F32 R88, R148, gdesc[UR4].tnspB, R88, gsb0 ;  /* 0x40e0000494587df0 */ /* 0x000fe20008000858 */
[----:B------:R-:W-:Y:S01]  /*c850*/  UIADD3 UR6, UR4, 0x80, URZ ;  /* 0x0000008004067890 */ /* 0x000fe2000fffe03f */
[----:B------:R-:W-:Y:S01]  /*c860*/  UMOV UR7, 0x40000040 ;  /* 0x4000004000077882 */ /* 0x000fe20000000000 */
[----:B0-----:R-:W-:Y:S01]  /*c870*/  FADD.FTZ R5, R5, R4 ;  /* 0x0000000405057221 */ /* 0x001fe20000010000 */
[----:B-1----:R-:W-:-:S04]  /*c880*/  FADD.FTZ R7, R6, R3 ;  /* 0x0000000306077221 */ /* 0x002fc80000010000 */
[----:B------:R-:W0:Y:S04]  /*c890*/  SHFL.BFLY PT, R6, R5, 0x1, 0x1f ;  /* 0x0c201f0005067f89 */ /* 0x000e2800000e0000 */
[----:B------:R-:W1:Y:S01]  /*c8a0*/  SHFL.BFLY PT, R8, R7, 0x1, 0x1f ;  /* 0x0c201f0007087f89 */ /* 0x000e6200000e0000 */
[----:B0-----:R-:W-:Y:S01]  /*c8b0*/  FADD.FTZ R9, R5, R6 ;  /* 0x0000000605097221 */ /* 0x001fe20000010000 */
[----:B-1----:R-:W-:-:S04]  /*c8c0*/  FADD.FTZ R8, R7, R8 ;  /* 0x0000000807087221 */ /* 0x002fc80000010000 */
[----:B------:R-:W-:Y:S02]  /*c8d0*/  FSETP.NE.FTZ.AND P1, PT, R9, RZ, PT ;  /* 0x000000ff0900720b */ /* 0x000fe40003f35000 */
        /* <DEDUP_REMOVED lines=13> */
[----:B------:R-:W-:Y:S01]  /*c9b0*/  UIADD3 UR6, UR4, 0x100, URZ ;  /* 0x0000010004067890 */ /* 0x000fe2000fffe03f */
[----:B------:R-:W-:Y:S01]  /*c9c0*/  @P2 FFMA.FTZ R24, R5, R11, R6 ;  /* 0x0000000b05182223 */ /* 0x000fe20000010006 */
        /* <DEDUP_REMOVED lines=33> */
.L_x_1015:
        /* <DEDUP_REMOVED lines=30> */
[----:B------:R-:W-:Y:S01]  /*cdc0*/  USEL UR4, URZ, 0x1, UP0 ;  /* 0x000000013f047887 */ /* 0x000fe20008000000 */
[-C--:B------:R-:W-:Y:S01]  /*cdd0*/  FMUL.FTZ R110, R110, R35.reuse ;  /* 0x000000236e6e7220 */ /* 0x080fe20000410000 */
[-C--:B------:R-:W-:Y:S01]  /*cde0*/  FMUL.FTZ R15, R111, R35.reuse ;  /* 0x000000236f0f7220 */ /* 0x080fe20000410000 */
[-C--:B------:R-:W-:Y:S01]  /*cdf0*/  FMUL.FTZ R114, R114, R35.reuse ;  /* 0x0000002372727220 */ /* 0x080fe20000410000 */
[-C--:B------:R-:W-:Y:S01]  /*ce00*/  FMUL.FTZ R33, R115, R35.reuse ;  /* 0x0000002373217220 */ /* 0x080fe20000410000 */
[-C--:B------:R-:W-:Y:S01]  /*ce10*/  FMUL.FTZ R118, R118, R35.reuse ;  /* 0x0000002376767220 */ /* 0x080fe20000410000 */
[----:B------:R-:W-:Y:S01]  /*ce20*/  FMUL.FTZ R34, R117, R34 ;  /* 0x0000002275227220 */ /* 0x000fe20000410000 */
[----:B------:R-:W-:Y:S01]  /*ce30*/  PLOP3.LUT P0, PT, PT, PT, PT, 0x8, 0x0 ;  /* 0x000000000000781c */ /* 0x000fe20003f0e170 */
[----:B------:R-:W-:Y:S01]  /*ce40*/  FMUL.FTZ R35, R119, R35 ;  /* 0x0000002377237220 */ /* 0x000fe20000410000 */
[----:B------:R-:W-:-:S02]  /*ce50*/  UIADD3 UR47, UR47, 0x1, URZ ;  /* 0x000000012f2f7890 */ /* 0x000fc4000fffe03f */
[----:B------:R-:W-:Y:S02]  /*ce60*/  USEL UR36, UR36, URZ, UP0 ;  /* 0x0000003f24247287 */ /* 0x000fe40008000000 */
[----:B------:R-:W-:-:S12]  /*ce70*/  ULOP3.LUT UR46, UR46, UR4, URZ, 0x3c, !UPT ;  /* 0x000000042e2e7292 */ /* 0x000fd8000f8e3c3f */
.L_x_937:
[----:B------:R-:W0:Y:S01]  /*ce80*/  S2R R3, SR_CgaCtaId ;  /* 0x0000000000037919 */ /* 0x000e220000008800 */
[----:B------:R-:W-:Y:S01]  /*ce90*/  MOV R0, 0x400 ;  /* 0x0000040000007802 */ /* 0x000fe20000000f00 */
[----:B------:R-:W-:Y:S01]  /*cea0*/  BSSY B0, `(.L_x_1016) ;  /* 0x0000144000007945 */ /* 0x000fe20003800000 */
[----:B------:R-:W-:Y:S02]  /*ceb0*/  BAR.SYNC.DEFER_BLOCKING 0x5, 0x200 ;  /* 0x0148000000007b1d */ /* 0x000fe40000010000 */
[----:B0-----:R-:W-:-:S05]  /*cec0*/  LEA R0, R3, R0, 0x18 ;  /* 0x0000000003007211 */ /* 0x001fca00078ec0ff */
[----:B------:R-:W0:Y:S02]  /*ced0*/  LDS R2, [R0+0x168d0] ;  /* 0x0168d00000027984 */ /* 0x000e240000000800 */
[----:B0-----:R-:W-:Y:S01]  /*cee0*/  R2UR UR4, R2 ;  /* 0x00000000020472ca */ /* 0x001fe200000e0000 */
[----:B------:R-:W-:Y:S06]  /*cef0*/  BAR.ARV 0x4, 0x200 ;  /* 0x0108000000007b1d */ /* 0x000fec0000002000 */
[----:B------:R-:W-:Y:S08]  /*cf00*/  @P0 BRA `(.L_x_1017) ;  /* 0x0000000c00180947 */ /* 0x000ff00003800000 */
[----:B------:R-:W0:Y:S01]  /*cf10*/  S2R R5, SR_SWINHI ;  /* 0x0000000000057919 */ /* 0x000e220000002f00 */
[----:B------:R-:W1:Y:S01]  /*cf20*/  LDC R30, c[0x0][0xbe8] ;  /* 0x0002fa00ff1e7b82 */ /* 0x000e620000000800 */
[----:B------:R-:W-:Y:S01]  /*cf30*/  USHF.R.S32.HI UR12, URZ, 0x1f, UR41 ;  /* 0x0000001f3f0c7899 */ /* 0x000fe20008011429 */
[----:B------:R-:W-:Y:S01]  /*cf40*/  VIADD R47, R17, UR38 ;  /* 0x00000026112f7c36 */ /* 0x000fe20008000000 */
[----:B------:R-:W-:Y:S01]  /*cf50*/  ULDC.64 UR8, c[0x0][0xb90] ;  /* 0x0002e40000087ab9 */ /* 0x000fe20000000a00 */
[----:B------:R-:W-:Y:S01]  /*cf60*/  USHF.R.S32.HI UR13, URZ, 0x1f, UR39 ;  /* 0x0000001f3f0d7899 */ /* 0x000fe20008011427 */
[----:B------:R-:W-:Y:S01]  /*cf70*/  F2FP.F16.F32.PACK_AB R12, R12, R41 ;  /* 0x000000290c0c723e */ /* 0x000fe200000000ff */
[----:B------:R-:W-:Y:S01]  /*cf80*/  UIMAD UR5, UR12, UR8, URZ ;  /* 0x000000080c0572a4 */ /* 0x000fe2000f8e023f */
[----:B------:R-:W-:Y:S01]  /*cf90*/  F2FP.F16.F32.PACK_AB R13, R13, R106 ;  /* 0x0000006a0d0d723e */ /* 0x000fe200000000ff */
[----:B------:R-:W-:Y:S01]  /*cfa0*/  UIMAD.WIDE.U32 UR6, UR41, UR8, URZ ;  /* 0x00000008290672a5 */ /* 0x000fe2000f8e003f */
[----:B------:R-:W-:Y:S01]  /*cfb0*/  F2FP.F16.F32.PACK_AB R14, R14, R37 ;  /* 0x000000250e0e723e */ /* 0x000fe200000000ff */
[----:B------:R-:W-:Y:S01]  /*cfc0*/  UIMAD UR5, UR41, UR9, UR5 ;  /* 0x00000009290572a4 */ /* 0x000fe2000f8e0205 */
[----:B------:R-:W-:Y:S01]  /*cfd0*/  F2FP.F16.F32.PACK_AB R15, R15, R110 ;  /* 0x0000006e0f0f723e */ /* 0x000fe200000000ff */
[----:B------:R-:W-:Y:S01]  /*cfe0*/  ULDC.64 UR10, c[0x0][0xb98] ;  /* 0x0002e600000a7ab9 */ /* 0x000fe20000000a00 */
[----:B------:R-:W-:Y:S01]  /*cff0*/  F2FP.F16.F32.PACK_AB R32, R32, R29 ;  /* 0x0000001d2020723e */ /* 0x000fe200000000ff */
[----:B------:R-:W-:Y:S01]  /*d000*/  UIMAD UR8, UR13, UR10, URZ ;  /* 0x0000000a0d0872a4 */ /* 0x000fe2000f8e023f */
[----:B------:R-:W-:Y:S01]  /*d010*/  F2FP.F16.F32.PACK_AB R33, R33, R114 ;  /* 0x000000722121723e */ /* 0x000fe200000000ff */
[----:B------:R-:W-:Y:S01]  /*d020*/  UIADD3 UR7, UR7, UR5, URZ ;  /* 0x0000000507077290 */ /* 0x000fe2000fffe03f */
[----:B------:R-:W-:Y:S01]  /*d030*/  F2FP.F16.F32.PACK_AB R34, R34, R21 ;  /* 0x000000152222723e */ /* 0x000fe200000000ff */
[----:B------:R-:W-:Y:S01]  /*d040*/  UIMAD UR8, UR39, UR11, UR8 ;  /* 0x0000000b270872a4 */ /* 0x000fe2000f8e0208 */
[----:B------:R-:W-:Y:S01]  /*d050*/  F2FP.F16.F32.PACK_AB R35, R35, R118 ;  /* 0x000000762323723e */ /* 0x000fe200000000ff */
[----:B------:R-:W-:Y:S01]  /*d060*/  UIMAD.WIDE.U32 UR6, UR39, UR10, UR6 ;  /* 0x0000000a270672a5 */ /* 0x000fe2000f8e0006 */
[----:B------:R-:W-:-:S02]  /*d070*/  ULDC UR5, c[0x0][0xa88] ;  /* 0x0002a20000057ab9 */ /* 0x000fc40000000800 */
[----:B------:R-:W-:Y:S01]  /*d080*/  ULDC.64 UR10, c[0x0][0xaf0] ;  /* 0x0002bc00000a7ab9 */ /* 0x000fe20000000a00 */
[----:B------:R-:W-:Y:S01]  /*d090*/  BAR.SYNC.DEFER_BLOCKING 0x1, 0x180 ;  /* 0x0046000000007b1d */ /* 0x000fe20000010000 */
[----:B-1----:R-:W-:Y:S01]  /*d0a0*/  ISETP.NE.AND P1, PT, R30, 0x1, PT ;  /* 0x000000011e00780c */ /* 0x002fe20003f25270 */
[----:B------:R-:W-:-:S04]  /*d0b0*/  IMAD.U32 R36, RZ, RZ, UR8 ;  /* 0x00000008ff247e24 */ /* 0x000fc8000f8e00ff */
[----:B------:R-:W-:Y:S01]  /*d0c0*/  ULDC.64 UR8, c[0x0][0xae8] ;  /* 0x0002ba0000087ab9 */ /* 0x000fe20000000a00 */
[----:B------:R-:W-:Y:S02]  /*d0d0*/  MOV R2, R0 ;  /* 0x0000000000027202 */ /* 0x000fe40000000f00 */
[----:B0-----:R-:W-:Y:S01]  /*d0e0*/  MOV R3, R5 ;  /* 0x0000000500037202 */ /* 0x001fe20000000f00 */
[----:B------:R-:W-:Y:S02]  /*d0f0*/  IMAD R5, R152, 0x40, R22 ;  /* 0x0000004098057824 */ /* 0x000fe400078e0216 */
[--C-:B------:R-:W-:Y:S02]  /*d100*/  IMAD.WIDE R10, R156, 0x2, R2.reuse ;  /* 0x000000029c0a7825 */ /* 0x100fe400078e0202 */
[----:B------:R-:W0:Y:S02]  /*d110*/  @P1 LDC R20, c[0x0][0xbec] ;  /* 0x0002fb00ff141b82 */ /* 0x000e240000000800 */
[----:B------:R-:W-:Y:S01]  /*d120*/  IMAD.WIDE R2, R5, 0x2, R2 ;  /* 0x0000000205027825 */ /* 0x000fe200078e0202 */
[----:B------:R-:W-:-:S02]  /*d130*/  LOP3.LUT R4, R10, 0x380, RZ, 0xc0, !PT ;  /* 0x000003800a047812 */ /* 0x000fc400078ec0ff */
[----:B------:R-:W-:Y:S02]  /*d140*/  IADD3 R39, P0, R10, 0x60, RZ ;  /* 0x000000600a277810 */ /* 0x000fe40007f1e0ff */
[----:B------:R-:W-:Y:S01]  /*d150*/  SHF.R.U64 R5, R4, 0x3, RZ ;  /* 0x0000000304057819 */ /* 0x000fe200000012ff */
[----:B------:R-:W1:Y:S01]  /*d160*/  @P1 LDC R45, c[0x0][0xbf0] ;  /* 0x0002fc00ff2d1b82 */ /* 0x000e620000000800 */
[----:B------:R-:W-:Y:S01]  /*d170*/  LOP3.LUT R4, R39, 0x380, RZ, 0xc0, !PT ;  /* 0x0000038027047812 */ /* 0x000fe200078ec0ff */
[----:B------:R-:W-:Y:S01]  /*d180*/  IMAD.X R9, RZ, RZ, R11, P0 ;  /* 0x000000ffff097224 */ /* 0x000fe200000e060b */
[----:B------:R-:W-:Y:S02]  /*d190*/  IADD3 R27, P3, R10, 0x20, RZ ;  /* 0x000000200a1b7810 */ /* 0x000fe40007f7e0ff */
[----:B------:R-:W-:Y:S02]  /*d1a0*/  SHF.R.U64 R4, R4, 0x3, RZ ;  /* 0x0000000304047819 */ /* 0x000fe400000012ff */
[----:B------:R-:W-:-:S02]  /*d1b0*/  IADD3 R31, P2, R10, 0x40, RZ ;  /* 0x000000400a1f7810 */ /* 0x000fc40007f5e0ff */
[----:B------:R-:W-:Y:S02]  /*d1c0*/  LOP3.LUT R8, R4, R39, RZ, 0x3c, !PT ;  /* 0x0000002704087212 */ /* 0x000fe400078e3cff */
[----:B------:R-:W-:Y:S01]  /*d1d0*/  LOP3.LUT R4, R27, 0x380, RZ, 0xc0, !PT ;  /* 0x000003801b047812 */ /* 0x000fe200078ec0ff */
[----:B------:R-:W-:Y:S01]  /*d1e0*/  IMAD.X R7, RZ, RZ, R11, P2 ;  /* 0x000000ffff077224 */ /* 0x000fe200010e060b */
[----:B------:R-:W-:Y:S02]  /*d1f0*/  LOP3.LUT R6, R31, 0x380, RZ, 0xc0, !PT ;  /* 0x000003801f067812 */ /* 0x000fe400078ec0ff */
[----:B------:R-:W-:Y:S01]  /*d200*/  SHF.R.U64 R4, R4, 0x3, RZ ;  /* 0x0000000304047819 */ /* 0x000fe200000012ff */
[----:B0-----:R-:W-:Y:S01]  /*d210*/  @P1 IMAD.HI.U32 R20, R47, R20, RZ ;  /* 0x000000142f141227 */ /* 0x001fe200078e00ff */
[----:B------:R-:W-:Y:S02]  /*d220*/  SHF.R.U64 R6, R6, 0x3, RZ ;  /* 0x0000000306067819 */ /* 0x000fe400000012ff */
[----:B------:R-:W-:-:S02]  /*d230*/  IADD3 R39, P2, R2, 0x3000, RZ ;  /* 0x0000300002277810 */ /* 0x000fc40007f5e0ff */
[----:B------:R-:W-:Y:S01]  /*d240*/  LOP3.LUT R4, R4, R27, RZ, 0x3c, !PT ;  /* 0x0000001b04047212 */ /* 0x000fe200078e3cff */
[----:B------:R-:W-:Y:S01]  /*d250*/  IMAD.MOV.U32 R27, RZ, RZ, R47 ;  /* 0x000000ffff1b7224 */ /* 0x000fe200078e002f */
[----:B------:R-:W-:Y:S01]  /*d260*/  LOP3.LUT R6, R6, R31, RZ, 0x3c, !PT ;  /* 0x0000001f06067212 */ /* 0x000fe200078e3cff */
[----:B------:R-:W-:Y:S01]  /*d270*/  IMAD.X R21, RZ, RZ, R3, P2 ;  /* 0x000000ffff157224 */ /* 0x000fe200010e0603 */
[----:B------:R-:W-:Y:S02]  /*d280*/  LOP3.LUT R31, R39, 0x380, RZ, 0xc0, !PT ;  /* 0x00000380271f7812 */ /* 0x000fe400078ec0ff */
[----:B-1----:R-:W-:Y:S02]  /*d290*/  @P1 SHF.R.U32.HI R27, RZ, R45, R20 ;  /* 0x0000002dff1b1219 */ /* 0x002fe40000011614 */
[----:B------:R-:W-:Y:S02]  /*d2a0*/  SHF.R.U64 R20, R31, 0x3, RZ ;  /* 0x000000031f147819 */ /* 0x000fe400000012ff */
[----:B------:R-:W-:Y:S01]  /*d2b0*/  LOP3.LUT R10, R5, R10, RZ, 0x3c, !PT ;  /* 0x0000000a050a7212 */ /* 0x000fe200078e3cff */
[----:B------:R-:W-:Y:S01]  /*d2c0*/  IMAD.MOV R31, RZ, RZ, -R27 ;  /* 0x000000ffff1f7224 */ /* 0x000fe200078e0a1b */
[----:B------:R-:W-:Y:S01]  /*d2d0*/  MOV R40, R8 ;  /* 0x0000000800287202 */ /* 0x000fe20000000f00 */
[----:B------:R-:W-:Y:S01]  /*d2e0*/  IMAD.X R5, RZ, RZ, R11, P3 ;  /* 0x000000ffff057224 */ /* 0x000fe200018e060b */
[----:B------:R-:W-:Y:S01]  /*d2f0*/  MOV R44, R10 ;  /* 0x0000000a002c7202 */ /* 0x000fe20000000f00 */
[----:B------:R-:W-:Y:S01]  /*d300*/  IMAD R31, R30, R31, R47 ;  /* 0x0000001f1e1f7224 */ /* 0x000fe200078e022f */
[----:B------:R-:W-:-:S02]  /*d310*/  SHF.R.S32.HI R11, RZ, 0x1f, R27 ;  /* 0x0000001fff0b7819 */ /* 0x000fc4000001141b */
[----:B------:R-:W-:Y:S02]  /*d320*/  IADD3 R10, P0, R27, UR6, RZ ;  /* 0x000000061b0a7c10 */ /* 0x000fe4000ff1e0ff */
[----:B------:R-:W-:Y:S02]  /*d330*/  SHF.R.S32.HI R27, RZ, 0x1f, R31 ;  /* 0x0000001fff1b7819 */ /* 0x000fe4000001141f */
[----:B------:R-:W-:Y:S01]  /*d340*/  IADD3.X R11, R11, UR7, R36, P0, !PT ;  /* 0x000000070b0b7c10 */ /* 0x000fe200087fe424 */
[----:B------:R-:W-:Y:S01]  /*d350*/  ULDC.64 UR6, c[0x0][0xb88] ;  /* 0x0002e20000067ab9 */ /* 0x000fe20000000a00 */
[----:B------:R-:W-:Y:S01]  /*d360*/  IADD3 R43, P3, R2, 0x1800, RZ ;  /* 0x00001800022b7810 */ /* 0x000fe20007f7e0ff */
[----:B------:R-:W-:Y:S01]  /*d370*/  IMAD R8, R27, UR6, RZ ;  /* 0x000000061b087c24 */ /* 0x000fe2000f8e02ff */
[----:B------:R-:W-:Y:S01]  /*d380*/  MOV R42, R6 ;  /* 0x00000006002a7202 */ /* 0x000fe20000000f00 */
[----:B------:R-:W-:Y:S01]  /*d390*/  IMAD.WIDE.U32 R6, R31, UR6, R10 ;  /* 0x000000061f067c25 */ /* 0x000fe2000f8e000a */
[----:B------:R-:W-:-:S02]  /*d3a0*/  LOP3.LUT R28, R43, 0x380, RZ, 0xc0, !PT ;  /* 0x000003802b1c7812 */ /* 0x000fc400078ec0ff */
[----:B------:R-:W-:Y:S01]  /*d3b0*/  LOP3.LUT P0, RZ, R153, 0x3, RZ, 0xc0, !PT ;  /* 0x0000000399ff7812 */ /* 0x000fe2000780c0ff */
[----:B------:R-:W-:Y:S01]  /*d3c0*/  IMAD R9, R31, UR7, R8 ;  /* 0x000000071f097c24 */ /* 0x000fe2000f8e0208 */
[----:B------:R-:W-:Y:S01]  /*d3d0*/  ULDC.64 UR6, c[0x0][0xb50] ;  /* 0x0002d40000067ab9 */ /* 0x000fe20000000a00 */
[----:B------:R-:W-:Y:S01]  /*d3e0*/  VIADD R10, R155, UR38 ;  /* 0x000000269b0a7c36 */ /* 0x000fe20008000000 */
[----:B------:R-:W-:Y:S01]  /*d3f0*/  SHF.R.U64 R28, R28, 0x3, RZ ;  /* 0x000000031c1c7819 */ /* 0x000fe200000012ff */
[----:B------:R-:W-:Y:S01]  /*d400*/  IMAD R31, R30, UR5, RZ ;  /* 0x000000051e1f7c24 */ /* 0x000fe2000f8e02ff */
[----:B------:R-:W-:Y:S01]  /*d410*/  LEA R36, P5, R6, UR6, 0x2 ;  /* 0x0000000606247c11 */ /* 0x000fe2000f8a10ff */
[----:B------:R-:W-:Y:S01]  /*d420*/  IMAD.IADD R7, R7, 0x1, R9 ;  /* 0x0000000107077824 */ /* 0x000fe200078e0209 */
[----:B------:R-:W-:Y:S01]  /*d430*/  LOP3.LUT R28, R28, R43, RZ, 0x3c, !PT ;  /* 0x0000002b1c1c7212 */ /* 0x000fe200078e3cff */
[C---:B------:R-:W-:Y:S01]  /*d440*/  VIADD R8, R10.reuse, 0x8 ;  /* 0x000000080a087836 */ /* 0x040fe20000000000 */
[----:B------:R-:W-:Y:S01]  /*d450*/  MOV R43, R4 ;  /* 0x00000004002b7202 */ /* 0x000fe20000000f00 */
[----:B------:R-:W-:Y:S01]  /*d460*/  SHFL.IDX PT, R38, R36, 0x1, 0x1c1f ;  /* 0x003c1f0024267f89 */ /* 0x000fe200000e0000 */
[----:B------:R-:W-:Y:S01]  /*d470*/  ISETP.GE.OR P4, PT, R10, R31, P0 ;  /* 0x0000001f0a00720c */ /* 0x000fe20000786670 */
[----:B------:R-:W-:Y:S01]  /*d480*/  IMAD.X R29, RZ, RZ, R3, P3 ;  /* 0x000000ffff1d7224 */ /* 0x000fe200018e0603 */
[----:B------:R-:W-:-:S02]  /*d490*/  LEA.HI.X R45, R6, UR7, R7, 0x2, P5 ;  /* 0x00000007062d7c11 */ /* 0x000fc4000a8f1407 */
[----:B------:R-:W-:Y:S02]  /*d4a0*/  ISETP.GE.OR P0, PT, R8, R31, P0 ;  /* 0x0000001f0800720c */ /* 0x000fe40000706670 */
[----:B------:R-:W-:Y:S01]  /*d4b0*/  F2FP.F16.F32.PACK_AB R4, R89, R26 ;  /* 0x0000001a5904723e */ /* 0x000fe200000000ff */
[----:B------:R-:W-:Y:S01]  /*d4c0*/  SHFL.IDX PT, R27, R45, RZ, 0x1c1f ;  /* 0x001c1fff2d1b7589 */ /* 0x000fe200000e0000 */
[----:B------:R-:W-:Y:S02]  /*d4d0*/  F2FP.F16.F32.PACK_AB R5, R91, R90 ;  /* 0x0000005a5b05723e */ /* 0x000fe400000000ff */
[----:B------:R-:W-:Y:S01]  /*d4e0*/  F2FP.F16.F32.PACK_AB R6, R93, R92 ;  /* 0x0000005c5d06723e */ /* 0x000fe200000000ff */
[----:B------:R0:W1:Y:S01]  /*d4f0*/  SHFL.IDX PT, R26, R36, RZ, 0x1c1f ;  /* 0x001c1fff241a7589 */ /* 0x00006200000e0000 */
[----:B------:R-:W-:Y:S02]  /*d500*/  F2FP.F16.F32.PACK_AB R7, R95, R94 ;  /* 0x0000005e5f07723e */ /* 0x000fe400000000ff */
[----:B------:R-:W-:-:S02]  /*d510*/  F2FP.F16.F32.PACK_AB R8, R97, R96 ;  /* 0x000000606108723e */ /* 0x000fc400000000ff */
[----:B------:R-:W-:Y:S01]  /*d520*/  F2FP.F16.F32.PACK_AB R9, R99, R98 ;  /* 0x000000626309723e */ /* 0x000fe200000000ff */
[----:B------:R-:W-:Y:S01]  /*d530*/  STSM.16.M88.4 [R44], R4 ;  /* 0x000000042c007844 */ /* 0x000fe20000000200 */
[----:B------:R-:W-:Y:S02]  /*d540*/  F2FP.F16.F32.PACK_AB R10, R101, R100 ;  /* 0x00000064650a723e */ /* 0x000fe400000000ff */
[----:B------:R-:W-:Y:S02]  /*d550*/  F2FP.F16.F32.PACK_AB R11, R103, R102 ;  /* 0x00000066670b723e */ /* 0x000fe400000000ff */
[----:B------:R-:W-:Y:S02]  /*d560*/  LOP3.LUT R20, R20, R39, RZ, 0x3c, !PT ;  /* 0x0000002714147212 */ /* 0x000fe400078e3cff */
[----:B------:R-:W2:Y:S01]  /*d570*/  SHFL.IDX PT, R39, R45, 0x1, 0x1c1f ;  /* 0x003c1f002d277f89 */ /* 0x000ea200000e0000 */
[----:B------:R-:W-:-:S03]  /*d580*/  LOP3.LUT R37, R2, 0x380, RZ, 0xc0, !PT ;  /* 0x0000038002257812 */ /* 0x000fc600078ec0ff */
[----:B------:R3:W-:Y:S01]  /*d590*/  STSM.16.M88.4 [R43], R8 ;  /* 0x000000082b007844 */ /* 0x0007e20000000200 */
[----:B------:R-:W-:-:S03]  /*d5a0*/  SHF.R.U64 R37, R37, 0x3, RZ ;  /* 0x0000000325257819 */ /* 0x000fc600000012ff */
[----:B------:R4:W-:Y:S01]  /*d5b0*/  STSM.16.M88.4 [R42], R12 ;  /* 0x0000000c2a007844 */ /* 0x0009e20000000200 */
[----:B0-----:R-:W-:Y:S01]  /*d5c0*/  LOP3.LUT R36, R37, R2, RZ, 0x3c, !PT ;  /* 0x0000000225247212 */ /* 0x001fe200078e3cff */
[----:B------:R-:W-:Y:S02]  /*d5d0*/  IMAD.MOV.U32 R37, RZ, RZ, R3 ;  /* 0x000000ffff257224 */ /* 0x000fe400078e0003 */
[----:B------:R0:W-:Y:S01]  /*d5e0*/  STSM.16.M88.4 [R40], R32 ;  /* 0x0000002028007844 */ /* 0x0001e20000000200 */
[----:B------:R-:W-:Y:S06]  /*d5f0*/  BAR.SYNC.DEFER_BLOCKING 0x1, 0x180 ;  /* 0x0046000000007b1d */ /* 0x000fec0000010000 */
[----:B-1----:R1:W-:Y:S04]  /*d600*/  @!P4 ST.E desc[UR52][R26.64], R25 ;  /* 0x000000191a00c985 */ /* 0x0023e8000c101934 */
[----:B--2---:R2:W-:Y:S04]  /*d610*/  @!P0 ST.E desc[UR52][R38.64], R24 ;  /* 0x0000001826008985 */ /* 0x0045e8000c101934 */
[----:B------:R-:W2:Y:S04]  /*d620*/  LD.E.128 R4, desc[UR52][R36.64] ;  /* 0x0000003424047980 */ /* 0x000ea8000c101d00 */
[----:B---3--:R3:W2:Y:S04]  /*d630*/  LD.E.128 R8, desc[UR52][R28.64] ;  /* 0x000000341c087980 */ /* 0x0086a8000c101d00 */
[----:B----4-:R4:W4:Y:S01]  /*d640*/  LD.E.128 R12, desc[UR52][R20.64] ;  /* 0x00000034140c7980 */ /* 0x010922000c101d00 */
[----:B0-----:R-:W-:-:S04]  /*d650*/  IADD3 R33, P0, R2, 0x4800, RZ ;  /* 0x0000480002217810 */ /* 0x001fc80007f1e0ff */
[----:B------:R-:W-:Y:S01]  /*d660*/  LOP3.LUT R2, R33, 0x380, RZ, 0xc0, !PT ;  /* 0x0000038021027812 */ /* 0x000fe200078ec0ff */
[----:B-1----:R-:W-:Y:S02]  /*d670*/  IMAD.X R27, RZ, RZ, R3, P0 ;  /* 0x000000ffff1b7224 */ /* 0x002fe400000e0603 */
[----:B------:R-:W0:Y:S01]  /*d680*/  @P1 LDC R3, c[0x0][0xbec] ;  /* 0x0002fb00ff031b82 */ /* 0x000e220000000800 */
[----:B------:R-:W-:-:S04]  /*d690*/  SHF.R.U64 R2, R2, 0x3, RZ ;  /* 0x0000000302027819 */ /* 0x000fc800000012ff */
[----:B------:R-:W-:-:S03]  /*d6a0*/  LOP3.LUT R26, R2, R33, RZ, 0x3c, !PT ;  /* 0x00000021021a7212 */ /* 0x000fc600078e3cff */
[----:B------:R-:W1:Y:S01]  /*d6b0*/  @P1 LDC R33, c[0x0][0xbf0] ;  /* 0x0002fc00ff211b82 */ /* 0x000e620000000800 */
[----:B------:R-:W-:Y:S01]  /*d6c0*/  IMAD R2, R18, 0x30, R152 ;  /* 0x0000003012027824 */ /* 0x000fe200078e0298 */
[----:B------:R-:W-:Y:S02]  /*d6d0*/  UIMAD UR5, UR12, UR8, URZ ;  /* 0x000000080c0572a4 */ /* 0x000fe4000f8e023f */
[----:B------:R-:W-:Y:S01]  /*d6e0*/  UIMAD.WIDE.U32 UR6, UR41, UR8, URZ ;  /* 0x00000008290672a5 */ /* 0x000fe2000f8e003f */
[----:B---3--:R-:W-:Y:S01]  /*d6f0*/  VIADD R28, R2, UR38 ;  /* 0x00000026021c7c36 */ /* 0x008fe20008000000 */
[----:B------:R-:W-:Y:S01]  /*d700*/  UIMAD UR5, UR41, UR9, UR5 ;  /* 0x00000009290572a4 */ /* 0x000fe2000f8e0205 */
[----:B------:R-:W-:Y:S01]  /*d710*/  VIADD R34, R152, UR38 ;  /* 0x0000002698227c36 */ /* 0x000fe20008000000 */
[----:B------:R-:W-:Y:S01]  /*d720*/  UIMAD UR8, UR13, UR10, URZ ;  /* 0x0000000a0d0872a4 */ /* 0x000fe2000f8e023f */
[----:B--2---:R-:W5:Y:S01]  /*d730*/  LD.E.128 R24, desc[UR52][R26.64] ;  /* 0x000000341a187980 */ /* 0x004f62000c101d00 */
[----:B------:R-:W-:Y:S01]  /*d740*/  UIADD3 UR7, UR7, UR5, URZ ;  /* 0x0000000507077290 */ /* 0x000fe2000fffe03f */
[----:B----4-:R-:W-:Y:S01]  /*d750*/  IMAD.MOV.U32 R21, RZ, RZ, R28 ;  /* 0x000000ffff157224 */ /* 0x010fe200078e001c */
[----:B------:R-:W-:Y:S01]  /*d760*/  UIMAD UR5, UR39, UR11, UR8 ;  /* 0x0000000b270572a4 */ /* 0x000fe2000f8e0208 */
[----:B------:R-:W-:Y:S01]  /*d770*/  @!PT LDS RZ, [RZ] ;  /* 0x00000000fffff984 */ /* 0x000fe20000000800 */
[----:B------:R-:W-:Y:S01]  /*d780*/  @!PT LDS RZ, [RZ] ;  /* 0x00000000fffff984 */ /* 0x000fe20000000800 */
[----:B------:R-:W-:Y:S01]  /*d790*/  @!PT LDS RZ, [RZ] ;  /* 0x00000000fffff984 */ /* 0x000fe20000000800 */
[----:B------:R-:W-:Y:S01]  /*d7a0*/  @!PT LDS RZ, [RZ] ;  /* 0x00000000fffff984 */ /* 0x000fe20000000800 */
[----:B------:R2:W-:Y:S06]  /*d7b0*/  MEMBAR.ALL.CTA ;  /* 0x0000000000007992 */ /* 0x0005ec0000008000 */
[----:B--2---:R-:W2:Y:S01]  /*d7c0*/  FENCE.VIEW.ASYNC.S ;  /* 0x00000000000073c6 */ /* 0x004ea20000000000 */
[----:B------:R-:W-:Y:S01]  /*d7d0*/  UIMAD.WIDE.U32 UR6, UR39, UR10, UR6 ;  /* 0x0000000a270672a5 */ /* 0x000fe2000f8e0006 */
[----:B------:R-:W-:Y:S01]  /*d7e0*/  VIADD R0, R0, 0x16820 ;  /* 0x0001682000007836 */ /* 0x000fe20000000000 */
[----:B------:R-:W-:Y:S01]  /*d7f0*/  ULDC.64 UR8, c[0x0][0xae0] ;  /* 0x0002b80000087ab9 */ /* 0x000fe20000000a00 */
[----:B0-----:R-:W-:Y:S01]  /*d800*/  @P1 IMAD.HI.U32 R2, R28, R3, RZ ;  /* 0x000000031c021227 */ /* 0x001fe200078e00ff */
[----:B------:R-:W-:-:S02]  /*d810*/  UIADD3 UR5, UR7, UR5, URZ ;  /* 0x0000000507057290 */ /* 0x000fc4000fffe03f */
[----:B------:R-:W-:Y:S01]  /*d820*/  PRMT R0, RZ, 0x654, R0 ;  /* 0x00000654ff007816 */ /* 0x000fe20000000000 */
[----:B------:R-:W-:Y:S01]  /*d830*/  IMAD.U32 R3, RZ, RZ, UR7 ;  /* 0x00000007ff037e24 */ /* 0x000fe2000f8e00ff */
[----:B-1----:R-:W-:Y:S01]  /*d840*/  @P1 SHF.R.U32.HI R21, RZ, R33, R2 ;  /* 0x00000021ff151219 */ /* 0x002fe20000011602 */
[----:B------:R-:W-:Y:S01]  /*d850*/  IMAD.U32 R2, RZ, RZ, UR6 ;  /* 0x00000006ff027e24 */ /* 0x000fe2000f8e00ff */
[----:B------:R-:W-:Y:S01]  /*d860*/  ULDC.64 UR6, c[0x0][0xad8] ;  /* 0x0002b60000067ab9 */ /* 0x000fe20000000a00 */
[----:B------:R-:W-:Y:S01]  /*d870*/  IMAD.U32 R3, RZ, RZ, UR5 ;  /* 0x00000005ff037e24 */ /* 0x000fe2000f8e00ff */
[--C-:B------:R-:W-:Y:S01]  /*d880*/  SHF.R.S32.HI R20, RZ, 0x1f, R21.reuse ;  /* 0x0000001fff147819 */ /* 0x100fe20000011415 */
[----:B------:R-:W-:Y:S01]  /*d890*/  IMAD.MOV R29, RZ, RZ, -R21 ;  /* 0x000000ffff1d7224 */ /* 0x000fe200078e0a15 */
[----:B------:R-:W-:Y:S01]  /*d8a0*/  ULDC UR5, c[0x0][0xac8] ;  /* 0x0002b20000057ab9 */ /* 0x000fe20000000800 */
[----:B------:R-:W-:-:S04]  /*d8b0*/  IMAD.WIDE.U32 R2, R21, UR8, R2 ;  /* 0x0000000815027c25 */ /* 0x000fc8000f8e0002 */
[----:B------:R-:W-:Y:S02]  /*d8c0*/  IMAD R20, R20, UR8, RZ ;  /* 0x0000000814147c24 */ /* 0x000fe4000f8e02ff */
[----:B------:R-:W-:Y:S01]  /*d8d0*/  IMAD R29, R30, R29, R28 ;  /* 0x0000001d1e1d7224 */ /* 0x000fe200078e021c */
[----:B--2---:R0:W-:Y:S01]  /*d8e0*/  SYNCS.ARRIVE.TRANS64.RED.A1T0 RZ, [R0+URZ], RZ ;  /* 0x000000ff00ff79a7 */ /* 0x0041e2000810043f */
[----:B------:R-:W-:-:S03]  /*d8f0*/  IMAD R33, R21, UR9, R20 ;  /* 0x0000000915217c24 */ /* 0x000fc6000f8e0214 */
[----:B------:R-:W-:Y:S01]  /*d900*/  SHF.R.S32.HI R20, RZ, 0x1f, R29 ;  /* 0x0000001fff147819 */ /* 0x000fe2000001141d */
[----:B------:R-:W-:Y:S02]  /*d910*/  IMAD.IADD R3, R3, 0x1, R33 ;  /* 0x0000000103037824 */ /* 0x000fe400078e0221 */
[----:B0-----:R-:W-:Y:S02]  /*d920*/  VIADD R0, R34, 0x90 ;  /* 0x0000009022007836 */ /* 0x001fe40000000000 */
[----:B------:R-:W-:Y:S02]  /*d930*/  IMAD R20, R20, UR6, RZ ;  /* 0x0000000614147c24 */ /* 0x000fe4000f8e02ff */
[----:B------:R-:W-:-:S04]  /*d940*/  IMAD.WIDE.U32 R2, R29, UR6, R2 ;  /* 0x000000061d027c25 */ /* 0x000fc8000f8e0002 */
[----:B------:R-:W-:Y:S01]  /*d950*/  IMAD R21, R29, UR7, R20 ;  /* 0x000000071d157c24 */ /* 0x000fe2000f8e0214 */
[----:B------:R-:W-:Y:S01]  /*d960*/  ULDC.64 UR6, c[0x0][0xa80] ;  /* 0x0002a00000067ab9 */ /* 0x000fe20000000a00 */
[----:B------:R-:W-:Y:S01]  /*d970*/  VIADD R20, R34, 0x60 ;  /* 0x0000006022147836 */ /* 0x000fe20000000000 */
[----:B------:R-:W-:Y:S01]  /*d980*/  LEA R30, P0, R2, UR6, 0x1 ;  /* 0x00000006021e7c11 */ /* 0x000fe2000f8008ff */
[----:B------:R-:W-:-:S04]  /*d990*/  IMAD.IADD R3, R3, 0x1, R21 ;  /* 0x0000000103037824 */ /* 0x000fc800078e0215 */
[----:B------:R-:W0:Y:S01]  /*d9a0*/  SHFL.IDX PT, R21, R30, RZ, 0x181f ;  /* 0x00181fff1e157589 */ /* 0x000e2200000e0000 */
[----:B------:R-:W-:Y:S01]  /*d9b0*/  LEA.HI.X R32, R2, UR7, R3, 0x1, P0 ;  /* 0x0000000702207c11 */ /* 0x000fe200080f0c03 */
[----:B------:R-:W-:Y:S01]  /*d9c0*/  VIADD R2, R34, 0x30 ;  /* 0x0000003022027836 */ /* 0x000fe20000000000 */
[----:B------:R-:W-:Y:S01]  /*d9d0*/  ISETP.GE.AND P0, PT, R22, UR5, PT ;  /* 0x0000000516007c0c */ /* 0x000fe2000bf06270 */
[----:B------:R-:W1:Y:S03]  /*d9e0*/  SHFL.IDX PT, R33, R30, 0x1, 0x181f ;  /* 0x00381f001e217f89 */ /* 0x000e6600000e0000 */
[-C--:B------:R-:W-:Y:S01]  /*d9f0*/  ISETP.GE.OR P1, PT, R34, R31.reuse, P0 ;  /* 0x0000001f2200720c */ /* 0x080fe20000726670 */
[----:B------:R-:W2:Y:S01]  /*da00*/  SHFL.IDX PT, R37, R30, 0x2, 0x181f ;  /* 0x00581f001e257f89 */ /* 0x000ea200000e0000 */
[-C--:B------:R-:W-:Y:S02]  /*da10*/  ISETP.GE.OR P2, PT, R2, R31.reuse, P0 ;  /* 0x0000001f0200720c */ /* 0x080fe40000746670 */
[-C--:B------:R-:W-:Y:S01]  /*da20*/  ISETP.GE.OR P3, PT, R20, R31.reuse, P0 ;  /* 0x0000001f1400720c */ /* 0x080fe20000766670 */
[----:B------:R-:W3:Y:S01]  /*da30*/  SHFL.IDX PT, R3, R32, RZ, 0x181f ;  /* 0x00181fff20037589 */ /* 0x000ee200000e0000 */
[----:B------:R-:W-:-:S03]  /*da40*/  ISETP.GE.OR P0, PT, R0, R31, P0 ;  /* 0x0000001f0000720c */ /* 0x000fc60000706670 */
[----:B------:R-:W4:Y:S04]  /*da50*/  SHFL.IDX PT, R29, R32, 0x1, 0x181f ;  /* 0x00381f00201d7f89 */ /* 0x000f2800000e0000 */
[----:B------:R-:W4:Y:S01]  /*da60*/  SHFL.IDX PT, R35, R32, 0x2, 0x181f ;  /* 0x00581f0020237f89 */ /* 0x000f2200000e0000 */
[----:B0-----:R-:W-:-:S03]  /*da70*/  @!P1 LEA R2, P4, R22, R21, 0x1 ;  /* 0x0000001516029211 */ /* 0x001fc600078808ff */
[----:B------:R-:W0:Y:S01]  /*da80*/  SHFL.IDX PT, R32, R32, 0x3, 0x181f ;  /* 0x00781f0020207f89 */ /* 0x000e2200000e0000 */
[----:B-1----:R-:W-:-:S03]  /*da90*/  @!P2 LEA R20, P5, R22, R33, 0x1 ;  /* 0x000000211614a211 */ /* 0x002fc600078a08ff */
[----:B------:R1:W0:Y:S01]  /*daa0*/  SHFL.IDX PT, R33, R30, 0x3, 0x181f ;  /* 0x00781f001e217f89 */ /* 0x00022200000e0000 */
[C---:B--2---:R-:W-:Y:S02]  /*dab0*/  @!P3 LEA R28, P6, R22.reuse, R37, 0x1 ;  /* 0x00000025161cb211 */ /* 0x044fe400078c08ff */
[C-C-:B---3--:R-:W-:Y:S02]  /*dac0*/  @!P1 LEA.HI.X R3, R22.reuse, R3, R157.reuse, 0x1, P4 ;  /* 0x0000000316039211 */ /* 0x148fe400020f0c9d */
[C-C-:B----4-:R-:W-:Y:S02]  /*dad0*/  @!P2 LEA.HI.X R21, R22.reuse, R29, R157.reuse, 0x1, P5 ;  /* 0x0000001d1615a211 */ /* 0x150fe400028f0c9d */
[----:B------:R-:W-:Y:S01]  /*dae0*/  @!P3 LEA.HI.X R29, R22, R35, R157, 0x1, P6 ;  /* 0x00000023161db211 */ /* 0x000fe200030f0c9d */
[----:B------:R1:W-:Y:S04]  /*daf0*/  @!P1 ST.E.128 desc[UR52][R2.64], R4 ;  /* 0x0000000402009985 */ /* 0x0003e8000c101d34 */
[----:B------:R1:W-:Y:S04]  /*db00*/  @!P2 ST.E.128 desc[UR52][R20.64], R8 ;  /* 0x000000081400a985 */ /* 0x0003e8000c101d34 */
[----:B------:R1:W-:Y:S01]  /*db10*/  @!P3 ST.E.128 desc[UR52][R28.64], R12 ;  /* 0x0000000c1c00b985 */ /* 0x0003e2000c101d34 */
[----:B0-----:R-:W-:Y:S05]  /*db20*/  @P0 BRA `(.L_x_1018) ;  /* 0x0000000400ec0947 */ /* 0x001fea0003800000 */
[----:B-1----:R-:W-:-:S04]  /*db30*/  LEA R2, P0, R22, R33, 0x1 ;  /* 0x0000002116027211 */ /* 0x002fc800078008ff */
[----:B------:R-:W-:-:S05]  /*db40*/  LEA.HI.X R3, R22, R32, R157, 0x1, P0 ;  /* 0x0000002016037211 */ /* 0x000fca00000f0c9d */
[----:B-----5:R0:W-:Y:S01]  /*db50*/  ST.E.128 desc[UR52][R2.64], R24 ;  /* 0x0000001802007985 */ /* 0x0201e2000c101d34 */
[----:B------:R-:W-:Y:S05]  /*db60*/  BRA `(.L_x_1018) ;  /* 0x0000000400dc7947 */ /* 0x000fea0003800000 */
.L_x_1017:
[----:B------:R-:W0:Y:S01]  /*db70*/  LDC R10, c[0x0][0xbe8] ;  /* 0x0002fa00ff0a7b82 */ /* 0x000e220000000800 */
[----:B------:R-:W1:Y:S01]  /*db80*/  S2R R0, SR_TID.X ;  /* 0x0000000000007919 */ /* 0x000e620000002100 */
[----:B------:R-:W-:Y:S01]  /*db90*/  USHF.R.S32.HI UR8, URZ, 0x1f, UR41 ;  /* 0x0000001f3f087899 */ /* 0x000fe20008011429 */
[----:B------:R-:W-:Y:S01]  /*dba0*/  BSSY B1, `(.L_x_1019) ;  /* 0x0000031000017945 */ /* 0x000fe20003800000 */
[----:B------:R-:W-:Y:S01]  /*dbb0*/  USHF.R.S32.HI UR9, URZ, 0x1f, UR39 ;  /* 0x0000001f3f097899 */ /* 0x000fe20008011427 */
[----:B------:R-:W-:Y:S01]  /*dbc0*/  IMAD R6, R18, 0x30, R152 ;  /* 0x0000003012067824 */ /* 0x000fe200078e0298 */
[----:B0-----:R-:W-:Y:S01]  /*dbd0*/  ISETP.NE.AND P1, PT, R10, 0x1, PT ;  /* 0x000000010a00780c */ /* 0x001fe20003f25270 */
[----:B-1----:R-:W-:-:S12]  /*dbe0*/  VIADD R0, R0, 0xffffff80 ;  /* 0xffffff8000007836 */ /* 0x002fd80000000000 */
[----:B------:R-:W0:Y:S01]  /*dbf0*/  @P1 LDC R9, c[0x0][0xbec] ;  /* 0x0002fb00ff091b82 */ /* 0x000e220000000800 */
[----:B------:R-:W-:-:S07]  /*dc00*/  ISETP.GE.AND P0, PT, R0, 0xc0, PT ;  /* 0x000000c00000780c */ /* 0x000fce0003f06270 */
[----:B------:R-:W1:Y:S06]  /*dc10*/  @P1 LDC R11, c[0x0][0xbf0] ;  /* 0x0002fc00ff0b1b82 */ /* 0x000e6c0000000800 */
[----:B------:R-:W-:Y:S05]  /*dc20*/  @P0 BRA `(.L_x_1020) ;  /* 0x0000000000a00947 */ /* 0x000fea0003800000 */
[----:B------:R-:W2:Y:S01]  /*dc30*/  S2R R0, SR_TID.X ;  /* 0x0000000000007919 */ /* 0x000ea20000002100 */
[----:B------:R-:W3:Y:S01]  /*dc40*/  LDC R3, c[0x0][0xbe8] ;  /* 0x0002fa00ff037b82 */ /* 0x000ee20000000800 */
[----:B------:R-:W-:Y:S01]  /*dc50*/  IMAD.U32 R4, RZ, RZ, UR38 ;  /* 0x00000026ff047e24 */ /* 0x000fe2000f8e00ff */
[----:B------:R-:W-:Y:S02]  /*dc60*/  ULDC UR5, c[0x0][0xa88] ;  /* 0x0002a20000057ab9 */ /* 0x000fe40000000800 */
[----:B---3--:R-:W-:Y:S02]  /*dc70*/  IMAD R5, R3, UR5, RZ ;  /* 0x0000000503057c24 */ /* 0x008fe4000f8e02ff */
[----:B--2---:R-:W-:-:S04]  /*dc80*/  IADD3 R4, R4, -0x80, R0 ;  /* 0xffffff8004047810 */ /* 0x004fc80007ffe000 */
[----:B------:R-:W-:-:S13]  /*dc90*/  ISETP.GE.AND P0, PT, R4, R5, PT ;  /* 0x000000050400720c */ /* 0x000fda0003f06270 */
[----:B------:R-:W-:Y:S05]  /*dca0*/  @P0 BRA `(.L_x_1020) ;  /* 0x0000000000800947 */ /* 0x000fea0003800000 */
[----:B------:R-:W-:Y:S01]  /*dcb0*/  ISETP.NE.AND P0, PT, R3, 0x1, PT ;  /* 0x000000010300780c */ /* 0x000fe20003f05270 */
[----:B------:R-:W-:Y:S01]  /*dcc0*/  ULDC.64 UR10, c[0x0][0xb90] ;  /* 0x0002e400000a7ab9 */ /* 0x000fe20000000a00 */
[----:B------:R-:W-:Y:S01]  /*dcd0*/  IMAD.MOV.U32 R2, RZ, RZ, R4 ;  /* 0x000000ffff027224 */ /* 0x000fe200078e0004 */
[----:B------:R-:W-:Y:S02]  /*dce0*/  UIMAD UR5, UR8, UR10, URZ ;  /* 0x0000000a080572a4 */ /* 0x000fe4000f8e023f */
[----:B------:R-:W-:Y:S02]  /*dcf0*/  UIMAD.WIDE.U32 UR6, UR41, UR10, URZ ;  /* 0x0000000a290672a5 */ /* 0x000fe4000f8e003f */
[----:B------:R-:W-:-:S03]  /*dd00*/  UIMAD UR5, UR41, UR11, UR5 ;  /* 0x0000000b290572a4 */ /* 0x000fc6000f8e0205 */
[----:B------:R-:W-:Y:S01]  /*dd10*/  ULDC.64 UR10, c[0x0][0xb98] ;  /* 0x0002e600000a7ab9 */ /* 0x000fe20000000a00 */
[----:B------:R-:W-:Y:S02]  /*dd20*/  UIADD3 UR7, UR7, UR5, URZ ;  /* 0x0000000507077290 */ /* 0x000fe4000fffe03f */
[----:B------:R-:W2:Y:S01]  /*dd30*/  @P0 LDC R5, c[0x0][0xbec] ;  /* 0x0002fb00ff050b82 */ /* 0x000ea20000000800 */
[----:B------:R-:W-:Y:S02]  /*dd40*/  UIMAD UR5, UR9, UR10, URZ ;  /* 0x0000000a090572a4 */ /* 0x000fe4000f8e023f */
[----:B------:R-:W-:Y:S02]  /*dd50*/  UIMAD.WIDE.U32 UR6, UR39, UR10, UR6 ;  /* 0x0000000a270672a5 */ /* 0x000fe4000f8e0006 */
[----:B------:R-:W-:-:S03]  /*dd60*/  UIMAD UR5, UR39, UR11, UR5 ;  /* 0x0000000b270572a4 */ /* 0x000fc6000f8e0205 */
[----:B------:R-:W3:Y:S01]  /*dd70*/  @P0 LDC R7, c[0x0][0xbf0] ;  /* 0x0002fc00ff070b82 */ /* 0x000ee20000000800 */
[----:B------:R-:W-:Y:S01]  /*dd80*/  ULDC.64 UR10, c[0x0][0xb88] ;  /* 0x0002e200000a7ab9 */ /* 0x000fe20000000a00 */
[----:B--2---:R-:W-:-:S05]  /*dd90*/  @P0 IMAD.HI.U32 R0, R4, R5, RZ ;  /* 0x0000000504000227 */ /* 0x004fca00078e00ff */
[----:B---3--:R-:W-:-:S05]  /*dda0*/  @P0 SHF.R.U32.HI R2, RZ, R7, R0 ;  /* 0x00000007ff020219 */ /* 0x008fca0000011600 */
[----:B------:R-:W-:-:S04]  /*ddb0*/  IMAD.MOV R5, RZ, RZ, -R2 ;  /* 0x000000ffff057224 */ /* 0x000fc800078e0a02 */
[----:B------:R-:W-:Y:S01]  /*ddc0*/  IMAD R5, R3, R5, R4 ;  /* 0x0000000503057224 */ /* 0x000fe200078e0204 */
[----:B------:R-:W-:Y:S01]  /*ddd0*/  SHF.R.S32.HI R3, RZ, 0x1f, R2 ;  /* 0x0000001fff037819 */ /* 0x000fe20000011402 */
[----:B------:R-:W-:Y:S01]  /*dde0*/  IMAD.U32 R4, RZ, RZ, UR5 ;  /* 0x00000005ff047e24 */ /* 0x000fe2000f8e00ff */
        /* <DEDUP_REMOVED lines=9> */
[----:B------:R-:W-:Y:S01]  /*de80*/  LEA.HI.X R5, R2, UR7, R3, 0x2, P0 ;  /* 0x0000000702057c11 */ /* 0x000fe200080f1403 */
[----:B------:R-:W-:-:S05]  /*de90*/  IMAD.MOV.U32 R3, RZ, RZ, -0x800000 ;  /* 0xff800000ff037424 */ /* 0x000fca00078e00ff */
[----:B------:R2:W-:Y:S02]  /*dea0*/  STG.E desc[UR52][R4.64], R3 ;  /* 0x0000000304007986 */ /* 0x0005e4000c101934 */
.L_x_1020:
[----:B------:R-:W-:Y:S05]  /*deb0*/  BSYNC B1 ;  /* 0x0000000000017941 */ /* 0x000fea0003800000 */
.L_x_1019:
[----:B------:R-:W-:Y:S01]  /*dec0*/  ULDC.64 UR10, c[0x0][0xae8] ;  /* 0x0002ba00000a7ab9 */ /* 0x000fe20000000a00 */
[----:B------:R-:W-:Y:S01]  /*ded0*/  VIADD R6, R6, UR38 ;  /* 0x0000002606067c36 */ /* 0x000fe20008000000 */
[----:B------:R-:W-:Y:S02]  /*dee0*/  UIMAD UR5, UR8, UR10, URZ ;  /* 0x0000000a080572a4 */ /* 0x000fe4000f8e023f */
[----:B------:R-:W-:Y:S01]  /*def0*/  UIMAD.WIDE.U32 UR6, UR41, UR10, URZ ;  /* 0x0000000a290672a5 */ /* 0x000fe2000f8e003f */
[----:B0-----:R-:W-:Y:S01]  /*df00*/  @P1 IMAD.HI.U32 R0, R6, R9, RZ ;  /* 0x0000000906001227 */ /* 0x001fe200078e00ff */
[----:B------:R-:W-:-:S03]  /*df10*/  UIMAD UR5, UR41, UR11, UR5 ;  /* 0x0000000b290572a4 */ /* 0x000fc6000f8e0205 */
[----:B------:R-:W-:Y:S01]  /*df20*/  ULDC.64 UR10, c[0x0][0xaf0] ;  /* 0x0002bc00000a7ab9 */ /* 0x000fe20000000a00 */
[----:B------:R-:W-:Y:S01]  /*df30*/  UIADD3 UR7, UR7, UR5, URZ ;  /* 0x0000000507077290 */ /* 0x000fe2000fffe03f */
[----:B--2---:R-:W-:Y:S01]  /*df40*/  IMAD.MOV.U32 R5, RZ, RZ, R6 ;  /* 0x000000ffff057224 */ /* 0x004fe200078e0006 */
        /* <DEDUP_REMOVED lines=12> */
[----:B------:R-:W-:Y:S01]  /*e010*/  ULDC.64 UR6, c[0x0][0xad8] ;  /* 0x0002b60000067ab9 */ /* 0x000fe20000000a00 */
[----:B------:R-:W-:Y:S01]  /*e020*/  IMAD.U32 R3, RZ, RZ, UR5 ;  /* 0x00000005ff037e24 */ /* 0x000fe2000f8e00ff */
[----:B------:R-:W-:Y:S01]  /*e030*/  ULDC UR5, c[0x0][0xac8] ;  /* 0x0002b20000057ab9 */ /* 0x000fe20000000800 */
[C---:B------:R-:W-:Y:S01]  /*e040*/  IMAD R9, R5.reuse, UR9, R0 ;  /* 0x0000000905097c24 */ /* 0x040fe2000f8e0200 */
[----:B------:R-:W-:Y:S01]  /*e050*/  SHF.R.S32.HI R0, RZ, 0x1f, R7 ;  /* 0x0000001fff007819 */ /* 0x000fe20000011407 */
[----:B------:R-:W-:-:S04]  /*e060*/  IMAD.WIDE.U32 R2, R5, UR8, R2 ;  /* 0x0000000805027c25 */ /* 0x000fc8000f8e0002 */
[----:B------:R-:W-:Y:S02]  /*e070*/  IMAD R0, R0, UR6, RZ ;  /* 0x0000000600007c24 */ /* 0x000fe4000f8e02ff */
[----:B------:R-:W-:Y:S02]  /*e080*/  IMAD.IADD R3, R3, 0x1, R9 ;  /* 0x0000000103037824 */ /* 0x000fe400078e0209 */
[C---:B------:R-:W-:Y:S02]  /*e090*/  IMAD R5, R7.reuse, UR7, R0 ;  /* 0x0000000707057c24 */ /* 0x040fe4000f8e0200 */
[----:B------:R-:W-:Y:S01]  /*e0a0*/  IMAD.WIDE.U32 R2, R7, UR6, R2 ;  /* 0x0000000607027c25 */ /* 0x000fe2000f8e0002 */
[----:B------:R-:W-:-:S03]  /*e0b0*/  ULDC.64 UR6, c[0x0][0xa80] ;  /* 0x0002a00000067ab9 */ /* 0x000fc60000000a00 */
[----:B------:R-:W-:Y:S01]  /*e0c0*/  IMAD.IADD R3, R3, 0x1, R5 ;  /* 0x0000000103037824 */ /* 0x000fe200078e0205 */
[----:B------:R-:W-:Y:S01]  /*e0d0*/  LEA R8, P0, R2, UR6, 0x1 ;  /* 0x0000000602087c11 */ /* 0x000fe2000f8008ff */
[----:B------:R-:W-:Y:S01]  /*e0e0*/  ULDC UR6, c[0x0][0xa88] ;  /* 0x0002a20000067ab9 */ /* 0x000fe20000000800 */
[----:B------:R-:W-:Y:S02]  /*e0f0*/  VIADD R6, R152, UR38 ;  /* 0x0000002698067c36 */ /* 0x000fe40008000000 */
[----:B------:R-:W-:Y:S01]  /*e100*/  LEA.HI.X R12, R2, UR7, R3, 0x1, P0 ;  /* 0x00000007020c7c11 */ /* 0x000fe200080f0c03 */
[----:B------:R-:W0:Y:S01]  /*e110*/  SHFL.IDX PT, R7, R8, 0x1, 0x181f ;  /* 0x00381f0008077f89 */ /* 0x000e2200000e0000 */
[----:B------:R-:W-:Y:S01]  /*e120*/  IMAD R15, R10, UR6, RZ ;  /* 0x000000060a0f7c24 */ /* 0x000fe2000f8e02ff */
[----:B------:R-:W-:Y:S01]  /*e130*/  ISETP.GE.AND P0, PT, R22, UR5, PT ;  /* 0x0000000516007c0c */ /* 0x000fe2000bf06270 */
[C---:B------:R-:W-:Y:S01]  /*e140*/  VIADD R4, R6.reuse, 0x30 ;  /* 0x0000003006047836 */ /* 0x040fe20000000000 */
[----:B------:R-:W1:Y:S01]  /*e150*/  SHFL.IDX PT, R3, R8, RZ, 0x181f ;  /* 0x00181fff08037589 */ /* 0x000e6200000e0000 */
        /* <DEDUP_REMOVED lines=8> */
[----:B------:R-:W4:Y:S04]  /*e1e0*/  SHFL.IDX PT, R13, R8, 0x3, 0x181f ;  /* 0x00781f00080d7f89 */ /* 0x000f2800000e0000 */
[----:B------:R-:W5:Y:S04]  /*e1f0*/  SHFL.IDX PT, R5, R12, 0x1, 0x181f ;  /* 0x00381f000c057f89 */ /* 0x000f6800000e0000 */
[----:B------:R-:W5:Y:S01]  /*e200*/  SHFL.IDX PT, R9, R12, 0x2, 0x181f ;  /* 0x00581f000c097f89 */ /* 0x000f6200000e0000 */
[----:B0-----:R-:W-:-:S03]  /*e210*/  @!P2 LEA R4, P5, R22, R7, 0x1 ;  /* 0x000000071604a211 */ /* 0x001fc600078a08ff */
[----:B------:R-:W0:Y:S01]  /*e220*/  SHFL.IDX PT, R10, R12, 0x3, 0x181f ;  /* 0x00781f000c0a7f89 */ /* 0x000e2200000e0000 */
[C---:B-1----:R-:W-:Y:S02]  /*e230*/  @!P3 LEA R2, P6, R22.reuse, R3, 0x1 ;  /* 0x000000031602b211 */ /* 0x042fe400078c08ff */
[C---:B--2---:R-:W-:Y:S02]  /*e240*/  @!P1 LEA R6, P4, R22.reuse, R11, 0x1 ;  /* 0x0000000b16069211 */ /* 0x044fe400078808ff */
[C---:B---3--:R-:W-:Y:S02]  /*e250*/  @!P3 LEA.HI.X R3, R22.reuse, R0, R157, 0x1, P6 ;  /* 0x000000001603b211 */ /* 0x048fe400030f0c9d */
[----:B----4-:R-:W-:-:S03]  /*e260*/  @!P0 LEA R8, P6, R22, R13, 0x1 ;  /* 0x0000000d16088211 */ /* 0x010fc600078c08ff */
[----:B------:R1:W-:Y:S01]  /*e270*/  @!P3 ST.E.128 desc[UR52][R2.64], RZ ;  /* 0x000000ff0200b985 */ /* 0x0003e2000c101d34 */
[C-C-:B-----5:R-:W-:Y:S02]  /*e280*/  @!P2 LEA.HI.X R5, R22.reuse, R5, R157.reuse, 0x1, P5 ;  /* 0x000000051605a211 */ /* 0x160fe400028f0c9d */
[----:B------:R-:W-:-:S03]  /*e290*/  @!P1 LEA.HI.X R7, R22, R9, R157, 0x1, P4 ;  /* 0x0000000916079211 */ /* 0x000fc600020f0c9d */
[----:B------:R1:W-:Y:S01]  /*e2a0*/  @!P2 ST.E.128 desc[UR52][R4.64], RZ ;  /* 0x000000ff0400a985 */ /* 0x0003e2000c101d34 */
[----:B0-----:R-:W-:-:S03]  /*e2b0*/  @!P0 LEA.HI.X R9, R22, R10, R157, 0x1, P6 ;  /* 0x0000000a16098211 */ /* 0x001fc600030f0c9d */
[----:B------:R1:W-:Y:S04]  /*e2c0*/  @!P1 ST.E.128 desc[UR52][R6.64], RZ ;  /* 0x000000ff06009985 */ /* 0x0003e8000c101d34 */
[----:B------:R1:W-:Y:S02]  /*e2d0*/  @!P0 ST.E.128 desc[UR52][R8.64], RZ ;  /* 0x000000ff08008985 */ /* 0x0003e4000c101d34 */
.L_x_1018:
[----:B------:R-:W-:Y:S05]  /*e2e0*/  BSYNC B0 ;  /* 0x0000000000007941 */ /* 0x000fea0003800000 */
.L_x_1016:
[----:B------:R-:W-:Y:S02]  /*e2f0*/  ULDC UR5, c[0x0][0xc38] ;  /* 0x00030e0000057ab9 */ /* 0x000fe40000000800 */
[----:B------:R-:W-:-:S06]  /*e300*/  UISETP.GE.AND UP0, UPT, UR4, UR5, UPT ;  /* 0x000000050400728c */ /* 0x000fcc000bf06270 */
[----:B------:R-:W-:-:S13]  /*e310*/  PLOP3.LUT P0, PT, PT, PT, UP0, 0x80, 0x0 ;  /* 0x000000000000781c */ /* 0x000fda0003f0f008 */
[----:B------:R-:W-:Y:S05]  /*e320*/  @!P0 BRA `(.L_x_1021) ;  /* 0xffffff2800608947 */ /* 0x000fea000383ffff */
[----:B------:R-:W-:Y:S05]  /*e330*/  EXIT ;  /* 0x000000000000794d */ /* 0x000fea0003800000 */
.L_x_927:
[----:B------:R-:W-:-:S08]  /*e340*/  NOP ;  /* 0x0000000000007918 */ /* 0x000fd00000000000 */
[----:B------:R-:W0:-:S00]  /*e350*/  USETMAXREG.DEALLOC.CTAPOOL 0x20 ;  /* 0x00000020000079c8 */ /* 0x000e0000080e0500 */
[----:B0-----:R-:W-:-:S06]  /*e360*/  LOP3.LUT R0, R0, 0x3, RZ, 0xc0, !PT ;  /* 0x0000000300007812 */ /* 0x001fcc00078ec0ff */
[----:B------:R-:W0:Y:S01]  /*e370*/  S2UR UR10, SR_CTAID.X ;  /* 0x00000000000a79c3 */ /* 0x000e220000002500 */
[----:B------:R-:W-:Y:S01]  /*e380*/  LOP3.LUT R19, R19, 0xffffffdf, RZ, 0xc0, !PT ;  /* 0xffffffdf13137812 */ /* 0x000fe200078ec0ff */
[----:B------:R-:W-:Y:S01]  /*e390*/  STL [R1+0x10], RZ ;  /* 0x000010ff01007387 */ /* 0x000fe20000100800 */
[----:B------:R-:W-:Y:S02]  /*e3a0*/  IMAD.MOV.U32 R23, RZ, RZ, RZ ;  /* 0x000000ffff177224 */ /* 0x000fe400078e00ff */
[----:B------:R-:W-:Y:S01]  /*e3b0*/  IMAD.MOV.U32 R26, RZ, RZ, 0x1 ;  /* 0x00000001ff1a7424 */ /* 0x000fe200078e00ff */
[----:B------:R2:W3:Y:S02]  /*e3c0*/  SHFL.IDX PT, R2, R0, RZ, 0x1f ;  /* 0x00001fff00027589 */ /* 0x0004e400000e0000 */
[----:B--2---:R-:W0:Y:S01]  /*e3d0*/  LDC R0, c[0x0][0xc38] ;  /* 0x00030e00ff007b82 */ /* 0x004e220000000800 */
[----:B---3--:R-:W-:-:S13]  /*e3e0*/  ISETP.NE.AND P0, PT, R2, RZ, PT ;  /* 0x000000ff0200720c */ /* 0x008fda0003f05270 */
[----:B------:R-:W-:Y:S01]  /*e3f0*/  @P0 LOP3.LUT R19, R19, 0x20, RZ, 0xfc, !PT ;  /* 0x0000002013130812 */ /* 0x000fe200078efcff */
[----:B------:R-:W-:Y:S06]  /*e400*/  @P0 BAR.ARV 0x4, 0x200 ;  /* 0x0108000000000b1d */ /* 0x000fec0000002000 */
[----:B0-----:R-:W-:-:S13]  /*e410*/  ISETP.LE.AND P0, PT, R0, UR10, PT ;  /* 0x0000000a00007c0c */ /* 0x001fda000bf03270 */
[----:B------:R-:W-:Y:S05]  /*e420*/  @P0 BRA `(.L_x_1022) ;  /* 0x00000044005c0947 */ /* 0x000fea0003800000 */
[----:B------:R-:W0:Y:S01]  /*e430*/  S2R R7, SR_TID.X ;  /* 0x0000000000077919 */ /* 0x000e220000002100 */
[----:B-1----:R-:W1:Y:S01]  /*e440*/  S2UR UR8, SR_CgaCtaId ;  /* 0x00000000000879c3 */ /* 0x002e620000008800 */
[----:B------:R-:W-:Y:S01]  /*e450*/  ULDC.64 UR4, c[0x0][0x418] ;  /* 0x0001060000047ab9 */ /* 0x000fe20000000a00 */
[----:B------:R-:W-:Y:S01]  /*e460*/  ULDC.64 UR6, c[0x0][0x2f0] ;  /* 0x0000bc0000067ab9 */ /* 0x000fe20000000a00 */
[----:B------:R-:W-:Y:S01]  /*e470*/  UISETP.NE.U32.AND UP0, UPT, UR4, URZ, UPT ;  /* 0x0000003f0400728c */ /* 0x000fe2000bf05070 */
[----:B------:R-:W-:Y:S01]  /*e480*/  LOP3.LUT R19, R19, 0xfffffffe, RZ, 0xc0, !PT ;  /* 0xfffffffe13137812 */ /* 0x000fe200078ec0ff */
[----:B------:R-:W-:Y:S01]  /*e490*/  ULDC UR9, c[0x0][0x2b8] ;  /* 0x0000ae0000097ab9 */ /* 0x000fe20000000800 */
[----:B------:R-:W-:Y:S01]  /*e4a0*/  ULDC UR4, c[0x0][0x424] ;  /* 0x0001090000047ab9 */ /* 0x000fe20000000800 */
[----:B------:R-:W-:Y:S01]  /*e4b0*/  UISETP.NE.AND.EX UP0, UPT, UR5, URZ, UPT, UP0 ;  /* 0x0000003f0500728c */ /* 0x000fe2000bf05300 */
[----:B------:R-:W-:Y:S01]  /*e4c0*/  IMAD.MOV.U32 R26, RZ, RZ, 0x1 ;  /* 0x00000001ff1a7424 */ /* 0x000fe200078e00ff */
[----:B------:R-:W-:Y:S01]  /*e4d0*/  ULDC UR39, c[0x0][0x288] ;  /* 0x0000a20000277ab9 */ /* 0x000fe20000000800 */
[----:B------:R-:W-:Y:S01]  /*e4e0*/  UMOV UR5, 0x400 ;  /* 0x0000040000057882 */ /* 0x000fe20000000000 */
[----:B------:R-:W-:Y:S01]  /*e4f0*/  USEL UR4, UR4, 0x1, UP0 ;  /* 0x0000000104047887 */ /* 0x000fe20008000000 */
[----:B------:R-:W-:Y:S01]  /*e500*/  IMAD.MOV.U32 R23, RZ, RZ, RZ ;  /* 0x000000ffff177224 */ /* 0x000fe200078e00ff */
[----:B------:R-:W-:Y:S01]  /*e510*/  ULDC UR38, c[0x0][0x448] ;  /* 0x0001120000267ab9 */ /* 0x000fe20000000800 */
[----:B------:R-:W-:-:S02]  /*e520*/  ULOP3.LUT UR46, UR37, 0x2, URZ, 0xfc, !UPT ;  /* 0x00000002252e7892 */ /* 0x000fc4000f8efc3f */
[----:B------:R-:W-:Y:S02]  /*e530*/  UIMAD UR36, UR4, UR6, URZ ;  /* 0x00000006042472a4 */ /* 0x000fe4000f8e023f */
[----:B------:R-:W-:Y:S02]  /*e540*/  UIMAD UR38, UR38, UR39, URZ ;  /* 0x00000027262672a4 */ /* 0x000fe4000f8e023f */
[----:B------:R-:W-:Y:S02]  /*e550*/  UIADD3 UR4, UR36, 0x7f, URZ ;  /* 0x0000007f24047890 */ /* 0x000fe4000fffe03f */
[----:B------:R-:W-:Y:S02]  /*e560*/  UIADD3 UR47, UR36, 0x1, -UR39 ;  /* 0x00000001242f7890 */ /* 0x000fe4000fffe827 */
[----:B-1----:R-:W-:Y:S02]  /*e570*/  ULEA UR8, UR8, UR5, 0x18 ;  /* 0x0000000508087291 */ /* 0x002fe4000f8ec03f */
[----:B------:R-:W-:-:S02]  /*e580*/  USHF.R.S32.HI UR5, URZ, 0x1f, UR4 ;  /* 0x0000001f3f057899 */ /* 0x000fc40008011404 */
[----:B------:R-:W-:Y:S02]  /*e590*/  UIADD3 UR39, UR36, -UR39, URZ ;  /* 0x8000002724277290 */ /* 0x000fe4000fffe03f */
[----:B------:R-:W-:Y:S01]  /*e5a0*/  IMAD.U32 R16, RZ, RZ, UR8 ;  /* 0x00000008ff107e24 */ /* 0x000fe2000f8e00ff */
[C---:B0-----:R-:W-:Y:S01]  /*e5b0*/  LOP3.LUT R6, R7.reuse, 0x7f, RZ, 0xc0, !PT ;  /* 0x0000007f07067812 */ /* 0x041fe200078ec0ff */
[----:B------:R-:W-:Y:S01]  /*e5c0*/  IMAD.SHL.U32 R0, R7, 0x8, RZ ;  /* 0x0000000807007824 */ /* 0x000fe200078e00ff */
[----:B------:R-:W-:Y:S01]  /*e5d0*/  ULEA.HI UR5, UR5, UR4, URZ, 0x7 ;  /* 0x0000000405057291 */ /* 0x000fe2000f8f383f */
[----:B------:R-:W-:-:S03]  /*e5e0*/  ULDC UR48, c[0x0][0xc] ;  /* 0x0000030000307ab9 */ /* 0x000fc60000000800 */
[C---:B------:R-:W-:Y:S01]  /*e5f0*/  LOP3.LUT R2, R0.reuse, 0x1f8, RZ, 0xc0, !PT ;  /* 0x000001f800027812 */ /* 0x040fe200078ec0ff */
[----:B------:R-:W-:Y:S01]  /*e600*/  USHF.R.S32.HI UR40, URZ, 0x7, UR5 ;  /* 0x000000073f287899 */ /* 0x000fe20008011405 */
[----:B------:R-:W-:Y:S02]  /*e610*/  LOP3.LUT R5, R0, 0x38, RZ, 0xc0, !PT ;  /* 0x0000003800057812 */ /* 0x000fe400078ec0ff */
[----:B------:R-:W-:Y:S01]  /*e620*/  LOP3.LUT R3, R2, 0x38, R7, 0x78, !PT ;  /* 0x0000003802037812 */ /* 0x000fe200078e7807 */
[----:B------:R-:W-:Y:S01]  /*e630*/  IMAD.U32 R2, RZ, RZ, UR10 ;  /* 0x0000000aff027e24 */ /* 0x000fe2000f8e00ff */
[----:B------:R-:W-:Y:S02]  /*e640*/  ISETP.GE.AND P1, PT, R5, UR7, PT ;  /* 0x0000000705007c0c */ /* 0x000fe4000bf26270 */
[----:B------:R-:W-:Y:S01]  /*e650*/  LOP3.LUT R4, R3, 0x200, R0, 0xf8, !PT ;  /* 0x0000020003047812 */ /* 0x000fe200078ef800 */
[----:B------:R-:W-:Y:S01]  /*e660*/  IMAD.SHL.U32 R0, R7, 0x10, RZ ;  /* 0x0000001007007824 */ /* 0x000fe200078e00ff */
[----:B------:R0:W-:Y:S01]  /*e670*/  STL [R1+0xc], R2 ;  /* 0x00000c0201007387 */ /* 0x0001e20000100800 */
[----:B------:R-:W-:-:S03]  /*e680*/  ISETP.GE.AND P0, PT, R5, UR7, PT ;  /* 0x0000000705007c0c */ /* 0x000fc6000bf06270 */
[----:B------:R-:W-:Y:S01]  /*e690*/  LOP3.LUT R0, R0, 0x70, RZ, 0xc0, !PT ;  /* 0x0000007000007812 */ /* 0x000fe200078ec0ff */
[----:B------:R1:W-:Y:S04]  /*e6a0*/  STL [R1+0x10], RZ ;  /* 0x000010ff01007387 */ /* 0x0003e80000100800 */
[----:B------:R-:W-:Y:S02]  /*e6b0*/  @P1 LOP3.LUT R19, R19, 0x1, RZ, 0xfc, !PT ;  /* 0x0000000113131812 */ /* 0x000fe400078efcff */
[----:B0-----:R-:W-:Y:S02]  /*e6c0*/  SHF.R.U32.HI R2, RZ, 0x3, R6 ;  /* 0x00000003ff027819 */ /* 0x001fe40000011606 */
[----:B------:R-:W-:Y:S02]  /*e6d0*/  LOP3.LUT R19, R19, 0xfffffffd, RZ, 0xc0, !PT ;  /* 0xfffffffd13137812 */ /* 0x000fe400078ec0ff */
[----:B------:R-:W-:Y:S01]  /*e6e0*/  LOP3.LUT R2, R2, R0, RZ, 0xfc, !PT ;  /* 0x0000000002027212 */ /* 0x000fe200078efcff */
[----:B------:R-:W-:Y:S01]  /*e6f0*/  IMAD R0, R4, 0x2, R16 ;  /* 0x0000000204007824 */ /* 0x000fe200078e0210 */
[----:B------:R-:W-:-:S02]  /*e700*/  @P0 LOP3.LUT R19, R19, 0x2, RZ, 0xfc, !PT ;  /* 0x0000000213130812 */ /* 0x000fc400078efcff */
[----:B------:R-:W-:Y:S02]  /*e710*/  ISETP.GE.AND P0, PT, R5, UR9, PT ;  /* 0x0000000905007c0c */ /* 0x000fe4000bf06270 */
[----:B------:R1:W-:Y:S01]  /*e720*/  STL [R1+0x8], R0 ;  /* 0x0000080001007387 */ /* 0x0003e20000100800 */
[----:B------:R-:W-:-:S10]  /*e730*/  LOP3.LUT R19, R19, 0xffffffef, RZ, 0xc0, !PT ;  /* 0xffffffef13137812 */ /* 0x000fd400078ec0ff */
[----:B-1----:R-:W-:-:S07]  /*e740*/  @P0 LOP3.LUT R19, R19, 0x10, RZ, 0xfc, !PT ;  /* 0x0000001013130812 */ /* 0x002fce00078efcff */
.L_x_1077:
[----:B--2---:R-:W2:Y:S01]  /*e750*/  LDL R0, [R1+0xc] ;  /* 0x00000c0001007983 */ /* 0x004ea20000100800 */
[----:B------:R-:W-:Y:S02]  /*e760*/  ULDC UR7, c[0x0][0xc60] ;  /* 0x0003180000077ab9 */ /* 0x000fe40000000800 */
[----:B------:R-:W-:-:S11]  /*e770*/  UISETP.NE.AND UP0, UPT, UR7, 0x1, UPT ;  /* 0x000000010700788c */ /* 0x000fd6000bf05270 */
[----:B------:R-:W-:Y:S01]  /*e780*/  @UP0 ULDC UR4, c[0x0][0xc64] ;  /* 0x0003190000040ab9 */ /* 0x000fe20000000800 */
[----:B------:R-:W-:Y:S01]  /*e790*/  @UP0 ULDC UR8, c[0x0][0xc68] ;  /* 0x00031a0000080ab9 */ /* 0x000fe20000000800 */
[C---:B--2---:R-:W-:Y:S02]  /*e7a0*/  R2UR UR41, R0.reuse ;  /* 0x00000000002972ca */ /* 0x044fe400000e0000 */
[----:B------:R-:W-:-:S11]  /*e7b0*/  R2UR UR6, R0 ;  /* 0x00000000000672ca */ /* 0x000fd600000e0000 */
[----:B------:R-:W-:-:S04]  /*e7c0*/  UIMAD.WIDE.U32 UR4, UR41, UR4, URZ ;  /* 0x00000004290472a5 */ /* 0x000fc8000f8e003f */
[----:B------:R-:W-:-:S03]  /*e7d0*/  @UP0 USHF.R.U32.HI UR41, URZ, UR8, UR5 ;  /* 0x000000083f290299 */ /* 0x000fc60008011605 */
[----:B------:R-:W-:Y:S02]  /*e7e0*/  ULDC UR4, c[0x0][0xc78] ;  /* 0x00031e0000047ab9 */ /* 0x000fe40000000800 */
[----:B------:R-:W-:Y:S02]  /*e7f0*/  UISETP.GE.AND UP0, UPT, UR41, UR4, UPT ;  /* 0x000000042900728c */ /* 0x000fe4000bf06270 */
[----:B------:R-:W-:-:S04]  /*e800*/  UIADD3 UR4, -UR41, URZ, URZ ;  /* 0x0000003f29047290 */ /* 0x000fc8000fffe13f */
[----:B------:R-:W-:Y:S01]  /*e810*/  PLOP3.LUT P0, PT, PT, PT, UP0, 0x80, 0x0 ;  /* 0x000000000000781c */ /* 0x000fe20003f0f008 */
[----:B------:R-:W-:-:S12]  /*e820*/  UIMAD UR7, UR7, UR4, UR6 ;  /* 0x00000004070772a4 */ /* 0x000fd8000f8e0206 */
[----:B0--3--:R-:W-:Y:S05]  /*e830*/  @!P0 BRA `(.L_x_1023) ;  /* 0x0000000000208947 */ /* 0x009fea0003800000 */
        /* <DEDUP_REMOVED lines=8> */
.L_x_1023:
[----:B------:R-:W-:Y:S01]  /*e8c0*/  ULDC UR8, c[0x0][0xc54] ;  /* 0x0003150000087ab9 */ /* 0x000fe20000000800 */
[----:B------:R-:W-:Y:S01]  /*e8d0*/  UMOV UR6, UR7 ;  /* 0x0000000700067c82 */ /* 0x000fe20008000000 */
[----:B------:R-:W-:-:S11]  /*e8e0*/  UISETP.NE.AND UP0, UPT, UR8, 0x1, UPT ;  /* 0x000000010800788c */ /* 0x000fd6000bf05270 */
[----:B------:R-:W-:Y:S02]  /*e8f0*/  @UP0 ULDC.64 UR10, c[0x0][0xc58] ;  /* 0x00031600000a0ab9 */ /* 0x000fe40000000a00 */
[----:B------:R-:W-:-:S04]  /*e900*/  UIMAD.WIDE.U32 UR4, UR7, UR10, URZ ;  /* 0x0000000a070472a5 */ /* 0x000fc8000f8e003f */
[----:B------:R-:W-:-:S04]  /*e910*/  @UP0 USHF.R.U32.HI UR6, URZ, UR11, UR5 ;  /* 0x0000000b3f060299 */ /* 0x000fc80008011605 */
[----:B------:R-:W-:-:S12]  /*e920*/  UIMAD UR4, UR6, UR8, URZ ;  /* 0x00000008060472a4 */ /* 0x000fd8000f8e023f */
.L_x_1024:
[----:B------:R-:W-:Y:S01]  /*e930*/  ULDC UR5, c[0x0][0xc48] ;  /* 0x0003120000057ab9 */ /* 0x000fe20000000800 */
[----:B------:R-:W-:Y:S01]  /*e940*/  ULDC.64 UR8, c[0x0][0xa28] ;  /* 0x00028a0000087ab9 */ /* 0x000fe20000000a00 */
[----:B------:R-:W-:Y:S01]  /*e950*/  UISETP.NE.AND UP1, UPT, UR5, 0x1, UPT ;  /* 0x000000010500788c */ /* 0x000fe2000bf25270 */
[----:B------:R-:W-:Y:S01]  /*e960*/  IMAD.MOV.U32 R18, RZ, RZ, RZ ;  /* 0x000000ffff127224 */ /* 0x000fe200078e00ff */
[----:B------:R-:W-:Y:S02]  /*e970*/  UIADD3 UR4, UR7, -UR4, URZ ;  /* 0x8000000407047290 */ /* 0x000fe4000fffe03f */
[----:B------:R-:W-:Y:S01]  /*e980*/  UISETP.NE.U32.AND UP0, UPT, UR8, URZ, UPT ;  /* 0x0000003f0800728c */ /* 0x000fe2000bf05070 */
[----:B------:R-:W-:Y:S02]  /*e990*/  ULDC UR5, c[0x0][0xc54] ;  /* 0x0003150000057ab9 */ /* 0x000fe40000000800 */
[----:B------:R-:W-:Y:S02]  /*e9a0*/  UIMAD UR41, UR41, UR5, UR4 ;  /* 0x00000005292972a4 */ /* 0x000fe4000f8e0204 */
[----:B------:R-:W-:-:S02]  /*e9b0*/  UISETP.NE.AND.EX UP0, UPT, UR9, URZ, UPT, UP0 ;  /* 0x0000003f0900728c */ /* 0x000fc4000bf05300 */
[----:B------:R-:W-:Y:S01]  /*e9c0*/  @UP1 ULDC UR4, c[0x0][0xc4c] ;  /* 0x0003130000041ab9 */ /* 0x000fe20000000800 */
[----:B------:R-:W-:Y:S01]  /*e9d0*/  @UP1 ULDC UR7, c[0x0][0xc50] ;  /* 0x0003140000071ab9 */ /* 0x000fe20000000800 */
[----:B------:R-:W-:Y:S02]  /*e9e0*/  UIMAD.WIDE.U32 UR4, UR41, UR4, URZ ;  /* 0x00000004290472a5 */ /* 0x000fe4000f8e003f */
[----:B------:R-:W-:Y:S01]  /*e9f0*/  UMOV UR42, UR41 ;  /* 0x00000029002a7c82 */ /* 0x000fe20008000000 */
[----:B------:R-:W-:Y:S01]  /*ea00*/  PLOP3.LUT P0, PT, PT, PT, UP0, 0x80, 0x0 ;  /* 0x000000000000781c */ /* 0x000fe20003f0f008 */
[----:B------:R-:W-:-:S03]  /*ea10*/  @UP1 USHF.R.U32.HI UR42, URZ, UR7, UR5 ;  /* 0x000000073f2a1299 */ /* 0x000fc60008011605 */
[----:B------:R-:W-:Y:S02]  /*ea20*/  @UP0 ULDC.64 UR4, c[0x0][0xa28] ;  /* 0x00028a0000040ab9 */ /* 0x000fe40000000a00 */
[----:B------:R-:W-:-:S06]  /*ea30*/  @UP0 UIMAD.WIDE UR4, UR42, 0x4, UR4 ;  /* 0x000000042a0408a5 */ /* 0x000fcc000f8e0204 */
[----:B------:R-:W-:Y:S01]  /*ea40*/  IMAD.U32 R2, RZ, RZ, UR4 ;  /* 0x00000004ff027e24 */ /* 0x000fe2000f8e00ff */
[----:B------:R-:W-:Y:S01]  /*ea50*/  ULOP3.LUT UR6, URZ, UR6, URZ, 0x33, !UPT ;  /* 0x000000063f067292 */ /* 0x000fe2000f8e333f */
[----:B------:R-:W-:Y:S01]  /*ea60*/  IMAD.U32 R3, RZ, RZ, UR5 ;  /* 0x00000005ff037e24 */ /* 0x000fe2000f8e00ff */
[----:B------:R-:W-:Y:S01]  /*ea70*/  ULDC UR5, c[0x0][0x448] ;  /* 0x0001120000057ab9 */ /* 0x000fe20000000800 */
[----:B------:R-:W-:-:S03]  /*ea80*/  ULDC UR4, c[0x0][0xc3c] ;  /* 0x00030f0000047ab9 */ /* 0x000fc60000000800 */
[----:B------:R-:W2:Y:S01]  /*ea90*/  @P0 LDG.E R18, desc[UR52][R2.64] ;  /* 0x0000003402120981 */ /* 0x000ea2000c1e1900 */
[----:B------:R-:W-:Y:S02]  /*eaa0*/  UISETP.NE.AND UP2, UPT, UR5, 0x1, UPT ;  /* 0x000000010500788c */ /* 0x000fe4000bf45270 */
[----:B------:R-:W-:Y:S02]  /*eab0*/  UIADD3 UR6, UR6, UR4, URZ ;  /* 0x0000000406067290 */ /* 0x000fe4000fffe03f */
[----:B------:R-:W-:Y:S02]  /*eac0*/  UP2UR UR49, UPR, URZ, 0x4 ;  /* 0x000000043f317883 */ /* 0x000fe40008000000 */
[----:B------:R-:W-:Y:S01]  /*ead0*/  UIMAD UR43, UR6, 0xc0, URZ ;  /* 0x000000c0062b78a4 */ /* 0x000fe2000f8e023f */
[----:B------:R-:W-:Y:S02]  /*eae0*/  ULDC.64 UR4, c[0x0][0x9e0] ;  /* 0x0002780000047ab9 */ /* 0x000fe40000000a00 */
[----:B------:R-:W-:-:S02]  /*eaf0*/  UISETP.GE.AND UP0, UPT, UR5, 0x1, UPT ;  /* 0x000000010500788c */ /* 0x000fc4000bf06270 */
[----:B------:R-:W-:Y:S01]  /*eb00*/  UIADD3 UR8, UR43, 0xbf, URZ ;  /* 0x000000bf2b087890 */ /* 0x000fe2000fffe03f */
[----:B------:R-:W-:Y:S01]  /*eb10*/  @UP2 ULDC UR6, c[0x0][0x44c] ;  /* 0x0001130000062ab9 */ /* 0x000fe20000000800 */
[----:B------:R-:W-:Y:S02]  /*eb20*/  @UP2 ULDC UR9, c[0x0][0x450] ;  /* 0x0001140000092ab9 */ /* 0x000fe40000000800 */
[----:B------:R-:W-:Y:S01]  /*eb30*/  UIMAD.WIDE.U32 UR6, UR8, UR6, URZ ;  /* 0x00000006080672a5 */ /* 0x000fe2000f8e003f */
[----:B------:R-:W-:-:S03]  /*eb40*/  PLOP3.LUT P1, PT, PT, PT, UP0, 0x80, 0x0 ;  /* 0x000000000000781c */ /* 0x000fc60003f2f008 */
[----:B------:R-:W-:-:S04]  /*eb50*/  @UP2 USHF.R.U32.HI UR8, URZ, UR9, UR7 ;  /* 0x000000093f082299 */ /* 0x000fc80008011607 */
[----:B------:R-:W-:-:S04]  /*eb60*/  UIADD3 UR6, UR47, UR8, URZ ;  /* 0x000000082f067290 */ /* 0x000fc8000fffe03f */
[----:B------:R-:W-:Y:S01]  /*eb70*/  UIADD3 UR4, UR6, UR4, URZ ;  /* 0x0000000406047290 */ /* 0x000fe2000fffe03f */
[----:B--2---:R0:W-:Y:S01]  /*eb80*/  STL [R1+0x4], R18 ;  /* 0x0000041201007387 */ /* 0x0041e20000100800 */
[----:B------:R-:W-:Y:S10]  /*eb90*/  @!P1 BRA `(.L_x_1025) ;  /* 0x0000000000449947 */ /* 0x000ff40003800000 */
        /* <DEDUP_REMOVED lines=10> */
.L_x_1026:
[----:B------:R-:W-:-:S11]  /*ec40*/  UISETP.NE.AND UP0, UPT, UR5, 0x1, UPT ;  /* 0x000000010500788c */ /* 0x000fd6000bf05270 */
[----:B------:R-:W-:Y:S02]  /*ec50*/  @UP0 ULDC.64 UR10, c[0x0][0x9e8] ;  /* 0x00027a00000a0ab9 */ /* 0x000fe40000000a00 */
[----:B------:R-:W-:-:S04]  /*ec60*/  UIMAD.WIDE.U32 UR6, UR8, UR10, URZ ;  /* 0x0000000a080672a5 */ /* 0x000fc8000f8e003f */
[----:B------:R-:W-:-:S12]  /*ec70*/  @UP0 USHF.R.U32.HI UR8, URZ, UR11, UR7 ;  /* 0x0000000b3f080299 */ /* 0x000fd80008011607 */
.L_x_1027:
[----:B------:R-:W-:-:S04]  /*ec80*/  UIMAD UR8, UR8, UR5, UR5 ;  /* 0x00000005080872a4 */ /* 0x000fc8000f8e0205 */
[----:B------:R-:W-:-:S04]  /*ec90*/  UISETP.LT.AND UP0, UPT, UR4, UR8, UPT ;  /* 0x000000080400728c */ /* 0x000fc8000bf01270 */
[----:B------:R-:W-:-:S12]  /*eca0*/  USEL UR4, UR4, UR8, UP0 ;  /* 0x0000000804047287 */ /* 0x000fd80008000000 */
.L_x_1025:
[----:B------:R-:W-:Y:S02]  /*ecb0*/  UISETP.NE.AND UP0, UPT, UR49, URZ, UPT ;  /* 0x0000003f3100728c */ /* 0x000fe4000bf05270 */
[----:B------:R-:W-:-:S04]  /*ecc0*/  UIADD3 UR4, UR4, 0x7f, URZ ;  /* 0x0000007f04047890 */ /* 0x000fc8000fffe03f */
[----:B------:R-:W-:-:S04]  /*ecd0*/  USHF.R.S32.HI UR8, URZ, 0x1f, UR4 ;  /* 0x0000001f3f087899 */ /* 0x000fc80008011404 */
[----:B------:R-:W-:Y:S01]  /*ece0*/  ULEA.HI UR8, UR8, UR4, URZ, 0x7 ;  /* 0x0000000408087291 */ /* 0x000fe2000f8f383f */
[----:B------:R-:W-:Y:S01]  /*ecf0*/  @UP0 ULDC UR6, c[0x0][0x44c] ;  /* 0x0001130000060ab9 */ /* 0x000fe20000000800 */
[----:B------:R-:W-:Y:S01]  /*ed00*/  @UP0 ULDC UR9, c[0x0][0x450] ;  /* 0x0001140000090ab9 */ /* 0x000fe20000000800 */
[----:B------:R-:W-:Y:S02]  /*ed10*/  UIMAD.WIDE.U32 UR6, UR43, UR6, URZ ;  /* 0x000000062b0672a5 */ /* 0x000fe4000f8e003f */
[----:B------:R-:W-:Y:S01]  /*ed20*/  UMOV UR4, UR43 ;  /* 0x0000002b00047c82 */ /* 0x000fe20008000000 */
[----:B------:R-:W-:Y:S02]  /*ed30*/  USHF.R.S32.HI UR8, URZ, 0x7, UR8 ;  /* 0x000000073f087899 */ /* 0x000fe40008011408 */
[----:B------:R-:W-:Y:S02]  /*ed40*/  @UP0 USHF.R.U32.HI UR4, URZ, UR9, UR7 ;  /* 0x000000093f040299 */ /* 0x000fe40008011607 */
[----:B------:R-:W-:-:S02]  /*ed50*/  UISETP.LT.AND UP0, UPT, UR40, UR8, UPT ;  /* 0x000000082800728c */ /* 0x000fc4000bf01270 */
[----:B------:R-:W-:Y:S01]  /*ed60*/  UIADD3 UR4, UR39, UR4, URZ ;  /* 0x0000000427047290 */ /* 0x000fe2000fffe03f */
[----:B------:R-:W-:Y:S01]  /*ed70*/  ULDC UR6, c[0x0][0x9dc] ;  /* 0x0002770000067ab9 */ /* 0x000fe20000000800 */
[----:B------:R-:W-:Y:S02]  /*ed80*/  USEL UR44, UR40, UR8, UP0 ;  /* 0x00000008282c7287 */ /* 0x000fe40008000000 */
[----:B------:R-:W-:Y:S01]  /*ed90*/  UIADD3 UR8, UR4, -UR6, URZ ;  /* 0x8000000604087290 */ /* 0x000fe2000fffe03f */
[----:B------:R-:W-:Y:S11]  /*eda0*/  @!P1 BRA `(.L_x_1028) ;  /* 0x0000000000449947 */ /* 0x000ff60003800000 */
        /* <DEDUP_REMOVED lines=10> */
.L_x_1029:
[----:B------:R-:W-:-:S11]  /*ee50*/  UISETP.NE.AND UP0, UPT, UR5, 0x1, UPT ;  /* 0x000000010500788c */ /* 0x000fd6000bf05270 */
[----:B------:R-:W-:Y:S02]  /*ee60*/  @UP0 ULDC.64 UR10, c[0x0][0x9e8] ;  /* 0x00027a00000a0ab9 */ /* 0x000fe40000000a00 */
[----:B------:R-:W-:-:S04]  /*ee70*/  UIMAD.WIDE.U32 UR6, UR4, UR10, URZ ;  /* 0x0000000a040672a5 */ /* 0x000fc8000f8e003f */
[----:B------:R-:W-:-:S12]  /*ee80*/  @UP0 USHF.R.U32.HI UR4, URZ, UR11, UR7 ;  /* 0x0000000b3f040299 */ /* 0x000fd80008011607 */
.L_x_1030:
[----:B------:R-:W-:-:S04]  /*ee90*/  UIMAD UR4, UR4, UR5, URZ ;  /* 0x00000005040472a4 */ /* 0x000fc8000f8e023f */
[----:B------:R-:W-:-:S04]  /*eea0*/  UISETP.LT.AND UP0, UPT, UR8, UR4, UPT ;  /* 0x000000040800728c */ /* 0x000fc8000bf01270 */
[----:B------:R-:W-:-:S12]  /*eeb0*/  USEL UR8, UR8, UR4, !UP0 ;  /* 0x0000000408087287 */ /* 0x000fd8000c000000 */
.L_x_1028:
[----:B------:R-:W-:Y:S01]  /*eec0*/  USHF.R.S32.HI UR4, URZ, 0x1f, UR8 ;  /* 0x0000001f3f047899 */ /* 0x000fe20008011408 */
[----:B------:R-:W-:Y:S03]  /*eed0*/  BSSY B7, `(.L_x_1031) ;  /* 0x0000390000077945 */ /* 0x000fe60003800000 */
[----:B------:R-:W-:-:S04]  /*eee0*/  ULEA.HI UR4, UR4, UR8, URZ, 0x7 ;  /* 0x0000000804047291 */ /* 0x000fc8000f8f383f */
[----:B------:R-:W-:-:S04]  /*eef0*/  USHF.R.S32.HI UR4, URZ, 0x7, UR4 ;  /* 0x000000073f047899 */ /* 0x000fc80008011404 */
[----:B------:R-:W-:-:S04]  /*ef00*/  UISETP.LT.AND UP0, UPT, URZ, UR4, UPT ;  /* 0x000000043f00728c */ /* 0x000fc8000bf01270 */
[----:B------:R-:W-:-:S04]  /*ef10*/  USEL UR45, URZ, UR4, !UP0 ;  /* 0x000000043f2d7287 */ /* 0x000fc8000c000000 */
[----:B------:R-:W-:-:S06]  /*ef20*/  UISETP.GT.AND UP0, UPT, UR44, UR45, UPT ;  /* 0x0000002d2c00728c */ /* 0x000fcc000bf04270 */
[----:B------:R-:W-:-:S13]  /*ef30*/  PLOP3.LUT P0, PT, PT, PT, UP0, 0x80, 0x0 ;  /* 0x000000000000781c */ /* 0x000fda0003f0f008 */
[----:B------:R-:W-:Y:S05]  /*ef40*/  @P0 BRA `(.L_x_1032) ;  /* 0x0000000000480947 */ /* 0x000fea0003800000 */
[----:B------:R-:W1:Y:S02]  /*ef50*/  S2R R0, SR_TID.X ;  /* 0x0000000000007919 */ /* 0x000e640000002100 */
[----:B-1----:R-:W-:-:S04]  /*ef60*/  LOP3.LUT R0, R0, 0x7f, RZ, 0xc0, !PT ;  /* 0x0000007f00007812 */ /* 0x002fc800078ec0ff */
[----:B------:R-:W-:-:S13]  /*ef70*/  ISETP.NE.AND P1, PT, R0, RZ, PT ;  /* 0x000000ff0000720c */ /* 0x000fda0003f25270 */
[----:B------:R-:W-:Y:S05]  /*ef80*/  @P1 BRA `(.L_x_1033) ;  /* 0x0000003800101947 */ /* 0x000fea0003800000 */
[----:B------:R-:W1:Y:S01]  /*ef90*/  S2R R7, SR_LANEID ;  /* 0x0000000000077919 */ /* 0x000e620000000000 */
[----:B------:R-:W-:Y:S01]  /*efa0*/  VOTEU.ANY UR4, UPT, PT ;  /* 0x0000000000047886 */ /* 0x000fe200038e0100 */
[----:B------:R-:W2:Y:S01]  /*efb0*/  LDC.64 R2, c[0x0][0xc80] ;  /* 0x00032000ff027b82 */ /* 0x000ea20000000a00 */
[----:B------:R-:W1:Y:S08]  /*efc0*/  FLO.U32 R0, UR4 ;  /* 0x0000000400007d00 */ /* 0x000e7000080e0000 */
[----:B------:R-:W2:Y:S01]  /*efd0*/  POPC R5, UR4 ;  /* 0x0000000400057d09 */ /* 0x000ea20008000000 */
[----:B-1----:R-:W-:-:S13]  /*efe0*/  ISETP.EQ.U32.AND P0, PT, R0, R7, PT ;  /* 0x000000070000720c */ /* 0x002fda0003f02070 */
[----:B--2---:R-:W2:Y:S01]  /*eff0*/  @P0 ATOMG.E.ADD.STRONG.GPU PT, R3, desc[UR52][R2.64], R5 ;  /* 0x00000005020309a8 */ /* 0x004ea200081ee1f4 */
[----:B------:R-:W1:Y:S02]  /*f000*/  S2R R4, SR_LTMASK ;  /* 0x0000000000047919 */ /* 0x000e640000003900 */
[----:B-1----:R-:W-:-:S04]  /*f010*/  LOP3.LUT R4, R4, UR4, RZ, 0xc0, !PT ;  /* 0x0000000404047c12 */ /* 0x002fc8000f8ec0ff */
[----:B------:R-:W1:Y:S01]  /*f020*/  POPC R7, R4 ;  /* 0x0000000400077309 */ /* 0x000e620000000000 */
[----:B--2---:R-:W1:Y:S02]  /*f030*/  SHFL.IDX PT, R0, R3, R0, 0x1f ;  /* 0x00001f0003007589 */ /* 0x004e6400000e0000 */
[----:B-1----:R-:W-:-:S05]  /*f040*/  IADD3 R0, R0, UR48, R7 ;  /* 0x0000003000007c10 */ /* 0x002fca000fffe007 */
[----:B------:R1:W-:Y:S01]  /*f050*/  STL [R1+0xc], R0 ;  /* 0x00000c0001007387 */ /* 0x0003e20000100800 */
[----:B------:R-:W-:Y:S05]  /*f060*/  BRA `(.L_x_1033) ;  /* 0x0000003400d87947 */ /* 0x000fea0003800000 */
.L_x_1032:
        /* <DEDUP_REMOVED lines=8> */
[----:B------:R-:W-:Y:S02]  /*f0f0*/  IMAD.U32 R4, RZ, RZ, UR6 ;  /* 0x00000006ff047e24 */ /* 0x000fe4000f8e00ff */
[----:B------:R-:W1:Y:S01]  /*f100*/  LDC.64 R2, c[0x4][R2] ;  /* 0x0100000002027b82 */ /* 0x000e620000000a00 */
[----:B------:R-:W-:Y:S02]  /*f110*/  IMAD.U32 R5, RZ, RZ, UR7 ;  /* 0x00000007ff057e24 */ /* 0x000fe4000f8e00ff */
[----:B------:R-:W-:Y:S02]  /*f120*/  IMAD.U32 R6, RZ, RZ, UR8 ;  /* 0x00000008ff067e24 */ /* 0x000fe4000f8e00ff */
[----:B------:R-:W-:-:S02]  /*f130*/  IMAD.U32 R7, RZ, RZ, UR9 ;  /* 0x00000009ff077e24 */ /* 0x000fc4000f8e00ff */
[----:B------:R-:W-:Y:S02]  /*f140*/  IMAD.U32 R10, RZ, RZ, UR4 ;  /* 0x00000004ff0a7e24 */ /* 0x000fe4000f8e00ff */
[----:B------:R-:W-:Y:S02]  /*f150*/  IMAD.U32 R11, RZ, RZ, UR5 ;  /* 0x00000005ff0b7e24 */ /* 0x000fe4000f8e00ff */
[----:B------:R-:W-:Y:S02]  /*f160*/  IMAD.MOV.U32 R8, RZ, RZ, 0x70 ;  /* 0x00000070ff087424 */ /* 0x000fe400078e00ff */
[----:B------:R-:W-:Y:S02]  /*f170*/  IMAD.MOV.U32 R12, RZ, RZ, 0x1 ;  /* 0x00000001ff0c7424 */ /* 0x000fe400078e00ff */
[----:B------:R-:W-:-:S07]  /*f180*/  IMAD.MOV.U32 R13, RZ, RZ, RZ ;  /* 0x000000ffff0d7224 */ /* 0x000fce00078e00ff */
[----:B------:R-:W-:-:S07]  /*f190*/  LEPC R20, `(.L_x_1035) ;  /* 0x000000001014794e */ /* 0x000fce0000000000 */
[----:B01----:R-:W-:Y:S05]  /*f1a0*/  CALL.ABS.NOINC R2 ;  /* 0x0000000002007343 */ /* 0x003fea0003c00000 */
.L_x_1035:
[----:B------:R-:W-:Y:S05]  /*f1b0*/  BSYNC B6 ;  /* 0x0000000000067941 */ /* 0x000fea0003800000 */
.L_x_1034:
        /* <DEDUP_REMOVED lines=8> */
[----:B------:R1:W2:Y:S01]  /*f240*/  LDC.64 R2, c[0x4][R17] ;  /* 0x0100000011027b82 */ /* 0x0002a20000000a00 */
[----:B------:R-:W-:Y:S02]  /*f250*/  IMAD.U32 R4, RZ, RZ, UR6 ;  /* 0x00000006ff047e24 */ /* 0x000fe4000f8e00ff */
[----:B------:R-:W-:Y:S02]  /*f260*/  IMAD.U32 R5, RZ, RZ, UR7 ;  /* 0x00000007ff057e24 */ /* 0x000fe4000f8e00ff */
[----:B------:R-:W-:Y:S02]  /*f270*/  IMAD.U32 R6, RZ, RZ, UR8 ;  /* 0x00000008ff067e24 */ /* 0x000fe4000f8e00ff */
[----:B------:R-:W-:-:S02]  /*f280*/  IMAD.U32 R7, RZ, RZ, UR9 ;  /* 0x00000009ff077e24 */ /* 0x000fc4000f8e00ff */
[----:B------:R-:W-:Y:S02]  /*f290*/  IMAD.U32 R10, RZ, RZ, UR4 ;  /* 0x00000004ff0a7e24 */ /* 0x000fe4000f8e00ff */
[----:B------:R-:W-:Y:S02]  /*f2a0*/  IMAD.U32 R11, RZ, RZ, UR5 ;  /* 0x00000005ff0b7e24 */ /* 0x000fe4000f8e00ff */
[----:B------:R-:W-:Y:S02]  /*f2b0*/  IMAD.MOV.U32 R8, RZ, RZ, 0x70 ;  /* 0x00000070ff087424 */ /* 0x000fe400078e00ff */
[----:B------:R-:W-:Y:S02]  /*f2c0*/  IMAD.MOV.U32 R12, RZ, RZ, 0x1 ;  /* 0x00000001ff0c7424 */ /* 0x000fe400078e00ff */
[----:B-1----:R-:W-:-:S07]  /*f2d0*/  IMAD.MOV.U32 R13, RZ, RZ, RZ ;  /* 0x000000ffff0d7224 */ /* 0x002fce00078e00ff */
[----:B------:R-:W-:-:S07]  /*f2e0*/  LEPC R20, `(.L_x_1038) ;  /* 0x000000001014794e */ /* 0x000fce0000000000 */
[----:B0-2---:R-:W-:Y:S05]  /*f2f0*/  CALL.ABS.NOINC R2 ;  /* 0x0000000002007343 */ /* 0x005fea0003c00000 */
.L_x_1038:
[----:B------:R0:W1:Y:S01]  /*f300*/  LDC.64 R2, c[0x4][R17] ;  /* 0x0100000011027b82 */ /* 0x0000620000000a00 */
[----:B------:R-:W-:Y:S01]  /*f310*/  ULDC.64 UR6, c[0x4][0x88] ;  /* 0x0100220000067ab9 */ /* 0x000fe20000000a00 */
[----:B------:R-:W-:Y:S01]  /*f320*/  ULDC.64 UR8, c[0x4][0x90] ;  /* 0x0100240000087ab9 */ /* 0x000fe20000000a00 */
[----:B------:R-:W-:Y:S01]  /*f330*/  ULDC.64 UR4, c[0x4][0x18] ;  /* 0x0100060000047ab9 */ /* 0x000fe20000000a00 */
        /* <DEDUP_REMOVED lines=8> */
[----:B0-----:R-:W-:-:S07]  /*f3c0*/  IMAD.MOV.U32 R13, RZ, RZ, RZ ;  /* 0x000000ffff0d7224 */ /* 0x001fce00078e00ff */
[----:B------:R-:W-:-:S07]  /*f3d0*/  LEPC R20, `(.L_x_1037) ;  /* 0x000000001014794e */ /* 0x000fce0000000000 */
[----:B-1----:R-:W-:Y:S05]  /*f3e0*/  CALL.ABS.NOINC R2 ;  /* 0x0000000002007343 */ /* 0x002fea0003c00000 */
.L_x_1037:
[----:B------:R-:W-:Y:S05]  /*f3f0*/  BSYNC B6 ;  /* 0x0000000000067941 */ /* 0x000fea0003800000 */
.L_x_1036:
[----:B------:R-:W-:Y:S01]  /*f400*/  ULDC.64 UR4, c[0x0][0x9f8] ;  /* 0x00027e0000047ab9 */ /* 0x000fe20000000a00 */
[----:B------:R-:W-:Y:S01]  /*f410*/  IMAD.U32 R29, RZ, RZ, UR42 ;  /* 0x0000002aff1d7e24 */ /* 0x000fe2000f8e00ff */
[----:B------:R-:W-:Y:S01]  /*f420*/  UISETP.NE.U32.AND UP0, UPT, UR4, URZ, UPT ;  /* 0x0000003f0400728c */ /* 0x000fe2000bf05070 */
[----:B------:R-:W1:Y:S03]  /*f430*/  LDC R10, c[0x0][0x430] ;  /* 0x00010c00ff0a7b82 */ /* 0x000e660000000800 */
[----:B------:R-:W-:-:S06]  /*f440*/  UISETP.NE.AND.EX UP0, UPT, UR5, URZ, UPT, UP0 ;  /* 0x0000003f0500728c */ /* 0x000fcc000bf05300 */
[----:B------:R-:W-:-:S05]  /*f450*/  PLOP3.LUT P0, PT, PT, PT, UP0, 0x80, 0x0 ;  /* 0x000000000000781c */ /* 0x000fca0003f0f008 */
[----:B------:R-:W-:Y:S02]  /*f460*/  @UP0 ULDC.64 UR4, c[0x0][0x9f8] ;  /* 0x00027e0000040ab9 */ /* 0x000fe40000000a00 */
[----:B------:R-:W-:-:S06]  /*f470*/  @UP0 UIMAD.WIDE UR4, UR42, 0x4, UR4 ;  /* 0x000000042a0408a5 */ /* 0x000fcc000f8e0204 */
[----:B------:R-:W-:Y:S01]  /*f480*/  IMAD.U32 R2, RZ, RZ, UR4 ;  /* 0x00000004ff027e24 */ /* 0x000fe2000f8e00ff */
[----:B------:R-:W-:Y:S01]  /*f490*/  ULDC UR4, c[0x0][0xc48] ;  /* 0x0003120000047ab9 */ /* 0x000fe20000000800 */
[----:B------:R-:W-:-:S05]  /*f4a0*/  IMAD.U32 R3, RZ, RZ, UR5 ;  /* 0x00000005ff037e24 */ /* 0x000fca000f8e00ff */
[----:B------:R2:W5:Y:S01]  /*f4b0*/  @P0 LDG.E R29, desc[UR52][R2.64] ;  /* 0x00000034021d0981 */ /* 0x000562000c1e1900 */
[----:B------:R-:W-:Y:S01]  /*f4c0*/  UMOV UR5, 0xffffffff ;  /* 0xffffffff00057882 */ /* 0x000fe20000000000 */
[----:B------:R-:W-:Y:S02]  /*f4d0*/  IMAD.U32 R22, RZ, RZ, UR4 ;  /* 0x00000004ff167e24 */ /* 0x000fe4000f8e00ff */
[----:B------:R-:W-:Y:S05]  /*f4e0*/  BRA.DIV UR5, `(.L_x_1039) ;  /* 0x0000003a05e87947 */ /* 0x000fea000b800000 */
.L_x_1093:
[----:B--2---:R-:W2:Y:S01]  /*f4f0*/  S2R R2, SR_TID.X ;  /* 0x0000000000027919 */ /* 0x004ea20000002100 */
[----:B------:R-:W-:Y:S01]  /*f500*/  UIADD3 UR4, UR44, -0x1, URZ ;  /* 0xffffffff2c047890 */ /* 0x000fe2000fffe03f */
[----:B-1----:R-:W-:Y:S01]  /*f510*/  ISETP.NE.AND P1, PT, R10, 0x1, PT ;  /* 0x000000010a00780c */ /* 0x002fe20003f25270 */
[----:B------:R-:W1:Y:S01]  /*f520*/  S2R R0, SR_TID.X ;  /* 0x0000000000007919 */ /* 0x000e620000002100 */
[----:B-----5:R-:W-:-:S03]  /*f530*/  SHF.R.S32.HI R6, RZ, 0x1f, R29 ;  /* 0x0000001fff067819 */ /* 0x020fc6000001141d */
[----:B------:R-:W-:Y:S01]  /*f540*/  IMAD.U32 R8, RZ, RZ, UR4 ;  /* 0x00000004ff087e24 */ /* 0x000fe2000f8e00ff */
[----:B------:R-:W-:Y:S01]  /*f550*/  LOP3.LUT R19, R19, 0xfffffff7, RZ, 0xc0, !PT ;  /* 0xfffffff713137812 */ /* 0x000fe200078ec0ff */
[----:B------:R3:W-:Y:S02]  /*f560*/  STL [R1], R6 ;  /* 0x0000000601007387 */ /* 0x0007e40000100800 */
[----:B------:R-:W-:-:S04]  /*f570*/  IMAD.SHL.U32 R8, R8, 0x80, RZ ;  /* 0x0000008008087824 */ /* 0x000fc800078e00ff */
[----:B------:R-:W4:Y:S01]  /*f580*/  @P1 LDC R3, c[0x0][0x434] ;  /* 0x00010d00ff031b82 */ /* 0x000f220000000800 */
[----:B------:R-:W-:-:S07]  /*f590*/  @P1 LOP3.LUT R19, R19, 0x8, RZ, 0xfc, !PT ;  /* 0x0000000813131812 */ /* 0x000fce00078efcff */
[----:B------:R-:W0:Y:S01]  /*f5a0*/  @P1 LDC R9, c[0x0][0x438] ;  /* 0x00010e00ff091b82 */ /* 0x000e220000000800 */
[----:B--2---:R-:W-:Y:S01]  /*f5b0*/  IMAD.SHL.U32 R2, R2, 0x10, RZ ;  /* 0x0000001002027824 */ /* 0x004fe200078e00ff */
[----:B-1----:R-:W-:-:S04]  /*f5c0*/  LOP3.LUT R0, R0, 0x7f, RZ, 0xc0, !PT ;  /* 0x0000007f00007812 */ /* 0x002fc800078ec0ff */
[----:B------:R-:W-:Y:S02]  /*f5d0*/  LOP3.LUT R2, R2, 0x70, RZ, 0xc0, !PT ;  /* 0x0000007002027812 */ /* 0x000fe400078ec0ff */
[----:B------:R-:W-:-:S04]  /*f5e0*/  SHF.R.U32.HI R0, RZ, 0x3, R0 ;  /* 0x00000003ff007819 */ /* 0x000fc80000011600 */
[----:B------:R-:W-:-:S04]  /*f5f0*/  LOP3.LUT R0, R8, R0, R2, 0xfe, !PT ;  /* 0x0000000008007212 */ /* 0x000fc800078efe02 */
[C---:B------:R-:W-:Y:S01]  /*f600*/  ISETP.GE.AND P0, PT, R0.reuse, UR36, PT ;  /* 0x0000002400007c0c */ /* 0x040fe2000bf06270 */
[----:B------:R-:W-:-:S04]  /*f610*/  IMAD.IADD R0, R0, 0x1, R18 ;  /* 0x0000000100007824 */ /* 0x000fc800078e0212 */
[----:B----4-:R-:W-:-:S04]  /*f620*/  @P1 IMAD.HI.U32 R2, R0, R3, RZ ;  /* 0x0000000300021227 */ /* 0x010fc800078e00ff */
[----:B------:R-:W-:Y:S01]  /*f630*/  IMAD.MOV.U32 R7, RZ, RZ, R0 ;  /* 0x000000ffff077224 */ /* 0x000fe200078e0000 */
[----:B0-----:R-:W-:Y:S01]  /*f640*/  @P1 SHF.R.U32.HI R7, RZ, R9, R2 ;  /* 0x00000009ff071219 */ /* 0x001fe20000011602 */
[----:B------:R-:W-:Y:S02]  /*f650*/  IMAD R3, RZ, RZ, -UR42 ;  /* 0x8000002aff037e24 */ /* 0x000fe4000f8e02ff */
[----:B------:R-:W3:Y:S02]  /*f660*/  @!P0 LDC.64 R4, c[0x0][0x428] ;  /* 0x00010a00ff048b82 */ /* 0x000ee40000000a00 */
[----:B------:R-:W-:Y:S01]  /*f670*/  IMAD R22, R22, R3, UR41 ;  /* 0x0000002916167e24 */ /* 0x000fe2000f8e0203 */
[--C-:B------:R-:W-:Y:S01]  /*f680*/  @!P0 SHF.R.S32.HI R3, RZ, 0x1f, R7.reuse ;  /* 0x0000001fff038819 */ /* 0x100fe20000011407 */
[----:B------:R-:W-:Y:S02]  /*f690*/  @!P0 IMAD.MOV.U32 R2, RZ, RZ, R7 ;  /* 0x000000ffff028224 */ /* 0x000fe400078e0007 */
[----:B---3--:R-:W-:-:S02]  /*f6a0*/  @!P0 IMAD R6, R6, R4, RZ ;  /* 0x0000000406068224 */ /* 0x008fc400078e02ff */
[----:B------:R-:W-:-:S04]  /*f6b0*/  @!P0 IMAD.WIDE.U32 R2, R29, R4, R2 ;  /* 0x000000041d028225 */ /* 0x000fc800078e0002 */
[----:B------:R-:W-:Y:S02]  /*f6c0*/  @!P0 IMAD R6, R29, R5, R6 ;  /* 0x000000051d068224 */ /* 0x000fe400078e0206 */
[----:B------:R-:W0:Y:S01]  /*f6d0*/  @!P0 LDC.64 R4, c[0x0][0x418] ;  /* 0x00010600ff048b82 */ /* 0x000e220000000a00 */
[----:B------:R-:W-:Y:S02]  /*f6e0*/  IMAD.U32 R9, RZ, RZ, UR46 ;  /* 0x0000002eff097e24 */ /* 0x000fe4000f8e00ff */
[----:B------:R-:W-:-:S03]  /*f6f0*/  @!P0 IMAD.IADD R6, R3, 0x1, R6 ;  /* 0x0000000103068824 */ /* 0x000fc600078e0206 */
[----:B------:R-:W-:Y:S01]  /*f700*/  ISETP.NE.AND P2, PT, R9, 0x3, PT ;  /* 0x000000030900780c */ /* 0x000fe20003f45270 */
[----:B------:R-:W-:Y:S01]  /*f710*/  IMAD.MOV R3, RZ, RZ, -R7 ;  /* 0x000000ffff037224 */ /* 0x000fe200078e0a07 */
[----:B------:R-:W-:Y:S01]  /*f720*/  LOP3.LUT R19, R19, 0xfffffffb, RZ, 0xc0, !PT ;  /* 0xfffffffb13137812 */ /* 0x000fe200078ec0ff */
[----:B------:R-:W-:Y:S01]  /*f730*/  IMAD.U32 R24, RZ, RZ, UR4 ;  /* 0x00000004ff187e24 */ /* 0x000fe2000f8e00ff */
[----:B------:R-:W-:Y:S02]  /*f740*/  SHF.R.S32.HI R28, RZ, 0x1f, R22 ;  /* 0x0000001fff1c7819 */ /* 0x000fe40000011416 */
[----:B0-----:R-:W-:-:S04]  /*f750*/  @!P0 LEA R4, P1, R2, R4, 0x2 ;  /* 0x0000000402048211 */ /* 0x001fc800078210ff */
[----:B------:R-:W-:Y:S01]  /*f760*/  @!P0 LEA.HI.X R5, R2, R5, R6, 0x2, P1 ;  /* 0x0000000502058211 */ /* 0x000fe200008f1406 */
[----:B------:R-:W-:Y:S02]  /*f770*/  IMAD.MOV.U32 R6, RZ, RZ, RZ ;  /* 0x000000ffff067224 */ /* 0x000fe400078e00ff */
[----:B------:R-:W-:-:S04]  /*f780*/  @P2 LOP3.LUT R19, R19, 0x4, RZ, 0xfc, !PT ;  /* 0x0000000413132812 */ /* 0x000fc800078efcff */
[----:B------:R0:W5:Y:S02]  /*f790*/  @!P0 LDG.E R6, desc[UR52][R4.64] ;  /* 0x0000003404068981 */ /* 0x000164000c1e1900 */
[----:B0-----:R-:W-:Y:S01]  /*f7a0*/  IMAD R5, R10, R3, R0 ;  /* 0x000000030a057224 */ /* 0x001fe200078e0200 */
[----:B------:R-:W-:Y:S06]  /*f7b0*/  @!P2 BRA `(.L_x_1040) ;  /* 0x000000000004a947 */ /* 0x000fec0003800000 */
[----:B------:R-:W-:Y:S01]  /*f7c0*/  BPT.TRAP 0x1 ;  /* 0x000000040000795c */ /* 0x000fe20000300000 */
.L_x_1040:
[----:B------:R-:W-:Y:S01]  /*f7d0*/  SHF.R.S32.HI R4, RZ, 0x1f, R5 ;  /* 0x0000001fff047819 */ /* 0x000fe20000011405 */
[----:B------:R-:W-:Y:S01]  /*f7e0*/  ULDC.64 UR4, c[0x0][0x328] ;  /* 0x0000ca0000047ab9 */ /* 0x000fe20000000a00 */
[----:B------:R-:W-:Y:S01]  /*f7f0*/  BSSY B0, `(.L_x_1041) ;  /* 0x0000017000007945 */ /* 0x000fe20003800000 */
[----:B------:R-:W-:-:S04]  /*f800*/  IMAD.WIDE.U32 R2, R5, UR4, RZ ;  /* 0x0000000405027c25 */ /* 0x000fc8000f8e00ff */
[----:B------:R-:W-:-:S04]  /*f810*/  IMAD R0, R4, UR4, RZ ;  /* 0x0000000404007c24 */ /* 0x000fc8000f8e02ff */
[----:B------:R-:W-:Y:S01]  /*f820*/  IMAD R7, R5, UR5, R0 ;  /* 0x0000000505077c24 */ /* 0x000fe2000f8e0200 */
[----:B------:R-:W-:-:S03]  /*f830*/  ULDC.64 UR4, c[0x0][0x338] ;  /* 0x0000ce0000047ab9 */ /* 0x000fc60000000a00 */
[----:B------:R-:W-:Y:S01]  /*f840*/  IMAD.IADD R3, R3, 0x1, R7 ;  /* 0x0000000103037824 */ /* 0x000fe200078e0207 */
[----:B-----5:R-:W-:Y:S01]  /*f850*/  SHF.R.S32.HI R7, RZ, 0x1f, R6 ;  /* 0x0000001fff077819 */ /* 0x020fe20000011406 */
[----:B------:R-:W-:-:S04]  /*f860*/  IMAD.WIDE.U32 R2, R6, UR4, R2 ;  /* 0x0000000406027c25 */ /* 0x000fc8000f8e0002 */
[----:B------:R-:W-:-:S04]  /*f870*/  IMAD R0, R7, UR4, RZ ;  /* 0x0000000407007c24 */ /* 0x000fc8000f8e02ff */
        /* <DEDUP_REMOVED lines=14> */
.L_x_1094:
[----:B------:R-:W-:Y:S05]  /*f960*/  BSYNC B0 ;  /* 0x0000000000007941 */ /* 0x000fea0003800000 */
.L_x_1041:
[----:B------:R-:W1:Y:S01]  /*f970*/  S2R R9, SR_TID.X ;  /* 0x0000000000097919 */ /* 0x000e620000002100 */
[----:B------:R-:W-:Y:S01]  /*f980*/  ULDC.64 UR4, c[0x0][0x300] ;  /* 0x0000c00000047ab9 */ /* 0x000fe20000000a00 */
[----:B------:R-:W-:Y:S01]  /*f990*/  LOP3.LUT P2, RZ, R19, 0x1, RZ, 0xc0, !PT ;  /* 0x0000000113ff7812 */ /* 0x000fe2000784c0ff */
[----:B------:R-:W-:Y:S02]  /*f9a0*/  IMAD R4, R4, UR4, RZ ;  /* 0x0000000404047c24 */ /* 0x000fe4000f8e02ff */
        /* <DEDUP_REMOVED lines=13> */
[----:B-1----:R-:W-:Y:S02]  /*fa80*/  LOP3.LUT R9, R9, 0x7f, RZ, 0xc0, !PT ;  /* 0x0000007f09097812 */ /* 0x002fe400078ec0ff */
[----:B------:R-:W-:Y:S01]  /*fa90*/  IMAD.IADD R5, R3, 0x1, R4 ;  /* 0x0000000103057824 */ /* 0x000fe200078e0204 */
[C---:B------:R-:W-:Y:S01]  /*faa0*/  LEA R4, P0, R2.reuse, UR4, 0x1 ;  /* 0x0000000402047c11 */ /* 0x040fe2000f8008ff */
[----:B------:R-:W-:Y:S01]  /*fab0*/  UMOV UR4, 0xffffffff ;  /* 0xffffffff00047882 */ /* 0x000fe20000000000 */
[----:B------:R-:W-:Y:S02]  /*fac0*/  SHF.R.U32.HI R10, RZ, 0x3, R9 ;  /* 0x00000003ff0a7819 */ /* 0x000fe40000011609 */
[----:B------:R-:W0:Y:S01]  /*fad0*/  S2R R9, SR_TID.X ;  /* 0x0000000000097919 */ /* 0x000e220000002100 */
[----:B------:R-:W-:-:S02]  /*fae0*/  LEA.HI.X R5, R2, UR5, R5, 0x1, P0 ;  /* 0x0000000502057c11 */ /* 0x000fc400080f0c05 */
[----:B------:R-:W-:-:S04]  /*faf0*/  IADD3 R7, -R10, UR36, -R8 ;  /* 0x000000240a077c10 */ /* 0x000fc8000fffe908 */
[----:B------:R-:W-:Y:S01]  /*fb00*/  ISETP.GE.AND P0, PT, R7, 0x1, PT ;  /* 0x000000010700780c */ /* 0x000fe20003f06270 */
[C---:B0-----:R-:W-:Y:S02]  /*fb10*/  IMAD.SHL.U32 R10, R9.reuse, 0x8, RZ ;  /* 0x00000008090a7824 */ /* 0x041fe400078e00ff */
[----:B------:R-:W-:-:S03]  /*fb20*/  IMAD.SHL.U32 R11, R9, 0x8, RZ ;  /* 0x00000008090b7824 */ /* 0x000fc600078e00ff */
[----:B------:R-:W-:-:S04]  /*fb30*/  LOP3.LUT R10, R10, 0x1f8, RZ, 0xc0, !PT ;  /* 0x000001f80a0a7812 */ /* 0x000fc800078ec0ff */
[----:B------:R-:W-:Y:S01]  /*fb40*/  LOP3.LUT R10, R10, 0x38, R9, 0x78, !PT ;  /* 0x000000380a0a7812 */ /* 0x000fe200078e7809 */
[----:B------:R-:W-:-:S03]  /*fb50*/  IMAD.SHL.U32 R9, R9, 0x8, RZ ;  /* 0x0000000809097824 */ /* 0x000fc600078e00ff */
[----:B------:R-:W-:Y:S02]  /*fb60*/  LOP3.LUT R10, R10, 0x200, R11, 0xf8, !PT ;  /* 0x000002000a0a7812 */ /* 0x000fe400078ef80b */
[----:B------:R-:W-:-:S03]  /*fb70*/  LOP3.LUT R9, R9, 0x38, RZ, 0xc0, !PT ;  /* 0x0000003809097812 */ /* 0x000fc600078ec0ff */
[----:B------:R-:W-:Y:S01]  /*fb80*/  IMAD R6, R23, 0x2000, R10 ;  /* 0x0000200017067824 */ /* 0x000fe200078e020a */
[----:B------:R-:W-:Y:S06]  /*fb90*/  BRA.DIV UR4, `(.L_x_1043) ;  /* 0x00000036047c7947 */ /* 0x000fec000b800000 */
[----:B------:R-:W0:Y:S01]  /*fba0*/  SHFL.IDX PT, R3, R4, RZ, 0x181f ;  /* 0x00181fff04037589 */ /* 0x000e2200000e0000 */
[----:B------:R-:W-:-:S03]  /*fbb0*/  @P0 IMAD R8, R6, 0x2, R16 ;  /* 0x0000000206080824 */ /* 0x000fc600078e0210 */
[----:B------:R-:W1:Y:S04]  /*fbc0*/  SHFL.IDX PT, R2, R5, RZ, 0x181f ;  /* 0x00181fff05027589 */ /* 0x000e6800000e0000 */
[----:B------:R-:W-:Y:S01]  /*fbd0*/  SHFL.IDX PT, R14, R4, 0x7, 0x181f ;  /* 0x00f81f00040e7f89 */ /* 0x000fe200000e0000 */
[----:B0-----:R-:W-:-:S05]  /*fbe0*/  @P0 LEA R3, P1, R9, R3, 0x1 ;  /* 0x0000000309030211 */ /* 0x001fca00078208ff */
[----:B-1----:R-:W-:Y:S01]  /*fbf0*/  @P0 IMAD.X R2, RZ, RZ, R2, P1 ;  /* 0x000000ffff020224 */ /* 0x002fe200008e0602 */
[----:B------:R-:W-:-:S04]  /*fc00*/  ISETP.GE.AND P1, PT, R7, 0x11, PT ;  /* 0x000000110700780c */ /* 0x000fc80003f26270 */
[----:B------:R-:W-:-:S04]  /*fc10*/  @P0 LOP3.LUT R3, R3, R2, RZ, 0x3c, !PT ;  /* 0x0000000203030212 */ /* 0x000fc800078e3cff */
[----:B------:R-:W-:-:S04]  /*fc20*/  @P0 LOP3.LUT R2, R3, R2, RZ, 0x3c, !PT ;  /* 0x0000000203020212 */ /* 0x000fc800078e3cff */
[----:B------:R-:W-:-:S05]  /*fc30*/  @P0 LOP3.LUT R3, R3, R2, RZ, 0x3c, !PT ;  /* 0x0000000203030212 */ /* 0x000fca00078e3cff */
        /* <DEDUP_REMOVED lines=53> */
[----:B------:R-:W1:Y:S04]  /*ff90*/  SHFL.IDX PT, R2, R5, 0x6, 0x181f ;  /* 0x00d81f0005027f89 */ /* 0x000e6800000e0000 */
[----:B------:R-:W2:Y:S01]  /*ffa0*/  SHFL.IDX PT, R5, R5, 0x7, 0x181f ;  /* 0x00f81f0005057f89 */ /* 0x000ea200000e0000 */
[----:B0-----:R-:W-:-:S05]  /*ffb0*/  @P1 LEA R3, P0, R9, R3, 0x1 ;  /* 0x0000000309031211 */ /* 0x001fca00078008ff */
[----:B-1----:R-:W-:-:S05]  /*ffc0*/  @P1 IMAD.X R2, RZ, RZ, R2, P0 ;  /* 0x000000ffff021224 */ /* 0x002fca00000e0602 */
[----:B------:R-:W-:-:S04]  /*ffd0*/  @P1 LOP3.LUT R3, R3, R2, RZ, 0x3c, !PT ;  /* 0x0000000203031212 */ /* 0x000fc800078e3cff */
[----:B------:R-:W-:-:S04]  /*ffe0*/  @P1 LOP3.LUT R2, R3, R2, RZ, 0x3c, !PT ;  /* 0x0000000203021212 */ /* 0x000fc800078e3cff */
[----:B------:R-:W-:-:S05]  /*fff0*/  @P1 LOP3.LUT R3, R3, R2, RZ, 0x3c, !PT ;  /* 0x0000000203031212 */ /* 0x000fca00078e3cff */
[----:B--2---:R0:W-:Y:S02]  /*10000*/  @P1 LDGSTS.E.BYPASS.LTC128B.128 [R8+0x11400], desc[UR52][R2.64], !P2 ;  /* 0x1140000002081fae */ /* 0x0041e4000d101d74 */
.L_x_1112:
[----:B------:R-:W-:-:S13]  /*10010*/  ISETP.GE.AND P0, PT, R7, 0x71, PT ;  /* 0x000000710700780c */ /* 0x000fda0003f06270 */
[----:B0-----:R-:W-:-:S05]  /*10020*/  @P0 LEA R2, P1, R9, R14, 0x1 ;  /* 0x0000000e09020211 */ /* 0x001fca00078208ff */
[----:B------:R-:W-:Y:S02]  /*10030*/  @P0 IMAD.X R3, RZ, RZ, R5, P1 ;  /* 0x000000ffff030224 */ /* 0x000fe400008e0605 */
[----:B------:R-:W-:-:S05]  /*10040*/  @P0 IMAD R5, R6, 0x2, R16 ;  /* 0x0000000206050824 */ /* 0x000fca00078e0210 */
[----:B------:R-:W-:Y:S01]  /*10050*/  @!PT LDS RZ, [RZ] ;  /* 0x00000000fffff984 */ /* 0x000fe20000000800 */
[----:B------:R-:W-:Y:S01]  /*10060*/  @!PT LDS RZ, [RZ] ;  /* 0x00000000fffff984 */ /* 0x000fe20000000800 */
[----:B------:R-:W-:Y:S01]  /*10070*/  @!PT LDS RZ, [RZ] ;  /* 0x00000000fffff984 */ /* 0x000fe20000000800 */
[----:B------:R0:W-:Y:S01]  /*10080*/  @P0 LDGSTS.E.BYPASS.LTC128B.128 [R5+0x11c00], desc[UR52][R2.64], !P2 ;  /* 0x11c0000002050fae */ /* 0x0001e2000d101d74 */
[----:B------:R-:W-:Y:S01]  /*10090*/  PLOP3.LUT P0, PT, PT, PT, PT, 0x80, 0x0 ;  /* 0x000000000000781c */ /* 0x000fe20003f0f070 */
[----:B------:R-:W-:-:S12]  /*100a0*/  NOP ;  /* 0x0000000000007918 */ /* 0x000fd80000000000 */
.L_x_1044:
        /* <DEDUP_REMOVED lines=11> */
.L_x_1045:
[----:B------:R0:W-:Y:S02]  /*10160*/  SYNCS.ARRIVE.TRANS64.A1T0 RZ, [R0+URZ+0x16830], RZ ;  /* 0x016830ff00ff79a7 */ /* 0x0001e4000810003f */
[----:B------:R-:W-:Y:S05]  /*10170*/  WARPSYNC.ALL ;  /* 0x0000000000007948 */ /* 0x000fea0003800000 */
[----:B------:R-:W-:Y:S01]  /*10180*/  BSSY B6, `(.L_x_1046) ;  /* 0x0000015000067945 */ /* 0x000fe20003800000 */
[----:B0-----:R-:W-:Y:S01]  /*10190*/  VIADD R0, R16, 0x8400 ;  /* 0x0000840010007836 */ /* 0x001fe20000000000 */
[----:B------:R-:W-:Y:S04]  /*101a0*/  BAR.SYNC.DEFER_BLOCKING 0x8, 0x200 ;  /* 0x0208000000007b1d */ /* 0x000fe80000010000 */
[----:B------:R-:W-:-:S13]  /*101b0*/  LOP3.LUT P0, RZ, R0, 0x3ff, RZ, 0xc0, !PT ;  /* 0x000003ff00ff7812 */ /* 0x000fda000780c0ff */
[----:B------:R-:W-:Y:S05]  /*101c0*/  @!P0 BRA `(.L_x_1047) ;  /* 0x0000000000408947 */ /* 0x000fea0003800000 */
[----:B------:R-:W-:Y:S01]  /*101d0*/  MOV R2, 0x0 ;  /* 0x0000000000027802 */ /* 0x000fe20000000f00 */
[----:B------:R-:W-:Y:S01]  /*101e0*/  ULDC.64 UR6, c[0x4][0x88] ;  /* 0x0100220000067ab9 */ /* 0x000fe20000000a00 */
[----:B------:R-:W-:Y:S01]  /*101f0*/  ULDC.64 UR8, c[0x4][0x90] ;  /* 0x0100240000087ab9 */ /* 0x000fe20000000a00 */
[----:B------:R-:W-:Y:S01]  /*10200*/  ULDC.64 UR4, c[0x4][0x20] ;  /* 0x0100080000047ab9 */ /* 0x000fe20000000a00 */
[----:B------:R-:W-:Y:S02]  /*10210*/  IMAD.U32 R4, RZ, RZ, UR6 ;  /* 0x00000006ff047e24 */ /* 0x000fe4000f8e00ff */
[----:B------:R-:W0:Y:S01]  /*10220*/  LDC.64 R2, c[0x4][R2] ;  /* 0x0100000002027b82 */ /* 0x000e220000000a00 */
        /* <DEDUP_REMOVED lines=9> */
[----:B0-----:R-:W-:Y:S05]  /*102c0*/  CALL.ABS.NOINC R2 ;  /* 0x0000000002007343 */ /* 0x001fea0003c00000 */
.L_x_1047:
[----:B------:R-:W-:Y:S05]  /*102d0*/  BSYNC B6 ;  /* 0x0000000000067941 */ /* 0x000fea0003800000 */
.L_x_1046:
[----:B------:R0:W5:Y:S01]  /*102e0*/  LDL R9, [R1+0x8] ;  /* 0x0000080001097983 */ /* 0x0001620000100800 */
[----:B------:R-:W-:Y:S01]  /*102f0*/  UISETP.NE.AND UP0, UPT, UR49, URZ, UPT ;  /* 0x0000003f3100728c */ /* 0x000fe2000bf05270 */
[----:B------:R-:W-:Y:S01]  /*10300*/  R2UR UR7, R28 ;  /* 0x000000001c0772ca */ /* 0x000fe200000e0000 */
[----:B------:R-:W-:Y:S01]  /*10310*/  ULDC.64 UR8, c[0x0][0x2d8] ;  /* 0x0000b60000087ab9 */ /* 0x000fe20000000a00 */
[----:B------:R-:W1:Y:S01]  /*10320*/  S2R R20, SR_TID.X ;  /* 0x0000000000147919 */ /* 0x000e620000002100 */
[C---:B------:R-:W-:Y:S02]  /*10330*/  R2UR UR10, R22.reuse ;  /* 0x00000000160a72ca */ /* 0x040fe400000e0000 */
[----:B------:R-:W-:Y:S01]  /*10340*/  R2UR UR4, R22 ;  /* 0x00000000160472ca */ /* 0x000fe200000e0000 */
[----:B------:R-:W2:Y:S01]  /*10350*/  S2R R2, SR_TID.X ;  /* 0x0000000000027919 */ /* 0x000ea20000002100 */
[----:B------:R-:W-:Y:S01]  /*10360*/  PLOP3.LUT P0, PT, PT, PT, UP0, 0x80, 0x0 ;  /* 0x000000000000781c */ /* 0x000fe20003f0f008 */
[----:B------:R-:W-:Y:S01]  /*10370*/  USHF.R.S32.HI UR6, URZ, 0x1f, UR42 ;  /* 0x0000001f3f067899 */ /* 0x000fe2000801142a */
[----:B------:R-:W-:Y:S01]  /*10380*/  LOP3.LUT P5, RZ, R19, 0x10, RZ, 0xc0, !PT ;  /* 0x0000001013ff7812 */ /* 0x000fe200078ac0ff */
[----:B------:R-:W-:Y:S01]  /*10390*/  @UP0 ULDC UR5, c[0x0][0x44c] ;  /* 0x0001130000050ab9 */ /* 0x000fe20000000800 */
[----:B------:R-:W-:Y:S01]  /*103a0*/  ULDC UR12, c[0x0][0x448] ;  /* 0x00011200000c7ab9 */ /* 0x000fe20000000800 */
[----:B------:R-:W-:Y:S01]  /*103b0*/  @UP0 ULDC UR13, c[0x0][0x44c] ;  /* 0x00011300000d0ab9 */ /* 0x000fe20000000800 */
[----:B------:R-:W-:Y:S01]  /*103c0*/  UIMAD UR7, UR7, UR8, URZ ;  /* 0x00000008070772a4 */ /* 0x000fe2000f8e023f */
[----:B-1----:R-:W-:Y:S01]  /*103d0*/  IMAD.SHL.U32 R20, R20, 0x10, RZ ;  /* 0x0000001014147824 */ /* 0x002fe200078e00ff */
[----:B--2---:R-:W-:-:S04]  /*103e0*/  LOP3.LUT R2, R2, 0x7f, RZ, 0xc0, !PT ;  /* 0x0000007f02027812 */ /* 0x004fc800078ec0ff */
[----:B------:R-:W-:Y:S02]  /*103f0*/  LOP3.LUT R20, R20, 0x70, RZ, 0xc0, !PT ;  /* 0x0000007014147812 */ /* 0x000fe400078ec0ff */
[----:B------:R-:W-:-:S04]  /*10400*/  SHF.R.U32.HI R2, RZ, 0x3, R2 ;  /* 0x00000003ff027819 */ /* 0x000fc80000011602 */
[----:B------:R-:W-:-:S05]  /*10410*/  LOP3.LUT R2, R2, R20, RZ, 0xfc, !PT ;  /* 0x0000001402027212 */ /* 0x000fca00078efcff */
[----:B------:R-:W-:-:S04]  /*10420*/  VIADD R6, R2, UR43 ;  /* 0x0000002b02067c36 */ /* 0x000fc80008000000 */
[----:B------:R-:W-:Y:S01]  /*10430*/  @P0 IMAD.HI.U32 R0, R6, UR5, RZ ;  /* 0x0000000506000c27 */ /* 0x000fe2000f8e00ff */
[----:B------:R-:W-:Y:S01]  /*10440*/  PLOP3.LUT P0, PT, PT, PT, UP0, 0x80, 0x0 ;  /* 0x000000000000781c */ /* 0x000fe20003f0f008 */
[----:B------:R-:W-:Y:S02]  /*10450*/  UIMAD UR7, UR10, UR9, UR7 ;  /* 0x000000090a0772a4 */ /* 0x000fe4000f8e0207 */
[----:B------:R-:W-:Y:S01]  /*10460*/  UIMAD.WIDE.U32 UR4, UR4, UR8, URZ ;  /* 0x00000008040472a5 */ /* 0x000fe2000f8e003f */
[----:B------:R-:W-:Y:S01]  /*10470*/  IMAD.MOV.U32 R2, RZ, RZ, R6 ;  /* 0x000000ffff027224 */ /* 0x000fe200078e0006 */
[----:B------:R-:W-:Y:S01]  /*10480*/  ULDC.64 UR10, c[0x0][0x280] ;  /* 0x0000a000000a7ab9 */ /* 0x000fe20000000a00 */
[----:B------:R-:W-:Y:S01]  /*10490*/  ULDC.64 UR8, c[0x0][0x2e0] ;  /* 0x0000b80000087ab9 */ /* 0x000fe20000000a00 */
[----:B------:R-:W-:-:S03]  /*104a0*/  UIADD3 UR5, UR5, UR7, URZ ;  /* 0x0000000705057290 */ /* 0x000fc6000fffe03f */
[----:B------:R-:W-:Y:S01]  /*104b0*/  @UP0 ULDC UR7, c[0x0][0x450] ;  /* 0x0001140000070ab9 */ /* 0x000fe20000000800 */
[----:B------:R-:W-:Y:S02]  /*104c0*/  UIMAD UR6, UR6, UR8, URZ ;  /* 0x00000008060672a4 */ /* 0x000fe4000f8e023f */
[----:B------:R-:W-:Y:S01]  /*104d0*/  @P0 SHF.R.U32.HI R2, RZ, UR7, R0 ;  /* 0x00000007ff020c19 */ /* 0x000fe20008011600 */
[----:B------:R-:W-:Y:S02]  /*104e0*/  UIMAD.WIDE.U32 UR4, UR42, UR8, UR4 ;  /* 0x000000082a0472a5 */ /* 0x000fe4000f8e0004 */
[----:B------:R-:W-:Y:S01]  /*104f0*/  UIMAD UR6, UR42, UR9, UR6 ;  /* 0x000000092a0672a4 */ /* 0x000fe2000f8e0206 */
[----:B------:R-:W-:Y:S02]  /*10500*/  SHF.R.S32.HI R0, RZ, 0x1f, R2 ;  /* 0x0000001fff007819 */ /* 0x000fe40000011402 */
[----:B------:R-:W-:Y:S01]  /*10510*/  ULDC.64 UR8, c[0x0][0x2d0] ;  /* 0x0000b40000087ab9 */ /* 0x000fe20000000a00 */
[----:B------:R-:W-:Y:S01]  /*10520*/  UIADD3 UR5, UR5, UR6, URZ ;  /* 0x0000000605057290 */ /* 0x000fe2000fffe03f */
[----:B------:R-:W-:-:S02]  /*10530*/  IMAD.U32 R5, RZ, RZ, UR8 ;  /* 0x00000008ff057e24 */ /* 0x000fc4000f8e00ff */
[----:B------:R-:W-:Y:S01]  /*10540*/  IMAD R3, R0, UR8, RZ ;  /* 0x0000000800037c24 */ /* 0x000fe2000f8e02ff */
[----:B------:R-:W-:Y:S01]  /*10550*/  ULDC.64 UR6, c[0x0][0x2c8] ;  /* 0x0000b20000067ab9 */ /* 0x000fe20000000a00 */
[----:B------:R-:W-:Y:S02]  /*10560*/  IMAD.MOV R0, RZ, RZ, -R2 ;  /* 0x000000ffff007224 */ /* 0x000fe400078e0a02 */
[C---:B------:R-:W-:Y:S02]  /*10570*/  IMAD R4, R2.reuse, UR9, R3 ;  /* 0x0000000902047c24 */ /* 0x040fe4000f8e0203 */
[----:B------:R-:W-:-:S04]  /*10580*/  IMAD.WIDE.U32 R2, R2, R5, UR4 ;  /* 0x0000000402027e25 */ /* 0x000fc8000f8e0005 */
[----:B------:R-:W-:Y:S02]  /*10590*/  IMAD R0, R0, UR12, R6 ;  /* 0x0000000c00007c24 */ /* 0x000fe4000f8e0206 */
[----:B------:R-:W-:-:S03]  /*105a0*/  IMAD.IADD R3, R3, 0x1, R4 ;  /* 0x0000000103037824 */ /* 0x000fc600078e0204 */
[----:B------:R-:W-:Y:S01]  /*105b0*/  SHF.R.S32.HI R4, RZ, 0x1f, R0 ;  /* 0x0000001fff047819 */ /* 0x000fe20000011400 */
[----:B------:R-:W-:-:S04]  /*105c0*/  IMAD.WIDE.U32 R2, R0, UR6, R2 ;  /* 0x0000000600027c25 */ /* 0x000fc8000f8e0002 */
[----:B------:R-:W-:-:S04]  /*105d0*/  IMAD R4, R4, UR6, RZ ;  /* 0x0000000604047c24 */ /* 0x000fc8000f8e02ff */
[----:B------:R-:W-:Y:S01]  /*105e0*/  IMAD R7, R0, UR7, R4 ;  /* 0x0000000700077c24 */ /* 0x000fe2000f8e0204 */
[----:B------:R-:W-:-:S03]  /*105f0*/  LEA R0, P0, R2, UR10, 0x1 ;  /* 0x0000000a02007c11 */ /* 0x000fc6000f8008ff */
[----:B------:R-:W-:-:S05]  /*10600*/  IMAD.IADD R4, R3, 0x1, R7 ;  /* 0x0000000103047824 */ /* 0x000fca00078e0207 */
[----:B------:R-:W-:Y:S02]  /*10610*/  LEA.HI.X R4, R2, UR11, R4, 0x1, P0 ;  /* 0x0000000b02047c11 */ /* 0x000fe400080f0c04 */
[----:B------:R-:W-:Y:S01]  /*10620*/  PLOP3.LUT P0, PT, PT, PT, UP0, 0x80, 0x0 ;  /* 0x000000000000781c */ /* 0x000fe20003f0f008 */
[----:B------:R-:W-:-:S12]  /*10630*/  VIADD R6, R6, 0x80 ;  /* 0x0000008006067836 */ /* 0x000fd80000000000 */
[----:B------:R-:W-:Y:S01]  /*10640*/  @P0 IMAD.HI.U32 R3, R6, UR13, RZ ;  /* 0x0000000d06030c27 */ /* 0x000fe2000f8e00ff */
[----:B------:R-:W-:Y:S01]  /*10650*/  PLOP3.LUT P0, PT, PT, PT, UP0, 0x80, 0x0 ;  /* 0x000000000000781c */ /* 0x000fe20003f0f008 */
[----:B------:R-:W-:Y:S02]  /*10660*/  @UP0 ULDC UR13, c[0x0][0x450] ;  /* 0x00011400000d0ab9 */ /* 0x000fe40000000800 */
[----:B------:R-:W-:Y:S01]  /*10670*/  IMAD.MOV.U32 R2, RZ, RZ, R6 ;  /* 0x000000ffff027224 */ /* 0x000fe200078e0006 */
[----:B------:R-:W1:Y:S09]  /*10680*/  S2R R21, SR_TID.X ;  /* 0x0000000000157919 */ /* 0x000e720000002100 */
[----:B------:R-:W-:-:S05]  /*10690*/  @P0 SHF.R.U32.HI R2, RZ, UR13, R3 ;  /* 0x0000000dff020c19 */ /* 0x000fca0008011603 */
[----:B------:R-:W-:-:S04]  /*106a0*/  IMAD.MOV R3, RZ, RZ, -R2 ;  /* 0x000000ffff037224 */ /* 0x000fc800078e0a02 */
[----:B------:R-:W-:Y:S01]  /*106b0*/  IMAD R6, R3, UR12, R6 ;  /* 0x0000000c03067c24 */ /* 0x000fe2000f8e0206 */
[----:B------:R-:W-:-:S05]  /*106c0*/  SHF.R.S32.HI R3, RZ, 0x1f, R2 ;  /* 0x0000001fff037819 */ /* 0x000fca0000011402 */
[----:B------:R-:W-:-:S04]  /*106d0*/  IMAD R3, R3, UR8, RZ ;  /* 0x0000000803037c24 */ /* 0x000fc8000f8e02ff */
[C---:B------:R-:W-:Y:S02]  /*106e0*/  IMAD R7, R2.reuse, UR9, R3 ;  /* 0x0000000902077c24 */ /* 0x040fe4000f8e0203 */
[----:B------:R-:W-:Y:S01]  /*106f0*/  IMAD.WIDE.U32 R2, R2, R5, UR4 ;  /* 0x0000000402027e25 */ /* 0x000fe2000f8e0005 */
[----:B------:R-:W-:-:S03]  /*10700*/  SHF.R.S32.HI R5, RZ, 0x1f, R6 ;  /* 0x0000001fff057819 */ /* 0x000fc60000011406 */
[----:B------:R-:W-:Y:S02]  /*10710*/  IMAD.IADD R3, R3, 0x1, R7 ;  /* 0x0000000103037824 */ /* 0x000fe400078e0207 */
[----:B------:R-:W-:Y:S02]  /*10720*/  IMAD R5, R5, UR6, RZ ;  /* 0x0000000605057c24 */ /* 0x000fe4000f8e02ff */
[----:B------:R-:W-:-:S04]  /*10730*/  IMAD.WIDE.U32 R2, R6, UR6, R2 ;  /* 0x0000000606027c25 */ /* 0x000fc8000f8e0002 */
[----:B------:R-:W-:Y:S01]  /*10740*/  IMAD R5, R6, UR7, R5 ;  /* 0x0000000706057c24 */ /* 0x000fe2000f8e0205 */
[----:B------:R-:W-:-:S03]  /*10750*/  UMOV UR4, 0xffffffff ;  /* 0xffffffff00047882 */ /* 0x000fc60000000000 */
[----:B------:R-:W-:Y:S01]  /*10760*/  IMAD.IADD R7, R3, 0x1, R5 ;  /* 0x0000000103077824 */ /* 0x000fe200078e0205 */
[C---:B------:R-:W-:Y:S01]  /*10770*/  LEA R5, P0, R2.reuse, UR10, 0x1 ;  /* 0x0000000a02057c11 */ /* 0x040fe2000f8008ff */
[C---:B-1----:R-:W-:Y:S01]  /*10780*/  IMAD.SHL.U32 R10, R21.reuse, 0x8, RZ ;  /* 0x00000008150a7824 */ /* 0x042fe200078e00ff */
[----:B------:R-:W-:Y:S02]  /*10790*/  LOP3.LUT R20, R21, 0x7f, RZ, 0xc0, !PT ;  /* 0x0000007f15147812 */ /* 0x000fe400078ec0ff */
[----:B------:R-:W-:Y:S02]  /*107a0*/  LEA.HI.X R7, R2, UR11, R7, 0x1, P0 ;  /* 0x0000000b02077c11 */ /* 0x000fe400080f0c07 */
[----:B------:R-:W-:Y:S02]  /*107b0*/  LOP3.LUT R10, R10, 0x38, RZ, 0xc0, !PT ;  /* 0x000000380a0a7812 */ /* 0x000fe400078ec0ff */
[----:B------:R-:W-:Y:S01]  /*107c0*/  SHF.R.U32.HI R20, RZ, 0x3, R20 ;  /* 0x00000003ff147819 */ /* 0x000fe20000011614 */
[----:B0-----:R-:W-:Y:S06]  /*107d0*/  BRA.DIV UR4, `(.L_x_1048) ;  /* 0x0000003604187947 */ /* 0x001fec000b800000 */
[----:B------:R-:W0:Y:S01]  /*107e0*/  SHFL.IDX PT, R3, R0, RZ, 0x181f ;  /* 0x00181fff00037589 */ /* 0x000e2200000e0000 */
[----:B------:R-:W-:-:S03]  /*107f0*/  VIADD R6, R20, UR43 ;  /* 0x0000002b14067c36 */ /* 0x000fc60008000000 */
[----:B------:R-:W1:Y:S01]  /*10800*/  SHFL.IDX PT, R2, R4, RZ, 0x181f ;  /* 0x00181fff04027589 */ /* 0x000e6200000e0000 */
[C---:B------:R-:W-:Y:S01]  /*10810*/  VIADD R8, R6.reuse, 0x80 ;  /* 0x0000008006087836 */ /* 0x040fe20000000000 */
[----:B------:R-:W-:Y:S02]  /*10820*/  ISETP.GE.AND P1, PT, R6, UR38, PT ;  /* 0x0000002606007c0c */ /* 0x000fe4000bf26270 */
[----:B------:R-:W-:Y:S11]  /*10830*/  SHFL.IDX PT, R14, R5, RZ, 0x181f ;  /* 0x00181fff050e7589 */ /* 0x000ff600000e0000 */
[----:B0-----:R-:W-:-:S05]  /*10840*/  @!P1 LEA R3, P0, R10, R3, 0x1 ;  /* 0x000000030a039211 */ /* 0x001fca00078008ff */
[----:B-1----:R-:W-:-:S05]  /*10850*/  @!P1 IMAD.X R2, RZ, RZ, R2, P0 ;  /* 0x000000ffff029224 */ /* 0x002fca00000e0602 */
[----:B------:R-:W-:-:S04]  /*10860*/  @!P1 LOP3.LUT R3, R3, R2, RZ, 0x3c, !PT ;  /* 0x0000000203039212 */ /* 0x000fc800078e3cff */
[----:B------:R-:W-:-:S04]  /*10870*/  @!P1 LOP3.LUT R2, R3, R2, RZ, 0x3c, !PT ;  /* 0x0000000203029212 */ /* 0x000fc800078e3cff */
[----:B------:R-:W-:-:S05]  /*10880*/  @!P1 LOP3.LUT R3, R3, R2, RZ, 0x3c, !PT ;  /* 0x0000000203039212 */ /* 0x000fca00078e3cff */
[----:B-----5:R0:W-:Y:S02]  /*10890*/  @!P1 LDGSTS.E.BYPASS.LTC128B.128 [R9+0x8400], desc[UR52][R2.64], !P5 ;  /* 0x0840000002099fae */ /* 0x0201e4000e901d74 */
[----:B0-----:R-:W-:Y:S02]  /*108a0*/  VIADD R2, R6, 0x10 ;  /* 0x0000001006027836 */ /* 0x001fe40000000000 */
[----:B------:R-:W0:Y:S03]  /*108b0*/  SHFL.IDX PT, R3, R0, 0x1, 0x181f ;  /* 0x00381f0000037f89 */ /* 0x000e2600000e0000 */
[----:B------:R-:W-:Y:S02]  /*108c0*/  ISETP.GE.AND P1, PT, R2, UR38, PT ;  /* 0x0000002602007c0c */ /* 0x000fe4000bf26270 */
        /* <DEDUP_REMOVED lines=49> */
[----:B------:R-:W-:Y:S01]  /*10be0*/  ISETP.GE.AND P1, PT, R2, UR38, PT ;  /* 0x0000002602007c0c */ /* 0x000fe2000bf26270 */
[----:B------:R-:W-:Y:S04]  /*10bf0*/  SHFL.IDX PT, R0, R0, 0x7, 0x181f ;  /* 0x00f81f0000007f89 */ /* 0x000fe800000e0000 */
[----:B------:R-:W1:Y:S04]  /*10c00*/  SHFL.IDX PT, R2, R4, 0x6, 0x181f ;  /* 0x00d81f0004027f89 */ /* 0x000e6800000e0000 */
[----:B------:R-:W2:Y:S04]  /*10c10*/  SHFL.IDX PT, R4, R4, 0x7, 0x181f ;  /* 0x00f81f0004047f89 */ /* 0x000ea800000e0000 */
[----:B0-----:R-:W-:-:S05]  /*10c20*/  @!P1 LEA R3, P0, R10, R3, 0x1 ;  /* 0x000000030a039211 */ /* 0x001fca00078008ff */
[----:B-1----:R-:W-:-:S05]  /*10c30*/  @!P1 IMAD.X R2, RZ, RZ, R2, P0 ;  /* 0x000000ffff029224 */ /* 0x002fca00000e0602 */
[----:B------:R-:W-:-:S04]  /*10c40*/  @!P1 LOP3.LUT R3, R3, R2, RZ, 0x3c, !PT ;  /* 0x0000000203039212 */ /* 0x000fc800078e3cff */
[----:B------:R-:W-:-:S04]  /*10c50*/  @!P1 LOP3.LUT R2, R3, R2, RZ, 0x3c, !PT ;  /* 0x0000000203029212 */ /* 0x000fc800078e3cff */
[----:B------:R-:W-:-:S05]  /*10c60*/  @!P1 LOP3.LUT R3, R3, R2, RZ, 0x3c, !PT ;  /* 0x0000000203039212 */ /* 0x000fca00078e3cff */
[----:B------:R0:W-:Y:S02]  /*10c70*/  @!P1 LDGSTS.E.BYPASS.LTC128B.128 [R9+0xb400], desc[UR52][R2.64], !P5 ;  /* 0x0b40000002099fae */ /* 0x0001e4000e901d74 */
[----:B0-----:R-:W-:-:S05]  /*10c80*/  VIADD R2, R6, 0x70 ;  /* 0x0000007006027836 */ /* 0x001fca0000000000 */
[----:B------:R-:W-:-:S13]  /*10c90*/  ISETP.GE.AND P1, PT, R2, UR38, PT ;  /* 0x0000002602007c0c */ /* 0x000fda000bf26270 */
[----:B------:R-:W-:Y:S02]  /*10ca0*/  @!P1 LEA R2, P0, R10, R0, 0x1 ;  /* 0x000000000a029211 */ /* 0x000fe400078008ff */
[----:B------:R-:W0:Y:S03]  /*10cb0*/  SHFL.IDX PT, R0, R7, RZ, 0x181f ;  /* 0x00181fff07007589 */ /* 0x000e2600000e0000 */
[----:B--2---:R-:W-:-:S05]  /*10cc0*/  @!P1 IMAD.X R3, RZ, RZ, R4, P0 ;  /* 0x000000ffff039224 */ /* 0x004fca00000e0604 */
[----:B------:R1:W-:Y:S01]  /*10cd0*/  @!P1 LDGSTS.E.BYPASS.LTC128B.128 [R9+0xbc00], desc[UR52][R2.64], !P5 ;  /* 0x0bc0000002099fae */ /* 0x0003e2000e901d74 */
[----:B------:R-:W-:-:S13]  /*10ce0*/  ISETP.GE.AND P1, PT, R8, UR38, PT ;  /* 0x0000002608007c0c */ /* 0x000fda000bf26270 */
[----:B-1----:R-:W-:Y:S02]  /*10cf0*/  @!P1 LEA R2, P0, R10, R14, 0x1 ;  /* 0x0000000e0a029211 */ /* 0x002fe400078008ff */
[----:B------:R-:W-:Y:S03]  /*10d00*/  SHFL.IDX PT, R14, R5, 0x3, 0x181f ;  /* 0x00781f00050e7f89 */ /* 0x000fe600000e0000 */
[----:B0-----:R-:W-:Y:S02]  /*10d10*/  @!P1 IMAD.X R3, RZ, RZ, R0, P0 ;  /* 0x000000ffff039224 */ /* 0x001fe400000e0600 */
[----:B------:R-:W-:Y:S04]  /*10d20*/  SHFL.IDX PT, R0, R7, 0x1, 0x181f ;  /* 0x00381f0007007f89 */ /* 0x000fe800000e0000 */
[----:B------:R0:W-:Y:S04]  /*10d30*/  @!P1 LDGSTS.E.BYPASS.LTC128B.128 [R9+0xc400], desc[UR52][R2.64], !P5 ;  /* 0x0c40000002099fae */ /* 0x0001e8000e901d74 */
[----:B0-----:R-:W0:Y:S01]  /*10d40*/  SHFL.IDX PT, R2, R5, 0x1, 0x181f ;  /* 0x00381f0005027f89 */ /* 0x001e2200000e0000 */
[----:B------:R-:W-:-:S05]  /*10d50*/  VIADD R3, R6, 0x90 ;  /* 0x0000009006037836 */ /* 0x000fca0000000000 */
[----:B------:R-:W-:-:S13]  /*10d60*/  ISETP.GE.AND P1, PT, R3, UR38, PT ;  /* 0x0000002603007c0c */ /* 0x000fda000bf26270 */
[----:B0-----:R-:W-:-:S05]  /*10d70*/  @!P1 LEA R2, P0, R10, R2, 0x1 ;  /* 0x000000020a029211 */ /* 0x001fca00078008ff */
[----:B------:R-:W-:Y:S02]  /*10d80*/  @!P1 IMAD.X R3, RZ, RZ, R0, P0 ;  /* 0x000000ffff039224 */ /* 0x000fe400000e0600 */
[----:B------:R-:W-:Y:S04]  /*10d90*/  SHFL.IDX PT, R0, R7, 0x2, 0x181f ;  /* 0x00581f0007007f89 */ /* 0x000fe800000e0000 */
[----:B------:R0:W-:Y:S04]  /*10da0*/  @!P1 LDGSTS.E.BYPASS.LTC128B.128 [R9+0xcc00], desc[UR52][R2.64], !P5 ;  /* 0x0cc0000002099fae */ /* 0x0001e8000e901d74 */
[----:B------:R-:W-:Y:S04]  /*10db0*/  SHFL.IDX PT, R7, R7, 0x3, 0x181f ;  /* 0x00781f0007077f89 */ /* 0x000fe800000e0000 */
[----:B0-----:R-:W0:Y:S01]  /*10dc0*/  SHFL.IDX PT, R2, R5, 0x2, 0x181f ;  /* 0x00581f0005027f89 */ /* 0x001e2200000e0000 */
[----:B------:R-:W-:-:S05]  /*10dd0*/  VIADD R3, R6, 0xa0 ;  /* 0x000000a006037836 */ /* 0x000fca0000000000 */
[----:B------:R-:W-:-:S13]  /*10de0*/  ISETP.GE.AND P1, PT, R3, UR38, PT ;  /* 0x0000002603007c0c */ /* 0x000fda000bf26270 */
[----:B0-----:R-:W-:-:S05]  /*10df0*/  @!P1 LEA R2, P0, R10, R2, 0x1 ;  /* 0x000000020a029211 */ /* 0x001fca00078008ff */
[----:B------:R-:W-:-:S05]  /*10e00*/  @!P1 IMAD.X R3, RZ, RZ, R0, P0 ;  /* 0x000000ffff039224 */ /* 0x000fca00000e0600 */
[----:B------:R0:W-:Y:S03]  /*10e10*/  @!P1 LDGSTS.E.BYPASS.LTC128B.128 [R9+0xd400], desc[UR52][R2.64], !P5 ;  /* 0x0d40000002099fae */ /* 0x0001e6000e901d74 */
.L_x_1137:
[----:B------:R-:W-:-:S05]  /*10e20*/  VIADD R6, R6, 0xb0 ;  /* 0x000000b006067836 */ /* 0x000fca0000000000 */
[----:B------:R-:W-:-:S13]  /*10e30*/  ISETP.GE.AND P0, PT, R6, UR38, PT ;  /* 0x0000002606007c0c */ /* 0x000fda000bf06270 */
[----:B0-----:R-:W-:-:S05]  /*10e40*/  @!P0 LEA R2, P1, R10, R14, 0x1 ;  /* 0x0000000e0a028211 */ /* 0x001fca00078208ff */
[----:B------:R-:W-:-:S05]  /*10e50*/  @!P0 IMAD.X R3, RZ, RZ, R7, P1 ;  /* 0x000000ffff038224 */ /* 0x000fca00008e0607 */
[----:B------:R-:W-:Y:S01]  /*10e60*/  @!PT LDS RZ, [RZ] ;  /* 0x00000000fffff984 */ /* 0x000fe20000000800 */
[----:B------:R-:W-:Y:S01]  /*10e70*/  @!PT LDS RZ, [RZ] ;  /* 0x00000000fffff984 */ /* 0x000fe20000000800 */
[----:B------:R-:W-:Y:S01]  /*10e80*/  @!PT LDS RZ, [RZ] ;  /* 0x00000000fffff984 */ /* 0x000fe20000000800 */
[----:B------:R0:W-:Y:S01]  /*10e90*/  @!P0 LDGSTS.E.BYPASS.LTC128B.128 [R9+0xdc00], desc[UR52][R2.64], !P5 ;  /* 0x0dc0000002098fae */ /* 0x0001e2000e901d74 */
[----:B------:R-:W-:Y:S01]  /*10ea0*/  PLOP3.LUT P0, PT, PT, PT, PT, 0x80, 0x0 ;  /* 0x000000000000781c */ /* 0x000fe20003f0f070 */
[----:B------:R-:W-:-:S12]  /*10eb0*/  NOP ;  /* 0x0000000000007918 */ /* 0x000fd80000000000 */
.L_x_1049:
[----:B------:R-:W-:Y:S02]  /*10ec0*/  PLOP3.LUT P1, PT, P1, P0, PT, 0xa2, 0x0 ;  /* 0x000000000000781c */ /* 0x000fe40000f21472 */
[----:B------:R-:W-:-:S08]  /*10ed0*/  @P0 R2UR P1, UR4, R16 ;  /* 0x00000000100402ca */ /* 0x000fd00000020000 */
[----:B------:R-:W-:-:S05]  /*10ee0*/  @P0 PLOP3.LUT P0, PT, P1, PT, PT, 0x80, 0x0 ;  /* 0x000000000000081c */ /* 0x000fca0000f0f070 */
[----:B------:R-:W-:Y:S01]  /*10ef0*/  @!P1 SYNCS.ARRIVE.TRANS64.RED.A0T1 RZ, [UR4+0x16800], RZ ;  /* 0x016800ffffff99a7 */ /* 0x000fe20008200404 */
[----:B------:R-:W-:Y:S07]  /*10f00*/  @!P1 ARRIVES.LDGSTSBAR.64.TRANSCNT [UR4+0x16800] ;  /* 0x01680000ff0099b0 */ /* 0x000fee0008000a84 */
[----:B------:R-:W-:Y:S05]  /*10f10*/  @P0 BRA.U.ANY `(.L_x_1049) ;  /* 0xfffffffd00e80947 */ /* 0x000fea000393ffff */
[----:B0-----:R-:W2:Y:S02]  /*10f20*/  LDL.LU R2, [R1+0x10] ;  /* 0x0000100001027983 */ /* 0x001ea40000300800 */
        /* <DEDUP_REMOVED lines=9> */
[----:B------:R-:W1:Y:S03]  /*10fc0*/  SYNCS.PHASECHK.TRANS64.TRYWAIT P0, [R16+URZ+0x16820], R3 ;  /* 0x01682003100075a7 */ /* 0x000e66000800017f */
[----:B01----:R-:W-:Y:S05]  /*10fd0*/  @!P0 BRA `(.L_x_1051) ;  /* 0x0000003800e08947 */ /* 0x003fea0003800000 */
.L_x_1138:
[----:B------:R-:W-:Y:S05]  /*10fe0*/  BSYNC B0 ;  /* 0x0000000000007941 */ /* 0x000fea0003800000 */
.L_x_1050:
[----:B------:R-:W-:-:S04]  /*10ff0*/  UIADD3 UR4, UR44, -0x2, URZ ;  /* 0xfffffffe2c047890 */ /* 0x000fc8000fffe03f */
[----:B------:R-:W-:-:S06]  /*11000*/  UISETP.GE.AND UP0, UPT, UR4, UR45, UPT ;  /* 0x0000002d0400728c */ /* 0x000fcc000bf06270 */
[----:B------:R-:W-:-:S13]  /*11010*/  PLOP3.LUT P0, PT, PT, PT, UP0, 0x80, 0x0 ;  /* 0x000000000000781c */ /* 0x000fda0003f0f008 */
[----:B------:R-:W-:Y:S05]  /*11020*/  @!P0 BRA `(.L_x_1052) ;  /* 0x00000010000c8947 */ /* 0x000fea0003800000 */
[----:B------:R-:W-:Y:S01]  /*11030*/  BSSY B0, `(.L_x_1052) ;  /* 0x0000102000007945 */ /* 0x000fe20003800000 */
[----:B------:R-:W-:Y:S02]  /*11040*/  IMAD.MOV.U32 R6, RZ, RZ, R23 ;  /* 0x000000ffff067224 */ /* 0x000fe400078e0017 */
[----:B------:R-:W-:Y:S02]  /*11050*/  IMAD.MOV.U32 R20, RZ, RZ, R26 ;  /* 0x000000ffff147224 */ /* 0x000fe400078e001a */
[----:B------:R-:W-:Y:S02]  /*11060*/  IMAD.MOV.U32 R27, RZ, RZ, R24 ;  /* 0x000000ffff1b7224 */ /* 0x000fe400078e0018 */
[----:B------:R-:W-:-:S07]  /*11070*/  IMAD.U32 R7, RZ, RZ, UR4 ;  /* 0x00000004ff077e24 */ /* 0x000fce000f8e00ff */
.L_x_1065:
[----:B------:R-:W2:Y:S01]  /*11080*/  LDL R8, [R1+0x4] ;  /* 0x0000040001087983 */ /* 0x000ea20000100800 */
[----:B0-----:R-:W0:Y:S03]  /*11090*/  LDC R3, c[0x0][0x430] ;  /* 0x00010c00ff037b82 */ /* 0x001e260000000800 */
[----:B------:R-:W3:Y:S01]  /*110a0*/  LDL R4, [R1] ;  /* 0x0000000001047983 */ /* 0x000ee20000100800 */
[----:B------:R-:W1:Y:S01]  /*110b0*/  S2R R2, SR_TID.X ;  /* 0x0000000000027919 */ /* 0x000e620000002100 */
[----:B0-----:R-:W-:Y:S02]  /*110c0*/  ISETP.NE.AND P0, PT, R3, 0x1, PT ;  /* 0x000000010300780c */ /* 0x001fe40003f05270 */
[C---:B-1----:R-:W-:Y:S01]  /*110d0*/  LOP3.LUT R0, R2.reuse, 0x7f, RZ, 0xc0, !PT ;  /* 0x0000007f02007812 */ /* 0x042fe200078ec0ff */
[----:B------:R-:W-:-:S10]  /*110e0*/  IMAD.SHL.U32 R5, R2, 0x10, RZ ;  /* 0x0000001002057824 */ /* 0x000fd400078e00ff */
[----:B------:R-:W0:Y:S01]  /*110f0*/  @P0 LDC R2, c[0x0][0x434] ;  /* 0x00010d00ff020b82 */ /* 0x000e220000000800 */
[----:B------:R-:W-:-:S07]  /*11100*/  SHF.R.U32.HI R3, RZ, 0x3, R0 ;  /* 0x00000003ff037819 */ /* 0x000fce0000011600 */
[----:B------:R-:W1:Y:S01]  /*11110*/  @P0 LDC R0, c[0x0][0x438] ;  /* 0x00010e00ff000b82 */ /* 0x000e620000000800 */
[----:B------:R-:W-:Y:S01]  /*11120*/  IMAD R3, R7, 0x80, R3 ;  /* 0x0000008007037824 */ /* 0x000fe200078e0203 */
[----:B------:R-:W-:Y:S01]  /*11130*/  LOP3.LUT R5, R5, 0x70, RZ, 0xc0, !PT ;  /* 0x0000007005057812 */ /* 0x000fe200078ec0ff */
[----:B------:R-:W-:Y:S05]  /*11140*/  YIELD ;  /* 0x0000000000007946 */ /* 0x000fea0003800000 */
[----:B------:R-:W-:Y:S01]  /*11150*/  ULDC UR4, c[0x0][0x430] ;  /* 0x00010c0000047ab9 */ /* 0x000fe20000000800 */
[----:B--2---:R-:W-:-:S05]  /*11160*/  IADD3 R3, R5, R3, R8 ;  /* 0x0000000305037210 */ /* 0x004fca0007ffe008 */
[----:B0-----:R-:W-:-:S04]  /*11170*/  @P0 IMAD.HI.U32 R5, R3, R2, RZ ;  /* 0x0000000203050227 */ /* 0x001fc800078e00ff */
[----:B------:R-:W-:Y:S01]  /*11180*/  IMAD.MOV.U32 R2, RZ, RZ, R3 ;  /* 0x000000ffff027224 */ /* 0x000fe200078e0003 */
[----:B-1----:R-:W-:-:S05]  /*11190*/  @P0 SHF.R.U32.HI R2, RZ, R0, R5 ;  /* 0x00000000ff020219 */ /* 0x002fca0000011605 */
[----:B------:R-:W-:-:S04]  /*111a0*/  IMAD.MOV R0, RZ, RZ, -R2 ;  /* 0x000000ffff007224 */ /* 0x000fc800078e0a02 */
        /* <DEDUP_REMOVED lines=22> */
.L_x_1053:
[----:B------:R-:W-:Y:S01]  /*11310*/  IMAD R5, R23, 0x8, R16 ;  /* 0x0000000817057824 */ /* 0x000fe200078e0210 */
[----:B------:R-:W-:Y:S01]  /*11320*/  SHF.L.U32 R2, R26, 0x1f, RZ ;  /* 0x0000001f1a027819 */ /* 0x000fe200000006ff */
[----:B------:R-:W-:Y:S03]  /*11330*/  BSSY B1, `(.L_x_1054) ;  /* 0x0000003000017945 */ /* 0x000fe60003800000 */
[----:B------:R-:W0:Y:S02]  /*11340*/  SYNCS.PHASECHK.TRANS64.TRYWAIT P0, [R5+URZ+0x16840], R2 ;  /* 0x01684002050075a7 */ /* 0x000e24000800017f */
[----:B0-----:R-:W-:Y:S05]  /*11350*/  @!P0 BRA `(.L_x_1055) ;  /* 0x0000003800148947 */ /* 0x001fea0003800000 */
.L_x_1139:
[----:B------:R-:W-:Y:S05]  /*11360*/  BSYNC B1 ;  /* 0x0000000000017941 */ /* 0x000fea0003800000 */
.L_x_1054:
[----:B------:R-:W1:Y:S01]  /*11370*/  S2R R12, SR_TID.X ;  /* 0x00000000000c7919 */ /* 0x000e620000002100 */
[----:B------:R-:W-:Y:S01]  /*11380*/  SHF.R.S32.HI R21, RZ, 0x1f, R0 ;  /* 0x0000001fff157819 */ /* 0x000fe20000011400 */
[----:B------:R-:W-:Y:S01]  /*11390*/  ULDC.64 UR4, c[0x0][0x300] ;  /* 0x0000c00000047ab9 */ /* 0x000fe20000000a00 */
[----:B------:R-:W-:Y:S01]  /*113a0*/  LOP3.LUT P1, RZ, R19, 0x1, RZ, 0xc0, !PT ;  /* 0x0000000113ff7812 */ /* 0x000fe2000782c0ff */
[----:B0-----:R-:W-:-:S04]  /*113b0*/  IMAD.WIDE.U32 R2, R0, UR4, RZ ;  /* 0x0000000400027c25 */ /* 0x001fc8000f8e00ff */
        /* <DEDUP_REMOVED lines=10> */
[----:B-1----:R-:W-:Y:S02]  /*11460*/  IMAD.SHL.U32 R9, R12, 0x8, RZ ;  /* 0x000000080c097824 */ /* 0x002fe400078e00ff */
[C---:B------:R-:W-:Y:S02]  /*11470*/  IMAD R7, R22.reuse, UR5, R7 ;  /* 0x0000000516077c24 */ /* 0x040fe4000f8e0207 */
[----:B------:R-:W-:Y:S01]  /*11480*/  IMAD.WIDE.U32 R2, R22, UR4, R2 ;  /* 0x0000000416027c25 */ /* 0x000fe2000f8e0002 */
[----:B------:R-:W-:Y:S01]  /*11490*/  LOP3.LUT R9, R9, 0x1f8, RZ, 0xc0, !PT ;  /* 0x000001f809097812 */ /* 0x000fe200078ec0ff */
[----:B------:R-:W-:-:S02]  /*114a0*/  ULDC.64 UR4, c[0x0][0x2e8] ;  /* 0x0000ba0000047ab9 */ /* 0x000fc40000000a00 */
[----:B------:R-:W-:Y:S01]  /*114b0*/  IMAD.SHL.U32 R11, R12, 0x8, RZ ;  /* 0x000000080c0b7824 */ /* 0x000fe200078e00ff */
[----:B------:R-:W-:Y:S01]  /*114c0*/  LOP3.LUT R9, R9, 0x38, R12, 0x78, !PT ;  /* 0x0000003809097812 */ /* 0x000fe200078e780c */
[----:B------:R-:W-:Y:S01]  /*114d0*/  IMAD.IADD R7, R7, 0x1, R3 ;  /* 0x0000000107077824 */ /* 0x000fe200078e0203 */
[C---:B------:R-:W-:Y:S01]  /*114e0*/  LEA R8, P0, R2.reuse, UR4, 0x1 ;  /* 0x0000000402087c11 */ /* 0x040fe2000f8008ff */
        /* <DEDUP_REMOVED lines=48> */
.L_x_1157:
        /* <DEDUP_REMOVED lines=8> */
.L_x_1057:
        /* <DEDUP_REMOVED lines=11> */
.L_x_1058:
[----:B------:R1:W-:Y:S01]  /*11920*/  SYNCS.ARRIVE.TRANS64.A1T0 RZ, [R5+URZ+0x16830], RZ ;  /* 0x016830ff05ff79a7 */ /* 0x0003e2000810003f */
[----:B------:R-:W-:Y:S05]  /*11930*/  @!P2 BRA `(.L_x_1059) ;  /* 0x000000000004a947 */ /* 0x000fea0003800000 */
[----:B------:R-:W-:Y:S01]  /*11940*/  BPT.TRAP 0x1 ;  /* 0x000000040000795c */ /* 0x000fe20000300000 */
.L_x_1059:
[----:B------:R-:W-:Y:S01]  /*11950*/  SHF.L.U32 R2, R20, 0x1f, RZ ;  /* 0x0000001f14027819 */ /* 0x000fe200000006ff */
[----:B-1----:R-:W-:Y:S01]  /*11960*/  IMAD R5, R6, 0x8, R16 ;  /* 0x0000000806057824 */ /* 0x002fe200078e0210 */
[----:B------:R-:W-:Y:S03]  /*11970*/  BSSY B1, `(.L_x_1060) ;  /* 0x0000003000017945 */ /* 0x000fe60003800000 */
[----:B------:R-:W1:Y:S02]  /*11980*/  SYNCS.PHASECHK.TRANS64.TRYWAIT P0, [R5+URZ+0x16860], R2 ;  /* 0x01686002050075a7 */ /* 0x000e64000800017f */
[----:B-1----:R-:W-:Y:S05]  /*11990*/  @!P0 BRA `(.L_x_1061) ;  /* 0x0000003800d48947 */ /* 0x002fea0003800000 */
.L_x_1158:
[----:B------:R-:W-:Y:S05]  /*119a0*/  BSYNC B1 ;  /* 0x0000000000017941 */ /* 0x000fea0003800000 */
.L_x_1060:
[----:B------:R-:W0:Y:S01]  /*119b0*/  S2R R3, SR_TID.X ;  /* 0x0000000000037919 */ /* 0x000e220000002100 */
[----:B-1----:R-:W-:Y:S01]  /*119c0*/  IMAD.MOV.U32 R2, RZ, RZ, -0x80 ;  /* 0xffffff80ff027424 */ /* 0x002fe200078e00ff */
[----:B------:R-:W-:Y:S01]  /*119d0*/  UMOV UR4, 0xffffffff ;  /* 0xffffffff00047882 */ /* 0x000fe20000000000 */
[----:B------:R-:W-:Y:S02]  /*119e0*/  LOP3.LUT P1, RZ, R19, 0x2, RZ, 0xc0, !PT ;  /* 0x0000000213ff7812 */ /* 0x000fe4000782c0ff */
[----:B------:R-:W-:Y:S02]  /*119f0*/  IMAD R2, R27, R2, UR36 ;  /* 0x000000241b027e24 */ /* 0x000fe4000f8e0202 */
[C---:B0-----:R-:W-:Y:S02]  /*11a00*/  IMAD.SHL.U32 R8, R3.reuse, 0x8, RZ ;  /* 0x0000000803087824 */ /* 0x041fe400078e00ff */
[----:B------:R-:W-:-:S03]  /*11a10*/  IMAD.SHL.U32 R9, R3, 0x8, RZ ;  /* 0x0000000803097824 */ /* 0x000fc600078e00ff */
[----:B------:R-:W-:-:S04]  /*11a20*/  LOP3.LUT R8, R8, 0x1f8, RZ, 0xc0, !PT ;  /* 0x000001f808087812 */ /* 0x000fc800078ec0ff */
[----:B------:R-:W-:Y:S02]  /*11a30*/  LOP3.LUT R8, R8, 0x38, R3, 0x78, !PT ;  /* 0x0000003808087812 */ /* 0x000fe400078e7803 */
[----:B------:R-:W-:Y:S02]  /*11a40*/  LOP3.LUT R3, R3, 0x7f, RZ, 0xc0, !PT ;  /* 0x0000007f03037812 */ /* 0x000fe400078ec0ff */
[----:B------:R-:W-:Y:S02]  /*11a50*/  LOP3.LUT R8, R8, 0x200, R9, 0xf8, !PT ;  /* 0x0000020008087812 */ /* 0x000fe400078ef809 */
[----:B------:R-:W-:-:S03]  /*11a60*/  SHF.R.U32.HI R3, RZ, 0x3, R3 ;  /* 0x00000003ff037819 */ /* 0x000fc60000011603 */
[----:B------:R-:W-:Y:S02]  /*11a70*/  IMAD R6, R6, 0x2000, R8 ;  /* 0x0000200006067824 */ /* 0x000fe400078e0208 */
[----:B------:R-:W-:Y:S01]  /*11a80*/  IMAD.IADD R8, R2, 0x1, -R3 ;  /* 0x0000000102087824 */ /* 0x000fe200078e0a03 */
[----:B------:R-:W-:Y:S06]  /*11a90*/  BRA.DIV UR4, `(.L_x_1062) ;  /* 0x0000003a04a87947 */ /* 0x000fec000b800000 */
[----:B------:R-:W0:Y:S01]  /*11aa0*/  SHFL.IDX PT, R2, R17, RZ, 0x181f ;  /* 0x00181fff11027589 */ /* 0x000e2200000e0000 */
[----:B------:R-:W-:-:S03]  /*11ab0*/  IMAD R6, R6, 0x2, R16 ;  /* 0x0000000206067824 */ /* 0x000fc600078e0210 */
[----:B------:R-:W1:Y:S01]  /*11ac0*/  SHFL.IDX PT, R3, R18, RZ, 0x181f ;  /* 0x00181fff12037589 */ /* 0x000e6200000e0000 */
[----:B0-----:R-:W-:-:S05]  /*11ad0*/  IADD3 R2, P0, R2, R7, RZ ;  /* 0x0000000702027210 */ /* 0x001fca0007f1e0ff */
[----:B-1----:R-:W-:Y:S01]  /*11ae0*/  IMAD.X R3, RZ, RZ, R3, P0 ;  /* 0x000000ffff037224 */ /* 0x002fe200000e0603 */
[----:B------:R-:W-:-:S13]  /*11af0*/  ISETP.LT.OR P0, PT, R8, 0x1, P1 ;  /* 0x000000010800780c */ /* 0x000fda0000f01670 */
[----:B------:R-:W-:Y:S01]  /*11b00*/  @!PT LDS RZ, [RZ] ;  /* 0x00000000fffff984 */ /* 0x000fe20000000800 */
[----:B------:R0:W-:Y:S04]  /*11b10*/  LDGSTS.E.BYPASS.LTC128B.128 [R6+0x400], desc[UR52][R2.64], !P0 ;  /* 0x0040000002067fae */ /* 0x0001e8000c101d74 */
[----:B0-----:R-:W0:Y:S04]  /*11b20*/  SHFL.IDX PT, R2, R17, 0x1, 0x181f ;  /* 0x00381f0011027f89 */ /* 0x001e2800000e0000 */
[----:B------:R-:W1:Y:S01]  /*11b30*/  SHFL.IDX PT, R3, R18, 0x1, 0x181f ;  /* 0x00381f0012037f89 */ /* 0x000e6200000e0000 */
[----:B0-----:R-:W-:-:S05]  /*11b40*/  IADD3 R2, P0, R2, R7, RZ ;  /* 0x0000000702027210 */ /* 0x001fca0007f1e0ff */
[----:B-1----:R-:W-:Y:S01]  /*11b50*/  IMAD.X R3, RZ, RZ, R3, P0 ;  /* 0x000000ffff037224 */ /* 0x002fe200000e0603 */
[----:B------:R-:W-:-:S13]  /*11b60*/  ISETP.LT.OR P0, PT, R8, 0x11, P1 ;  /* 0x000000110800780c */ /* 0x000fda0000f01670 */
        /* <DEDUP_REMOVED lines=26> */
[----:B------:R-:W1:Y:S04]  /*11d10*/  SHFL.IDX PT, R3, R18, 0x6, 0x181f ;  /* 0x00d81f0012037f89 */ /* 0x000e6800000e0000 */
[----:B------:R-:W2:Y:S01]  /*11d20*/  SHFL.IDX PT, R18, R18, 0x7, 0x181f ;  /* 0x00f81f0012127f89 */ /* 0x000ea200000e0000 */
[----:B0-----:R-:W-:-:S05]  /*11d30*/  IADD3 R2, P0, R2, R7, RZ ;  /* 0x0000000702027210 */ /* 0x001fca0007f1e0ff */
[----:B-1----:R-:W-:Y:S01]  /*11d40*/  IMAD.X R3, RZ, RZ, R3, P0 ;  /* 0x000000ffff037224 */ /* 0x002fe200000e0603 */
[----:B------:R-:W-:-:S13]  /*11d50*/  ISETP.LT.OR P0, PT, R8, 0x61, P1 ;  /* 0x000000610800780c */ /* 0x000fda0000f01670 */
[----:B------:R0:W-:Y:S04]  /*11d60*/  LDGSTS.E.BYPASS.LTC128B.128 [R6+0x3400], desc[UR52][R2.64], !P0 ;  /* 0x0340000002067fae */ /* 0x0001e8000c101d74 */
[----:B0-2---:R0:W1:Y:S02]  /*11d70*/  SHFL.IDX PT, R2, R17, 0x7, 0x181f ;  /* 0x00f81f0011027f89 */ /* 0x00506400000e0000 */
.L_x_1176:
[----:B-1----:R-:W-:Y:S01]  /*11d80*/  IADD3 R2, P0, R2, R7, RZ ;  /* 0x0000000702027210 */ /* 0x002fe20007f1e0ff */
[----:B------:R-:W-:Y:S02]  /*11d90*/  ULDC.64 UR4, c[0x0][0x328] ;  /* 0x0000ca0000047ab9 */ /* 0x000fe40000000a00 */
[----:B------:R-:W-:Y:S02]  /*11da0*/  IMAD R21, R21, UR4, RZ ;  /* 0x0000000415157c24 */ /* 0x000fe4000f8e02ff */
[----:B------:R-:W-:Y:S01]  /*11db0*/  IMAD.X R3, RZ, RZ, R18, P0 ;  /* 0x000000ffff037224 */ /* 0x000fe200000e0612 */
[----:B------:R-:W-:Y:S01]  /*11dc0*/  ISETP.LT.OR P0, PT, R8, 0x71, P1 ;  /* 0x000000710800780c */ /* 0x000fe20000f01670 */
[----:B------:R-:W-:-:S12]  /*11dd0*/  IMAD R21, R0, UR5, R21 ;  /* 0x0000000500157c24 */ /* 0x000fd8000f8e0215 */
[----:B------:R-:W-:Y:S01]  /*11de0*/  @!PT LDS RZ, [RZ] ;  /* 0x00000000fffff984 */ /* 0x000fe20000000800 */
[----:B------:R-:W-:Y:S01]  /*11df0*/  @!PT LDS RZ, [RZ] ;  /* 0x00000000fffff984 */ /* 0x000fe20000000800 */
[----:B------:R-:W-:Y:S01]  /*11e00*/  @!PT LDS RZ, [RZ] ;  /* 0x00000000fffff984 */ /* 0x000fe20000000800 */
[----:B------:R1:W-:Y:S02]  /*11e10*/  LDGSTS.E.BYPASS.LTC128B.128 [R6+0x3c00], desc[UR52][R2.64], !P0 ;  /* 0x03c0000002067fae */ /* 0x0003e4000c101d74 */
[----:B-1----:R-:W-:Y:S01]  /*11e20*/  IMAD.WIDE.U32 R2, R0, UR4, RZ ;  /* 0x0000000400027c25 */ /* 0x002fe2000f8e00ff */
[----:B------:R-:W-:Y:S01]  /*11e30*/  ULDC.64 UR4, c[0x0][0x338] ;  /* 0x0000ce0000047ab9 */ /* 0x000fe20000000a00 */
[----:B------:R-:W-:Y:S02]  /*11e40*/  NOP ;  /* 0x0000000000007918 */ /* 0x000fe40000000000 */
        /* <DEDUP_REMOVED lines=10> */
[----:B0-----:R-:W-:Y:S01]  /*11ef0*/  LEA R17, P0, R2, UR4, 0x1 ;  /* 0x0000000402117c11 */ /* 0x001fe2000f8008ff */
[----:B------:R-:W-:-:S05]  /*11f00*/  IMAD.IADD R3, R7, 0x1, R3 ;  /* 0x0000000107037824 */ /* 0x000fca00078e0203 */
[----:B------:R-:W-:Y:S02]  /*11f10*/  LEA.HI.X R18, R2, UR5, R3, 0x1, P0 ;  /* 0x0000000502127c11 */ /* 0x000fe400080f0c03 */
[----:B------:R-:W-:-:S13]  /*11f20*/  PLOP3.LUT P0, PT, PT, PT, PT, 0x80, 0x0 ;  /* 0x000000000000781c */ /* 0x000fda0003f0f070 */
.L_x_1063:
        /* <DEDUP_REMOVED lines=11> */
.L_x_1064:
[C---:B------:R-:W-:Y:S01]  /*11fe0*/  ISETP.GT.AND P0, PT, R24.reuse, UR45, PT ;  /* 0x0000002d18007c0c */ /* 0x040fe2000bf04270 */
[----:B------:R1:W-:Y:S01]  /*11ff0*/  SYNCS.ARRIVE.TRANS64.A1T0 RZ, [R5+URZ+0x16850], RZ ;  /* 0x016850ff05ff79a7 */ /* 0x0003e2000810003f */
[----:B------:R-:W-:Y:S02]  /*12000*/  VIADD R7, R24, 0xffffffff ;  /* 0xffffffff18077836 */ /* 0x000fe40000000000 */
[----:B------:R-:W-:Y:S02]  /*12010*/  IMAD.MOV.U32 R6, RZ, RZ, R23 ;  /* 0x000000ffff067224 */ /* 0x000fe400078e0017 */
[----:B------:R-:W-:Y:S02]  /*12020*/  IMAD.MOV.U32 R20, RZ, RZ, R26 ;  /* 0x000000ffff147224 */ /* 0x000fe400078e001a */
[----:B------:R-:W-:-:S05]  /*12030*/  IMAD.MOV.U32 R27, RZ, RZ, R24 ;  /* 0x000000ffff1b7224 */ /* 0x000fca00078e0018 */
[----:B-1----:R-:W-:Y:S05]  /*12040*/  @P0 BRA `(.L_x_1065) ;  /* 0xfffffff0000c0947 */ /* 0x002fea000383ffff */
[----:B------:R-:W-:Y:S05]  /*12050*/  BSYNC B0 ;  /* 0x0000000000007941 */ /* 0x000fea0003800000 */
.L_x_1052:
        /* <DEDUP_REMOVED lines=16> */
[----:B0-----:R-:W-:-:S05]  /*12160*/  IADD3 R0, R0, UR48, R7 ;  /* 0x0000003000007c10 */ /* 0x001fca000fffe007 */
[----:B------:R1:W-:Y:S02]  /*12170*/  STL [R1+0xc], R0 ;  /* 0x00000c0001007387 */ /* 0x0003e40000100800 */
.L_x_1067:
[----:B------:R-:W-:Y:S05]  /*12180*/  BSYNC B0 ;  /* 0x0000000000007941 */ /* 0x000fea0003800000 */
.L_x_1066:
[----:B-1----:R-:W-:-:S05]  /*12190*/  IMAD.U32 R0, RZ, RZ, UR46 ;  /* 0x0000002eff007e24 */ /* 0x002fca000f8e00ff */
[----:B------:R-:W-:-:S13]  /*121a0*/  ISETP.NE.AND P0, PT, R0, 0x3, PT ;  /* 0x000000030000780c */ /* 0x000fda0003f05270 */
[----:B------:R-:W-:Y:S05]  /*121b0*/  @!P0 BRA `(.L_x_1068) ;  /* 0x0000000000048947 */ /* 0x000fea0003800000 */
[----:B------:R-:W-:Y:S01]  /*121c0*/  BPT.TRAP 0x1 ;  /* 0x000000040000795c */ /* 0x000fe20000300000 */
.L_x_1068:
[----:B------:R-:W-:Y:S01]  /*121d0*/  IMAD R4, R23, 0x8, R16 ;  /* 0x0000000817047824 */ /* 0x000fe200078e0210 */
[----:B0-----:R-:W-:Y:S01]  /*121e0*/  SHF.L.U32 R3, R26, 0x1f, RZ ;  /* 0x0000001f1a037819 */ /* 0x001fe200000006ff */
[----:B------:R-:W-:Y:S03]  /*121f0*/  BSSY B0, `(.L_x_1069) ;  /* 0x0000003000007945 */ /* 0x000fe60003800000 */
[----:B------:R-:W0:Y:S02]  /*12200*/  SYNCS.PHASECHK.TRANS64.TRYWAIT P0, [R4+URZ+0x16860], R3 ;  /* 0x01686003040075a7 */ /* 0x000e24000800017f */
[----:B0-----:R-:W-:Y:S05]  /*12210*/  @!P0 BRA `(.L_x_1070) ;  /* 0x0000003c00108947 */ /* 0x001fea0003800000 */
.L_x_1177:
[----:B------:R-:W-:Y:S05]  /*12220*/  BSYNC B0 ;  /* 0x0000000000007941 */ /* 0x000fea0003800000 */
.L_x_1069:
[----:B------:R-:W1:Y:S01]  /*12230*/  S2R R7, SR_TID.X ;  /* 0x0000000000077919 */ /* 0x000e620000002100 */
[----:B------:R-:W-:Y:S01]  /*12240*/  IMAD.MOV.U32 R5, RZ, RZ, -0x80 ;  /* 0xffffff80ff057424 */ /* 0x000fe200078e00ff */
[----:B------:R-:W-:Y:S01]  /*12250*/  UMOV UR4, 0xffffffff ;  /* 0xffffffff00047882 */ /* 0x000fe20000000000 */
[----:B------:R-:W-:Y:S02]  /*12260*/  LOP3.LUT P2, RZ, R19, 0x2, RZ, 0xc0, !PT ;  /* 0x0000000213ff7812 */ /* 0x000fe4000784c0ff */
[----:B------:R-:W-:Y:S02]  /*12270*/  IMAD R5, R24, R5, UR36 ;  /* 0x0000002418057e24 */ /* 0x000fe4000f8e0205 */
[C---:B-1----:R-:W-:Y:S01]  /*12280*/  IMAD.SHL.U32 R0, R7.reuse, 0x8, RZ ;  /* 0x0000000807007824 */ /* 0x042fe200078e00ff */
[C---:B------:R-:W-:Y:S01]  /*12290*/  LOP3.LUT R6, R7.reuse, 0x7f, RZ, 0xc0, !PT ;  /* 0x0000007f07067812 */ /* 0x040fe200078ec0ff */
[----:B------:R-:W-:-:S03]  /*122a0*/  IMAD.SHL.U32 R2, R7, 0x8, RZ ;  /* 0x0000000807027824 */ /* 0x000fc600078e00ff */
[----:B------:R-:W-:Y:S02]  /*122b0*/  LOP3.LUT R0, R0, 0x1f8, RZ, 0xc0, !PT ;  /* 0x000001f800007812 */ /* 0x000fe400078ec0ff */
[----:B------:R-:W-:Y:S02]  /*122c0*/  SHF.R.U32.HI R6, RZ, 0x3, R6 ;  /* 0x00000003ff067819 */ /* 0x000fe40000011606 */
[----:B------:R-:W-:-:S03]  /*122d0*/  LOP3.LUT R0, R0, 0x38, R7, 0x78, !PT ;  /* 0x0000003800007812 */ /* 0x000fc600078e7807 */
[----:B------:R-:W-:Y:S01]  /*122e0*/  IMAD.IADD R5, R5, 0x1, -R6 ;  /* 0x0000000105057824 */ /* 0x000fe200078e0a06 */
[----:B------:R-:W-:-:S05]  /*122f0*/  LOP3.LUT R0, R0, 0x200, R2, 0xf8, !PT ;  /* 0x0000020000007812 */ /* 0x000fca00078ef802 */
[----:B------:R-:W-:Y:S01]  /*12300*/  IMAD R0, R23, 0x2000, R0 ;  /* 0x0000200017007824 */ /* 0x000fe200078e0200 */
[----:B------:R-:W-:Y:S06]  /*12310*/  BRA.DIV UR4, `(.L_x_1071) ;  /* 0x0000003a04e47947 */ /* 0x000fec000b800000 */
[----:B------:R-:W1:Y:S01]  /*12320*/  S2R R2, SR_TID.X ;  /* 0x0000000000027919 */ /* 0x000e620000002100 */
[----:B------:R-:W-:Y:S01]  /*12330*/  IMAD R0, R0, 0x2, R16 ;  /* 0x0000000200007824 */ /* 0x000fe200078e0210 */
[----:B------:R-:W2:Y:S04]  /*12340*/  SHFL.IDX PT, R14, R17, RZ, 0x181f ;  /* 0x00181fff110e7589 */ /* 0x000ea800000e0000 */
[----:B0-----:R-:W0:Y:S04]  /*12350*/  SHFL.IDX PT, R3, R18, RZ, 0x181f ;  /* 0x00181fff12037589 */ /* 0x001e2800000e0000 */
[----:B------:R-:W-:Y:S04]  /*12360*/  SHFL.IDX PT, R7, R18, 0x1, 0x181f ;  /* 0x00381f0012077f89 */ /* 0x000fe800000e0000 */
[----:B------:R-:W-:Y:S04]  /*12370*/  SHFL.IDX PT, R9, R17, 0x2, 0x181f ;  /* 0x00581f0011097f89 */ /* 0x000fe800000e0000 */
[----:B------:R-:W-:Y:S01]  /*12380*/  SHFL.IDX PT, R8, R18, 0x2, 0x181f ;  /* 0x00581f0012087f89 */ /* 0x000fe200000e0000 */
[----:B-1----:R-:W-:-:S05]  /*12390*/  IMAD.SHL.U32 R2, R2, 0x8, RZ ;  /* 0x0000000802027824 */ /* 0x002fca00078e00ff */
[----:B------:R-:W-:-:S05]  /*123a0*/  LOP3.LUT R2, R2, 0x38, RZ, 0xc0, !PT ;  /* 0x0000003802027812 */ /* 0x000fca00078ec0ff */
[----:B------:R-:W-:-:S05]  /*123b0*/  IMAD.SHL.U32 R6, R2, 0x2, RZ ;  /* 0x0000000202067824 */ /* 0x000fca00078e00ff */
[----:B--2---:R-:W-:Y:S02]  /*123c0*/  IADD3 R2, P0, R14, R6, RZ ;  /* 0x000000060e027210 */ /* 0x004fe40007f1e0ff */
[----:B------:R-:W1:Y:S03]  /*123d0*/  SHFL.IDX PT, R14, R17, 0x1, 0x181f ;  /* 0x00381f00110e7f89 */ /* 0x000e6600000e0000 */
[----:B0-----:R-:W-:Y:S01]  /*123e0*/  IMAD.X R3, RZ, RZ, R3, P0 ;  /* 0x000000ffff037224 */ /* 0x001fe200000e0603 */
[----:B------:R-:W-:-:S13]  /*123f0*/  ISETP.LT.OR P0, PT, R5, 0x1, P2 ;  /* 0x000000010500780c */ /* 0x000fda0001701670 */
[----:B------:R1:W-:Y:S02]  /*12400*/  LDGSTS.E.BYPASS.LTC128B.128 [R0+0x400], desc[UR52][R2.64], !P0 ;  /* 0x0040000002007fae */ /* 0x0003e4000c101d74 */
[----:B-1----:R-:W-:Y:S02]  /*12410*/  IADD3 R2, P0, R14, R6, RZ ;  /* 0x000000060e027210 */ /* 0x002fe40007f1e0ff */
[----:B------:R-:W0:Y:S03]  /*12420*/  SHFL.IDX PT, R14, R17, 0x3, 0x181f ;  /* 0x00781f00110e7f89 */ /* 0x000e2600000e0000 */
[----:B------:R-:W-:Y:S01]  /*12430*/  IMAD.X R3, RZ, RZ, R7, P0 ;  /* 0x000000ffff037224 */ /* 0x000fe200000e0607 */
[----:B------:R-:W-:Y:S01]  /*12440*/  ISETP.LT.OR P0, PT, R5, 0x11, P2 ;  /* 0x000000110500780c */ /* 0x000fe20001701670 */
[----:B------:R-:W1:-:S12]  /*12450*/  SHFL.IDX PT, R7, R18, 0x3, 0x181f ;  /* 0x00781f0012077f89 */ /* 0x000e5800000e0000 */
[----:B------:R2:W-:Y:S02]  /*12460*/  LDGSTS.E.BYPASS.LTC128B.128 [R0+0xc00], desc[UR52][R2.64], !P0 ;  /* 0x00c0000002007fae */ /* 0x0005e4000c101d74 */
[----:B--2---:R-:W-:Y:S02]  /*12470*/  IADD3 R2, P0, R9, R6, RZ ;  /* 0x0000000609027210 */ /* 0x004fe40007f1e0ff */
[----:B------:R-:W2:Y:S03]  /*12480*/  SHFL.IDX PT, R9, R17, 0x4, 0x181f ;  /* 0x00981f0011097f89 */ /* 0x000ea600000e0000 */
[----:B------:R-:W-:Y:S01]  /*12490*/  IMAD.X R3, RZ, RZ, R8, P0 ;  /* 0x000000ffff037224 */ /* 0x000fe200000e0608 */
[----:B------:R-:W-:Y:S01]  /*124a0*/  ISETP.LT.OR P0, PT, R5, 0x21, P2 ;  /* 0x000000210500780c */ /* 0x000fe20001701670 */
[----:B------:R-:W3:-:S12]  /*124b0*/  SHFL.IDX PT, R8, R18, 0x4, 0x181f ;  /* 0x00981f0012087f89 */ /* 0x000ed800000e0000 */
[----:B------:R0:W-:Y:S02]  /*124c0*/  LDGSTS.E.BYPASS.LTC128B.128 [R0+0x1400], desc[UR52][R2.64], !P0 ;  /* 0x0140000002007fae */ /* 0x0001e4000c101d74 */
[----:B0-----:R-:W-:Y:S02]  /*124d0*/  IADD3 R2, P0, R14, R6, RZ ;  /* 0x000000060e027210 */ /* 0x001fe40007f1e0ff */
[----:B------:R-:W0:Y:S03]  /*124e0*/  SHFL.IDX PT, R14, R17, 0x5, 0x181f ;  /* 0x00b81f00110e7f89 */ /* 0x000e2600000e0000 */
[----:B-1----:R-:W-:Y:S01]  /*124f0*/  IMAD.X R3, RZ, RZ, R7, P0 ;  /* 0x000000ffff037224 */ /* 0x002fe200000e0607 */
[----:B------:R-:W-:Y:S01]  /*12500*/  ISETP.LT.OR P0, PT, R5, 0x31, P2 ;  /* 0x000000310500780c */ /* 0x000fe20001701670 */
[----:B------:R-:W1:-:S12]  /*12510*/  SHFL.IDX PT, R7, R18, 0x5, 0x181f ;  /* 0x00b81f0012077f89 */ /* 0x000e5800000e0000 */
[----:B------:R2:W-:Y:S02]  /*12520*/  LDGSTS.E.BYPASS.LTC128B.128 [R0+0x1c00], desc[UR52][R2.64], !P0 ;  /* 0x01c0000002007fae */ /* 0x0005e4000c101d74 */
[----:B--2---:R-:W-:Y:S02]  /*12530*/  IADD3 R2, P0, R9, R6, RZ ;  /* 0x0000000609027210 */ /* 0x004fe40007f1e0ff */
[----:B------:R-:W2:Y:S03]  /*12540*/  SHFL.IDX PT, R9, R17, 0x6, 0x181f ;  /* 0x00d81f0011097f89 */ /* 0x000ea600000e0000 */
[----:B---3--:R-:W-:Y:S01]  /*12550*/  IMAD.X R3, RZ, RZ, R8, P0 ;  /* 0x000000ffff037224 */ /* 0x008fe200000e0608 */
[----:B------:R-:W-:Y:S01]  /*12560*/  ISETP.LT.OR P0, PT, R5, 0x41, P2 ;  /* 0x000000410500780c */ /* 0x000fe20001701670 */
[----:B------:R-:W3:-:S12]  /*12570*/  SHFL.IDX PT, R8, R18, 0x6, 0x181f ;  /* 0x00d81f0012087f89 */ /* 0x000ed800000e0000 */
[----:B------:R0:W-:Y:S02]  /*12580*/  LDGSTS.E.BYPASS.LTC128B.128 [R0+0x2400], desc[UR52][R2.64], !P0 ;  /* 0x0240000002007fae */ /* 0x0001e4000c101d74 */
[----:B0-----:R-:W-:Y:S02]  /*12590*/  IADD3 R2, P0, R14, R6, RZ ;  /* 0x000000060e027210 */ /* 0x001fe40007f1e0ff */
[----:B------:R0:W4:Y:S03]  /*125a0*/  SHFL.IDX PT, R14, R17, 0x7, 0x181f ;  /* 0x00f81f00110e7f89 */ /* 0x00012600000e0000 */
[----:B-1----:R-:W-:Y:S01]  /*125b0*/  IMAD.X R3, RZ, RZ, R7, P0 ;  /* 0x000000ffff037224 */ /* 0x002fe200000e0607 */
[----:B------:R-:W-:Y:S01]  /*125c0*/  ISETP.LT.OR P0, PT, R5, 0x51, P2 ;  /* 0x000000510500780c */ /* 0x000fe20001701670 */
[----:B------:R0:W1:-:S12]  /*125d0*/  SHFL.IDX PT, R7, R18, 0x7, 0x181f ;  /* 0x00f81f0012077f89 */ /* 0x00005800000e0000 */
[----:B------:R2:W-:Y:S02]  /*125e0*/  LDGSTS.E.BYPASS.LTC128B.128 [R0+0x2c00], desc[UR52][R2.64], !P0 ;  /* 0x02c0000002007fae */ /* 0x0005e4000c101d74 */
[----:B--2---:R-:W-:-:S05]  /*125f0*/  IADD3 R2, P0, R9, R6, RZ ;  /* 0x0000000609027210 */ /* 0x004fca0007f1e0ff */
[----:B---3--:R-:W-:Y:S01]  /*12600*/  IMAD.X R3, RZ, RZ, R8, P0 ;  /* 0x000000ffff037224 */ /* 0x008fe200000e0608 */
[----:B------:R-:W-:-:S13]  /*12610*/  ISETP.LT.OR P0, PT, R5, 0x61, P2 ;  /* 0x000000610500780c */ /* 0x000fda0001701670 */
[----:B-1--4-:R0:W-:Y:S02]  /*12620*/  LDGSTS.E.BYPASS.LTC128B.128 [R0+0x3400], desc[UR52][R2.64], !P0 ;  /* 0x0340000002007fae */ /* 0x0121e4000c101d74 */
.L_x_1195:
[----:B0-----:R-:W-:-:S05]  /*12630*/  IADD3 R2, P0, R14, R6, RZ ;  /* 0x000000060e027210 */ /* 0x001fca0007f1e0ff */
[----:B------:R-:W-:Y:S01]  /*12640*/  IMAD.X R3, RZ, RZ, R7, P0 ;  /* 0x000000ffff037224 */ /* 0x000fe200000e0607 */
[----:B------:R-:W-:-:S13]  /*12650*/  ISETP.LT.OR P0, PT, R5, 0x71, P2 ;  /* 0x000000710500780c */ /* 0x000fda0001701670 */
[----:B------:R-:W-:Y:S01]  /*12660*/  @!PT LDS RZ, [RZ] ;  /* 0x00000000fffff984 */ /* 0x000fe20000000800 */
[----:B------:R-:W-:Y:S01]  /*12670*/  @!PT LDS RZ, [RZ] ;  /* 0x00000000fffff984 */ /* 0x000fe20000000800 */
[----:B------:R-:W-:Y:S01]  /*12680*/  @!PT LDS RZ, [RZ] ;  /* 0x00000000fffff984 */ /* 0x000fe20000000800 */
[----:B------:R0:W-:Y:S01]  /*12690*/  LDGSTS.E.BYPASS.LTC128B.128 [R0+0x3c00], desc[UR52][R2.64], !P0 ;  /* 0x03c0000002007fae */ /* 0x0001e2000c101d74 */
[----:B------:R-:W-:Y:S01]  /*126a0*/  PLOP3.LUT P0, PT, PT, PT, PT, 0x80, 0x0 ;  /* 0x000000000000781c */ /* 0x000fe20003f0f070 */
[----:B------:R-:W-:-:S12]  /*126b0*/  NOP ;  /* 0x0000000000007918 */ /* 0x000fd80000000000 */
.L_x_1072:
        /* <DEDUP_REMOVED lines=11> */
.L_x_1073:
[----:B------:R2:W-:Y:S01]  /*12770*/  SYNCS.ARRIVE.TRANS64.A1T0 RZ, [R4+URZ+0x16850], RZ ;  /* 0x016850ff04ff79a7 */ /* 0x0005e2000810003f */
[----:B------:R-:W-:-:S05]  /*12780*/  VIADD R23, R23, 0x1 ;  /* 0x0000000117177836 */ /* 0x000fca0000000000 */
[----:B------:R-:W-:-:S04]  /*12790*/  ISETP.NE.AND P0, PT, R23, 0x2, PT ;  /* 0x000000021700780c */ /* 0x000fc80003f05270 */
[----:B------:R-:W-:Y:S02]  /*127a0*/  SEL R3, RZ, 0x1, P0 ;  /* 0x00000001ff037807 */ /* 0x000fe40000000000 */
[----:B------:R-:W-:Y:S02]  /*127b0*/  SEL R23, R23, RZ, P0 ;  /* 0x000000ff17177207 */ /* 0x000fe40000000000 */
[----:B--2---:R-:W-:-:S07]  /*127c0*/  LOP3.LUT R26, R26, R3, RZ, 0x3c, !PT ;  /* 0x000000031a1a7212 */ /* 0x004fce00078e3cff */
.L_x_1033:
[----:B------:R-:W-:Y:S05]  /*127d0*/  BSYNC B7 ;  /* 0x0000000000077941 */ /* 0x000fea0003800000 */
.L_x_1031:
[----:B------:R2:W5:Y:S01]  /*127e0*/  LDL R2, [R1+0xc] ;  /* 0x00000c0001027983 */ /* 0x0005620000100800 */
[----:B------:R-:W-:-:S13]  /*127f0*/  LOP3.LUT P0, RZ, R19, 0x20, RZ, 0xc0, !PT ;  /* 0x0000002013ff7812 */ /* 0x000fda000780c0ff */
[----:B--2---:R-:W-:Y:S05]  /*12800*/  @!P0 BRA `(.L_x_1074) ;  /* 0x0000000000288947 */ /* 0x004fea0003800000 */
[----:B------:R-:W-:Y:S05]  /*12810*/  WARPSYNC.ALL ;  /* 0x0000000000007948 */ /* 0x000fea0003800000 */
[----:B------:R-:W2:Y:S08]  /*12820*/  S2UR UR5, SR_CgaCtaId ;  /* 0x00000000000579c3 */ /* 0x000eb00000008800 */
[----:B------:R-:W-:Y:S06]  /*12830*/  BAR.SYNC.DEFER_BLOCKING 0x5, 0x200 ;  /* 0x0148000000007b1d */ /* 0x000fec0000010000 */
[----:B------:R-:W-:-:S02]  /*12840*/  UMOV UR4, 0x400 ;  /* 0x0000040000047882 */ /* 0x000fc40000000000 */
[----:B--2---:R-:W-:-:S06]  /*12850*/  ULEA UR4, UR5, UR4, 0x18 ;  /* 0x0000000405047291 */ /* 0x004fcc000f8ec03f */
[----:B------:R-:W-:-:S05]  /*12860*/  IMAD.U32 R16, RZ, RZ, UR4 ;  /* 0x00000004ff107e24 */ /* 0x000fca000f8e00ff */
[----:B-----5:R-:W2:Y:S04]  /*12870*/  LDS R2, [R16+0x168d0] ;  /* 0x0168d00010027984 */ /* 0x020ea80000000800 */
[----:B--2---:R3:W-:Y:S01]  /*12880*/  STL [R1+0xc], R2 ;  /* 0x00000c0201007387 */ /* 0x0047e20000100800 */
[----:B------:R-:W-:Y:S06]  /*12890*/  BAR.ARV 0x4, 0x200 ;  /* 0x0108000000007b1d */ /* 0x000fec0000002000 */
[----:B------:R-:W-:Y:S05]  /*128a0*/  BRA `(.L_x_1075) ;  /* 0x00000000002c7947 */ /* 0x000fea0003800000 */
.L_x_1074:
[----:B------:R-:W-:-:S03]  /*128b0*/  UMOV UR4, 0xffffffff ;  /* 0xffffffff00047882 */ /* 0x000fc60000000000 */
[----:B------:R-:W-:Y:S05]  /*128c0*/  BRA.DIV UR4, `(.L_x_1076) ;  /* 0x0000003e04bc7947 */ /* 0x000fea000b800000 */
[----:B-----5:R2:W3:Y:S02]  /*128d0*/  SHFL.IDX PT, R14, R2, RZ, 0x1f ;  /* 0x00001fff020e7589 */ /* 0x0204e400000e0000 */
.L_x_1198:
[----:B------:R-:W4:Y:S01]  /*128e0*/  @!P1 S2R R3, SR_CgaCtaId ;  /* 0x0000000000039919 */ /* 0x000f220000008800 */
[----:B------:R-:W-:Y:S05]  /*128f0*/  WARPSYNC.ALL ;  /* 0x0000000000007948 */ /* 0x000fea0003800000 */
[----:B------:R-:W-:Y:S01]  /*12900*/  BAR.SYNC.DEFER_BLOCKING 0x4, 0x200 ;  /* 0x0108000000007b1d */ /* 0x000fe20000010000 */
[----:B-1----:R-:W-:-:S05]  /*12910*/  @!P1 MOV R0, 0x400 ;  /* 0x0000040000009802 */ /* 0x002fca0000000f00 */
[----:B---3--:R1:W-:Y:S01]  /*12920*/  STL [R1+0xc], R14 ;  /* 0x00000c0e01007387 */ /* 0x0083e20000100800 */
[----:B----4-:R-:W-:-:S05]  /*12930*/  @!P1 LEA R16, R3, R0, 0x18 ;  /* 0x0000000003109211 */ /* 0x010fca00078ec0ff */
[----:B------:R1:W-:Y:S01]  /*12940*/  @!P1 STS [R16+0x168d0], R2 ;  /* 0x0168d00210009388 */ /* 0x0003e20000000800 */
[----:B------:R-:W-:Y:S06]  /*12950*/  BAR.ARV 0x5, 0x200 ;  /* 0x0148000000007b1d */ /* 0x000fec0000002000 */
.L_x_1075:
[----:B-1----:R-:W4:Y:S01]  /*12960*/  LDL R0, [R1+0xc] ;  /* 0x00000c0001007983 */ /* 0x002f220000100800 */
[----:B------:R-:W-:Y:S02]  /*12970*/  ULDC UR4, c[0x0][0xc38] ;  /* 0x00030e0000047ab9 */ /* 0x000fe40000000800 */
[----:B----4-:R-:W-:-:S13]  /*12980*/  ISETP.GE.AND P0, PT, R0, UR4, PT ;  /* 0x0000000400007c0c */ /* 0x010fda000bf06270 */
[----:B------:R-:W-:Y:S05]  /*12990*/  @!P0 BRA `(.L_x_1077) ;  /* 0xffffffbc006c8947 */ /* 0x000fea000383ffff */
.L_x_1022:
[----:B------:R-:W4:Y:S01]  /*129a0*/  LDL.LU R0, [R1+0x10] ;  /* 0x0000100001007983 */ /* 0x000f220000300800 */
[----:B------:R-:W-:Y:S01]  /*129b0*/  BSSY B0, `(.L_x_1078) ;  /* 0x000000b000007945 */ /* 0x000fe20003800000 */
[----:B------:R-:W5:Y:S01]  /*129c0*/  S2R R5, SR_CgaCtaId ;  /* 0x0000000000057919 */ /* 0x000f620000008800 */
[----:B----4-:R-:W-:-:S05]  /*129d0*/  VIADD R0, R0, 0x1 ;  /* 0x0000000100007836 */ /* 0x010fca0000000000 */
[----:B--23--:R-:W-:-:S04]  /*129e0*/  LEA.HI R2, R0, R0, RZ, 0x1 ;  /* 0x0000000000027211 */ /* 0x00cfc800078f08ff */
[----:B------:R-:W-:Y:S02]  /*129f0*/  LOP3.LUT R3, R2, 0xfffffffe, RZ, 0xc0, !PT ;  /* 0xfffffffe02037812 */ /* 0x000fe400078ec0ff */
[----:B------:R-:W-:-:S03]  /*12a00*/  MOV R2, 0x400 ;  /* 0x0000040000027802 */ /* 0x000fc60000000f00 */
[----:B------:R-:W-:Y:S01]  /*12a10*/  IMAD.IADD R0, R0, 0x1, -R3 ;  /* 0x0000000100007824 */ /* 0x000fe200078e0a03 */
[----:B-----5:R-:W-:-:S04]  /*12a20*/  LEA R4, R5, R2, 0x18 ;  /* 0x0000000205047211 */ /* 0x020fc800078ec0ff */
[----:B------:R-:W-:-:S04]  /*12a30*/  SHF.L.U32 R0, R0, 0x1f, RZ ;  /* 0x0000001f00007819 */ /* 0x000fc800000006ff */
[----:B------:R-:W2:Y:S02]  /*12a40*/  SYNCS.PHASECHK.TRANS64.TRYWAIT P0, [R4+URZ+0x16820], R0 ;  /* 0x01682000040075a7 */ /* 0x000ea4000800017f */
[----:B--2---:R-:W-:Y:S05]  /*12a50*/  @!P0 BRA `(.L_x_1079) ;  /* 0x0000003c00808947 */ /* 0x004fea0003800000 */
.L_x_1199:
[----:B-1----:R-:W-:Y:S05]  /*12a60*/  BSYNC B0 ;  /* 0x0000000000007941 */ /* 0x002fea0003800000 */
.L_x_1078:
[----:B------:R-:W-:-:S03]  /*12a70*/  UMOV UR4, 0xffffffff ;  /* 0xffffffff00047882 */ /* 0x000fc60000000000 */
[----:B------:R-:W-:Y:S05]  /*12a80*/  BRA.DIV UR4, `(.L_x_1080) ;  /* 0x0000003e04887947 */ /* 0x000fea000b800000 */
[----:B--2---:R-:W1:Y:S02]  /*12a90*/  S2R R0, SR_TID.X ;  /* 0x0000000000007919 */ /* 0x004e640000002100 */
[----:B-1----:R-:W-:-:S04]  /*12aa0*/  SHF.R.U32.HI R0, RZ, 0x5, R0 ;  /* 0x00000005ff007819 */ /* 0x002fc80000011600 */
[----:B------:R-:W-:-:S05]  /*12ab0*/  LOP3.LUT R0, R0, 0x3, RZ, 0xc0, !PT ;  /* 0x0000000300007812 */ /* 0x000fca00078ec0ff */
[----:B------:R1:W2:Y:S02]  /*12ac0*/  SHFL.IDX PT, R14, R0, RZ, 0x1f ;  /* 0x00001fff000e7589 */ /* 0x0002a400000e0000 */
.L_x_1202:
[----:B--2---:R-:W-:Y:S01]  /*12ad0*/  ISETP.NE.AND P0, PT, R14, RZ, PT ;  /* 0x000000ff0e00720c */ /* 0x004fe20003f05270 */
[----:B------:R-:W-:-:S12]  /*12ae0*/  BSSY B0, `(.L_x_1081) ;  /* 0x0000024000007945 */ /* 0x000fd80003800000 */
[----:B------:R-:W-:Y:S05]  /*12af0*/  @P0 BRA `(.L_x_1082) ;  /* 0x0000000000880947 */ /* 0x000fea0003800000 */
[----:B------:R-:W-:-:S03]  /*12b00*/  UMOV UR4, 0xffffffff ;  /* 0xffffffff00047882 */ /* 0x000fc60000000000 */
[----:B------:R-:W-:Y:S05]  /*12b10*/  BRA.DIV UR4, `(.L_x_1083) ;  /* 0x0000003e04987947 */ /* 0x000fea000b800000 */
[----:B------:R-:W-:-:S13]  /*12b20*/  ELECT P6, URZ, PT ;  /* 0x00000000003f782f */ /* 0x000fda00038c0000 */
.L_x_1205:
[----:B------:R-:W-:Y:S05]  /*12b30*/  @!P6 BRA `(.L_x_1082) ;  /* 0x000000000078e947 */ /* 0x000fea0003800000 */
[----:B------:R-:W-:-:S06]  /*12b40*/  ULOP3.LUT UR4, UR37, 0x2, URZ, 0xfc, !UPT ;  /* 0x0000000225047892 */ /* 0x000fcc000f8efc3f */
[----:B-1----:R-:W-:-:S05]  /*12b50*/  IMAD.U32 R0, RZ, RZ, UR4 ;  /* 0x00000004ff007e24 */ /* 0x002fca000f8e00ff */
[----:B------:R-:W-:-:S13]  /*12b60*/  ISETP.NE.AND P0, PT, R0, 0x3, PT ;  /* 0x000000030000780c */ /* 0x000fda0003f05270 */
[----:B------:R-:W-:Y:S05]  /*12b70*/  @!P0 BRA `(.L_x_1084) ;  /* 0x0000000000048947 */ /* 0x000fea0003800000 */
[----:B------:R-:W-:Y:S01]  /*12b80*/  BPT.TRAP 0x1 ;  /* 0x000000040000795c */ /* 0x000fe20000300000 */
.L_x_1084:
[C---:B------:R-:W-:Y:S01]  /*12b90*/  IMAD R5, R23.reuse, 0x8, R4 ;  /* 0x0000000817057824 */ /* 0x040fe200078e0204 */
[----:B------:R-:W-:Y:S01]  /*12ba0*/  SHF.L.U32 R0, R26, 0x1f, RZ ;  /* 0x0000001f1a007819 */ /* 0x000fe200000006ff */
[----:B------:R-:W-:-:S03]  /*12bb0*/  VIADD R23, R23, 0x1 ;  /* 0x0000000117177836 */ /* 0x000fc60000000000 */
[----:B------:R-:W1:Y:S02]  /*12bc0*/  SYNCS.PHASECHK.TRANS64.TRYWAIT P1, [R5+URZ+0x16840], R0 ;  /* 0x01684000050075a7 */ /* 0x000e64000802017f */
[----:B------:R-:W-:-:S04]  /*12bd0*/  ISETP.NE.AND P2, PT, R23, 0x2, PT ;  /* 0x000000021700780c */ /* 0x000fc80003f45270 */
[----:B------:R-:W-:Y:S01]  /*12be0*/  SEL R3, RZ, 0x1, P2 ;  /* 0x00000001ff037807 */ /* 0x000fe20001000000 */
[----:B-1----:R-:W-:Y:S08]  /*12bf0*/  @!P1 BRA `(.L_x_1085) ;  /* 0x0000003c00809947 */ /* 0x002ff00003800000 */
.L_x_1206:
[----:B------:R-:W-:Y:S02]  /*12c00*/  SEL R23, R23, RZ, P2 ;  /* 0x000000ff17177207 */ /* 0x000fe40001000000 */
[----:B------:R-:W-:Y:S01]  /*12c10*/  LOP3.LUT R2, R26, R3, RZ, 0x3c, !PT ;  /* 0x000000031a027212 */ /* 0x000fe200078e3cff */
[----:B------:R-:W-:Y:S06]  /*12c20*/  @!P0 BRA `(.L_x_1086) ;  /* 0x0000000000048947 */ /* 0x000fec0003800000 */
[----:B------:R-:W-:Y:S01]  /*12c30*/  BPT.TRAP 0x1 ;  /* 0x000000040000795c */ /* 0x000fe20000300000 */
.L_x_1086:
[----:B------:R-:W-:Y:S01]  /*12c40*/  IMAD R23, R23, 0x8, R4 ;  /* 0x0000000817177824 */ /* 0x000fe200078e0204 */
[----:B------:R-:W-:-:S04]  /*12c50*/  SHF.L.U32 R2, R2, 0x1f, RZ ;  /* 0x0000001f02027819 */ /* 0x000fc800000006ff */
[----:B------:R-:W2:Y:S02]  /*12c60*/  SYNCS.PHASECHK.TRANS64.TRYWAIT P1, [R23+URZ+0x16840], R2 ;  /* 0x01684002170075a7 */ /* 0x000ea4000802017f */
[----:B--2---:R-:W-:Y:S05]  /*12c70*/  @!P1 BRA `(.L_x_1087) ;  /* 0x0000003c00749947 */ /* 0x004fea0003800000 */
.L_x_1207:
[----:B------:R-:W-:Y:S05]  /*12c80*/  @!P0 BRA `(.L_x_1088) ;  /* 0x0000000000048947 */ /* 0x000fea0003800000 */
[----:B------:R-:W-:Y:S01]  /*12c90*/  BPT.TRAP 0x1 ;  /* 0x000000040000795c */ /* 0x000fe20000300000 */
.L_x_1088:
[----:B------:R-:W3:Y:S02]  /*12ca0*/  SYNCS.PHASECHK.TRANS64.TRYWAIT P1, [R5+URZ+0x16860], R0 ;  /* 0x01686000050075a7 */ /* 0x000ee4000802017f */
[----:B---3--:R-:W-:Y:S05]  /*12cb0*/  @!P1 BRA `(.L_x_1089) ;  /* 0x0000003c00789947 */ /* 0x008fea0003800000 */
.L_x_1208:
[----:B------:R-:W-:Y:S05]  /*12cc0*/  @!P0 BRA `(.L_x_1090) ;  /* 0x0000000000048947 */ /* 0x000fea0003800000 */
[----:B------:R-:W-:Y:S01]  /*12cd0*/  BPT.TRAP 0x1 ;  /* 0x000000040000795c */ /* 0x000fe20000300000 */
.L_x_1090:
[----:B----4-:R4:W0:Y:S02]  /*12ce0*/  SYNCS.PHASECHK.TRANS64.TRYWAIT P0, [R23+URZ+0x16860], R2 ;  /* 0x01686002170075a7 */ /* 0x010824000800017f */
[----:B0-----:R-:W-:Y:S05]  /*12cf0*/  @!P0 NANOSLEEP.SYNCS 0x989680 ;  /* 0x009896800000895d */ /* 0x001fea0003900000 */
[----:B------:R-:W0:Y:S02]  /*12d00*/  @!P0 SYNCS.PHASECHK.TRANS64 P0, [R23+URZ+0x16860], R2 ;  /* 0x01686002170085a7 */ /* 0x000e24000800007f */
[----:B0-----:R-:W-:Y:S05]  /*12d10*/  @!P0 BRA `(.L_x_1090) ;  /* 0xfffffffc00f08947 */ /* 0x001fea000383ffff */
.L_x_1082:
[----:B------:R-:W-:Y:S05]  /*12d20*/  BSYNC B0 ;  /* 0x0000000000007941 */ /* 0x000fea0003800000 */
.L_x_1081:
[----:B------:R-:W-:Y:S05]  /*12d30*/  EXIT ;  /* 0x000000000000794d */ /* 0x000fea0003800000 */
.L_x_939:
[----:B0-----:R-:W-:-:S04]  /*12d40*/  IMAD.U32 R3, RZ, RZ, UR45 ;  /* 0x0000002dff037e24 */ /* 0x001fc8000f8e00ff */
[----:B------:R0:W1:Y:S03]  /*12d50*/  SYNCS.PHASECHK.TRANS64.TRYWAIT P1, [R3+URZ+0x16800], R0 ;  /* 0x01680000030075a7 */ /* 0x000066000802017f */
[----:B-1----:R-:W-:Y:S05]  /*12d60*/  @!P1 NANOSLEEP.SYNCS 0x989680 ;  /* 0x009896800000995d */ /* 0x002fea0003900000 */
[----:B------:R-:W1:Y:S02]  /*12d70*/  @!P1 SYNCS.PHASECHK.TRANS64 P1, [R3+URZ+0x16800], R0 ;  /* 0x01680000030095a7 */ /* 0x000e64000802007f */
[----:B-1----:R-:W-:Y:S05]  /*12d80*/  @!P1 BRA `(.L_x_939) ;  /* 0xfffffffc00ec9947 */ /* 0x002fea000383ffff */
[----:B------:R-:W-:Y:S05]  /*12d90*/  BRA `(.L_x_1091) ;  /* 0xfffffee800cc7947 */ /* 0x000fea000383ffff */
.L_x_943:
[----:B-1----:R1:W2:Y:S02]  /*12da0*/  SYNCS.PHASECHK.TRANS64.TRYWAIT P1, [R3+URZ+0x16830], R0 ;  /* 0x01683000030075a7 */ /* 0x0022a4000802017f */
[----:B--2---:R-:W-:Y:S05]  /*12db0*/  @!P1 NANOSLEEP.SYNCS 0x989680 ;  /* 0x009896800000995d */ /* 0x004fea0003900000 */
[----:B------:R-:W2:Y:S02]  /*12dc0*/  @!P1 SYNCS.PHASECHK.TRANS64 P1, [R3+URZ+0x16830], R0 ;  /* 0x01683000030095a7 */ /* 0x000ea4000802007f */
[----:B--2---:R-:W-:Y:S05]  /*12dd0*/  @!P1 BRA `(.L_x_943) ;  /* 0xfffffffc00f09947 */ /* 0x004fea000383ffff */
[----:B------:R-:W-:Y:S05]  /*12de0*/  BRA `(.L_x_942) ;  /* 0xfffffee800e87947 */ /* 0x000fea000383ffff */
.L_x_960:
[----:B-1----:R-:W-:-:S04]  /*12df0*/  IMAD.U32 R5, RZ, RZ, UR6 ;  /* 0x00000006ff057e24 */ /* 0x002fc8000f8e00ff */
[----:B------:R1:W2:Y:S03]  /*12e00*/  SYNCS.PHASECHK.TRANS64.TRYWAIT P1, [R5+URZ+0x16830], R0 ;  /* 0x01683000050075a7 */ /* 0x0002a6000802017f */
[----:B--2---:R-:W-:Y:S05]  /*12e10*/  @!P1 NANOSLEEP.SYNCS 0x989680 ;  /* 0x009896800000995d */ /* 0x004fea0003900000 */
[----:B------:R-:W2:Y:S02]  /*12e20*/  @!P1 SYNCS.PHASECHK.TRANS64 P1, [R5+URZ+0x16830], R0 ;  /* 0x01683000050095a7 */ /* 0x000ea4000802007f */
[----:B--2---:R-:W-:Y:S05]  /*12e30*/  @!P1 BRA `(.L_x_960) ;  /* 0xfffffffc00ec9947 */ /* 0x004fea000383ffff */
[----:B------:R-:W-:Y:S05]  /*12e40*/  BRA `(.L_x_957) ;  /* 0xffffff1c007c7947 */ /* 0x000fea000383ffff */
.L_x_964:
[----:B-1----:R-:W-:-:S04]  /*12e50*/  IMAD.U32 R5, RZ, RZ, UR6 ;  /* 0x00000006ff057e24 */ /* 0x002fc8000f8e00ff */
[----:B------:R1:W2:Y:S03]  /*12e60*/  SYNCS.PHASECHK.TRANS64.TRYWAIT P1, [R5+URZ+0x16850], R0 ;  /* 0x01685000050075a7 */ /* 0x0002a6000802017f */
[----:B--2---:R-:W-:Y:S05]  /*12e70*/  @!P1 NANOSLEEP.SYNCS 0x989680 ;  /* 0x009896800000995d */ /* 0x004fea0003900000 */
[----:B------:R-:W2:Y:S02]  /*12e80*/  @!P1 SYNCS.PHASECHK.TRANS64 P1, [R5+URZ+0x16850], R0 ;  /* 0x01685000050095a7 */ /* 0x000ea4000802007f */
[----:B--2---:R-:W-:Y:S05]  /*12e90*/  @!P1 BRA `(.L_x_964) ;  /* 0xfffffffc00ec9947 */ /* 0x004fea000383ffff */
[----:B------:R-:W-:Y:S05]  /*12ea0*/  BRA `(.L_x_961) ;  /* 0xffffff1c00f87947 */ /* 0x000fea000383ffff */
.L_x_983:
[----:B-1----:R-:W-:-:S04]  /*12eb0*/  IMAD.U32 R11, RZ, RZ, UR6 ;  /* 0x00000006ff0b7e24 */ /* 0x002fc8000f8e00ff */
[----:B------:R1:W2:Y:S03]  /*12ec0*/  SYNCS.PHASECHK.TRANS64.TRYWAIT P1, [R11+URZ+0x16830], R0 ;  /* 0x016830000b0075a7 */ /* 0x0002a6000802017f */
[----:B--2---:R-:W-:Y:S05]  /*12ed0*/  @!P1 NANOSLEEP.SYNCS 0x989680 ;  /* 0x009896800000995d */ /* 0x004fea0003900000 */
[----:B------:R-:W2:Y:S02]  /*12ee0*/  @!P1 SYNCS.PHASECHK.TRANS64 P1, [R11+URZ+0x16830], R0 ;  /* 0x016830000b0095a7 */ /* 0x000ea4000802007f */
[----:B--2---:R-:W-:Y:S05]  /*12ef0*/  @!P1 BRA `(.L_x_983) ;  /* 0xfffffffc00ec9947 */ /* 0x004fea000383ffff */
[----:B------:R-:W-:Y:S05]  /*12f00*/  BRA `(.L_x_980) ;  /* 0xffffff4c00707947 */ /* 0x000fea000383ffff */
.L_x_987:
[----:B-1----:R-:W-:-:S04]  /*12f10*/  IMAD.U32 R11, RZ, RZ, UR6 ;  /* 0x00000006ff0b7e24 */ /* 0x002fc8000f8e00ff */
[----:B------:R1:W2:Y:S03]  /*12f20*/  SYNCS.PHASECHK.TRANS64.TRYWAIT P1, [R11+URZ+0x16850], R0 ;  /* 0x016850000b0075a7 */ /* 0x0002a6000802017f */
[----:B--2---:R-:W-:Y:S05]  /*12f30*/  @!P1 NANOSLEEP.SYNCS 0x989680 ;  /* 0x009896800000995d */ /* 0x004fea0003900000 */
[----:B------:R-:W2:Y:S02]  /*12f40*/  @!P1 SYNCS.PHASECHK.TRANS64 P1, [R11+URZ+0x16850], R0 ;  /* 0x016850000b0095a7 */ /* 0x000ea4000802007f */
[----:B--2---:R-:W-:Y:S05]  /*12f50*/  @!P1 BRA `(.L_x_987) ;  /* 0xfffffffc00ec9947 */ /* 0x004fea000383ffff */
[----:B------:R-:W-:Y:S05]  /*12f60*/  BRA `(.L_x_984) ;  /* 0xffffff4c00ec7947 */ /* 0x000fea000383ffff */
.L_x_995:
[----:B-1----:R-:W-:-:S04]  /*12f70*/  IMAD.U32 R7, RZ, RZ, UR6 ;  /* 0x00000006ff077e24 */ /* 0x002fc8000f8e00ff */
[----:B------:R1:W2:Y:S03]  /*12f80*/  SYNCS.PHASECHK.TRANS64.TRYWAIT P1, [R7+URZ+0x16830], R0 ;  /* 0x01683000070075a7 */ /* 0x0002a6000802017f */
[----:B--2---:R-:W-:Y:S05]  /*12f90*/  @!P1 NANOSLEEP.SYNCS 0x989680 ;  /* 0x009896800000995d */ /* 0x004fea0003900000 */
[----:B------:R-:W2:Y:S02]  /*12fa0*/  @!P1 SYNCS.PHASECHK.TRANS64 P1, [R7+URZ+0x16830], R0 ;  /* 0x01683000070095a7 */ /* 0x000ea4000802007f */
[----:B--2---:R-:W-:Y:S05]  /*12fb0*/  @!P1 BRA `(.L_x_995) ;  /* 0xfffffffc00ec9947 */ /* 0x004fea000383ffff */
[----:B------:R-:W-:Y:S05]  /*12fc0*/  BRA `(.L_x_992) ;  /* 0xffffff6800987947 */ /* 0x000fea000383ffff */
.L_x_999:
[----:B-1----:R-:W-:-:S04]  /*12fd0*/  IMAD.U32 R7, RZ, RZ, UR6 ;  /* 0x00000006ff077e24 */ /* 0x002fc8000f8e00ff */
[----:B------:R1:W2:Y:S03]  /*12fe0*/  SYNCS.PHASECHK.TRANS64.TRYWAIT P1, [R7+URZ+0x16850], R0 ;  /* 0x01685000070075a7 */ /* 0x0002a6000802017f */
[----:B--2---:R-:W-:Y:S05]  /*12ff0*/  @!P1 NANOSLEEP.SYNCS 0x989680 ;  /* 0x009896800000995d */ /* 0x004fea0003900000 */
[----:B------:R-:W2:Y:S02]  /*13000*/  @!P1 SYNCS.PHASECHK.TRANS64 P1, [R7+URZ+0x16850], R0 ;  /* 0x01685000070095a7 */ /* 0x000ea4000802007f */
[----:B--2---:R-:W-:Y:S05]  /*13010*/  @!P1 BRA `(.L_x_999) ;  /* 0xfffffffc00ec9947 */ /* 0x004fea000383ffff */
[----:B------:R-:W-:Y:S05]  /*13020*/  BRA `(.L_x_996) ;  /* 0xffffff6c00087947 */ /* 0x000fea000383ffff */
.L_x_1014:
[----:B-1----:R-:W-:-:S04]  /*13030*/  IMAD.U32 R6, RZ, RZ, UR5 ;  /* 0x00000005ff067e24 */ /* 0x002fc8000f8e00ff */
[----:B------:R1:W2:Y:S03]  /*13040*/  SYNCS.PHASECHK.TRANS64.TRYWAIT P1, [R6+URZ+0x16850], R5 ;  /* 0x01685005060075a7 */ /* 0x0002a6000802017f */
[----:B--2---:R-:W-:Y:S05]  /*13050*/  @!P1 NANOSLEEP.SYNCS 0x989680 ;  /* 0x009896800000995d */ /* 0x004fea0003900000 */
[----:B------:R-:W2:Y:S02]  /*13060*/  @!P1 SYNCS.PHASECHK.TRANS64 P1, [R6+URZ+0x16850], R5 ;  /* 0x01685005060095a7 */ /* 0x000ea4000802007f */
[----:B--2---:R-:W-:Y:S05]  /*13070*/  @!P1 BRA `(.L_x_1014) ;  /* 0xfffffffc00ec9947 */ /* 0x004fea000383ffff */
[----:B------:R-:W-:Y:S05]  /*13080*/  BRA `(.L_x_1013) ;  /* 0xffffff9400bc7947 */ /* 0x000fea000383ffff */
.L_x_1039:
[----:B------:R-:W3:Y:S01]  /*13090*/  S2R R17, SR_TID.X ;  /* 0x0000000000117919 */ /* 0x000ee20000002100 */
[----:B------:R-:W-:Y:S02]  /*130a0*/  IMAD.MOV.U32 R12, RZ, RZ, RZ ;  /* 0x000000ffff0c7224 */ /* 0x000fe400078e00ff */
[----:B------:R-:W-:Y:S02]  /*130b0*/  IMAD.MOV.U32 R11, RZ, RZ, 0x1f ;  /* 0x0000001fff0b7424 */ /* 0x000fe400078e00ff */
[----:B------:R-:W-:Y:S01]  /*130c0*/  IMAD.MOV.U32 R15, RZ, RZ, -0x1 ;  /* 0xffffffffff0f7424 */ /* 0x000fe200078e00ff */
[----:B---3--:R-:W-:-:S04]  /*130d0*/  SHF.R.U32.HI R17, RZ, 0x5, R17 ;  /* 0x00000005ff117819 */ /* 0x008fc80000011611 */
[----:B------:R-:W-:-:S05]  /*130e0*/  LOP3.LUT R17, R17, 0x3, RZ, 0xc0, !PT ;  /* 0x0000000311117812 */ /* 0x000fca00078ec0ff */
[----:B------:R-:W-:-:S07]  /*130f0*/  IMAD.MOV.U32 R13, RZ, RZ, R17 ;  /* 0x000000ffff0d7224 */ /* 0x000fce00078e0011 */
[----:B012--5:R-:W-:Y:S05]  /*13100*/  WARPSYNC.COLLECTIVE R15, `(.L_x_1092) ;  /* 0x000000000f087348 */ /* 0x027fea0003c00000 */
[----:B------:R3:W4:Y:S02]  /*13110*/  SHFL.IDX P6, R14, R13, R12, R11 ;  /* 0x0000000c0d0e7389 */ /* 0x00072400000c000b */
[----:B012345:R-:W-:Y:S01]  /*13120*/  ENDCOLLECTIVE ;  /* 0x000000000000791b */ /* 0x03ffe20003800000 */
.L_x_1092:
[----:B------:R-:W-:Y:S05]  /*13130*/  BRA `(.L_x_1093) ;  /* 0xffffffc000ec7947 */ /* 0x000fea000383ffff */
.L_x_1042:
[----:B0-----:R0:W1:Y:S02]  /*13140*/  SYNCS.PHASECHK.TRANS64.TRYWAIT P0, [R0+URZ+0x16840], R2 ;  /* 0x01684002000075a7 */ /* 0x001064000800017f */
[----:B-1----:R-:W-:Y:S05]  /*13150*/  @!P0 NANOSLEEP.SYNCS 0x989680 ;  /* 0x009896800000895d */ /* 0x002fea0003900000 */
[----:B------:R-:W1:Y:S02]  /*13160*/  @!P0 SYNCS.PHASECHK.TRANS64 P0, [R0+URZ+0x16840], R2 ;  /* 0x01684002000085a7 */ /* 0x000e64000800007f */
[----:B-1----:R-:W-:Y:S05]  /*13170*/  @!P0 BRA `(.L_x_1042) ;  /* 0xfffffffc00f08947 */ /* 0x002fea000383ffff */
[----:B------:R-:W-:Y:S05]  /*13180*/  BRA `(.L_x_1094) ;  /* 0xffffffc400f47947 */ /* 0x000fea000383ffff */
.L_x_1043:
        /* <DEDUP_REMOVED lines=8> */
.L_x_1096:
[----:B------:R-:W-:Y:S05]  /*13210*/  BSYNC B0 ;  /* 0x0000000000007941 */ /* 0x000fea0003800000 */
.L_x_1095:
[----:B------:R-:W-:Y:S02]  /*13220*/  IMAD.MOV.U32 R13, RZ, RZ, R4 ;  /* 0x000000ffff0d7224 */ /* 0x000fe400078e0004 */
[----:B------:R-:W-:Y:S02]  /*13230*/  IMAD.MOV.U32 R12, RZ, RZ, RZ ;  /* 0x000000ffff0c7224 */ /* 0x000fe400078e00ff */
[----:B------:R-:W-:Y:S02]  /*13240*/  IMAD.MOV.U32 R11, RZ, RZ, 0x181f ;  /* 0x0000181fff0b7424 */ /* 0x000fe400078e00ff */
[----:B------:R-:W-:Y:S02]  /*13250*/  IMAD.MOV.U32 R15, RZ, RZ, -0x1 ;  /* 0xffffffffff0f7424 */ /* 0x000fe400078e00ff */
[----:B------:R-:W-:Y:S02]  /*13260*/  IMAD.MOV.U32 R2, RZ, RZ, R14 ;  /* 0x000000ffff027224 */ /* 0x000fe400078e000e */
[----:B------:R-:W-:-:S07]  /*13270*/  @P0 IMAD R8, R6, 0x2, R16 ;  /* 0x0000000206080824 */ /* 0x000fce00078e0210 */
[----:B------:R-:W-:Y:S05]  /*13280*/  WARPSYNC.COLLECTIVE R15, `(.L_x_1097) ;  /* 0x000000000f087348 */ /* 0x000fea0003c00000 */
[----:B------:R0:W1:Y:S02]  /*13290*/  SHFL.IDX P6, R14, R13, R12, R11 ;  /* 0x0000000c0d0e7389 */ /* 0x00006400000c000b */
[----:B01----:R-:W-:Y:S01]  /*132a0*/  ENDCOLLECTIVE ;  /* 0x000000000000791b */ /* 0x003fe20003800000 */
.L_x_1097:
[----:B------:R-:W-:Y:S02]  /*132b0*/  IMAD.MOV.U32 R13, RZ, RZ, R5 ;  /* 0x000000ffff0d7224 */ /* 0x000fe400078e0005 */
[----:B------:R-:W-:Y:S02]  /*132c0*/  IMAD.MOV.U32 R12, RZ, RZ, 0x1 ;  /* 0x00000001ff0c7424 */ /* 0x000fe400078e00ff */
[----:B------:R-:W-:-:S07]  /*132d0*/  IMAD.MOV.U32 R3, RZ, RZ, R14 ;  /* 0x000000ffff037224 */ /* 0x000fce00078e000e */
[----:B------:R-:W-:Y:S05]  /*132e0*/  WARPSYNC.COLLECTIVE R15, `(.L_x_1098) ;  /* 0x000000000f087348 */ /* 0x000fea0003c00000 */
[----:B------:R0:W1:Y:S02]  /*132f0*/  SHFL.IDX P6, R14, R13, R12, R11 ;  /* 0x0000000c0d0e7389 */ /* 0x00006400000c000b */
[----:B01----:R-:W-:Y:S01]  /*13300*/  ENDCOLLECTIVE ;  /* 0x000000000000791b */ /* 0x003fe20003800000 */
.L_x_1098:
[----:B------:R-:W-:-:S05]  /*13310*/  @P0 LEA R3, P1, R9, R3, 0x1 ;  /* 0x0000000309030211 */ /* 0x000fca00078208ff */
[----:B------:R-:W-:Y:S01]  /*13320*/  @P0 IMAD.X R2, RZ, RZ, R2, P1 ;  /* 0x000000ffff020224 */ /* 0x000fe200008e0602 */
[----:B------:R-:W-:-:S04]  /*13330*/  ISETP.GE.AND P1, PT, R7, 0x11, PT ;  /* 0x000000110700780c */ /* 0x000fc80003f26270 */
[----:B------:R-:W-:Y:S01]  /*13340*/  @P0 LOP3.LUT R3, R3, R2, RZ, 0x3c, !PT ;  /* 0x0000000203030212 */ /* 0x000fe200078e3cff */
[----:B------:R-:W-:-:S03]  /*13350*/  IMAD.MOV.U32 R13, RZ, RZ, R4 ;  /* 0x000000ffff0d7224 */ /* 0x000fc600078e0004 */
        /* <DEDUP_REMOVED lines=10> */
.L_x_1099:
[----:B------:R-:W-:Y:S02]  /*13400*/  @P1 IMAD R8, R6, 0x2, R16 ;  /* 0x0000000206081824 */ /* 0x000fe400078e0210 */
[----:B------:R-:W-:Y:S02]  /*13410*/  IMAD.MOV.U32 R13, RZ, RZ, R5 ;  /* 0x000000ffff0d7224 */ /* 0x000fe400078e0005 */
[----:B------:R-:W-:Y:S02]  /*13420*/  IMAD.MOV.U32 R12, RZ, RZ, 0x2 ;  /* 0x00000002ff0c7424 */ /* 0x000fe400078e00ff */
[----:B------:R-:W-:-:S07]  /*13430*/  IMAD.MOV.U32 R3, RZ, RZ, R14 ;  /* 0x000000ffff037224 */ /* 0x000fce00078e000e */
[----:B------:R-:W-:Y:S05]  /*13440*/  WARPSYNC.COLLECTIVE R15, `(.L_x_1100) ;  /* 0x000000000f087348 */ /* 0x000fea0003c00000 */
[----:B------:R0:W1:Y:S02]  /*13450*/  SHFL.IDX P6, R14, R13, R12, R11 ;  /* 0x0000000c0d0e7389 */ /* 0x00006400000c000b */
[----:B01----:R-:W-:Y:S01]  /*13460*/  ENDCOLLECTIVE ;  /* 0x000000000000791b */ /* 0x003fe20003800000 */
.L_x_1100:
        /* <DEDUP_REMOVED lines=15> */
.L_x_1101:
[----:B------:R-:W-:Y:S02]  /*13560*/  @P1 IMAD R8, R6, 0x2, R16 ;  /* 0x0000000206081824 */ /* 0x000fe400078e0210 */
[----:B------:R-:W-:Y:S02]  /*13570*/  IMAD.MOV.U32 R13, RZ, RZ, R5 ;  /* 0x000000ffff0d7224 */ /* 0x000fe400078e0005 */
[----:B------:R-:W-:Y:S02]  /*13580*/  IMAD.MOV.U32 R12, RZ, RZ, 0x3 ;  /* 0x00000003ff0c7424 */ /* 0x000fe400078e00ff */
[----:B------:R-:W-:-:S07]  /*13590*/  IMAD.MOV.U32 R3, RZ, RZ, R14 ;  /* 0x000000ffff037224 */ /* 0x000fce00078e000e */
[----:B------:R-:W-:Y:S05]  /*135a0*/  WARPSYNC.COLLECTIVE R15, `(.L_x_1102) ;  /* 0x000000000f087348 */ /* 0x000fea0003c00000 */
[----:B------:R0:W1:Y:S02]  /*135b0*/  SHFL.IDX P6, R14, R13, R12, R11 ;  /* 0x0000000c0d0e7389 */ /* 0x00006400000c000b */
[----:B01----:R-:W-:Y:S01]  /*135c0*/  ENDCOLLECTIVE ;  /* 0x000000000000791b */ /* 0x003fe20003800000 */
.L_x_1102:
        /* <DEDUP_REMOVED lines=15> */
.L_x_1103:
[----:B------:R-:W-:Y:S02]  /*136c0*/  @P1 IMAD R8, R6, 0x2, R16 ;  /* 0x0000000206081824 */ /* 0x000fe400078e0210 */
[----:B------:R-:W-:Y:S02]  /*136d0*/  IMAD.MOV.U32 R13, RZ, RZ, R5 ;  /* 0x000000ffff0d7224 */ /* 0x000fe400078e0005 */
[----:B------:R-:W-:Y:S02]  /*136e0*/  IMAD.MOV.U32 R12, RZ, RZ, 0x4 ;  /* 0x00000004ff0c7424 */ /* 0x000fe400078e00ff */
[----:B------:R-:W-:-:S07]  /*136f0*/  IMAD.MOV.U32 R3, RZ, RZ, R14 ;  /* 0x000000ffff037224 */ /* 0x000fce00078e000e */
[----:B------:R-:W-:Y:S05]  /*13700*/  WARPSYNC.COLLECTIVE R15, `(.L_x_1104) ;  /* 0x000000000f087348 */ /* 0x000fea0003c00000 */
[----:B------:R0:W1:Y:S02]  /*13710*/  SHFL.IDX P6, R14, R13, R12, R11 ;  /* 0x0000000c0d0e7389 */ /* 0x00006400000c000b */
[----:B01----:R-:W-:Y:S01]  /*13720*/  ENDCOLLECTIVE ;  /* 0x000000000000791b */ /* 0x003fe20003800000 */
.L_x_1104:
        /* <DEDUP_REMOVED lines=15> */
.L_x_1105:
[----:B------:R-:W-:Y:S02]  /*13820*/  @P1 IMAD R8, R6, 0x2, R16 ;  /* 0x0000000206081824 */ /* 0x000fe400078e0210 */
[----:B------:R-:W-:Y:S02]  /*13830*/  IMAD.MOV.U32 R13, RZ, RZ, R5 ;  /* 0x000000ffff0d7224 */ /* 0x000fe400078e0005 */
[----:B------:R-:W-:Y:S02]  /*13840*/  IMAD.MOV.U32 R12, RZ, RZ, 0x5 ;  /* 0x00000005ff0c7424 */ /* 0x000fe400078e00ff */
[----:B------:R-:W-:-:S07]  /*13850*/  IMAD.MOV.U32 R3, RZ, RZ, R14 ;  /* 0x000000ffff037224 */ /* 0x000fce00078e000e */
[----:B------:R-:W-:Y:S05]  /*13860*/  WARPSYNC.COLLECTIVE R15, `(.L_x_1106) ;  /* 0x000000000f087348 */ /* 0x000fea0003c00000 */
[----:B------:R0:W1:Y:S02]  /*13870*/  SHFL.IDX P6, R14, R13, R12, R11 ;  /* 0x0000000c0d0e7389 */ /* 0x00006400000c000b */
[----:B01----:R-:W-:Y:S01]  /*13880*/  ENDCOLLECTIVE ;  /* 0x000000000000791b */ /* 0x003fe20003800000 */
.L_x_1106:
        /* <DEDUP_REMOVED lines=15> */
.L_x_1107:
[----:B------:R-:W-:Y:S02]  /*13980*/  @P1 IMAD R8, R6, 0x2, R16 ;  /* 0x0000000206081824 */ /* 0x000fe400078e0210 */
[----:B------:R-:W-:Y:S02]  /*13990*/  IMAD.MOV.U32 R13, RZ, RZ, R5 ;  /* 0x000000ffff0d7224 */ /* 0x000fe400078e0005 */
[----:B------:R-:W-:Y:S02]  /*139a0*/  IMAD.MOV.U32 R12, RZ, RZ, 0x6 ;  /* 0x00000006ff0c7424 */ /* 0x000fe400078e00ff */
[----:B------:R-:W-:-:S07]  /*139b0*/  IMAD.MOV.U32 R3, RZ, RZ, R14 ;  /* 0x000000ffff037224 */ /* 0x000fce00078e000e */
[----:B------:R-:W-:Y:S05]  /*139c0*/  WARPSYNC.COLLECTIVE R15, `(.L_x_1108) ;  /* 0x000000000f087348 */ /* 0x000fea0003c00000 */
[----:B------:R0:W1:Y:S02]  /*139d0*/  SHFL.IDX P6, R14, R13, R12, R11 ;  /* 0x0000000c0d0e7389 */ /* 0x00006400000c000b */
[----:B01----:R-:W-:Y:S01]  /*139e0*/  ENDCOLLECTIVE ;  /* 0x000000000000791b */ /* 0x003fe20003800000 */
.L_x_1108:
        /* <DEDUP_REMOVED lines=15> */
.L_x_1109:
[----:B------:R-:W-:Y:S02]  /*13ae0*/  @P1 IMAD R8, R6, 0x2, R16 ;  /* 0x0000000206081824 */ /* 0x000fe400078e0210 */
[----:B------:R-:W-:Y:S02]  /*13af0*/  IMAD.MOV.U32 R13, RZ, RZ, R5 ;  /* 0x000000ffff0d7224 */ /* 0x000fe400078e0005 */
[----:B------:R-:W-:Y:S02]  /*13b00*/  IMAD.MOV.U32 R12, RZ, RZ, 0x7 ;  /* 0x00000007ff0c7424 */ /* 0x000fe400078e00ff */
[----:B------:R-:W-:-:S07]  /*13b10*/  IMAD.MOV.U32 R3, RZ, RZ, R14 ;  /* 0x000000ffff037224 */ /* 0x000fce00078e000e */
[----:B------:R-:W-:Y:S05]  /*13b20*/  WARPSYNC.COLLECTIVE R15, `(.L_x_1110) ;  /* 0x000000000f087348 */ /* 0x000fea0003c00000 */
[----:B------:R0:W1:Y:S02]  /*13b30*/  SHFL.IDX P6, R14, R13, R12, R11 ;  /* 0x0000000c0d0e7389 */ /* 0x00006400000c000b */
[----:B01----:R-:W-:Y:S01]  /*13b40*/  ENDCOLLECTIVE ;  /* 0x000000000000791b */ /* 0x003fe20003800000 */
.L_x_1110:
        /* <DEDUP_REMOVED lines=14> */
.L_x_1111:
[----:B------:R-:W-:Y:S05]  /*13c30*/  BRA `(.L_x_1112) ;  /* 0xffffffc000f47947 */ /* 0x000fea000383ffff */
.L_x_1048:
[----:B------:R-:W-:Y:S02]  /*13c40*/  IMAD.MOV.U32 R13, RZ, RZ, R4 ;  /* 0x000000ffff0d7224 */ /* 0x000fe400078e0004 */
[----:B------:R-:W-:Y:S02]  /*13c50*/  IMAD.MOV.U32 R12, RZ, RZ, RZ ;  /* 0x000000ffff0c7224 */ /* 0x000fe400078e00ff */
[----:B------:R-:W-:Y:S02]  /*13c60*/  IMAD.MOV.U32 R11, RZ, RZ, 0x181f ;  /* 0x0000181fff0b7424 */ /* 0x000fe400078e00ff */
[----:B------:R-:W-:Y:S02]  /*13c70*/  IMAD.MOV.U32 R15, RZ, RZ, -0x1 ;  /* 0xffffffffff0f7424 */ /* 0x000fe400078e00ff */
[----:B------:R-:W-:-:S07]  /*13c80*/  VIADD R6, R20, UR43 ;  /* 0x0000002b14067c36 */ /* 0x000fce0008000000 */
[----:B-----5:R-:W-:Y:S05]  /*13c90*/  WARPSYNC.COLLECTIVE R15, `(.L_x_1113) ;  /* 0x000000000f087348 */ /* 0x020fea0003c00000 */
[----:B------:R0:W1:Y:S02]  /*13ca0*/  SHFL.IDX P6, R14, R13, R12, R11 ;  /* 0x0000000c0d0e7389 */ /* 0x00006400000c000b */
[----:B01---5:R-:W-:Y:S01]  /*13cb0*/  ENDCOLLECTIVE ;  /* 0x000000000000791b */ /* 0x023fe20003800000 */
.L_x_1113:
[C---:B------:R-:W-:Y:S01]  /*13cc0*/  VIADD R8, R6.reuse, 0x10 ;  /* 0x0000001006087836 */ /* 0x040fe20000000000 */
[----:B------:R-:W-:Y:S01]  /*13cd0*/  ISETP.GE.AND P1, PT, R6, UR38, PT ;  /* 0x0000002606007c0c */ /* 0x000fe2000bf26270 */
[----:B------:R-:W-:Y:S02]  /*13ce0*/  IMAD.MOV.U32 R13, RZ, RZ, R0 ;  /* 0x000000ffff0d7224 */ /* 0x000fe400078e0000 */
[----:B------:R-:W-:-:S10]  /*13cf0*/  IMAD.MOV.U32 R2, RZ, RZ, R14 ;  /* 0x000000ffff027224 */ /* 0x000fd400078e000e */
[----:B------:R-:W-:Y:S05]  /*13d00*/  WARPSYNC.COLLECTIVE R15, `(.L_x_1114) ;  /* 0x000000000f087348 */ /* 0x000fea0003c00000 */
[----:B------:R0:W1:Y:S02]  /*13d10*/  SHFL.IDX P6, R14, R13, R12, R11 ;  /* 0x0000000c0d0e7389 */ /* 0x00006400000c000b */
[----:B01----:R-:W-:Y:S01]  /*13d20*/  ENDCOLLECTIVE ;  /* 0x000000000000791b */ /* 0x003fe20003800000 */
.L_x_1114:
[----:B------:R-:W-:Y:S02]  /*13d30*/  IMAD.MOV.U32 R13, RZ, RZ, R4 ;  /* 0x000000ffff0d7224 */ /* 0x000fe400078e0004 */
[----:B------:R-:W-:Y:S02]  /*13d40*/  IMAD.MOV.U32 R12, RZ, RZ, 0x1 ;  /* 0x00000001ff0c7424 */ /* 0x000fe400078e00ff */
[----:B------:R-:W-:-:S07]  /*13d50*/  IMAD.MOV.U32 R3, RZ, RZ, R14 ;  /* 0x000000ffff037224 */ /* 0x000fce00078e000e */
[----:B------:R-:W-:Y:S05]  /*13d60*/  WARPSYNC.COLLECTIVE R15, `(.L_x_1115) ;  /* 0x000000000f087348 */ /* 0x000fea0003c00000 */
[----:B------:R0:W1:Y:S02]  /*13d70*/  SHFL.IDX P6, R14, R13, R12, R11 ;  /* 0x0000000c0d0e7389 */ /* 0x00006400000c000b */
[----:B01----:R-:W-:Y:S01]  /*13d80*/  ENDCOLLECTIVE ;  /* 0x000000000000791b */ /* 0x003fe20003800000 */
.L_x_1115:
        /* <DEDUP_REMOVED lines=15> */
.L_x_1116:
[----:B------:R-:W-:Y:S02]  /*13e80*/  IMAD.MOV.U32 R13, RZ, RZ, R4 ;  /* 0x000000ffff0d7224 */ /* 0x000fe400078e0004 */
[----:B------:R-:W-:Y:S02]  /*13e90*/  IMAD.MOV.U32 R12, RZ, RZ, 0x2 ;  /* 0x00000002ff0c7424 */ /* 0x000fe400078e00ff */
[----:B------:R-:W-:-:S07]  /*13ea0*/  IMAD.MOV.U32 R3, RZ, RZ, R14 ;  /* 0x000000ffff037224 */ /* 0x000fce00078e000e */
[----:B------:R-:W-:Y:S05]  /*13eb0*/  WARPSYNC.COLLECTIVE R15, `(.L_x_1117) ;  /* 0x000000000f087348 */ /* 0x000fea0003c00000 */
[----:B------:R0:W1:Y:S02]  /*13ec0*/  SHFL.IDX P6, R14, R13, R12, R11 ;  /* 0x0000000c0d0e7389 */ /* 0x00006400000c000b */
[----:B01----:R-:W-:Y:S01]  /*13ed0*/  ENDCOLLECTIVE ;  /* 0x000000000000791b */ /* 0x003fe20003800000 */
.L_x_1117:
        /* <DEDUP_REMOVED lines=11> */
[----:B------:R-:W-:Y:S01]  /*13f90*/  ISETP.GE.AND P1, PT, R2, UR38, PT ;  /* 0x0000002602007c0c */ /* 0x000fe2000bf26270 */
[----:B------:R-:W-:-:S12]  /*13fa0*/  IMAD.MOV.U32 R2, RZ, RZ, R14 ;  /* 0x000000ffff027224 */ /* 0x000fd800078e000e */
[----:B------:R-:W-:Y:S05]  /*13fb0*/  WARPSYNC.COLLECTIVE R15, `(.L_x_1118) ;  /* 0x000000000f087348 */ /* 0x000fea0003c00000 */
[----:B------:R0:W1:Y:S02]  /*13fc0*/  SHFL.IDX P6, R14, R13, R12, R11 ;  /* 0x0000000c0d0e7389 */ /* 0x00006400000c000b */
[----:B01----:R-:W-:Y:S01]  /*13fd0*/  ENDCOLLECTIVE ;  /* 0x000000000000791b */ /* 0x003fe20003800000 */
.L_x_1118:
[----:B------:R-:W-:Y:S02]  /*13fe0*/  IMAD.MOV.U32 R13, RZ, RZ, R4 ;  /* 0x000000ffff0d7224 */ /* 0x000fe400078e0004 */
[----:B------:R-:W-:Y:S02]  /*13ff0*/  IMAD.MOV.U32 R12, RZ, RZ, 0x3 ;  /* 0x00000003ff0c7424 */ /* 0x000fe400078e00ff */
[----:B------:R-:W-:-:S07]  /*14000*/  IMAD.MOV.U32 R3, RZ, RZ, R14 ;  /* 0x000000ffff037224 */ /* 0x000fce00078e000e */
[----:B------:R-:W-:Y:S05]  /*14010*/  WARPSYNC.COLLECTIVE R15, `(.L_x_1119) ;  /* 0x000000000f087348 */ /* 0x000fea0003c00000 */
[----:B------:R0:W1:Y:S02]  /*14020*/  SHFL.IDX P6, R14, R13, R12, R11 ;  /* 0x0000000c0d0e7389 */ /* 0x00006400000c000b */
[----:B01----:R-:W-:Y:S01]  /*14030*/  ENDCOLLECTIVE ;  /* 0x000000000000791b */ /* 0x003fe20003800000 */
.L_x_1119:
        /* <DEDUP_REMOVED lines=16> */
.L_x_1120:
[----:B------:R-:W-:Y:S02]  /*14140*/  IMAD.MOV.U32 R13, RZ, RZ, R4 ;  /* 0x000000ffff0d7224 */ /* 0x000fe400078e0004 */
[----:B------:R-:W-:Y:S02]  /*14150*/  IMAD.MOV.U32 R12, RZ, RZ, 0x4 ;  /* 0x00000004ff0c7424 */ /* 0x000fe400078e00ff */
[----:B------:R-:W-:-:S07]  /*14160*/  IMAD.MOV.U32 R3, RZ, RZ, R14 ;  /* 0x000000ffff037224 */ /* 0x000fce00078e000e */
[----:B------:R-:W-:Y:S05]  /*14170*/  WARPSYNC.COLLECTIVE R15, `(.L_x_1121) ;  /* 0x000000000f087348 */ /* 0x000fea0003c00000 */
[----:B------:R0:W1:Y:S02]  /*14180*/  SHFL.IDX P6, R14, R13, R12, R11 ;  /* 0x0000000c0d0e7389 */ /* 0x00006400000c000b */
[----:B01----:R-:W-:Y:S01]  /*14190*/  ENDCOLLECTIVE ;  /* 0x000000000000791b */ /* 0x003fe20003800000 */
.L_x_1121:
        /* <DEDUP_REMOVED lines=16> */
.L_x_1122:
[----:B------:R-:W-:Y:S02]  /*142a0*/  IMAD.MOV.U32 R13, RZ, RZ, R4 ;  /* 0x000000ffff0d7224 */ /* 0x000fe400078e0004 */
[----:B------:R-:W-:Y:S02]  /*142b0*/  IMAD.MOV.U32 R12, RZ, RZ, 0x5 ;  /* 0x00000005ff0c7424 */ /* 0x000fe400078e00ff */
[----:B------:R-:W-:-:S07]  /*142c0*/  IMAD.MOV.U32 R3, RZ, RZ, R14 ;  /* 0x000000ffff037224 */ /* 0x000fce00078e000e */
[----:B------:R-:W-:Y:S05]  /*142d0*/  WARPSYNC.COLLECTIVE R15, `(.L_x_1123) ;  /* 0x000000000f087348 */ /* 0x000fea0003c00000 */
[----:B------:R0:W1:Y:S02]  /*142e0*/  SHFL.IDX P6, R14, R13, R12, R11 ;  /* 0x0000000c0d0e7389 */ /* 0x00006400000c000b */
[----:B01----:R-:W-:Y:S01]  /*142f0*/  ENDCOLLECTIVE ;  /* 0x000000000000791b */ /* 0x003fe20003800000 */
.L_x_1123:
        /* <DEDUP_REMOVED lines=16> */
.L_x_1124:
[----:B------:R-:W-:Y:S02]  /*14400*/  IMAD.MOV.U32 R13, RZ, RZ, R4 ;  /* 0x000000ffff0d7224 */ /* 0x000fe400078e0004 */
[----:B------:R-:W-:Y:S02]  /*14410*/  IMAD.MOV.U32 R12, RZ, RZ, 0x6 ;  /* 0x00000006ff0c7424 */ /* 0x000fe400078e00ff */
[----:B------:R-:W-:-:S07]  /*14420*/  IMAD.MOV.U32 R3, RZ, RZ, R14 ;  /* 0x000000ffff037224 */ /* 0x000fce00078e000e */
[----:B------:R-:W-:Y:S05]  /*14430*/  WARPSYNC.COLLECTIVE R15, `(.L_x_1125) ;  /* 0x000000000f087348 */ /* 0x000fea0003c00000 */
[----:B------:R0:W1:Y:S02]  /*14440*/  SHFL.IDX P6, R14, R13, R12, R11 ;  /* 0x0000000c0d0e7389 */ /* 0x00006400000c000b */
[----:B01----:R-:W-:Y:S01]  /*14450*/  ENDCOLLECTIVE ;  /* 0x000000000000791b */ /* 0x003fe20003800000 */
.L_x_1125:
        /* <DEDUP_REMOVED lines=16> */
.L_x_1126:
[----:B------:R-:W-:Y:S02]  /*14560*/  IMAD.MOV.U32 R13, RZ, RZ, R4 ;  /* 0x000000ffff0d7224 */ /* 0x000fe400078e0004 */
[----:B------:R-:W-:Y:S02]  /*14570*/  IMAD.MOV.U32 R12, RZ, RZ, 0x7 ;  /* 0x00000007ff0c7424 */ /* 0x000fe400078e00ff */
[----:B------:R-:W-:-:S07]  /*14580*/  IMAD.MOV.U32 R3, RZ, RZ, R14 ;  /* 0x000000ffff037224 */ /* 0x000fce00078e000e */
[----:B------:R-:W-:Y:S05]  /*14590*/  WARPSYNC.COLLECTIVE R15, `(.L_x_1127) ;  /* 0x000000000f087348 */ /* 0x000fea0003c00000 */
[----:B------:R0:W1:Y:S02]  /*145a0*/  SHFL.IDX P6, R14, R13, R12, R11 ;  /* 0x0000000c0d0e7389 */ /* 0x00006400000c000b */
[----:B01----:R-:W-:Y:S01]  /*145b0*/  ENDCOLLECTIVE ;  /* 0x000000000000791b */ /* 0x003fe20003800000 */
.L_x_1127:
[----:B------:R-:W-:-:S05]  /*145c0*/  @!P1 LEA R3, P0, R10, R3, 0x1 ;  /* 0x000000030a039211 */ /* 0x000fca00078008ff */
[----:B------:R-:W-:-:S05]  /*145d0*/  @!P1 IMAD.X R2, RZ, RZ, R2, P0 ;  /* 0x000000ffff029224 */ /* 0x000fca00000e0602 */
[----:B------:R-:W-:Y:S01]  /*145e0*/  @!P1 LOP3.LUT R3, R3, R2, RZ, 0x3c, !PT ;  /* 0x0000000203039212 */ /* 0x000fe200078e3cff */
[----:B------:R-:W-:-:S03]  /*145f0*/  IMAD.MOV.U32 R13, RZ, RZ, R0 ;  /* 0x000000ffff0d7224 */ /* 0x000fc600078e0000 */
[----:B------:R-:W-:-:S04]  /*14600*/  @!P1 LOP3.LUT R2, R3, R2, RZ, 0x3c, !PT ;  /* 0x0000000203029212 */ /* 0x000fc800078e3cff */
[----:B------:R-:W-:Y:S01]  /*14610*/  @!P1 LOP3.LUT R3, R3, R2, RZ, 0x3c, !PT ;  /* 0x0000000203039212 */ /* 0x000fe200078e3cff */
[----:B------:R-:W-:-:S07]  /*14620*/  IMAD.MOV.U32 R4, RZ, RZ, R14 ;  /* 0x000000ffff047224 */ /* 0x000fce00078e000e */
[----:B------:R-:W-:Y:S05]  /*14630*/  WARPSYNC.COLLECTIVE R15, `(.L_x_1128) ;  /* 0x000000000f087348 */ /* 0x000fea0003c00000 */
[----:B------:R0:W1:Y:S02]  /*14640*/  SHFL.IDX P6, R14, R13, R12, R11 ;  /* 0x0000000c0d0e7389 */ /* 0x00006400000c000b */
[----:B01----:R-:W-:Y:S01]  /*14650*/  ENDCOLLECTIVE ;  /* 0x000000000000791b */ /* 0x003fe20003800000 */
.L_x_1128:
[----:B------:R-:W-:Y:S01]  /*14660*/  @!PT LDS RZ, [RZ] ;  /* 0x00000000fffff984 */ /* 0x000fe20000000800 */
[----:B------:R-:W-:Y:S01]  /*14670*/  @!PT LDS RZ, [RZ] ;  /* 0x00000000fffff984 */ /* 0x000fe20000000800 */
[----:B------:R-:W-:Y:S01]  /*14680*/  @!PT LDS RZ, [RZ] ;  /* 0x00000000fffff984 */ /* 0x000fe20000000800 */
[----:B------:R0:W-:Y:S01]  /*14690*/  @!P1 LDGSTS.E.BYPASS.LTC128B.128 [R9+0xb400], desc[UR52][R2.64], !P5 ;  /* 0x0b40000002099fae */ /* 0x0001e2000e901d74 */
[----:B------:R-:W-:Y:S02]  /*146a0*/  IMAD.MOV.U32 R13, RZ, RZ, R7 ;  /* 0x000000ffff0d7224 */ /* 0x000fe400078e0007 */
[----:B0-----:R-:W-:Y:S02]  /*146b0*/  VIADD R2, R6, 0x70 ;  /* 0x0000007006027836 */ /* 0x001fe40000000000 */
[----:B------:R-:W-:-:S03]  /*146c0*/  IMAD.MOV.U32 R12, RZ, RZ, RZ ;  /* 0x000000ffff0c7224 */ /* 0x000fc600078e00ff */
[----:B------:R-:W-:Y:S01]  /*146d0*/  ISETP.GE.AND P1, PT, R2, UR38, PT ;  /* 0x0000002602007c0c */ /* 0x000fe2000bf26270 */
[----:B------:R-:W-:-:S12]  /*146e0*/  IMAD.MOV.U32 R0, RZ, RZ, R14 ;  /* 0x000000ffff007224 */ /* 0x000fd800078e000e */
[----:B------:R-:W-:Y:S05]  /*146f0*/  WARPSYNC.COLLECTIVE R15, `(.L_x_1129) ;  /* 0x000000000f087348 */ /* 0x000fea0003c00000 */
[----:B------:R0:W1:Y:S02]  /*14700*/  SHFL.IDX P6, R14, R13, R12, R11 ;  /* 0x0000000c0d0e7389 */ /* 0x00006400000c000b */
[----:B01----:R-:W-:Y:S01]  /*14710*/  ENDCOLLECTIVE ;  /* 0x000000000000791b */ /* 0x003fe20003800000 */
.L_x_1129:
[----:B------:R-:W-:Y:S01]  /*14720*/  @!P1 LEA R2, P0, R10, R0, 0x1 ;  /* 0x000000000a029211 */ /* 0x000fe200078008ff */
[----:B------:R-:W-:-:S04]  /*14730*/  VIADD R0, R6, 0x80 ;  /* 0x0000008006007836 */ /* 0x000fc80000000000 */
[----:B------:R-:W-:Y:S02]  /*14740*/  @!P1 IMAD.X R3, RZ, RZ, R4, P0 ;  /* 0x000000ffff039224 */ /* 0x000fe400000e0604 */
[----:B------:R-:W-:-:S03]  /*14750*/  IMAD.MOV.U32 R13, RZ, RZ, R5 ;  /* 0x000000ffff0d7224 */ /* 0x000fc600078e0005 */
[----:B------:R-:W-:Y:S01]  /*14760*/  @!PT LDS RZ, [RZ] ;  /* 0x00000000fffff984 */ /* 0x000fe20000000800 */
[----:B------:R-:W-:Y:S01]  /*14770*/  @!PT LDS RZ, [RZ] ;  /* 0x00000000fffff984 */ /* 0x000fe20000000800 */
[----:B------:R-:W-:Y:S01]  /*14780*/  @!PT LDS RZ, [RZ] ;  /* 0x00000000fffff984 */ /* 0x000fe20000000800 */
[----:B------:R0:W-:Y:S01]  /*14790*/  @!P1 LDGSTS.E.BYPASS.LTC128B.128 [R9+0xbc00], desc[UR52][R2.64], !P5 ;  /* 0x0bc0000002099fae */ /* 0x0001e2000e901d74 */
[----:B------:R-:W-:Y:S01]  /*147a0*/  ISETP.GE.AND P1, PT, R0, UR38, PT ;  /* 0x0000002600007c0c */ /* 0x000fe2000bf26270 */
[----:B------:R-:W-:-:S12]  /*147b0*/  IMAD.MOV.U32 R0, RZ, RZ, R14 ;  /* 0x000000ffff007224 */ /* 0x000fd800078e000e */
[----:B0-----:R-:W-:Y:S05]  /*147c0*/  WARPSYNC.COLLECTIVE R15, `(.L_x_1130) ;  /* 0x000000000f087348 */ /* 0x001fea0003c00000 */
[----:B------:R1:W2:Y:S02]  /*147d0*/  SHFL.IDX P6, R14, R13, R12, R11 ;  /* 0x0000000c0d0e7389 */ /* 0x0002a400000c000b */
[----:B012---:R-:W-:Y:S01]  /*147e0*/  ENDCOLLECTIVE ;  /* 0x000000000000791b */ /* 0x007fe20003800000 */
.L_x_1130:
[----:B------:R-:W-:Y:S02]  /*147f0*/  IMAD.MOV.U32 R13, RZ, RZ, R7 ;  /* 0x000000ffff0d7224 */ /* 0x000fe400078e0007 */
[----:B------:R-:W-:Y:S01]  /*14800*/  IMAD.MOV.U32 R12, RZ, RZ, 0x1 ;  /* 0x00000001ff0c7424 */ /* 0x000fe200078e00ff */
[----:B------:R-:W-:-:S13]  /*14810*/  @!P1 LEA R2, P0, R10, R14, 0x1 ;  /* 0x0000000e0a029211 */ /* 0x000fda00078008ff */
[----:B------:R-:W-:Y:S05]  /*14820*/  WARPSYNC.COLLECTIVE R15, `(.L_x_1131) ;  /* 0x000000000f087348 */ /* 0x000fea0003c00000 */
[----:B------:R0:W1:Y:S02]  /*14830*/  SHFL.IDX P6, R14, R13, R12, R11 ;  /* 0x0000000c0d0e7389 */ /* 0x00006400000c000b */
[----:B01----:R-:W-:Y:S01]  /*14840*/  ENDCOLLECTIVE ;  /* 0x000000000000791b */ /* 0x003fe20003800000 */
.L_x_1131:
[----:B------:R-:W-:Y:S02]  /*14850*/  @!P1 IMAD.X R3, RZ, RZ, R0, P0 ;  /* 0x000000ffff039224 */ /* 0x000fe400000e0600 */
[----:B------:R-:W-:-:S03]  /*14860*/  VIADD R0, R6, 0x90 ;  /* 0x0000009006007836 */ /* 0x000fc60000000000 */
[----:B------:R-:W-:Y:S01]  /*14870*/  @!PT LDS RZ, [RZ] ;  /* 0x00000000fffff984 */ /* 0x000fe20000000800 */
[----:B------:R-:W-:Y:S01]  /*14880*/  @!PT LDS RZ, [RZ] ;  /* 0x00000000fffff984 */ /* 0x000fe20000000800 */
[----:B------:R-:W-:Y:S01]  /*14890*/  @!PT LDS RZ, [RZ] ;  /* 0x00000000fffff984 */ /* 0x000fe20000000800 */
[----:B------:R0:W-:Y:S02]  /*148a0*/  @!P1 LDGSTS.E.BYPASS.LTC128B.128 [R9+0xc400], desc[UR52][R2.64], !P5 ;  /* 0x0c40000002099fae */ /* 0x0001e4000e901d74 */
[----:B------:R-:W-:Y:S01]  /*148b0*/  ISETP.GE.AND P1, PT, R0, UR38, PT ;  /* 0x0000002600007c0c */ /* 0x000fe2000bf26270 */
[----:B------:R-:W-:Y:S02]  /*148c0*/  IMAD.MOV.U32 R13, RZ, RZ, R5 ;  /* 0x000000ffff0d7224 */ /* 0x000fe400078e0005 */
[----:B------:R-:W-:-:S10]  /*148d0*/  IMAD.MOV.U32 R0, RZ, RZ, R14 ;  /* 0x000000ffff007224 */ /* 0x000fd400078e000e */
[----:B0-----:R-:W-:Y:S05]  /*148e0*/  WARPSYNC.COLLECTIVE R15, `(.L_x_1132) ;  /* 0x000000000f087348 */ /* 0x001fea0003c00000 */
[----:B------:R1:W2:Y:S02]  /*148f0*/  SHFL.IDX P6, R14, R13, R12, R11 ;  /* 0x0000000c0d0e7389 */ /* 0x0002a400000c000b */
[----:B012---:R-:W-:Y:S01]  /*14900*/  ENDCOLLECTIVE ;  /* 0x000000000000791b */ /* 0x007fe20003800000 */
.L_x_1132:
[----:B------:R-:W-:Y:S02]  /*14910*/  IMAD.MOV.U32 R13, RZ, RZ, R7 ;  /* 0x000000ffff0d7224 */ /* 0x000fe400078e0007 */
[----:B------:R-:W-:Y:S02]  /*14920*/  IMAD.MOV.U32 R12, RZ, RZ, 0x2 ;  /* 0x00000002ff0c7424 */ /* 0x000fe400078e00ff */
[----:B------:R-:W-:-:S07]  /*14930*/  IMAD.MOV.U32 R2, RZ, RZ, R14 ;  /* 0x000000ffff027224 */ /* 0x000fce00078e000e */
[----:B------:R-:W-:Y:S05]  /*14940*/  WARPSYNC.COLLECTIVE R15, `(.L_x_1133) ;  /* 0x000000000f087348 */ /* 0x000fea0003c00000 */
[----:B------:R0:W1:Y:S02]  /*14950*/  SHFL.IDX P6, R14, R13, R12, R11 ;  /* 0x0000000c0d0e7389 */ /* 0x00006400000c000b */
[----:B01----:R-:W-:Y:S01]  /*14960*/  ENDCOLLECTIVE ;  /* 0x000000000000791b */ /* 0x003fe20003800000 */
.L_x_1133:
[----:B------:R-:W-:-:S05]  /*14970*/  @!P1 LEA R2, P0, R10, R2, 0x1 ;  /* 0x000000020a029211 */ /* 0x000fca00078008ff */
[----:B------:R-:W-:-:S05]  /*14980*/  @!P1 IMAD.X R3, RZ, RZ, R0, P0 ;  /* 0x000000ffff039224 */ /* 0x000fca00000e0600 */
        /* <DEDUP_REMOVED lines=9> */
.L_x_1134:
[----:B------:R-:W-:-:S05]  /*14a20*/  VIADD R3, R6, 0xa0 ;  /* 0x000000a006037836 */ /* 0x000fca0000000000 */
[----:B------:R-:W-:Y:S01]  /*14a30*/  ISETP.GE.AND P1, PT, R3, UR38, PT ;  /* 0x0000002603007c0c */ /* 0x000fe2000bf26270 */
[----:B------:R-:W-:Y:S02]  /*14a40*/  IMAD.MOV.U32 R13, RZ, RZ, R7 ;  /* 0x000000ffff0d7224 */ /* 0x000fe400078e0007 */
[----:B------:R-:W-:Y:S02]  /*14a50*/  IMAD.MOV.U32 R12, RZ, RZ, 0x3 ;  /* 0x00000003ff0c7424 */ /* 0x000fe400078e00ff */
[----:B------:R-:W-:-:S08]  /*14a60*/  IMAD.MOV.U32 R2, RZ, RZ, R14 ;  /* 0x000000ffff027224 */ /* 0x000fd000078e000e */
[----:B------:R-:W-:Y:S05]  /*14a70*/  WARPSYNC.COLLECTIVE R15, `(.L_x_1135) ;  /* 0x000000000f087348 */ /* 0x000fea0003c00000 */
[----:B------:R0:W1:Y:S02]  /*14a80*/  SHFL.IDX P6, R14, R13, R12, R11 ;  /* 0x0000000c0d0e7389 */ /* 0x00006400000c000b */
[----:B01----:R-:W-:Y:S01]  /*14a90*/  ENDCOLLECTIVE ;  /* 0x000000000000791b */ /* 0x003fe20003800000 */
.L_x_1135:
        /* <DEDUP_REMOVED lines=11> */
.L_x_1136:
[----:B------:R-:W-:Y:S05]  /*14b50*/  BRA `(.L_x_1137) ;  /* 0xffffffc000b07947 */ /* 0x000fea000383ffff */
.L_x_1051:
[----:B0-----:R0:W1:Y:S02]  /*14b60*/  SYNCS.PHASECHK.TRANS64.TRYWAIT P0, [R16+URZ+0x16820], R3 ;  /* 0x01682003100075a7 */ /* 0x001064000800017f */
[----:B-1----:R-:W-:Y:S05]  /*14b70*/  @!P0 NANOSLEEP.SYNCS 0x989680 ;  /* 0x009896800000895d */ /* 0x002fea0003900000 */
[----:B------:R-:W1:Y:S02]  /*14b80*/  @!P0 SYNCS.PHASECHK.TRANS64 P0, [R16+URZ+0x16820], R3 ;  /* 0x01682003100085a7 */ /* 0x000e64000800007f */
[----:B-1----:R-:W-:Y:S05]  /*14b90*/  @!P0 BRA `(.L_x_1051) ;  /* 0xfffffffc00f08947 */ /* 0x002fea000383ffff */
[----:B------:R-:W-:Y:S05]  /*14ba0*/  BRA `(.L_x_1138) ;  /* 0xffffffc4000c7947 */ /* 0x000fea000383ffff */
.L_x_1055:
[----:B0-----:R0:W1:Y:S02]  /*14bb0*/  SYNCS.PHASECHK.TRANS64.TRYWAIT P0, [R5+URZ+0x16840], R2 ;  /* 0x01684002050075a7 */ /* 0x001064000800017f */
[----:B-1----:R-:W-:Y:S05]  /*14bc0*/  @!P0 NANOSLEEP.SYNCS 0x989680 ;  /* 0x009896800000895d */ /* 0x002fea0003900000 */
[----:B------:R-:W1:Y:S02]  /*14bd0*/  @!P0 SYNCS.PHASECHK.TRANS64 P0, [R5+URZ+0x16840], R2 ;  /* 0x01684002050085a7 */ /* 0x000e64000800007f */
[----:B-1----:R-:W-:Y:S05]  /*14be0*/  @!P0 BRA `(.L_x_1055) ;  /* 0xfffffffc00f08947 */ /* 0x002fea000383ffff */
[----:B------:R-:W-:Y:S05]  /*14bf0*/  BRA `(.L_x_1139) ;  /* 0xffffffc400d87947 */ /* 0x000fea000383ffff */
.L_x_1056:
        /* <DEDUP_REMOVED lines=8> */
.L_x_1141:
[----:B------:R-:W-:Y:S05]  /*14c80*/  BSYNC B1 ;  /* 0x0000000000017941 */ /* 0x000fea0003800000 */
.L_x_1140:
[----:B------:R-:W0:Y:S01]  /*14c90*/  S2R R7, SR_TID.X ;  /* 0x0000000000077919 */ /* 0x000e220000002100 */
[----:B------:R-:W-:Y:S02]  /*14ca0*/  IMAD.MOV.U32 R13, RZ, RZ, R8 ;  /* 0x000000ffff0d7224 */ /* 0x000fe400078e0008 */
[----:B------:R-:W-:Y:S02]  /*14cb0*/  IMAD.MOV.U32 R12, RZ, RZ, RZ ;  /* 0x000000ffff0c7224 */ /* 0x000fe400078e00ff */
[----:B------:R-:W-:Y:S02]  /*14cc0*/  IMAD.MOV.U32 R11, RZ, RZ, 0x181f ;  /* 0x0000181fff0b7424 */ /* 0x000fe400078e00ff */
[----:B------:R-:W-:Y:S02]  /*14cd0*/  IMAD.MOV.U32 R15, RZ, RZ, -0x1 ;  /* 0xffffffffff0f7424 */ /* 0x000fe400078e00ff */
[----:B------:R-:W-:Y:S02]  /*14ce0*/  IMAD.MOV.U32 R3, RZ, RZ, R14 ;  /* 0x000000ffff037224 */ /* 0x000fe400078e000e */
[----:B------:R-:W-:-:S07]  /*14cf0*/  IMAD R9, R9, 0x2, R16 ;  /* 0x0000000209097824 */ /* 0x000fce00078e0210 */
[----:B0-----:R-:W-:Y:S05]  /*14d00*/  WARPSYNC.COLLECTIVE R15, `(.L_x_1142) ;  /* 0x000000000f087348 */ /* 0x001fea0003c00000 */
[----:B------:R1:W2:Y:S02]  /*14d10*/  SHFL.IDX P6, R14, R13, R12, R11 ;  /* 0x0000000c0d0e7389 */ /* 0x0002a400000c000b */
[----:B012---:R-:W-:Y:S01]  /*14d20*/  ENDCOLLECTIVE ;  /* 0x000000000000791b */ /* 0x007fe20003800000 */
.L_x_1142:
[----:B------:R-:W-:Y:S02]  /*14d30*/  IMAD.MOV.U32 R13, RZ, RZ, R10 ;  /* 0x000000ffff0d7224 */ /* 0x000fe400078e000a */
[----:B------:R-:W-:Y:S02]  /*14d40*/  IMAD.MOV.U32 R12, RZ, RZ, 0x1 ;  /* 0x00000001ff0c7424 */ /* 0x000fe400078e00ff */
[----:B------:R-:W-:Y:S02]  /*14d50*/  IMAD.SHL.U32 R7, R7, 0x8, RZ ;  /* 0x0000000807077824 */ /* 0x000fe400078e00ff */
[----:B------:R-:W-:-:S03]  /*14d60*/  IMAD.MOV.U32 R2, RZ, RZ, R14 ;  /* 0x000000ffff027224 */ /* 0x000fc600078e000e */
[----:B------:R-:W-:-:S07]  /*14d70*/  LOP3.LUT R7, R7, 0x38, RZ, 0xc0, !PT ;  /* 0x0000003807077812 */ /* 0x000fce00078ec0ff */
[----:B------:R-:W-:Y:S05]  /*14d80*/  WARPSYNC.COLLECTIVE R15, `(.L_x_1143) ;  /* 0x000000000f087348 */ /* 0x000fea0003c00000 */
[----:B------:R0:W1:Y:S02]  /*14d90*/  SHFL.IDX P6, R14, R13, R12, R11 ;  /* 0x0000000c0d0e7389 */ /* 0x00006400000c000b */
[----:B01----:R-:W-:Y:S01]  /*14da0*/  ENDCOLLECTIVE ;  /* 0x000000000000791b */ /* 0x003fe20003800000 */
.L_x_1143:
        /* <DEDUP_REMOVED lines=12> */
.L_x_1144:
[----:B------:R-:W-:Y:S02]  /*14e70*/  IMAD.MOV.U32 R13, RZ, RZ, R10 ;  /* 0x000000ffff0d7224 */ /* 0x000fe400078e000a */
[----:B------:R-:W-:Y:S02]  /*14e80*/  IMAD.MOV.U32 R12, RZ, RZ, 0x2 ;  /* 0x00000002ff0c7424 */ /* 0x000fe400078e00ff */
[----:B------:R-:W-:-:S07]  /*14e90*/  IMAD.MOV.U32 R2, RZ, RZ, R14 ;  /* 0x000000ffff027224 */ /* 0x000fce00078e000e */
[----:B------:R-:W-:Y:S05]  /*14ea0*/  WARPSYNC.COLLECTIVE R15, `(.L_x_1145) ;  /* 0x000000000f087348 */ /* 0x000fea0003c00000 */
[----:B------:R0:W1:Y:S02]  /*14eb0*/  SHFL.IDX P6, R14, R13, R12, R11 ;  /* 0x0000000c0d0e7389 */ /* 0x00006400000c000b */
[----:B01----:R-:W-:Y:S01]  /*14ec0*/  ENDCOLLECTIVE ;  /* 0x000000000000791b */ /* 0x003fe20003800000 */
.L_x_1145:
        /* <DEDUP_REMOVED lines=11> */
.L_x_1146:
[----:B------:R-:W-:Y:S02]  /*14f80*/  IMAD.MOV.U32 R13, RZ, RZ, R10 ;  /* 0x000000ffff0d7224 */ /* 0x000fe400078e000a */
[----:B------:R-:W-:Y:S02]  /*14f90*/  IMAD.MOV.U32 R12, RZ, RZ, 0x3 ;  /* 0x00000003ff0c7424 */ /* 0x000fe400078e00ff */
[----:B------:R-:W-:-:S07]  /*14fa0*/  IMAD.MOV.U32 R2, RZ, RZ, R14 ;  /* 0x000000ffff027224 */ /* 0x000fce00078e000e */
[----:B------:R-:W-:Y:S05]  /*14fb0*/  WARPSYNC.COLLECTIVE R15, `(.L_x_1147) ;  /* 0x000000000f087348 */ /* 0x000fea0003c00000 */
[----:B------:R0:W1:Y:S02]  /*14fc0*/  SHFL.IDX P6, R14, R13, R12, R11 ;  /* 0x0000000c0d0e7389 */ /* 0x00006400000c000b */
[----:B01----:R-:W-:Y:S01]  /*14fd0*/  ENDCOLLECTIVE ;  /* 0x000000000000791b */ /* 0x003fe20003800000 */
.L_x_1147:
        /* <DEDUP_REMOVED lines=11> */
.L_x_1148:
[----:B------:R-:W-:Y:S02]  /*15090*/  IMAD.MOV.U32 R13, RZ, RZ, R10 ;  /* 0x000000ffff0d7224 */ /* 0x000fe400078e000a */
[----:B------:R-:W-:Y:S02]  /*150a0*/  IMAD.MOV.U32 R12, RZ, RZ, 0x4 ;  /* 0x00000004ff0c7424 */ /* 0x000fe400078e00ff */
[----:B------:R-:W-:-:S07]  /*150b0*/  IMAD.MOV.U32 R2, RZ, RZ, R14 ;  /* 0x000000ffff027224 */ /* 0x000fce00078e000e */
[----:B------:R-:W-:Y:S05]  /*150c0*/  WARPSYNC.COLLECTIVE R15, `(.L_x_1149) ;  /* 0x000000000f087348 */ /* 0x000fea0003c00000 */
[----:B------:R0:W1:Y:S02]  /*150d0*/  SHFL.IDX P6, R14, R13, R12, R11 ;  /* 0x0000000c0d0e7389 */ /* 0x00006400000c000b */
[----:B01----:R-:W-:Y:S01]  /*150e0*/  ENDCOLLECTIVE ;  /* 0x000000000000791b */ /* 0x003fe20003800000 */
.L_x_1149:
        /* <DEDUP_REMOVED lines=11> */
.L_x_1150:
[----:B------:R-:W-:Y:S02]  /*151a0*/  IMAD.MOV.U32 R13, RZ, RZ, R10 ;  /* 0x000000ffff0d7224 */ /* 0x000fe400078e000a */
[----:B------:R-:W-:Y:S02]  /*151b0*/  IMAD.MOV.U32 R12, RZ, RZ, 0x5 ;  /* 0x00000005ff0c7424 */ /* 0x000fe400078e00ff */
[----:B------:R-:W-:-:S07]  /*151c0*/  IMAD.MOV.U32 R2, RZ, RZ, R14 ;  /* 0x000000ffff027224 */ /* 0x000fce00078e000e */
[----:B------:R-:W-:Y:S05]  /*151d0*/  WARPSYNC.COLLECTIVE R15, `(.L_x_1151) ;  /* 0x000000000f087348 */ /* 0x000fea0003c00000 */
[----:B------:R0:W1:Y:S02]  /*151e0*/  SHFL.IDX P6, R14, R13, R12, R11 ;  /* 0x0000000c0d0e7389 */ /* 0x00006400000c000b */
[----:B01----:R-:W-:Y:S01]  /*151f0*/  ENDCOLLECTIVE ;  /* 0x000000000000791b */ /* 0x003fe20003800000 */
.L_x_1151:
        /* <DEDUP_REMOVED lines=11> */
.L_x_1152:
[----:B------:R-:W-:Y:S02]  /*152b0*/  IMAD.MOV.U32 R13, RZ, RZ, R10 ;  /* 0x000000ffff0d7224 */ /* 0x000fe400078e000a */
[----:B------:R-:W-:Y:S02]  /*152c0*/  IMAD.MOV.U32 R12, RZ, RZ, 0x6 ;  /* 0x00000006ff0c7424 */ /* 0x000fe400078e00ff */
[----:B------:R-:W-:-:S07]  /*152d0*/  IMAD.MOV.U32 R2, RZ, RZ, R14 ;  /* 0x000000ffff027224 */ /* 0x000fce00078e000e */
[----:B------:R-:W-:Y:S05]  /*152e0*/  WARPSYNC.COLLECTIVE R15, `(.L_x_1153) ;  /* 0x000000000f087348 */ /* 0x000fea0003c00000 */
[----:B------:R0:W1:Y:S02]  /*152f0*/  SHFL.IDX P6, R14, R13, R12, R11 ;  /* 0x0000000c0d0e7389 */ /* 0x00006400000c000b */
[----:B01----:R-:W-:Y:S01]  /*15300*/  ENDCOLLECTIVE ;  /* 0x000000000000791b */ /* 0x003fe20003800000 */
.L_x_1153:
        /* <DEDUP_REMOVED lines=11> */
.L_x_1154:
[----:B------:R-:W-:Y:S02]  /*153c0*/  IMAD.MOV.U32 R13, RZ, RZ, R10 ;  /* 0x000000ffff0d7224 */ /* 0x000fe400078e000a */
[----:B------:R-:W-:Y:S02]  /*153d0*/  IMAD.MOV.U32 R12, RZ, RZ, 0x7 ;  /* 0x00000007ff0c7424 */ /* 0x000fe400078e00ff */
[----:B------:R-:W-:-:S07]  /*153e0*/  IMAD.MOV.U32 R2, RZ, RZ, R14 ;  /* 0x000000ffff027224 */ /* 0x000fce00078e000e */
[----:B------:R-:W-:Y:S05]  /*153f0*/  WARPSYNC.COLLECTIVE R15, `(.L_x_1155) ;  /* 0x000000000f087348 */ /* 0x000fea0003c00000 */
[----:B------:R0:W1:Y:S02]  /*15400*/  SHFL.IDX P6, R14, R13, R12, R11 ;  /* 0x0000000c0d0e7389 */ /* 0x00006400000c000b */
[----:B01----:R-:W-:Y:S01]  /*15410*/  ENDCOLLECTIVE ;  /* 0x000000000000791b */ /* 0x003fe20003800000 */
.L_x_1155:
        /* <DEDUP_REMOVED lines=11> */
.L_x_1156:
[----:B------:R-:W-:Y:S01]  /*154d0*/  IMAD.MOV.U32 R2, RZ, RZ, R14 ;  /* 0x000000ffff027224 */ /* 0x000fe200078e000e */
[----:B------:R-:W-:Y:S06]  /*154e0*/  BRA `(.L_x_1157) ;  /* 0xffffffc000c07947 */ /* 0x000fec000383ffff */
.L_x_1061:
[----:B-1----:R1:W2:Y:S02]  /*154f0*/  SYNCS.PHASECHK.TRANS64.TRYWAIT P0, [R5+URZ+0x16860], R2 ;  /* 0x01686002050075a7 */ /* 0x0022a4000800017f */
[----:B--2---:R-:W-:Y:S05]  /*15500*/  @!P0 NANOSLEEP.SYNCS 0x989680 ;  /* 0x009896800000895d */ /* 0x004fea0003900000 */
[----:B------:R-:W2:Y:S02]  /*15510*/  @!P0 SYNCS.PHASECHK.TRANS64 P0, [R5+URZ+0x16860], R2 ;  /* 0x01686002050085a7 */ /* 0x000ea4000800007f */
[----:B--2---:R-:W-:Y:S05]  /*15520*/  @!P0 BRA `(.L_x_1061) ;  /* 0xfffffffc00f08947 */ /* 0x004fea000383ffff */
[----:B------:R-:W-:Y:S05]  /*15530*/  BRA `(.L_x_1158) ;  /* 0xffffffc400187947 */ /* 0x000fea000383ffff */
.L_x_1062:
        /* <DEDUP_REMOVED lines=8> */
.L_x_1160:
[----:B------:R-:W-:Y:S05]  /*155c0*/  BSYNC B1 ;  /* 0x0000000000017941 */ /* 0x000fea0003800000 */
.L_x_1159:
[----:B------:R-:W-:Y:S02]  /*155d0*/  IMAD.MOV.U32 R13, RZ, RZ, R17 ;  /* 0x000000ffff0d7224 */ /* 0x000fe400078e0011 */
[----:B------:R-:W-:Y:S02]  /*155e0*/  IMAD.MOV.U32 R12, RZ, RZ, RZ ;  /* 0x000000ffff0c7224 */ /* 0x000fe400078e00ff */
[----:B------:R-:W-:Y:S02]  /*155f0*/  IMAD.MOV.U32 R11, RZ, RZ, 0x181f ;  /* 0x0000181fff0b7424 */ /* 0x000fe400078e00ff */
[----:B------:R-:W-:Y:S02]  /*15600*/  IMAD.MOV.U32 R15, RZ, RZ, -0x1 ;  /* 0xffffffffff0f7424 */ /* 0x000fe400078e00ff */
[----:B------:R-:W-:Y:S02]  /*15610*/  IMAD.MOV.U32 R3, RZ, RZ, R14 ;  /* 0x000000ffff037224 */ /* 0x000fe400078e000e */
[----:B------:R-:W-:-:S07]  /*15620*/  IMAD R6, R6, 0x2, R16 ;  /* 0x0000000206067824 */ /* 0x000fce00078e0210 */
[----:B------:R-:W-:Y:S05]  /*15630*/  WARPSYNC.COLLECTIVE R15, `(.L_x_1161) ;  /* 0x000000000f087348 */ /* 0x000fea0003c00000 */
[----:B------:R0:W1:Y:S02]  /*15640*/  SHFL.IDX P6, R14, R13, R12, R11 ;  /* 0x0000000c0d0e7389 */ /* 0x00006400000c000b */
[----:B01----:R-:W-:Y:S01]  /*15650*/  ENDCOLLECTIVE ;  /* 0x000000000000791b */ /* 0x003fe20003800000 */
.L_x_1161:
[----:B------:R-:W-:Y:S02]  /*15660*/  IMAD.MOV.U32 R13, RZ, RZ, R18 ;  /* 0x000000ffff0d7224 */ /* 0x000fe400078e0012 */
[----:B------:R-:W-:Y:S02]  /*15670*/  IMAD.MOV.U32 R12, RZ, RZ, 0x1 ;  /* 0x00000001ff0c7424 */ /* 0x000fe400078e00ff */
[----:B------:R-:W-:-:S07]  /*15680*/  IMAD.MOV.U32 R2, RZ, RZ, R14 ;  /* 0x000000ffff027224 */ /* 0x000fce00078e000e */
[----:B------:R-:W-:Y:S05]  /*15690*/  WARPSYNC.COLLECTIVE R15, `(.L_x_1162) ;  /* 0x000000000f087348 */ /* 0x000fea0003c00000 */
[----:B------:R0:W1:Y:S02]  /*156a0*/  SHFL.IDX P6, R14, R13, R12, R11 ;  /* 0x0000000c0d0e7389 */ /* 0x00006400000c000b */
[----:B01----:R-:W-:Y:S01]  /*156b0*/  ENDCOLLECTIVE ;  /* 0x000000000000791b */ /* 0x003fe20003800000 */
.L_x_1162:
[----:B------:R-:W-:-:S05]  /*156c0*/  IADD3 R2, P0, R2, R7, RZ ;  /* 0x0000000702027210 */ /* 0x000fca0007f1e0ff */
[----:B------:R-:W-:Y:S01]  /*156d0*/  IMAD.X R3, RZ, RZ, R3, P0 ;  /* 0x000000ffff037224 */ /* 0x000fe200000e0603 */
[----:B------:R-:W-:Y:S01]  /*156e0*/  ISETP.LT.OR P0, PT, R8, 0x1, P1 ;  /* 0x000000010800780c */ /* 0x000fe20000f01670 */
[----:B------:R-:W-:-:S12]  /*156f0*/  IMAD.MOV.U32 R13, RZ, RZ, R17 ;  /* 0x000000ffff0d7224 */ /* 0x000fd800078e0011 */
        /* <DEDUP_REMOVED lines=8> */
.L_x_1163:
[----:B------:R-:W-:Y:S02]  /*15780*/  IMAD.MOV.U32 R13, RZ, RZ, R18 ;  /* 0x000000ffff0d7224 */ /* 0x000fe400078e0012 */
[----:B------:R-:W-:Y:S02]  /*15790*/  IMAD.MOV.U32 R12, RZ, RZ, 0x2 ;  /* 0x00000002ff0c7424 */ /* 0x000fe400078e00ff */
[----:B------:R-:W-:-:S07]  /*157a0*/  IMAD.MOV.U32 R2, RZ, RZ, R14 ;  /* 0x000000ffff027224 */ /* 0x000fce00078e000e */
[----:B------:R-:W-:Y:S05]  /*157b0*/  WARPSYNC.COLLECTIVE R15, `(.L_x_1164) ;  /* 0x000000000f087348 */ /* 0x000fea0003c00000 */
[----:B------:R0:W1:Y:S02]  /*157c0*/  SHFL.IDX P6, R14, R13, R12, R11 ;  /* 0x0000000c0d0e7389 */ /* 0x00006400000c000b */
[----:B01----:R-:W-:Y:S01]  /*157d0*/  ENDCOLLECTIVE ;  /* 0x000000000000791b */ /* 0x003fe20003800000 */
.L_x_1164:
        /* <DEDUP_REMOVED lines=12> */
.L_x_1165:
[----:B------:R-:W-:Y:S02]  /*158a0*/  IMAD.MOV.U32 R13, RZ, RZ, R18 ;  /* 0x000000ffff0d7224 */ /* 0x000fe400078e0012 */
[----:B------:R-:W-:Y:S02]  /*158b0*/  IMAD.MOV.U32 R12, RZ, RZ, 0x3 ;  /* 0x00000003ff0c7424 */ /* 0x000fe400078e00ff */
[----:B------:R-:W-:-:S07]  /*158c0*/  IMAD.MOV.U32 R2, RZ, RZ, R14 ;  /* 0x000000ffff027224 */ /* 0x000fce00078e000e */
[----:B------:R-:W-:Y:S05]  /*158d0*/  WARPSYNC.COLLECTIVE R15, `(.L_x_1166) ;  /* 0x000000000f087348 */ /* 0x000fea0003c00000 */
[----:B------:R0:W1:Y:S02]  /*158e0*/  SHFL.IDX P6, R14, R13, R12, R11 ;  /* 0x0000000c0d0e7389 */ /* 0x00006400000c000b */
[----:B01----:R-:W-:Y:S01]  /*158f0*/  ENDCOLLECTIVE ;  /* 0x000000000000791b */ /* 0x003fe20003800000 */
.L_x_1166:
        /* <DEDUP_REMOVED lines=12> */
.L_x_1167:
[----:B------:R-:W-:Y:S02]  /*159c0*/  IMAD.MOV.U32 R13, RZ, RZ, R18 ;  /* 0x000000ffff0d7224 */ /* 0x000fe400078e0012 */
[----:B------:R-:W-:Y:S02]  /*159d0*/  IMAD.MOV.U32 R12, RZ, RZ, 0x4 ;  /* 0x00000004ff0c7424 */ /* 0x000fe400078e00ff */
[----:B------:R-:W-:-:S07]  /*159e0*/  IMAD.MOV.U32 R2, RZ, RZ, R14 ;  /* 0x000000ffff027224 */ /* 0x000fce00078e000e */
[----:B------:R-:W-:Y:S05]  /*159f0*/  WARPSYNC.COLLECTIVE R15, `(.L_x_1168) ;  /* 0x000000000f087348 */ /* 0x000fea0003c00000 */
[----:B------:R0:W1:Y:S02]  /*15a00*/  SHFL.IDX P6, R14, R13, R12, R11 ;  /* 0x0000000c0d0e7389 */ /* 0x00006400000c000b */
[----:B01----:R-:W-:Y:S01]  /*15a10*/  ENDCOLLECTIVE ;  /* 0x000000000000791b */ /* 0x003fe20003800000 */
.L_x_1168:
        /* <DEDUP_REMOVED lines=12> */
.L_x_1169:
[----:B------:R-:W-:Y:S02]  /*15ae0*/  IMAD.MOV.U32 R13, RZ, RZ, R18 ;  /* 0x000000ffff0d7224 */ /* 0x000fe400078e0012 */
[----:B------:R-:W-:Y:S02]  /*15af0*/  IMAD.MOV.U32 R12, RZ, RZ, 0x5 ;  /* 0x00000005ff0c7424 */ /* 0x000fe400078e00ff */
[----:B------:R-:W-:-:S07]  /*15b00*/  IMAD.MOV.U32 R2, RZ, RZ, R14 ;  /* 0x000000ffff027224 */ /* 0x000fce00078e000e */
[----:B------:R-:W-:Y:S05]  /*15b10*/  WARPSYNC.COLLECTIVE R15, `(.L_x_1170) ;  /* 0x000000000f087348 */ /* 0x000fea0003c00000 */
[----:B------:R0:W1:Y:S02]  /*15b20*/  SHFL.IDX P6, R14, R13, R12, R11 ;  /* 0x0000000c0d0e7389 */ /* 0x00006400000c000b */
[----:B01----:R-:W-:Y:S01]  /*15b30*/  ENDCOLLECTIVE ;  /* 0x000000000000791b */ /* 0x003fe20003800000 */
.L_x_1170:
        /* <DEDUP_REMOVED lines=12> */
.L_x_1171:
[----:B------:R-:W-:Y:S02]  /*15c00*/  IMAD.MOV.U32 R13, RZ, RZ, R18 ;  /* 0x000000ffff0d7224 */ /* 0x000fe400078e0012 */
[----:B------:R-:W-:Y:S02]  /*15c10*/  IMAD.MOV.U32 R12, RZ, RZ, 0x6 ;  /* 0x00000006ff0c7424 */ /* 0x000fe400078e00ff */
[----:B------:R-:W-:-:S07]  /*15c20*/  IMAD.MOV.U32 R2, RZ, RZ, R14 ;  /* 0x000000ffff027224 */ /* 0x000fce00078e000e */
[----:B------:R-:W-:Y:S05]  /*15c30*/  WARPSYNC.COLLECTIVE R15, `(.L_x_1172) ;  /* 0x000000000f087348 */ /* 0x000fea0003c00000 */
[----:B------:R0:W1:Y:S02]  /*15c40*/  SHFL.IDX P6, R14, R13, R12, R11 ;  /* 0x0000000c0d0e7389 */ /* 0x00006400000c000b */
[----:B01----:R-:W-:Y:S01]  /*15c50*/  ENDCOLLECTIVE ;  /* 0x000000000000791b */ /* 0x003fe20003800000 */
.L_x_1172:
        /* <DEDUP_REMOVED lines=12> */
.L_x_1173:
[----:B------:R-:W-:Y:S02]  /*15d20*/  IMAD.MOV.U32 R13, RZ, RZ, R18 ;  /* 0x000000ffff0d7224 */ /* 0x000fe400078e0012 */
[----:B------:R-:W-:Y:S02]  /*15d30*/  IMAD.MOV.U32 R12, RZ, RZ, 0x7 ;  /* 0x00000007ff0c7424 */ /* 0x000fe400078e00ff */
[----:B------:R-:W-:-:S07]  /*15d40*/  IMAD.MOV.U32 R2, RZ, RZ, R14 ;  /* 0x000000ffff027224 */ /* 0x000fce00078e000e */
[----:B------:R-:W-:Y:S05]  /*15d50*/  WARPSYNC.COLLECTIVE R15, `(.L_x_1174) ;  /* 0x000000000f087348 */ /* 0x000fea0003c00000 */
[----:B------:R0:W1:Y:S02]  /*15d60*/  SHFL.IDX P6, R14, R13, R12, R11 ;  /* 0x0000000c0d0e7389 */ /* 0x00006400000c000b */
[----:B01----:R-:W-:Y:S01]  /*15d70*/  ENDCOLLECTIVE ;  /* 0x000000000000791b */ /* 0x003fe20003800000 */
.L_x_1174:
[----:B------:R-:W-:-:S05]  /*15d80*/  IADD3 R2, P0, R2, R7, RZ ;  /* 0x0000000702027210 */ /* 0x000fca0007f1e0ff */
[----:B------:R-:W-:Y:S01]  /*15d90*/  IMAD.X R3, RZ, RZ, R3, P0 ;  /* 0x000000ffff037224 */ /* 0x000fe200000e0603 */
[----:B------:R-:W-:Y:S01]  /*15da0*/  ISETP.LT.OR P0, PT, R8, 0x61, P1 ;  /* 0x000000610800780c */ /* 0x000fe20000f01670 */
[----:B------:R-:W-:-:S12]  /*15db0*/  IMAD.MOV.U32 R13, RZ, RZ, R17 ;  /* 0x000000ffff0d7224 */ /* 0x000fd800078e0011 */
[----:B------:R-:W-:Y:S01]  /*15dc0*/  @!PT LDS RZ, [RZ] ;  /* 0x00000000fffff984 */ /* 0x000fe20000000800 */
[----:B------:R-:W-:Y:S01]  /*15dd0*/  @!PT LDS RZ, [RZ] ;  /* 0x00000000fffff984 */ /* 0x000fe20000000800 */
[----:B------:R-:W-:Y:S01]  /*15de0*/  @!PT LDS RZ, [RZ] ;  /* 0x00000000fffff984 */ /* 0x000fe20000000800 */
[----:B------:R0:W-:Y:S01]  /*15df0*/  LDGSTS.E.BYPASS.LTC128B.128 [R6+0x3400], desc[UR52][R2.64], !P0 ;  /* 0x0340000002067fae */ /* 0x0001e2000c101d74 */
[----:B------:R-:W-:-:S07]  /*15e00*/  IMAD.MOV.U32 R18, RZ, RZ, R14 ;  /* 0x000000ffff127224 */ /* 0x000fce00078e000e */
[----:B0-----:R-:W-:Y:S05]  /*15e10*/  WARPSYNC.COLLECTIVE R15, `(.L_x_1175) ;  /* 0x000000000f087348 */ /* 0x001fea0003c00000 */
[----:B------:R1:W2:Y:S02]  /*15e20*/  SHFL.IDX P6, R14, R13, R12, R11 ;  /* 0x0000000c0d0e7389 */ /* 0x0002a400000c000b */
[----:B012---:R-:W-:Y:S01]  /*15e30*/  ENDCOLLECTIVE ;  /* 0x000000000000791b */ /* 0x007fe20003800000 */
.L_x_1175:
[----:B------:R-:W-:Y:S01]  /*15e40*/  IMAD.MOV.U32 R2, RZ, RZ, R14 ;  /* 0x000000ffff027224 */ /* 0x000fe200078e000e */
[----:B------:R-:W-:Y:S06]  /*15e50*/  BRA `(.L_x_1176) ;  /* 0xffffffbc00c87947 */ /* 0x000fec000383ffff */
.L_x_1070:
[----:B0-----:R0:W1:Y:S02]  /*15e60*/  SYNCS.PHASECHK.TRANS64.TRYWAIT P0, [R4+URZ+0x16860], R3 ;  /* 0x01686003040075a7 */ /* 0x001064000800017f */
[----:B-1----:R-:W-:Y:S05]  /*15e70*/  @!P0 NANOSLEEP.SYNCS 0x989680 ;  /* 0x009896800000895d */ /* 0x002fea0003900000 */
[----:B------:R-:W1:Y:S02]  /*15e80*/  @!P0 SYNCS.PHASECHK.TRANS64 P0, [R4+URZ+0x16860], R3 ;  /* 0x01686003040085a7 */ /* 0x000e64000800007f */
[----:B-1----:R-:W-:Y:S05]  /*15e90*/  @!P0 BRA `(.L_x_1070) ;  /* 0xfffffffc00f08947 */ /* 0x002fea000383ffff */
[----:B------:R-:W-:Y:S05]  /*15ea0*/  BRA `(.L_x_1177) ;  /* 0xffffffc000dc7947 */ /* 0x000fea000383ffff */
.L_x_1071:
[----:B------:R-:W-:Y:S01]  /*15eb0*/  BSSY B0, `(.L_x_1178) ;  /* 0x0000008000007945 */ /* 0x000fe20003800000 */
[----:B------:R-:W-:Y:S02]  /*15ec0*/  IMAD.MOV.U32 R13, RZ, RZ, R18 ;  /* 0x000000ffff0d7224 */ /* 0x000fe400078e0012 */
[----:B------:R-:W-:Y:S02]  /*15ed0*/  IMAD.MOV.U32 R12, RZ, RZ, RZ ;  /* 0x000000ffff0c7224 */ /* 0x000fe400078e00ff */
[----:B------:R-:W-:Y:S02]  /*15ee0*/  IMAD.MOV.U32 R11, RZ, RZ, 0x181f ;  /* 0x0000181fff0b7424 */ /* 0x000fe400078e00ff */
[----:B------:R-:W-:-:S07]  /*15ef0*/  IMAD.MOV.U32 R15, RZ, RZ, -0x1 ;  /* 0xffffffffff0f7424 */ /* 0x000fce00078e00ff */
[----:B0-----:R-:W-:Y:S05]  /*15f00*/  WARPSYNC.COLLECTIVE R15, `(.L_x_1179) ;  /* 0x000000000f087348 */ /* 0x001fea0003c00000 */
[----:B------:R1:W2:Y:S02]  /*15f10*/  SHFL.IDX P6, R14, R13, R12, R11 ;  /* 0x0000000c0d0e7389 */ /* 0x0002a400000c000b */
[----:B012---:R-:W-:Y:S01]  /*15f20*/  ENDCOLLECTIVE ;  /* 0x000000000000791b */ /* 0x007fe20003800000 */
.L_x_1179:
[----:B------:R-:W-:Y:S05]  /*15f30*/  BSYNC B0 ;  /* 0x0000000000007941 */ /* 0x000fea0003800000 */
.L_x_1178:
        /* <DEDUP_REMOVED lines=10> */
.L_x_1180:
[----:B------:R-:W-:Y:S02]  /*15fe0*/  IMAD.MOV.U32 R13, RZ, RZ, R18 ;  /* 0x000000ffff0d7224 */ /* 0x000fe400078e0012 */
[----:B------:R-:W-:Y:S02]  /*15ff0*/  IMAD.MOV.U32 R12, RZ, RZ, 0x1 ;  /* 0x00000001ff0c7424 */ /* 0x000fe400078e00ff */
[----:B------:R-:W-:-:S05]  /*16000*/  IMAD.SHL.U32 R2, R2, 0x8, RZ ;  /* 0x0000000802027824 */ /* 0x000fca00078e00ff */
[----:B------:R-:W-:-:S05]  /*16010*/  LOP3.LUT R2, R2, 0x38, RZ, 0xc0, !PT ;  /* 0x0000003802027812 */ /* 0x000fca00078ec0ff */
[----:B------:R-:W-:-:S05]  /*16020*/  IMAD.SHL.U32 R6, R2, 0x2, RZ ;  /* 0x0000000202067824 */ /* 0x000fca00078e00ff */
[----:B------:R-:W-:-:S13]  /*16030*/  IADD3 R2, P0, R14, R6, RZ ;  /* 0x000000060e027210 */ /* 0x000fda0007f1e0ff */
[----:B------:R-:W-:Y:S05]  /*16040*/  WARPSYNC.COLLECTIVE R15, `(.L_x_1181) ;  /* 0x000000000f087348 */ /* 0x000fea0003c00000 */
[----:B------:R0:W1:Y:S02]  /*16050*/  SHFL.IDX P6, R14, R13, R12, R11 ;  /* 0x0000000c0d0e7389 */ /* 0x00006400000c000b */
[----:B01----:R-:W-:Y:S01]  /*16060*/  ENDCOLLECTIVE ;  /* 0x000000000000791b */ /* 0x003fe20003800000 */
.L_x_1181:
        /* <DEDUP_REMOVED lines=11> */
.L_x_1182:
[----:B------:R-:W-:Y:S02]  /*16120*/  IMAD.MOV.U32 R13, RZ, RZ, R18 ;  /* 0x000000ffff0d7224 */ /* 0x000fe400078e0012 */
[----:B------:R-:W-:Y:S01]  /*16130*/  IMAD.MOV.U32 R12, RZ, RZ, 0x2 ;  /* 0x00000002ff0c7424 */ /* 0x000fe200078e00ff */
[----:B------:R-:W-:-:S13]  /*16140*/  IADD3 R2, P0, R14, R6, RZ ;  /* 0x000000060e027210 */ /* 0x000fda0007f1e0ff */
[----:B------:R-:W-:Y:S05]  /*16150*/  WARPSYNC.COLLECTIVE R15, `(.L_x_1183) ;  /* 0x000000000f087348 */ /* 0x000fea0003c00000 */
[----:B------:R0:W1:Y:S02]  /*16160*/  SHFL.IDX P6, R14, R13, R12, R11 ;  /* 0x0000000c0d0e7389 */ /* 0x00006400000c000b */
[----:B01----:R-:W-:Y:S01]  /*16170*/  ENDCOLLECTIVE ;  /* 0x000000000000791b */ /* 0x003fe20003800000 */
.L_x_1183:
        /* <DEDUP_REMOVED lines=11> */
.L_x_1184:
[----:B------:R-:W-:Y:S02]  /*16230*/  IMAD.MOV.U32 R13, RZ, RZ, R18 ;  /* 0x000000ffff0d7224 */ /* 0x000fe400078e0012 */
[----:B------:R-:W-:Y:S02]  /*16240*/  IMAD.MOV.U32 R12, RZ, RZ, 0x3 ;  /* 0x00000003ff0c7424 */ /* 0x000fe400078e00ff */
[----:B------:R-:W-:-:S07]  /*16250*/  IMAD.MOV.U32 R9, RZ, RZ, R14 ;  /* 0x000000ffff097224 */ /* 0x000fce00078e000e */
[----:B------:R-:W-:Y:S05]  /*16260*/  WARPSYNC.COLLECTIVE R15, `(.L_x_1185) ;  /* 0x000000000f087348 */ /* 0x000fea0003c00000 */
[----:B------:R0:W1:Y:S02]  /*16270*/  SHFL.IDX P6, R14, R13, R12, R11 ;  /* 0x0000000c0d0e7389 */ /* 0x00006400000c000b */
[----:B01----:R-:W-:Y:S01]  /*16280*/  ENDCOLLECTIVE ;  /* 0x000000000000791b */ /* 0x003fe20003800000 */
.L_x_1185:
        /* <DEDUP_REMOVED lines=12> */
.L_x_1186:
[----:B------:R-:W-:Y:S02]  /*16350*/  IMAD.MOV.U32 R13, RZ, RZ, R18 ;  /* 0x000000ffff0d7224 */ /* 0x000fe400078e0012 */
[----:B------:R-:W-:Y:S01]  /*16360*/  IMAD.MOV.U32 R12, RZ, RZ, 0x4 ;  /* 0x00000004ff0c7424 */ /* 0x000fe200078e00ff */
[----:B------:R-:W-:-:S13]  /*16370*/  IADD3 R2, P0, R14, R6, RZ ;  /* 0x000000060e027210 */ /* 0x000fda0007f1e0ff */
[----:B------:R-:W-:Y:S05]  /*16380*/  WARPSYNC.COLLECTIVE R15, `(.L_x_1187) ;  /* 0x000000000f087348 */ /* 0x000fea0003c00000 */
[----:B------:R0:W1:Y:S02]  /*16390*/  SHFL.IDX P6, R14, R13, R12, R11 ;  /* 0x0000000c0d0e7389 */ /* 0x00006400000c000b */
[----:B01----:R-:W-:Y:S01]  /*163a0*/  ENDCOLLECTIVE ;  /* 0x000000000000791b */ /* 0x003fe20003800000 */
.L_x_1187:
        /* <DEDUP_REMOVED lines=11> */
.L_x_1188:
[----:B------:R-:W-:Y:S02]  /*16460*/  IMAD.MOV.U32 R13, RZ, RZ, R18 ;  /* 0x000000ffff0d7224 */ /* 0x000fe400078e0012 */
[----:B------:R-:W-:Y:S02]  /*16470*/  IMAD.MOV.U32 R12, RZ, RZ, 0x5 ;  /* 0x00000005ff0c7424 */ /* 0x000fe400078e00ff */
[----:B------:R-:W-:-:S07]  /*16480*/  IMAD.MOV.U32 R9, RZ, RZ, R14 ;  /* 0x000000ffff097224 */ /* 0x000fce00078e000e */
[----:B------:R-:W-:Y:S05]  /*16490*/  WARPSYNC.COLLECTIVE R15, `(.L_x_1189) ;  /* 0x000000000f087348 */ /* 0x000fea0003c00000 */
[----:B------:R0:W1:Y:S02]  /*164a0*/  SHFL.IDX P6, R14, R13, R12, R11 ;  /* 0x0000000c0d0e7389 */ /* 0x00006400000c000b */
[----:B01----:R-:W-:Y:S01]  /*164b0*/  ENDCOLLECTIVE ;  /* 0x000000000000791b */ /* 0x003fe20003800000 */
.L_x_1189:
        /* <DEDUP_REMOVED lines=12> */
.L_x_1190:
[----:B------:R-:W-:Y:S02]  /*16580*/  IMAD.MOV.U32 R13, RZ, RZ, R18 ;  /* 0x000000ffff0d7224 */ /* 0x000fe400078e0012 */
[----:B------:R-:W-:Y:S01]  /*16590*/  IMAD.MOV.U32 R12, RZ, RZ, 0x6 ;  /* 0x00000006ff0c7424 */ /* 0x000fe200078e00ff */
[----:B------:R-:W-:-:S13]  /*165a0*/  IADD3 R2, P0, R14, R6, RZ ;  /* 0x000000060e027210 */ /* 0x000fda0007f1e0ff */
[----:B------:R-:W-:Y:S05]  /*165b0*/  WARPSYNC.COLLECTIVE R15, `(.L_x_1191) ;  /* 0x000000000f087348 */ /* 0x000fea0003c00000 */
[----:B------:R0:W1:Y:S02]  /*165c0*/  SHFL.IDX P6, R14, R13, R12, R11 ;  /* 0x0000000c0d0e7389 */ /* 0x00006400000c000b */
[----:B01----:R-:W-:Y:S01]  /*165d0*/  ENDCOLLECTIVE ;  /* 0x000000000000791b */ /* 0x003fe20003800000 */
.L_x_1191:
        /* <DEDUP_REMOVED lines=11> */
.L_x_1192:
[----:B------:R-:W-:Y:S02]  /*16690*/  IMAD.MOV.U32 R13, RZ, RZ, R18 ;  /* 0x000000ffff0d7224 */ /* 0x000fe400078e0012 */
[----:B------:R-:W-:Y:S02]  /*166a0*/  IMAD.MOV.U32 R12, RZ, RZ, 0x7 ;  /* 0x00000007ff0c7424 */ /* 0x000fe400078e00ff */
[----:B------:R-:W-:-:S07]  /*166b0*/  IMAD.MOV.U32 R9, RZ, RZ, R14 ;  /* 0x000000ffff097224 */ /* 0x000fce00078e000e */
[----:B------:R-:W-:Y:S05]  /*166c0*/  WARPSYNC.COLLECTIVE R15, `(.L_x_1193) ;  /* 0x000000000f087348 */ /* 0x000fea0003c00000 */
[----:B------:R0:W1:Y:S02]  /*166d0*/  SHFL.IDX P6, R14, R13, R12, R11 ;  /* 0x0000000c0d0e7389 */ /* 0x00006400000c000b */
[----:B01----:R-:W-:Y:S01]  /*166e0*/  ENDCOLLECTIVE ;  /* 0x000000000000791b */ /* 0x003fe20003800000 */
.L_x_1193:
        /* <DEDUP_REMOVED lines=12> */
.L_x_1194:
[----:B------:R-:W-:Y:S05]  /*167b0*/  BRA `(.L_x_1195) ;  /* 0xffffffbc009c7947 */ /* 0x000fea000383ffff */
.L_x_1076:
[----:B------:R-:W-:Y:S01]  /*167c0*/  BSSY B0, `(.L_x_1196) ;  /* 0x0000008000007945 */ /* 0x000fe20003800000 */
[----:B-----5:R-:W-:Y:S02]  /*167d0*/  IMAD.MOV.U32 R13, RZ, RZ, R2 ;  /* 0x000000ffff0d7224 */ /* 0x020fe400078e0002 */
[----:B------:R-:W-:Y:S02]  /*167e0*/  IMAD.MOV.U32 R12, RZ, RZ, RZ ;  /* 0x000000ffff0c7224 */ /* 0x000fe400078e00ff */
[----:B------:R-:W-:Y:S02]  /*167f0*/  IMAD.MOV.U32 R11, RZ, RZ, 0x1f ;  /* 0x0000001fff0b7424 */ /* 0x000fe400078e00ff */
[----:B------:R-:W-:-:S07]  /*16800*/  IMAD.MOV.U32 R15, RZ, RZ, -0x1 ;  /* 0xffffffffff0f7424 */ /* 0x000fce00078e00ff */
[----:B01----:R-:W-:Y:S05]  /*16810*/  WARPSYNC.COLLECTIVE R15, `(.L_x_1197) ;  /* 0x000000000f087348 */ /* 0x003fea0003c00000 */
[----:B------:R2:W3:Y:S02]  /*16820*/  SHFL.IDX P6, R14, R13, R12, R11 ;  /* 0x0000000c0d0e7389 */ /* 0x0004e400000c000b */
[----:B0123--:R-:W-:Y:S01]  /*16830*/  ENDCOLLECTIVE ;  /* 0x000000000000791b */ /* 0x00ffe20003800000 */
.L_x_1197:
[----:B------:R-:W-:Y:S05]  /*16840*/  BSYNC B0 ;  /* 0x0000000000007941 */ /* 0x000fea0003800000 */
.L_x_1196:
[----:B------:R-:W-:Y:S05]  /*16850*/  BRA `(.L_x_1198) ;  /* 0xffffffc000207947 */ /* 0x000fea000383ffff */
.L_x_1079:
[----:B--2---:R2:W3:Y:S02]  /*16860*/  SYNCS.PHASECHK.TRANS64.TRYWAIT P0, [R4+URZ+0x16820], R0 ;  /* 0x01682000040075a7 */ /* 0x0044e4000800017f */
[----:B---3--:R-:W-:Y:S05]  /*16870*/  @!P0 NANOSLEEP.SYNCS 0x989680 ;  /* 0x009896800000895d */ /* 0x008fea0003900000 */
[----:B------:R-:W3:Y:S02]  /*16880*/  @!P0 SYNCS.PHASECHK.TRANS64 P0, [R4+URZ+0x16820], R0 ;  /* 0x01682000040085a7 */ /* 0x000ee4000800007f */
[----:B---3--:R-:W-:Y:S05]  /*16890*/  @!P0 BRA `(.L_x_1079) ;  /* 0xfffffffc00f08947 */ /* 0x008fea000383ffff */
[----:B------:R-:W-:Y:S05]  /*168a0*/  BRA `(.L_x_1199) ;  /* 0xffffffc0006c7947 */ /* 0x000fea000383ffff */
.L_x_1080:
        /* <DEDUP_REMOVED lines=8> */
[----:B0-2---:R-:W-:Y:S05]  /*16930*/  WARPSYNC.COLLECTIVE R15, `(.L_x_1201) ;  /* 0x000000000f087348 */ /* 0x005fea0003c00000 */
[----:B------:R1:W3:Y:S02]  /*16940*/  SHFL.IDX P6, R14, R13, R12, R11 ;  /* 0x0000000c0d0e7389 */ /* 0x0002e400000c000b */
[----:B0123--:R-:W-:Y:S01]  /*16950*/  ENDCOLLECTIVE ;  /* 0x000000000000791b */ /* 0x00ffe20003800000 */
.L_x_1201:
[----:B------:R-:W-:Y:S05]  /*16960*/  BSYNC B0 ;  /* 0x0000000000007941 */ /* 0x000fea0003800000 */
.L_x_1200:
[----:B------:R-:W-:Y:S05]  /*16970*/  BRA `(.L_x_1202) ;  /* 0xffffffc000547947 */ /* 0x000fea000383ffff */
.L_x_1083:
[----:B------:R-:W-:Y:S01]  /*16980*/  BSSY B1, `(.L_x_1203) ;  /* 0x0000006000017945 */ /* 0x000fe20003800000 */
[----:B------:R-:W-:-:S07]  /*16990*/  IMAD.MOV.U32 R15, RZ, RZ, -0x1 ;  /* 0xffffffffff0f7424 */ /* 0x000fce00078e00ff */
[----:B01----:R-:W-:Y:S05]  /*169a0*/  WARPSYNC.COLLECTIVE R15, `(.L_x_1204) ;  /* 0x000000000f0c7348 */ /* 0x003fea0003c00000 */
[----:B------:R-:W-:Y:S02]  /*169b0*/  ELECT P6, UR62, PT ;  /* 0x00000000003e782f */ /* 0x000fe400038c0000 */
[----:B------:R-:W-:Y:S01]  /*169c0*/  MOV R14, UR62 ;  /* 0x0000003e000e7c02 */ /* 0x000fe20008000f00 */
[----:B01----:R-:W-:Y:S10]  /*169d0*/  ENDCOLLECTIVE ;  /* 0x000000000000791b */ /* 0x003ff40003800000 */
.L_x_1204:
[----:B------:R-:W-:Y:S05]  /*169e0*/  BSYNC B1 ;  /* 0x0000000000017941 */ /* 0x000fea0003800000 */
.L_x_1203:
[----:B------:R-:W-:Y:S05]  /*169f0*/  BRA `(.L_x_1205) ;  /* 0xffffffc0004c7947 */ /* 0x000fea000383ffff */
.L_x_1085:
[----:B-1----:R1:W2:Y:S02]  /*16a00*/  SYNCS.PHASECHK.TRANS64.TRYWAIT P1, [R5+URZ+0x16840], R0 ;  /* 0x01684000050075a7 */ /* 0x0022a4000802017f */
[----:B--2---:R-:W-:Y:S05]  /*16a10*/  @!P1 NANOSLEEP.SYNCS 0x989680 ;  /* 0x009896800000995d */ /* 0x004fea0003900000 */
[----:B------:R-:W2:Y:S02]  /*16a20*/  @!P1 SYNCS.PHASECHK.TRANS64 P1, [R5+URZ+0x16840], R0 ;  /* 0x01684000050095a7 */ /* 0x000ea4000802007f */
[----:B--2---:R-:W-:Y:S05]  /*16a30*/  @!P1 BRA `(.L_x_1085) ;  /* 0xfffffffc00f09947 */ /* 0x004fea000383ffff */
[----:B------:R-:W-:Y:S05]  /*16a40*/  BRA `(.L_x_1206) ;  /* 0xffffffc0006c7947 */ /* 0x000fea000383ffff */
.L_x_1087:
[----:B--2---:R2:W3:Y:S02]  /*16a50*/  SYNCS.PHASECHK.TRANS64.TRYWAIT P1, [R23+URZ+0x16840], R2 ;  /* 0x01684002170075a7 */ /* 0x0044e4000802017f */
[----:B---3--:R-:W-:Y:S05]  /*16a60*/  @!P1 NANOSLEEP.SYNCS 0x989680 ;  /* 0x009896800000995d */ /* 0x008fea0003900000 */
[----:B------:R-:W3:Y:S02]  /*16a70*/  @!P1 SYNCS.PHASECHK.TRANS64 P1, [R23+URZ+0x16840], R2 ;  /* 0x01684002170095a7 */ /* 0x000ee4000802007f */
[----:B---3--:R-:W-:Y:S05]  /*16a80*/  @!P1 BRA `(.L_x_1087) ;  /* 0xfffffffc00f09947 */ /* 0x008fea000383ffff */
[----:B------:R-:W-:Y:S05]  /*16a90*/  BRA `(.L_x_1207) ;  /* 0xffffffc000787947 */ /* 0x000fea000383ffff */
.L_x_1089:
[----:B---3--:R3:W4:Y:S02]  /*16aa0*/  SYNCS.PHASECHK.TRANS64.TRYWAIT P1, [R5+URZ+0x16860], R0 ;  /* 0x01686000050075a7 */ /* 0x008724000802017f */
[----:B----4-:R-:W-:Y:S05]  /*16ab0*/  @!P1 NANOSLEEP.SYNCS 0x989680 ;  /* 0x009896800000995d */ /* 0x010fea0003900000 */
[----:B------:R-:W4:Y:S02]  /*16ac0*/  @!P1 SYNCS.PHASECHK.TRANS64 P1, [R5+URZ+0x16860], R0 ;  /* 0x01686000050095a7 */ /* 0x000f24000802007f */
[----:B----4-:R-:W-:Y:S05]  /*16ad0*/  @!P1 BRA `(.L_x_1089) ;  /* 0xfffffffc00f09947 */ /* 0x010fea000383ffff */
[----:B------:R-:W-:Y:S05]  /*16ae0*/  BRA `(.L_x_1208) ;  /* 0xffffffc000747947 */ /* 0x000fea000383ffff */
.L_x_1209:
        /* <DEDUP_REMOVED lines=9> */
.L_x_3108:


//--------------------- .text._ZN7cutlass13device_kernelIN5flash11enable_sm90INS1_16FlashAttnFwdSm90INS1_25CollectiveMainloopFwdSm90ILi2EN4cute5tupleIJNS5_1CILi1EEES8_S8_EEENS6_IJNS7_ILi192EEENS7_ILi128EEENS7_ILi64EEEEEELi64ENS_6half_tEfNS_4arch4Sm90ELb0ELb1ELb0ELb1ELb1ELb0ELb0ELb1ELb1ELb1ELb0ELb0EEENS1_21CollectiveEpilogueFwdINS6_IJSA_SC_SB_EEES9_SE_SG_Li384ELb1ELb1ELb0ELb0EEENS1_36VarlenDynamicPersistentTileSchedulerILi192ELi128ELi384ELi128ELb0ELb1ELb1ELb1ELb0ELb1EEEEEEEEEvNT_6ParamsE --------------------------
	.section	.text._ZN7cutlass13device_kernelIN5flash11enable_sm90INS1_16FlashAttnFwdSm90INS1_25CollectiveMainloopFwdSm90ILi2EN4cute5tupleIJNS5_1CILi1EEES8_S8_EEENS6_IJNS7_ILi192EEENS7_ILi128EEENS7_ILi64EEEEEELi64ENS_6half_tEfNS_4arch4Sm90ELb0ELb1ELb0ELb1ELb1ELb0ELb0ELb1ELb1ELb1ELb0ELb0EEENS1_21CollectiveEpilogueFwdINS6_IJSA_SC_SB_EEES9_SE_SG_Li384ELb1ELb1ELb0ELb0EEENS1_36VarlenDynamicPersistentTileSchedulerILi192ELi128ELi384ELi128ELb0ELb1ELb1ELb1ELb0ELb1EEEEEEEEEvNT_6ParamsE,"ax",@progbits
	.align	128
.text._ZN7cutlass13device_kernelIN5flash11enable_sm90INS1_16FlashAttnFwdSm90INS1_25CollectiveMainloopFwdSm90ILi2EN4cute5tupleIJNS5_1CILi1EEES8_S8_EEENS6_IJNS7_ILi192EEENS7_ILi128EEENS7_ILi64EEEEEELi64ENS_6half_tEfNS_4arch4Sm90ELb0ELb1ELb0ELb1ELb1ELb0ELb0ELb1ELb1ELb1ELb0ELb0EEENS1_21CollectiveEpilogueFwdINS6_IJSA_SC_SB_EEES9_SE_SG_Li384ELb1ELb1ELb0ELb0EEENS1_36VarlenDynamicPersistentTileSchedulerILi192ELi128ELi384ELi128ELb0ELb1ELb1ELb1ELb0ELb1EEEEEEEEEvNT_6ParamsE:
        .type           _ZN7cutlass13device_kernelIN5flash11enable_sm90INS1_16FlashAttnFwdSm90INS1_25CollectiveMainloopFwdSm90ILi2EN4cute5tupleIJNS5_1CILi1EEES8_S8_EEENS6_IJNS7_ILi192EEENS7_ILi128EEENS7_ILi64EEEEEELi64ENS_6half_tEfNS_4arch4Sm90ELb0ELb1ELb0ELb1ELb1ELb0ELb0ELb1ELb1ELb1ELb0ELb0EEENS1_21CollectiveEpilogueFwdINS6_IJSA_SC_SB_EEES9_SE_SG_Li384ELb1ELb1ELb0ELb0EEENS1_36VarlenDynamicPersistentTileSchedulerILi192ELi128ELi384ELi128ELb0ELb1ELb1ELb1ELb0ELb1EEEEEEEEEvNT_6ParamsE,@function
        .size           _ZN7cutlass13device_kernelIN5flash11enable_sm90INS1_16FlashAttnFwdSm90INS1_25CollectiveMainloopFwdSm90ILi2EN4cute5tupleIJNS5_1CILi1EEES8_S8_EEENS6_IJNS7_ILi192EEENS7_ILi128EEENS7_ILi64EEEEEELi64ENS_6half_tEfNS_4arch4Sm90ELb0ELb1ELb0ELb1ELb1ELb0ELb0ELb1ELb1ELb1ELb0ELb0EEENS1_21CollectiveEpilogueFwdINS6_IJSA_SC_SB_EEES9_SE_SG_Li384ELb1ELb1ELb0ELb0EEENS1_36VarlenDynamicPersistentTileSchedulerILi192ELi128ELi384ELi128ELb0ELb1ELb1ELb1ELb0ELb1EEEEEEEEEvNT_6ParamsE,(.L_x_3109 - _ZN7cutlass13device_kernelIN5flash11enable_sm90INS1_16FlashAttnFwdSm90INS1_25CollectiveMainloopFwdSm90ILi2EN4cute5tupleIJNS5_1CILi1EEES8_S8_EEENS6_IJNS7_ILi192EEENS7_ILi128EEENS7_ILi64EEEEEELi64ENS_6half_tEfNS_4arch4Sm90ELb0ELb1ELb0ELb1ELb1ELb0ELb0ELb1ELb1ELb1ELb0ELb0EEENS1_21CollectiveEpilogueFwdINS6_IJSA_SC_SB_EEES9_SE_SG_Li384ELb1ELb1ELb0ELb0EEENS1_36VarlenDynamicPersistentTileSchedulerILi192ELi128ELi384ELi128ELb0ELb1ELb1ELb1ELb0ELb1EEEEEEEEEvNT_6ParamsE)
        .other          _ZN7cutlass13device_kernelIN5flash11enable_sm90INS1_16FlashAttnFwdSm90INS1_25CollectiveMainloopFwdSm90ILi2EN4cute5tupleIJNS5_1CILi1EEES8_S8_EEENS6_IJNS7_ILi192EEENS7_ILi128EEENS7_ILi64EEEEEELi64ENS_6half_tEfNS_4arch4Sm90ELb0ELb1ELb0ELb1ELb1ELb0ELb0ELb1ELb1ELb1ELb0ELb0EEENS1_21CollectiveEpilogueFwdINS6_IJSA_SC_SB_EEES9_SE_SG_Li384ELb1ELb1ELb0ELb0EEENS1_36VarlenDynamicPersistentTileSchedulerILi192ELi128ELi384ELi128ELb0ELb1ELb1ELb1ELb0ELb1EEEEEEEEEvNT_6ParamsE,@"STO_CUDA_ENTRY STV_DEFAULT"
_ZN7cutlass13device_kernelIN5flash11enable_sm90INS1_16FlashAttnFwdSm90INS1_25CollectiveMainloopFwdSm90ILi2EN4cute5tupleIJNS5_1CILi1EEES8_S8_EEENS6_IJNS7_ILi192EEENS7_ILi128EEENS7_ILi64EEEEEELi64ENS_6half_tEfNS_4arch4Sm90ELb0ELb1ELb0ELb1ELb1ELb0ELb0ELb1ELb1ELb1ELb0ELb0EEENS1_21CollectiveEpilogueFwdINS6_IJSA_SC_SB_EEES9_SE_SG_Li384ELb1ELb1ELb0ELb0EEENS1_36VarlenDynamicPersistentTileSchedulerILi192ELi128ELi384ELi128ELb0ELb1ELb1ELb1ELb0ELb1EEEEEEEEEvNT_6ParamsE:
        /* <DEDUP_REMOVED lines=45> */
.L_x_1210:
        /* <DEDUP_REMOVED lines=22> */
.L_x_1211:
        /* <DEDUP_REMOVED lines=18> */
.L_x_1212:
        /* <DEDUP_REMOVED lines=22> */
.L_x_1213:
        /* <DEDUP_REMOVED lines=23> */
.L_x_1214:
        /* <DEDUP_REMOVED lines=8> */
.L_x_1216:
        /* <DEDUP_REMOVED lines=20> */
[----:B------:R-:W-:Y:S01]  /*09e0*/  ULOP3.LUT UR49, UR36, 0x1, URZ, 0xfc, !UPT ;  /* 0x0000000124317892 */ /* 0x000fe2000f8efc3f */
[----:B------:R-:W-:Y:S01]  /*09f0*/  R2UR UR7, R6 ;  /* 0x00000000060772ca */ /* 0x000fe200000e0000 */
[----:B------:R-:W-:Y:S01]  /*0a00*/  UMOV UR48, URZ ;  /* 0x0000003f00307c82 */ /* 0x000fe20008000000 */
[----:B------:R-:W-:Y:S01]  /*0a10*/  SHF.R.S32.HI R0, RZ, 0x1f, R157 ;  /* 0x0000001fff007819 */ /* 0x000fe2000001149d */
[----:B------:R-:W-:Y:S01]  /*0a20*/  UMOV UR47, URZ ;  /* 0x0000003f002f7c82 */ /* 0x000fe20008000000 */
[----:B------:R-:W-:Y:S01]  /*0a30*/  R2UR UR5, R5 ;  /* 0x00000000050572ca */ /* 0x000fe200000e0000 */
[----:B------:R-:W-:Y:S01]  /*0a40*/  UMOV UR46, URZ ;  /* 0x0000003f002e7c82 */ /* 0x000fe20008000000 */
[CC--:B------:R-:W-:Y:S02]  /*0a50*/  LEA.HI R153, R0.reuse, R157.reuse, RZ, 0x7 ;  /* 0x0000009d00997211 */ /* 0x0c0fe400078f38ff */
[----:B------:R-:W-:-:S02]  /*0a60*/  LEA.HI R3, R0, R157, RZ, 0x5 ;  /* 0x0000009d00037211 */ /* 0x000fc400078f28ff */
[----:B------:R-:W-:Y:S02]  /*0a70*/  LOP3.LUT R152, R153, 0xffffff80, RZ, 0xc0, !PT ;  /* 0xffffff8099987812 */ /* 0x000fe400078ec0ff */
[CC--:B------:R-:W-:Y:S01]  /*0a80*/  LEA.HI R2, R0.reuse, R157.reuse, RZ, 0x4 ;  /* 0x0000009d00027211 */ /* 0x0c0fe200078f20ff */
[----:B------:R-:W-:Y:S01]  /*0a90*/  IMAD.SHL.U32 R3, R3, 0x20, RZ ;  /* 0x0000002003037824 */ /* 0x000fe200078e00ff */
[----:B------:R-:W-:Y:S01]  /*0aa0*/  LEA.HI R10, R0, R157, RZ, 0x2 ;  /* 0x0000009d000a7211 */ /* 0x000fe200078f10ff */
[C---:B------:R-:W-:Y:S01]  /*0ab0*/  IMAD.IADD R152, R157.reuse, 0x1, -R152 ;  /* 0x000000019d987824 */ /* 0x040fe200078e0a98 */
[----:B------:R-:W-:Y:S02]  /*0ac0*/  LOP3.LUT R4, R2, 0x3fffff0, RZ, 0xc0, !PT ;  /* 0x03fffff002047812 */ /* 0x000fe400078ec0ff */
[----:B------:R-:W-:Y:S02]  /*0ad0*/  SHF.R.S32.HI R5, RZ, 0x4, R2 ;  /* 0x00000004ff057819 */ /* 0x000fe40000011402 */
[----:B------:R-:W-:Y:S01]  /*0ae0*/  SHF.R.S32.HI R7, RZ, 0x1f, R152 ;  /* 0x0000001fff077819 */ /* 0x000fe20000011498 */
[----:B------:R-:W-:Y:S01]  /*0af0*/  IMAD.IADD R4, R157, 0x1, -R4 ;  /* 0x000000019d047824 */ /* 0x000fe200078e0a04 */
[----:B------:R-:W-:-:S02]  /*0b00*/  LOP3.LUT R3, R3, 0xfffffc00, RZ, 0xc0, !PT ;  /* 0xfffffc0003037812 */ /* 0x000fc400078ec0ff */
[----:B------:R-:W-:Y:S02]  /*0b10*/  LEA.HI R6, R7, R152, RZ, 0x2 ;  /* 0x0000009807067211 */ /* 0x000fe400078f10ff */
[----:B------:R-:W-:Y:S01]  /*0b20*/  LEA.HI R2, R2, R5, RZ, 0x1 ;  /* 0x0000000502027211 */ /* 0x000fe200078f08ff */
[----:B------:R-:W-:Y:S01]  /*0b30*/  IMAD R3, R4, 0x40, R3 ;  /* 0x0000004004037824 */ /* 0x000fe200078e0203 */
[--C-:B------:R-:W-:Y:S02]  /*0b40*/  SHF.R.S32.HI R8, RZ, 0x2, R6.reuse ;  /* 0x00000002ff087819 */ /* 0x100fe40000011406 */
[----:B------:R-:W-:Y:S02]  /*0b50*/  SHF.R.S32.HI R9, RZ, 0x1f, R6 ;  /* 0x0000001fff097819 */ /* 0x000fe40000011406 */
[----:B------:R-:W-:Y:S02]  /*0b60*/  SHF.R.S32.HI R153, RZ, 0x7, R153 ;  /* 0x00000007ff997819 */ /* 0x000fe40000011499 */
[----:B------:R-:W-:-:S02]  /*0b70*/  LOP3.LUT R10, R10, 0xfffffffc, RZ, 0xc0, !PT ;  /* 0xfffffffc0a0a7812 */ /* 0x000fc400078ec0ff */
[----:B------:R-:W-:Y:S01]  /*0b80*/  LEA.HI R9, R9, R8, RZ, 0x3 ;  /* 0x0000000809097211 */ /* 0x000fe200078f18ff */
[----:B------:R-:W-:Y:S01]  /*0b90*/  IMAD.HI R4, R153, 0x55555556, RZ ;  /* 0x5555555699047827 */ /* 0x000fe200078e02ff */
[----:B------:R-:W-:Y:S02]  /*0ba0*/  LOP3.LUT R2, R2, 0x1ffffffe, RZ, 0xc0, !PT ;  /* 0x1ffffffe02027812 */ /* 0x000fe400078ec0ff */
[----:B------:R-:W-:Y:S01]  /*0bb0*/  LEA.HI R0, R0, R157, RZ, 0x3 ;  /* 0x0000009d00007211 */ /* 0x000fe200078f18ff */
[----:B------:R-:W-:Y:S01]  /*0bc0*/  IMAD.IADD R10, R157, 0x1, -R10 ;  /* 0x000000019d0a7824 */ /* 0x000fe200078e0a0a */
[----:B------:R-:W-:Y:S01]  /*0bd0*/  LOP3.LUT R9, R9, 0xfffffff8, RZ, 0xc0, !PT ;  /* 0xfffffff809097812 */ /* 0x000fe200078ec0ff */
[----:B------:R-:W-:Y:S01]  /*0be0*/  IMAD.IADD R2, R5, 0x1, -R2 ;  /* 0x0000000105027824 */ /* 0x000fe200078e0a02 */
[----:B------:R-:W-:Y:S02]  /*0bf0*/  LEA.HI R7, R7, R152, RZ, 0x5 ;  /* 0x0000009807077211 */ /* 0x000fe400078f28ff */
[----:B------:R-:W-:Y:S01]  /*0c00*/  LOP3.LUT R18, R0, 0xfffffff8, RZ, 0xc0, !PT ;  /* 0xfffffff800127812 */ /* 0x000fe200078ec0ff */
[----:B------:R-:W-:Y:S01]  /*0c10*/  IMAD.IADD R8, R8, 0x1, -R9 ;  /* 0x0000000108087824 */ /* 0x000fe200078e0a09 */
[----:B------:R-:W-:Y:S01]  /*0c20*/  LEA.HI R4, R4, R4, RZ, 0x1 ;  /* 0x0000000404047211 */ /* 0x000fe200078f08ff */
[----:B------:R-:W-:Y:S01]  /*0c30*/  IMAD R155, R2, 0x8, R3 ;  /* 0x00000008029b7824 */ /* 0x000fe200078e0203 */
[----:B------:R-:W-:Y:S01]  /*0c40*/  LEA.HI R5, R10, R10, RZ, 0x1 ;  /* 0x0000000a0a057211 */ /* 0x000fe200078f08ff */
[----:B------:R-:W-:Y:S01]  /*0c50*/  IMAD.IADD R18, R157, 0x1, -R18 ;  /* 0x000000019d127824 */ /* 0x000fe200078e0a12 */
[----:B------:R-:W-:Y:S01]  /*0c60*/  SHF.R.S32.HI R7, RZ, 0x5, R7 ;  /* 0x00000005ff077819 */ /* 0x000fe20000011407 */
[----:B------:R-:W-:Y:S01]  /*0c70*/  IMAD R4, R4, -0x3, R153 ;  /* 0xfffffffd04047824 */ /* 0x000fe200078e0299 */
[----:B------:R-:W-:Y:S01]  /*0c80*/  LOP3.LUT R5, R5, 0x1ffffffe, RZ, 0xc0, !PT ;  /* 0x1ffffffe05057812 */ /* 0x000fe200078ec0ff */
[----:B------:R-:W-:Y:S01]  /*0c90*/  IMAD.SHL.U32 R19, R18, 0x8, RZ ;  /* 0x0000000812137824 */ /* 0x000fe200078e00ff */
[----:B------:R-:W-:Y:S01]  /*0ca0*/  LOP3.LUT R3, R6, 0x7ffffffc, RZ, 0xc0, !PT ;  /* 0x7ffffffc06037812 */ /* 0x000fe200078ec0ff */
[----:B------:R-:W-:Y:S01]  /*0cb0*/  IMAD R7, R7, 0x10, R8 ;  /* 0x0000001007077824 */ /* 0x000fe200078e0208 */
[----:B------:R-:W-:Y:S01]  /*0cc0*/  SHF.R.S32.HI R23, RZ, 0x3, R0 ;  /* 0x00000003ff177819 */ /* 0x000fe20000011400 */
[----:B------:R-:W-:Y:S01]  /*0cd0*/  IMAD.IADD R5, R10, 0x1, -R5 ;  /* 0x000000010a057824 */ /* 0x000fe200078e0a05 */
[----:B------:R-:W-:Y:S01]  /*0ce0*/  SHF.R.S32.HI R156, RZ, 0x1f, R19 ;  /* 0x0000001fff9c7819 */ /* 0x000fe20000011413 */
[----:B------:R-:W-:-:S02]  /*0cf0*/  IMAD R154, R4, 0x40, R7 ;  /* 0x00000040049a7824 */ /* 0x000fc400078e0207 */
[----:B------:R-:W-:Y:S02]  /*0d00*/  IMAD.IADD R16, R152, 0x1, -R3 ;  /* 0x0000000198107824 */ /* 0x000fe400078e0a03 */
[----:B------:R-:W-:-:S07]  /*0d10*/  IMAD R17, R5, 0x8, R154 ;  /* 0x0000000805117824 */ /* 0x000fce00078e029a */
.L_x_1312:
[----:B------:R-:W-:Y:S01]  /*0d20*/  ULDC.64 UR8, c[0x0][0xa28] ;  /* 0x00028a0000087ab9 */ /* 0x000fe20000000a00 */
[----:B------:R-:W-:Y:S01]  /*0d30*/  ULDC UR4, c[0x0][0x424] ;  /* 0x0001090000047ab9 */ /* 0x000fe20000000800 */
[----:B------:R-:W-:-:S04]  /*0d40*/  UISETP.NE.U32.AND UP0, UPT, UR8, URZ, UPT ;  /* 0x0000003f0800728c */ /* 0x000fc8000bf05070 */
[----:B------:R-:W-:-:S03]  /*0d50*/  UISETP.NE.AND.EX UP0, UPT, UR9, URZ, UPT, UP0 ;  /* 0x0000003f0900728c */ /* 0x000fc6000bf05300 */
[----:B------:R-:W-:Y:S02]  /*0d60*/  ULDC.64 UR8, c[0x0][0xa18] ;  /* 0x0002860000087ab9 */ /* 0x000fe40000000a00 */
[----:B------:R-:W-:Y:S01]  /*0d70*/  UISETP.NE.U32.AND UP1, UPT, UR8, URZ, UPT ;  /* 0x0000003f0800728c */ /* 0x000fe2000bf25070 */
[----:B------:R-:W-:-:S03]  /*0d80*/  PLOP3.LUT P0, PT, PT, PT, UP0, 0x80, 0x0 ;  /* 0x000000000000781c */ /* 0x000fc60003f0f008 */
[----:B------:R-:W-:-:S03]  /*0d90*/  UISETP.NE.AND.EX UP1, UPT, UR9, URZ, UPT, UP1 ;  /* 0x0000003f0900728c */ /* 0x000fc6000bf25310 */
[----:B------:R-:W-:Y:S02]  /*0da0*/  @UP0 ULDC.64 UR8, c[0x0][0xa28] ;  /* 0x00028a0000080ab9 */ /* 0x000fe40000000a00 */
[----:B------:R-:W-:Y:S01]  /*0db0*/  @UP0 UIMAD.WIDE UR8, UR6, 0x4, UR8 ;  /* 0x00000004060808a5 */ /* 0x000fe2000f8e0208 */
[----:B------:R-:W-:-:S05]  /*0dc0*/  PLOP3.LUT P2, PT, PT, PT, UP1, 0x80, 0x0 ;  /* 0x000000000000781c */ /* 0x000fca0003f4f018 */
[----:B------:R-:W-:Y:S01]  /*0dd0*/  @UP1 ULDC.64 UR10, c[0x0][0xa18] ;  /* 0x00028600000a1ab9 */ /* 0x000fe20000000a00 */
[----:B012---:R-:W-:Y:S02]  /*0de0*/  IMAD.U32 R2, RZ, RZ, UR8 ;  /* 0x00000008ff027e24 */ /* 0x007fe4000f8e00ff */
[----:B------:R-:W-:Y:S01]  /*0df0*/  IMAD.U32 R3, RZ, RZ, UR9 ;  /* 0x00000009ff037e24 */ /* 0x000fe2000f8e00ff */
[----:B------:R-:W-:-:S04]  /*0e00*/  @UP1 UIMAD.WIDE UR8, UR6, 0x4, UR10 ;  /* 0x00000004060818a5 */ /* 0x000fc8000f8e020a */
[----:B------:R-:W2:Y:S02]  /*0e10*/  @P0 LDG.E R2, desc[UR52][R2.64] ;  /* 0x0000003402020981 */ /* 0x000ea4000c1e1900 */
[----:B------:R-:W-:Y:S02]  /*0e20*/  IMAD.U32 R4, RZ, RZ, UR8 ;  /* 0x00000008ff047e24 */ /* 0x000fe4000f8e00ff */
[----:B------:R-:W-:Y:S01]  /*0e30*/  IMAD.U32 R5, RZ, RZ, UR9 ;  /* 0x00000009ff057e24 */ /* 0x000fe2000f8e00ff */
[----:B------:R-:W-:-:S04]  /*0e40*/  ULDC.64 UR8, c[0x0][0x418] ;  /* 0x0001060000087ab9 */ /* 0x000fc80000000a00 */
[----:B------:R-:W3:Y:S01]  /*0e50*/  @P2 LDG.E R4, desc[UR52][R4.64] ;  /* 0x0000003404042981 */ /* 0x000ee2000c1e1900 */
[----:B------:R-:W-:Y:S01]  /*0e60*/  UISETP.NE.U32.AND UP0, UPT, UR8, URZ, UPT ;  /* 0x0000003f0800728c */ /* 0x000fe2000bf05070 */
[----:B------:R-:W-:Y:S01]  /*0e70*/  UMOV UR41, URZ ;  /* 0x0000003f00297c82 */ /* 0x000fe20008000000 */
[----:B------:R-:W-:Y:S02]  /*0e80*/  UMOV UR38, UR7 ;  /* 0x0000000700267c82 */ /* 0x000fe40008000000 */
[----:B------:R-:W-:-:S03]  /*0e90*/  UISETP.NE.AND.EX UP0, UPT, UR9, URZ, UPT, UP0 ;  /* 0x0000003f0900728c */ /* 0x000fc6000bf05300 */
[----:B------:R-:W-:Y:S01]  /*0ea0*/  ULDC.64 UR8, c[0x0][0xa20] ;  /* 0x0002880000087ab9 */ /* 0x000fe20000000a00 */
[----:B------:R-:W-:Y:S01]  /*0eb0*/  USEL UR4, UR4, 0x1, UP0 ;  /* 0x0000000104047887 */ /* 0x000fe20008000000 */
[----:B------:R-:W-:Y:S01]  /*0ec0*/  ISETP.NE.U32.AND P1, PT, RZ, UR8, PT ;  /* 0x00000008ff007c0c */ /* 0x000fe2000bf25070 */
[----:B------:R-:W-:Y:S02]  /*0ed0*/  ULDC UR8, c[0x0][0x2f0] ;  /* 0x0000bc0000087ab9 */ /* 0x000fe40000000800 */
[----:B------:R-:W-:Y:S01]  /*0ee0*/  UIMAD UR4, UR4, UR8, URZ ;  /* 0x00000008040472a4 */ /* 0x000fe2000f8e023f */
[----:B------:R-:W-:Y:S02]  /*0ef0*/  ISETP.NE.AND.EX P1, PT, RZ, UR9, PT, P1 ;  /* 0x00000009ff007c0c */ /* 0x000fe4000bf25310 */
[----:B--2---:R-:W-:Y:S02]  /*0f00*/  @P0 R2UR UR41, R2 ;  /* 0x00000000022902ca */ /* 0x004fe400000e0000 */
[----:B---3--:R-:W-:Y:S01]  /*0f10*/  @P2 R2UR UR37, R4 ;  /* 0x00000000042522ca */ /* 0x008fe200000e0000 */
[----:B-----5:R-:W-:-:S14]  /*0f20*/  @P2 BRA `(.L_x_1217) ;  /* 0x0000000000382947 */ /* 0x020fdc0003800000 */
[----:B------:R-:W-:Y:S01]  /*0f30*/  ULDC.64 UR8, c[0x0][0xa00] ;  /* 0x0002800000087ab9 */ /* 0x000fe20000000a00 */
[----:B------:R-:W-:Y:S01]  /*0f40*/  ULDC UR37, c[0x0][0x288] ;  /* 0x0000a20000257ab9 */ /* 0x000fe20000000800 */
        /* <DEDUP_REMOVED lines=12> */
.L_x_1217:
[----:B------:R-:W-:Y:S01]  /*1010*/  UMOV UR39, UR6 ;  /* 0x0000000600277c82 */ /* 0x000fe20008000000 */
[----:B------:R-:W-:Y:S05]  /*1020*/  @!P1 BRA `(.L_x_1218) ;  /* 0x00000000001c9947 */ /* 0x000fea0003800000 */
[----:B------:R-:W-:Y:S02]  /*1030*/  ULDC.64 UR8, c[0x0][0xa20] ;  /* 0x0002880000087ab9 */ /* 0x000fe40000000a00 */
[----:B------:R-:W-:-:S06]  /*1040*/  UIMAD.WIDE UR6, UR6, 0x4, UR8 ;  /* 0x00000004060678a5 */ /* 0x000fcc000f8e0208 */
[----:B------:R-:W-:Y:S02]  /*1050*/  IMAD.U32 R2, RZ, RZ, UR6 ;  /* 0x00000006ff027e24 */ /* 0x000fe4000f8e00ff */
[----:B------:R-:W-:-:S05]  /*1060*/  IMAD.U32 R3, RZ, RZ, UR7 ;  /* 0x00000007ff037e24 */ /* 0x000fca000f8e00ff */
[----:B------:R-:W2:Y:S02]  /*1070*/  LDG.E R2, desc[UR52][R2.64] ;  /* 0x0000003402027981 */ /* 0x000ea4000c1e1900 */
[----:B--2---:R-:W-:Y:S01]  /*1080*/  R2UR UR4, R2 ;  /* 0x00000000020472ca */ /* 0x004fe200000e0000 */
[----:B------:R-:W-:-:S14]  /*1090*/  BRA `(.L_x_1219) ;  /* 0x0000000000347947 */ /* 0x000fdc0003800000 */
.L_x_1218:
        /* <DEDUP_REMOVED lines=13> */
.L_x_1219:
[----:B------:R-:W-:Y:S01]  /*1170*/  ULDC UR6, c[0x0][0x448] ;  /* 0x0001120000067ab9 */ /* 0x000fe20000000800 */
[----:B------:R-:W-:Y:S02]  /*1180*/  UIMAD UR40, UR5, 0xc0, URZ ;  /* 0x000000c0052878a4 */ /* 0x000fe4000f8e023f */
[----:B------:R-:W-:Y:S02]  /*1190*/  UISETP.NE.AND UP0, UPT, UR6, 0x1, UPT ;  /* 0x000000010600788c */ /* 0x000fe4000bf05270 */
[----:B------:R-:W-:Y:S02]  /*11a0*/  UIADD3 UR8, UR40, 0xbf, URZ ;  /* 0x000000bf28087890 */ /* 0x000fe4000fffe03f */
[----:B------:R-:W-:Y:S02]  /*11b0*/  UIADD3 UR41, -UR41, UR4, URZ ;  /* 0x0000000429297290 */ /* 0x000fe4000fffe13f */
[----:B------:R-:W-:Y:S01]  /*11c0*/  UP2UR UR51, UPR, URZ, 0x1 ;  /* 0x000000013f337883 */ /* 0x000fe20008000000 */
[----:B------:R-:W-:Y:S01]  /*11d0*/  ULDC.64 UR4, c[0x0][0x9e0] ;  /* 0x0002780000047ab9 */ /* 0x000fe20000000a00 */
[----:B------:R-:W-:-:S03]  /*11e0*/  UIADD3 UR9, UR41, 0x1, -UR37 ;  /* 0x0000000129097890 */ /* 0x000fc6000fffe825 */
[----:B------:R-:W-:Y:S01]  /*11f0*/  @UP0 ULDC UR6, c[0x0][0x44c] ;  /* 0x0001130000060ab9 */ /* 0x000fe20000000800 */
[----:B------:R-:W-:Y:S01]  /*1200*/  @UP0 ULDC UR10, c[0x0][0x450] ;  /* 0x00011400000a0ab9 */ /* 0x000fe20000000800 */
[----:B------:R-:W-:-:S04]  /*1210*/  UIMAD.WIDE.U32 UR6, UR8, UR6, URZ ;  /* 0x00000006080672a5 */ /* 0x000fc8000f8e003f */
[----:B------:R-:W-:Y:S02]  /*1220*/  @UP0 USHF.R.U32.HI UR8, URZ, UR10, UR7 ;  /* 0x0000000a3f080299 */ /* 0x000fe40008011607 */
[----:B------:R-:W-:Y:S02]  /*1230*/  UISETP.GE.AND UP0, UPT, UR5, 0x1, UPT ;  /* 0x000000010500788c */ /* 0x000fe4000bf06270 */
[----:B------:R-:W-:Y:S02]  /*1240*/  UIADD3 UR8, UR9, UR8, URZ ;  /* 0x0000000809087290 */ /* 0x000fe4000fffe03f */
[----:B------:R-:W-:Y:S02]  /*1250*/  UP2UR UR50, UPR, URZ, 0x1 ;  /* 0x000000013f327883 */ /* 0x000fe40008000000 */
[----:B------:R-:W-:Y:S01]  /*1260*/  PLOP3.LUT P0, PT, PT, PT, UP0, 0x40, 0x0 ;  /* 0x000000000000781c */ /* 0x000fe20003f0e808 */
[----:B------:R-:W-:-:S06]  /*1270*/  UIADD3 UR4, UR8, UR4, URZ ;  /* 0x0000000408047290 */ /* 0x000fcc000fffe03f */
[----:B------:R-:W-:-:S06]  /*1280*/  IMAD.U32 R0, RZ, RZ, UR4 ;  /* 0x00000004ff007e24 */ /* 0x000fcc000f8e00ff */
[----:B------:R-:W-:Y:S05]  /*1290*/  @P0 BRA `(.L_x_1220) ;  /* 0x0000000000400947 */ /* 0x000fea0003800000 */
        /* <DEDUP_REMOVED lines=10> */
.L_x_1221:
[----:B------:R-:W-:-:S11]  /*1340*/  UISETP.NE.AND UP0, UPT, UR5, 0x1, UPT ;  /* 0x000000010500788c */ /* 0x000fd6000bf05270 */
[----:B------:R-:W-:Y:S02]  /*1350*/  @UP0 ULDC.64 UR8, c[0x0][0x9e8] ;  /* 0x00027a0000080ab9 */ /* 0x000fe40000000a00 */
[----:B------:R-:W-:-:S04]  /*1360*/  UIMAD.WIDE.U32 UR6, UR4, UR8, URZ ;  /* 0x00000008040672a5 */ /* 0x000fc8000f8e003f */
[----:B------:R-:W-:-:S12]  /*1370*/  @UP0 USHF.R.U32.HI UR4, URZ, UR9, UR7 ;  /* 0x000000093f040299 */ /* 0x000fd80008011607 */
.L_x_1222:
[----:B------:R-:W-:-:S06]  /*1380*/  UIMAD UR4, UR4, UR5, UR5 ;  /* 0x00000005040472a4 */ /* 0x000fcc000f8e0205 */
[----:B------:R-:W-:-:S07]  /*1390*/  VIMNMX R0, R0, UR4, PT ;  /* 0x0000000400007c48 */ /* 0x000fce000bfe0100 */
.L_x_1220:
[----:B------:R-:W-:Y:S01]  /*13a0*/  UISETP.NE.AND UP0, UPT, UR51, URZ, UPT ;  /* 0x0000003f3300728c */ /* 0x000fe2000bf05270 */
[----:B------:R-:W-:Y:S01]  /*13b0*/  VIADD R0, R0, 0x7f ;  /* 0x0000007f00007836 */ /* 0x000fe20000000000 */
[----:B------:R-:W-:Y:S01]  /*13c0*/  UMOV UR9, UR40 ;  /* 0x0000002800097c82 */ /* 0x000fe20008000000 */
[----:B------:R-:W-:Y:S02]  /*13d0*/  UIADD3 UR4, UR41, 0x7f, URZ ;  /* 0x0000007f29047890 */ /* 0x000fe4000fffe03f */
[----:B------:R-:W-:Y:S01]  /*13e0*/  UIADD3 UR54, UR41, -UR37, URZ ;  /* 0x8000002529367290 */ /* 0x000fe2000fffe03f */
        /* <DEDUP_REMOVED lines=27> */
.L_x_1224:
[----:B------:R-:W-:-:S11]  /*15a0*/  UISETP.NE.AND UP0, UPT, UR5, 0x1, UPT ;  /* 0x000000010500788c */ /* 0x000fd6000bf05270 */
[----:B------:R-:W-:Y:S02]  /*15b0*/  @UP0 ULDC.64 UR10, c[0x0][0x9e8] ;  /* 0x00027a00000a0ab9 */ /* 0x000fe40000000a00 */
[----:B------:R-:W-:-:S04]  /*15c0*/  UIMAD.WIDE.U32 UR6, UR4, UR10, URZ ;  /* 0x0000000a040672a5 */ /* 0x000fc8000f8e003f */
[----:B------:R-:W-:-:S12]  /*15d0*/  @UP0 USHF.R.U32.HI UR4, URZ, UR11, UR7 ;  /* 0x0000000b3f040299 */ /* 0x000fd80008011607 */
.L_x_1225:
[----:B------:R-:W-:-:S04]  /*15e0*/  UIMAD UR4, UR4, UR5, URZ ;  /* 0x00000005040472a4 */ /* 0x000fc8000f8e023f */
[----:B------:R-:W-:-:S04]  /*15f0*/  UISETP.LT.AND UP0, UPT, UR9, UR4, UPT ;  /* 0x000000040900728c */ /* 0x000fc8000bf01270 */
[----:B------:R-:W-:-:S12]  /*1600*/  USEL UR9, UR9, UR4, !UP0 ;  /* 0x0000000409097287 */ /* 0x000fd8000c000000 */
.L_x_1223:
[----:B------:R-:W-:Y:S01]  /*1610*/  USHF.R.S32.HI UR4, URZ, 0x1f, UR9 ;  /* 0x0000001f3f047899 */ /* 0x000fe20008011409 */
[----:B------:R-:W-:Y:S02]  /*1620*/  PLOP3.LUT P0, PT, PT, PT, PT, 0x80, 0x0 ;  /* 0x000000000000781c */ /* 0x000fe40003f0f070 */
[----:B------:R-:W-:Y:S02]  /*1630*/  CS2R R20, SRZ ;  /* 0x0000000000147805 */ /* 0x000fe4000001ff00 */
[----:B------:R-:W-:Y:S01]  /*1640*/  CS2R R118, SRZ ;  /* 0x0000000000767805 */ /* 0x000fe2000001ff00 */
[----:B------:R-:W-:Y:S01]  /*1650*/  ULEA.HI UR4, UR4, UR9, URZ, 0x7 ;  /* 0x0000000904047291 */ /* 0x000fe2000f8f383f */
[----:B------:R-:W-:Y:S02]  /*1660*/  CS2R R116, SRZ ;  /* 0x0000000000747805 */ /* 0x000fe4000001ff00 */
[----:B------:R-:W-:Y:S02]  /*1670*/  CS2R R114, SRZ ;  /* 0x0000000000727805 */ /* 0x000fe4000001ff00 */
[----:B------:R-:W-:Y:S01]  /*1680*/  CS2R R112, SRZ ;  /* 0x0000000000707805 */ /* 0x000fe2000001ff00 */
[----:B------:R-:W-:Y:S01]  /*1690*/  USHF.R.S32.HI UR4, URZ, 0x7, UR4 ;  /* 0x000000073f047899 */ /* 0x000fe20008011404 */
[----:B------:R-:W-:Y:S01]  /*16a0*/  CS2R R14, SRZ ;  /* 0x00000000000e7805 */ /* 0x000fe2000001ff00 */
[----:B------:R-:W-:Y:S01]  /*16b0*/  IMAD.MOV.U32 R110, RZ, RZ, RZ ;  /* 0x000000ffff6e7224 */ /* 0x000fe200078e00ff */
[----:B------:R-:W-:Y:S01]  /*16c0*/  CS2R R24, SRZ ;  /* 0x0000000000187805 */ /* 0x000fe2000001ff00 */
[----:B------:R-:W-:Y:S01]  /*16d0*/  UISETP.LT.AND UP0, UPT, URZ, UR4, UPT ;  /* 0x000000043f00728c */ /* 0x000fe2000bf01270 */
[----:B------:R-:W-:Y:S01]  /*16e0*/  CS2R R12, SRZ ;  /* 0x00000000000c7805 */ /* 0x000fe2000001ff00 */
[----:B------:R-:W-:Y:S01]  /*16f0*/  IMAD.MOV.U32 R106, RZ, RZ, RZ ;  /* 0x000000ffff6a7224 */ /* 0x000fe200078e00ff */
[----:B------:R-:W-:Y:S01]  /*1700*/  CS2R R102, SRZ ;  /* 0x0000000000667805 */ /* 0x000fe2000001ff00 */
[----:B------:R-:W-:Y:S01]  /*1710*/  USEL UR42, URZ, UR4, !UP0 ;  /* 0x000000043f2a7287 */ /* 0x000fe2000c000000 */
[----:B------:R-:W-:Y:S01]  /*1720*/  IMAD.MOV.U32 R27, RZ, RZ, RZ ;  /* 0x000000ffff1b7224 */ /* 0x000fe200078e00ff */
[----:B------:R-:W-:-:S02]  /*1730*/  CS2R R100, SRZ ;  /* 0x0000000000647805 */ /* 0x000fc4000001ff00 */
[----:B------:R-:W-:Y:S02]  /*1740*/  CS2R R98, SRZ ;  /* 0x0000000000627805 */ /* 0x000fe4000001ff00 */
[----:B------:R-:W-:Y:S02]  /*1750*/  CS2R R96, SRZ ;  /* 0x0000000000607805 */ /* 0x000fe4000001ff00 */
[----:B------:R-:W-:Y:S02]  /*1760*/  CS2R R94, SRZ ;  /* 0x00000000005e7805 */ /* 0x000fe4000001ff00 */
[----:B------:R-:W-:Y:S02]  /*1770*/  ISETP.GT.AND P1, PT, R88, UR42, PT ;  /* 0x0000002a58007c0c */ /* 0x000fe4000bf24270 */
[----:B------:R-:W-:Y:S02]  /*1780*/  CS2R R92, SRZ ;  /* 0x00000000005c7805 */ /* 0x000fe4000001ff00 */
[----:B------:R-:W-:Y:S01]  /*1790*/  CS2R R90, SRZ ;  /* 0x00000000005a7805 */ /* 0x000fe2000001ff00 */
[----:B------:R-:W-:-:S08]  /*17a0*/  IMAD.MOV.U32 R89, RZ, RZ, RZ ;  /* 0x000000ffff597224 */ /* 0x000fd000078e00ff */
        /* <DEDUP_REMOVED lines=32> */
.L_x_1227:
        /* <DEDUP_REMOVED lines=9> */
.L_x_1405:
[----:B------:R-:W-:Y:S05]  /*1a40*/  @!P0 BRA `(.L_x_1229) ;  /* 0x0000000000048947 */ /* 0x000fea0003800000 */
[----:B------:R-:W-:Y:S01]  /*1a50*/  BPT.TRAP 0x1 ;  /* 0x000000040000795c */ /* 0x000fe20000300000 */
.L_x_1229:
[----:B0-----:R-:W-:Y:S02]  /*1a60*/  IMAD.U32 R3, RZ, RZ, UR46 ;  /* 0x0000002eff037e24 */ /* 0x001fe4000f8e00ff */
[----:B------:R-:W-:-:S03]  /*1a70*/  IMAD.U32 R0, RZ, RZ, UR47 ;  /* 0x0000002fff007e24 */ /* 0x000fc6000f8e00ff */
[----:B------:R-:W-:Y:S02]  /*1a80*/  LEA R3, R3, UR45, 0x3 ;  /* 0x0000002d03037c11 */ /* 0x000fe4000f8e18ff */
[----:B------:R-:W-:-:S04]  /*1a90*/  SHF.L.U32 R0, R0, 0x1f, RZ ;  /* 0x0000001f00007819 */ /* 0x000fc800000006ff */
[----:B------:R0:W1:Y:S01]  /*1aa0*/  SYNCS.PHASECHK.TRANS64.TRYWAIT P1, [R3+URZ+0x16830], R0 ;  /* 0x01683000030075a7 */ /* 0x000062000802017f */
[----:B------:R-:W-:Y:S05]  /*1ab0*/  @!P0 BRA `(.L_x_1230) ;  /* 0x0000000000048947 */ /* 0x000fea0003800000 */
[----:B------:R-:W-:Y:S01]  /*1ac0*/  BPT.TRAP 0x1 ;  /* 0x000000040000795c */ /* 0x000fe20000300000 */
.L_x_1230:
[----:B-1----:R-:W-:Y:S05]  /*1ad0*/  @P1 BRA `(.L_x_1231) ;  /* 0x0000000000081947 */ /* 0x002fea0003800000 */
[----:B------:R-:W1:Y:S02]  /*1ae0*/  SYNCS.PHASECHK.TRANS64.TRYWAIT P1, [R3+URZ+0x16830], R0 ;  /* 0x01683000030075a7 */ /* 0x000e64000802017f */
[----:B-1----:R-:W-:Y:S05]  /*1af0*/  @!P1 BRA `(.L_x_1232) ;  /* 0x0000012c00749947 */ /* 0x002fea0003800000 */
.L_x_1231:
        /* <DEDUP_REMOVED lines=35> */
.L_x_1233:
[----:B------:R-:W-:Y:S01]  /*1d30*/  UISETP.NE.AND UP1, UPT, UR51, URZ, UPT ;  /* 0x0000003f3300728c */ /* 0x000fe2000bf25270 */
[----:B01----:R-:W-:Y:S01]  /*1d40*/  VIADD R0, R17, UR40 ;  /* 0x0000002811007c36 */ /* 0x003fe20008000000 */
[----:B------:R-:W-:Y:S01]  /*1d50*/  R2UR UR6, R3 ;  /* 0x00000000030672ca */ /* 0x000fe200000e0000 */
[----:B------:R-:W-:Y:S01]  /*1d60*/  IMAD.MOV.U32 R3, RZ, RZ, -0x80 ;  /* 0xffffff80ff037424 */ /* 0x000fe200078e00ff */
[----:B------:R-:W-:Y:S01]  /*1d70*/  UISETP.NE.AND UP0, UPT, UR50, URZ, UPT ;  /* 0x0000003f3200728c */ /* 0x000fe2000bf05270 */
[----:B------:R-:W-:Y:S01]  /*1d80*/  IMAD.U32 R7, RZ, RZ, UR37 ;  /* 0x00000025ff077e24 */ /* 0x000fe2000f8e00ff */
[----:B------:R-:W-:Y:S01]  /*1d90*/  PLOP3.LUT P1, PT, PT, PT, UP1, 0x80, 0x0 ;  /* 0x000000000000781c */ /* 0x000fe20003f2f018 */
[----:B------:R-:W-:Y:S01]  /*1da0*/  IMAD R10, R88, R3, 0x80 ;  /* 0x00000080580a7424 */ /* 0x000fe200078e0203 */
[----:B------:R-:W-:Y:S01]  /*1db0*/  PLOP3.LUT P2, PT, PT, PT, UP1, 0x80, 0x0 ;  /* 0x000000000000781c */ /* 0x000fe20003f4f018 */
[----:B------:R-:W-:Y:S01]  /*1dc0*/  ULDC UR22, c[0x0][0x9dc] ;  /* 0x0002770000167ab9 */ /* 0x000fe20000000800 */
[----:B------:R-:W-:Y:S01]  /*1dd0*/  ULDC UR11, c[0x0][0x9e0] ;  /* 0x00027800000b7ab9 */ /* 0x000fe20000000800 */
[----:B------:R-:W-:Y:S01]  /*1de0*/  @UP1 ULDC UR7, c[0x0][0x44c] ;  /* 0x0001130000071ab9 */ /* 0x000fe20000000800 */
[----:B------:R-:W-:Y:S01]  /*1df0*/  VIADD R3, R10, 0x1 ;  /* 0x000000010a037836 */ /* 0x000fe20000000000 */
[----:B------:R-:W-:-:S02]  /*1e00*/  LEA R8, R88, 0xffffff80, 0x7 ;  /* 0xffffff8058087811 */ /* 0x000fc400078e38ff */
[----:B------:R-:W-:-:S04]  /*1e10*/  UIADD3 UR6, UR6, 0x16840, URZ ;  /* 0x0001684006067890 */ /* 0x000fc8000fffe03f */
[----:B------:R-:W-:Y:S01]  /*1e20*/  @P1 IMAD.HI.U32 R2, R0, UR7, RZ ;  /* 0x0000000700021c27 */ /* 0x000fe2000f8e00ff */
[----:B------:R-:W-:Y:S01]  /*1e30*/  @UP1 ULDC UR7, c[0x0][0x450] ;  /* 0x0001140000071ab9 */ /* 0x000fe20000000800 */
[----:B------:R-:W-:Y:S01]  /*1e40*/  UPRMT UR6, UR43, 0x654, UR6 ;  /* 0x000006542b067896 */ /* 0x000fe20008000006 */
[----:B------:R-:W-:Y:S02]  /*1e50*/  PLOP3.LUT P1, PT, PT, PT, UP0, 0x40, 0x0 ;  /* 0x000000000000781c */ /* 0x000fe40003f2e808 */
[----:B------:R-:W-:Y:S01]  /*1e60*/  @P2 SHF.R.U32.HI R0, RZ, UR7, R2 ;  /* 0x00000007ff002c19 */ /* 0x000fe20008011602 */
[----:B------:R-:W-:Y:S02]  /*1e70*/  IMAD R2, R16, -0x2, R3 ;  /* 0xfffffffe10027824 */ /* 0x000fe400078e0203 */
[----:B------:R-:W-:Y:S02]  /*1e80*/  VIADD R3, R10, UR41 ;  /* 0x000000290a037c36 */ /* 0x000fe40008000000 */
[----:B------:R-:W0:Y:S01]  /*1e90*/  SHFL.IDX PT, R5, R0, RZ, 0x1c1f ;  /* 0x001c1fff00057589 */ /* 0x000e2200000e0000 */
[----:B------:R-:W-:Y:S01]  /*1ea0*/  SYNCS.ARRIVE.TRANS64.RED.A1T0 RZ, [UR6], RZ ;  /* 0x000000ffffff79a7 */ /* 0x000fe20008100406 */
[----:B------:R-:W-:Y:S01]  /*1eb0*/  ULOP3.LUT UR6, URZ, UR22, URZ, 0x33, !UPT ;  /* 0x000000163f067292 */ /* 0x000fe2000f8e333f */
[----:B------:R-:W-:Y:S01]  /*1ec0*/  IADD3 R2, -R7, UR41, R2 ;  /* 0x0000002907027c10 */ /* 0x000fe2000fffe102 */
[----:B------:R-:W-:-:S04]  /*1ed0*/  IMAD R12, R16, -0x2, R3 ;  /* 0xfffffffe100c7824 */ /* 0x000fc800078e0203 */
[C---:B------:R-:W-:Y:S02]  /*1ee0*/  VIADD R95, R2.reuse, UR11 ;  /* 0x0000000b025f7c36 */ /* 0x040fe40008000000 */
[----:B------:R-:W-:-:S03]  /*1ef0*/  VIADD R14, R2, UR6 ;  /* 0x00000006020e7c36 */ /* 0x000fc60008000000 */
[----:B0-----:R-:W-:Y:S01]  /*1f00*/  VIADDMNMX R2, R5, R95, R12, PT ;  /* 0x0000005f05027246 */ /* 0x001fe2000380010c */
[----:B------:R-:W-:Y:S01]  /*1f10*/  IMAD.IADD R4, R14, 0x1, R5 ;  /* 0x000000010e047824 */ /* 0x000fe200078e0205 */
[----:B------:R-:W-:Y:S06]  /*1f20*/  @P1 BRA `(.L_x_1234) ;  /* 0x0000000000641947 */ /* 0x000fec0003800000 */
[----:B------:R-:W-:Y:S01]  /*1f30*/  IMAD.U32 R6, RZ, RZ, UR37 ;  /* 0x00000025ff067e24 */ /* 0x000fe2000f8e00ff */
[----:B------:R-:W-:Y:S04]  /*1f40*/  BSSY B0, `(.L_x_1235) ;  /* 0x0000013000007945 */ /* 0x000fe80003800000 */
[----:B------:R-:W-:-:S04]  /*1f50*/  IADD3 R3, -R6, UR41, R5 ;  /* 0x0000002906037c10 */ /* 0x000fc8000fffe105 */
        /* <DEDUP_REMOVED lines=11> */
.L_x_1236:
[----:B------:R-:W-:Y:S02]  /*2010*/  ULDC UR6, c[0x0][0x9e4] ;  /* 0x0002790000067ab9 */ /* 0x000fe40000000800 */
[----:B------:R-:W-:-:S05]  /*2020*/  IMAD.U32 R5, RZ, RZ, UR6 ;  /* 0x00000006ff057e24 */ /* 0x000fca000f8e00ff */
[----:B------:R-:W-:-:S13]  /*2030*/  ISETP.NE.AND P1, PT, R5, 0x1, PT ;  /* 0x000000010500780c */ /* 0x000fda0003f25270 */
[----:B------:R-:W0:Y:S02]  /*2040*/  @P1 LDC.64 R6, c[0x0][0x9e8] ;  /* 0x00027a00ff061b82 */ /* 0x000e240000000a00 */
[----:B0-----:R-:W-:-:S05]  /*2050*/  @P1 IMAD.HI.U32 R6, R3, R6, RZ ;  /* 0x0000000603061227 */ /* 0x001fca00078e00ff */
[----:B------:R-:W-:-:S07]  /*2060*/  @P1 SHF.R.U32.HI R3, RZ, R7, R6 ;  /* 0x00000007ff031219 */ /* 0x000fce0000011606 */
.L_x_1237:
[----:B------:R-:W-:Y:S05]  /*2070*/  BSYNC B0 ;  /* 0x0000000000007941 */ /* 0x000fea0003800000 */
.L_x_1235:
[----:B------:R-:W-:-:S04]  /*2080*/  IMAD R3, R3, R5, -R8 ;  /* 0x0000000503037224 */ /* 0x000fc800078e0a08 */
[----:B------:R-:W-:-:S05]  /*2090*/  IMAD R3, R16, -0x2, R3 ;  /* 0xfffffffe10037824 */ /* 0x000fca00078e0203 */
[----:B------:R-:W-:Y:S02]  /*20a0*/  VIADDMNMX R2, R3, R5, R2, PT ;  /* 0x0000000503027246 */ /* 0x000fe40003800102 */
[----:B------:R-:W-:-:S07]  /*20b0*/  VIMNMX R4, R4, R3, !PT ;  /* 0x0000000304047248 */ /* 0x000fce0007fe0100 */
.L_x_1234:
[----:B------:R-:W2:Y:S01]  /*20c0*/  LDL.LU R20, [R1] ;  /* 0x0000000001147983 */ /* 0x000ea20000300800 */
[C---:B------:R-:W-:Y:S01]  /*20d0*/  ISETP.GE.AND P6, PT, R10.reuse, 0xa, PT ;  /* 0x0000000a0a00780c */ /* 0x040fe20003fc6270 */
[----:B------:R-:W-:Y:S01]  /*20e0*/  UISETP.NE.AND UP0, UPT, UR50, URZ, UPT ;  /* 0x0000003f3200728c */ /* 0x000fe2000bf05270 */
[C---:B------:R-:W-:Y:S01]  /*20f0*/  ISETP.GE.AND P1, PT, R10.reuse, 0x2, PT ;  /* 0x000000020a00780c */ /* 0x040fe20003f26270 */
[----:B------:R-:W0:Y:S01]  /*2100*/  SHFL.IDX PT, R97, R0, 0x1, 0x1c1f ;  /* 0x003c1f0000617f89 */ /* 0x000e2200000e0000 */
[C---:B------:R-:W-:Y:S02]  /*2110*/  ISETP.GE.AND P2, PT, R10.reuse, 0x9, PT ;  /* 0x000000090a00780c */ /* 0x040fe40003f46270 */
[----:B------:R-:W-:Y:S02]  /*2120*/  ISETP.GE.AND P5, PT, R10, 0x11, PT ;  /* 0x000000110a00780c */ /* 0x000fe40003fa6270 */
[C---:B------:R-:W-:Y:S02]  /*2130*/  ISETP.GT.AND P4, PT, R4.reuse, 0x1, !P1 ;  /* 0x000000010400780c */ /* 0x040fe40004f84270 */
[----:B------:R-:W-:-:S02]  /*2140*/  ISETP.GT.AND P3, PT, R4, 0x8, !P2 ;  /* 0x000000080400780c */ /* 0x000fc40005764270 */
[C---:B------:R-:W-:Y:S02]  /*2150*/  ISETP.LT.OR P4, PT, R2.reuse, 0x2, P4 ;  /* 0x000000020200780c */ /* 0x040fe40002781670 */
[----:B------:R-:W-:Y:S02]  /*2160*/  ISETP.LT.OR P3, PT, R2, 0x9, P3 ;  /* 0x000000090200780c */ /* 0x000fe40001f61670 */
[----:B------:R-:W-:Y:S02]  /*2170*/  FSEL R125, R25, -INF , !P4 ;  /* 0xff800000197d7808 */ /* 0x000fe40006000000 */
[----:B------:R-:W-:Y:S02]  /*2180*/  FSEL R123, R28, -INF , !P3 ;  /* 0xff8000001c7b7808 */ /* 0x000fe40005800000 */
[C---:B------:R-:W-:Y:S02]  /*2190*/  ISETP.GT.AND P4, PT, R4.reuse, 0x9, !P6 ;  /* 0x000000090400780c */ /* 0x040fe40007784270 */
[----:B------:R-:W-:-:S02]  /*21a0*/  ISETP.GT.AND P3, PT, R4, 0x10, !P5 ;  /* 0x000000100400780c */ /* 0x000fc40006f64270 */
[C---:B------:R-:W-:Y:S02]  /*21b0*/  ISETP.LT.OR P4, PT, R2.reuse, 0xa, P4 ;  /* 0x0000000a0200780c */ /* 0x040fe40002781670 */
[----:B------:R-:W-:Y:S01]  /*21c0*/  ISETP.LT.OR P3, PT, R2, 0x11, P3 ;  /* 0x000000110200780c */ /* 0x000fe20001f61670 */
[----:B0-----:R-:W-:Y:S01]  /*21d0*/  IMAD.IADD R6, R14, 0x1, R97 ;  /* 0x000000010e067824 */ /* 0x001fe200078e0261 */
[----:B------:R-:W-:Y:S02]  /*21e0*/  FSEL R121, R29, -INF , !P4 ;  /* 0xff8000001d797808 */ /* 0x000fe40006000000 */
[----:B------:R-:W-:Y:S02]  /*21f0*/  ISETP.GE.AND P4, PT, R10, 0x19, PT ;  /* 0x000000190a00780c */ /* 0x000fe40003f86270 */
[----:B------:R-:W-:Y:S02]  /*2200*/  FSEL R119, R32, -INF , !P3 ;  /* 0xff80000020777808 */ /* 0x000fe40005800000 */
[----:B--2---:R-:W-:-:S04]  /*2210*/  LOP3.LUT R20, R20, 0xfffffffb, RZ, 0xc0, !PT ;  /* 0xfffffffb14147812 */ /* 0x004fc800078ec0ff */
[----:B------:R-:W-:-:S04]  /*2220*/  @P6 LOP3.LUT R20, R20, 0x4, RZ, 0xfc, !PT ;  /* 0x0000000414146812 */ /* 0x000fc800078efcff */
[----:B------:R-:W-:-:S04]  /*2230*/  LOP3.LUT R20, R20, 0xfffffff7, RZ, 0xc0, !PT ;  /* 0xfffffff714147812 */ /* 0x000fc800078ec0ff */
[----:B------:R-:W-:Y:S02]  /*2240*/  @P5 LOP3.LUT R20, R20, 0x8, RZ, 0xfc, !PT ;  /* 0x0000000814145812 */ /* 0x000fe400078efcff */
[----:B------:R-:W-:Y:S02]  /*2250*/  ISETP.GE.AND P5, PT, R10, 0x12, PT ;  /* 0x000000120a00780c */ /* 0x000fe40003fa6270 */
[----:B------:R-:W-:Y:S02]  /*2260*/  LOP3.LUT R20, R20, 0xffffffef, RZ, 0xc0, !PT ;  /* 0xffffffef14147812 */ /* 0x000fe400078ec0ff */
[----:B------:R-:W-:-:S04]  /*2270*/  ISETP.GT.AND P3, PT, R4, 0x11, !P5 ;  /* 0x000000110400780c */ /* 0x000fc80006f64270 */
[----:B------:R-:W-:-:S04]  /*2280*/  ISETP.LT.OR P3, PT, R2, 0x12, P3 ;  /* 0x000000120200780c */ /* 0x000fc80001f61670 */
[----:B------:R-:W-:Y:S02]  /*2290*/  FSEL R33, R33, -INF , !P3 ;  /* 0xff80000021217808 */ /* 0x000fe40005800000 */
[----:B------:R-:W-:Y:S02]  /*22a0*/  @P5 LOP3.LUT R20, R20, 0x10, RZ, 0xfc, !PT ;  /* 0x0000001014145812 */ /* 0x000fe400078efcff */
[----:B------:R-:W-:Y:S02]  /*22b0*/  ISETP.GT.AND P3, PT, R4, 0x18, !P4 ;  /* 0x000000180400780c */ /* 0x000fe40006764270 */
[----:B------:R-:W-:Y:S02]  /*22c0*/  LOP3.LUT R20, R20, 0xfdffffff, RZ, 0xc0, !PT ;  /* 0xfdffffff14147812 */ /* 0x000fe400078ec0ff */
[----:B------:R-:W-:Y:S02]  /*22d0*/  ISETP.LT.OR P3, PT, R2, 0x19, P3 ;  /* 0x000000190200780c */ /* 0x000fe40001f61670 */
[----:B------:R-:W-:-:S02]  /*22e0*/  @P4 LOP3.LUT R20, R20, 0x2000000, RZ, 0xfc, !PT ;  /* 0x0200000014144812 */ /* 0x000fc400078efcff */
        /* <DEDUP_REMOVED lines=149> */
[----:B------:R-:W-:Y:S01]  /*2c40*/  VIADDMNMX R4, R97, R95, R12, PT ;  /* 0x0000005f61047246 */ /* 0x000fe2000380010c */
[----:B------:R0:W-:Y:S01]  /*2c50*/  STL [R1], R20 ;  /* 0x0000001401007387 */ /* 0x0001e20000100800 */
[----:B------:R-:W-:-:S04]  /*2c60*/  ISETP.LT.OR P6, PT, R2, 0x7a, P6 ;  /* 0x0000007a0200780c */ /* 0x000fc800037c1670 */
[----:B------:R-:W-:Y:S02]  /*2c70*/  FSEL R85, R85, -INF , !P6 ;  /* 0xff80000055557808 */ /* 0x000fe40007000000 */
[----:B------:R-:W-:-:S13]  /*2c80*/  PLOP3.LUT P6, PT, PT, PT, UP0, 0x40, 0x0 ;  /* 0x000000000000781c */ /* 0x000fda0003fce808 */
[----:B0-----:R-:W-:Y:S05]  /*2c90*/  @P6 BRA `(.L_x_1238) ;  /* 0x0000000000646947 */ /* 0x001fea0003800000 */
        /* <DEDUP_REMOVED lines=14> */
.L_x_1240:
[----:B------:R-:W-:Y:S02]  /*2d80*/  ULDC UR6, c[0x0][0x9e4] ;  /* 0x0002790000067ab9 */ /* 0x000fe40000000800 */
[----:B------:R-:W-:-:S05]  /*2d90*/  IMAD.U32 R2, RZ, RZ, UR6 ;  /* 0x00000006ff027e24 */ /* 0x000fca000f8e00ff */
[----:B------:R-:W-:-:S13]  /*2da0*/  ISETP.NE.AND P6, PT, R2, 0x1, PT ;  /* 0x000000010200780c */ /* 0x000fda0003fc5270 */
[----:B------:R-:W0:Y:S02]  /*2db0*/  @P6 LDC.64 R96, c[0x0][0x9e8] ;  /* 0x00027a00ff606b82 */ /* 0x000e240000000a00 */
[----:B0-----:R-:W-:-:S05]  /*2dc0*/  @P6 IMAD.HI.U32 R0, R95, R96, RZ ;  /* 0x000000605f006227 */ /* 0x001fca00078e00ff */
[----:B------:R-:W-:-:S07]  /*2dd0*/  @P6 SHF.R.U32.HI R95, RZ, R97, R0 ;  /* 0x00000061ff5f6219 */ /* 0x000fce0000011600 */
.L_x_1241:
[----:B------:R-:W-:Y:S05]  /*2de0*/  BSYNC B0 ;  /* 0x0000000000007941 */ /* 0x000fea0003800000 */
.L_x_1239:
[----:B------:R-:W-:-:S04]  /*2df0*/  IMAD R95, R95, R2, -R8 ;  /* 0x000000025f5f7224 */ /* 0x000fc800078e0a08 */
[----:B------:R-:W-:-:S05]  /*2e00*/  IMAD R95, R16, -0x2, R95 ;  /* 0xfffffffe105f7824 */ /* 0x000fca00078e025f */
[----:B------:R-:W-:Y:S02]  /*2e10*/  VIADDMNMX R4, R95, R2, R4, PT ;  /* 0x000000025f047246 */ /* 0x000fe40003800104 */
[----:B------:R-:W-:-:S07]  /*2e20*/  VIMNMX R6, R6, R95, !PT ;  /* 0x0000005f06067248 */ /* 0x000fce0007fe0100 */
.L_x_1238:
        /* <DEDUP_REMOVED lines=29> */
[----:B------:R-:W-:Y:S02]  /*3000*/  LOP3.LUT P1, RZ, R20, 0x2000000, RZ, 0xc0, !PT ;  /* 0x0200000014ff7812 */ /* 0x000fe4000782c0ff */
        /* <DEDUP_REMOVED lines=65> */
[C---:B------:R-:W-:Y:S01]  /*3420*/  LOP3.LUT P2, RZ, R20.reuse, 0x80, RZ, 0xc0, !PT ;  /* 0x0000008014ff7812 */ /* 0x040fe2000784c0ff */
        /* <DEDUP_REMOVED lines=79> */
[-CC-:B------:R-:W-:Y:S01]  /*3920*/  FFMA.FTZ R125, R125, R0.reuse, -R8.reuse ;  /* 0x000000007d7d7223 */ /* 0x180fe20000010808 */
[----:B------:R-:W-:Y:S01]  /*3930*/  ISETP.LT.OR P1, PT, R4, 0x69, P1 ;  /* 0x000000690400780c */ /* 0x000fe20000f21670 */
[--C-:B------:R-:W-:Y:S01]  /*3940*/  FFMA.FTZ R150, R123, R0, -R8.reuse ;  /* 0x000000007b967223 */ /* 0x100fe20000010808 */
[----:B------:R-:W-:Y:S01]  /*3950*/  FMNMX.FTZ R10, R111, R10, !PT ;  /* 0x0000000a6f0a7209 */ /* 0x000fe20007810000 */
[----:B------:R-:W-:Y:S01]  /*3960*/  MUFU.EX2 R148, R148 ;  /* 0x0000009400947308 */ /* 0x000fe20000000800 */
[----:B------:R-:W-:Y:S01]  /*3970*/  FSEL R49, R78, -INF , !P1 ;  /* 0xff8000004e317808 */ /* 0x000fe20004800000 */
[--C-:B------:R-:W-:Y:S01]  /*3980*/  FFMA.FTZ R128, R9, R0, -R8.reuse ;  /* 0x0000000009807223 */ /* 0x100fe20000010808 */
[----:B------:R-:W-:Y:S01]  /*3990*/  FMNMX.FTZ R10, R95, R10, !PT ;  /* 0x0000000a5f0a7209 */ /* 0x000fe20007810000 */
[-CC-:B------:R-:W-:Y:S01]  /*39a0*/  FFMA.FTZ R121, R121, R0.reuse, -R8.reuse ;  /* 0x0000000079797223 */ /* 0x180fe20000010808 */
[----:B------:R-:W-:Y:S01]  /*39b0*/  FSEL R53, R82, -INF , !P3 ;  /* 0xff80000052357808 */ /* 0x000fe20005800000 */
[--C-:B------:R-:W-:Y:S01]  /*39c0*/  FFMA.FTZ R144, R119, R0, -R8.reuse ;  /* 0x0000000077907223 */ /* 0x100fe20000010808 */
[----:B------:R-:W-:Y:S01]  /*39d0*/  FMNMX.FTZ R10, R109, R10, !PT ;  /* 0x0000000a6d0a7209 */ /* 0x000fe20007810000 */
[----:B------:R-:W0:Y:S01]  /*39e0*/  MUFU.EX2 R125, R125 ;  /* 0x0000007d007d7308 */ /* 0x000e220000000800 */
[----:B------:R-:W-:Y:S01]  /*39f0*/  ISETP.GT.AND P6, PT, R6, 0x79, !P6 ;  /* 0x000000790600780c */ /* 0x000fe200077c4270 */
[--C-:B------:R-:W-:Y:S01]  /*3a00*/  FFMA.FTZ R33, R33, R0, -R8.reuse ;  /* 0x0000000021217223 */ /* 0x100fe20000010808 */
[----:B------:R-:W-:Y:S01]  /*3a10*/  FMNMX.FTZ R10, R97, R10, !PT ;  /* 0x0000000a610a7209 */ /* 0x000fe20007810000 */
[-CC-:B------:R-:W-:Y:S01]  /*3a20*/  FFMA.FTZ R146, R93, R0.reuse, -R8.reuse ;  /* 0x000000005d927223 */ /* 0x180fe20000010808 */
[----:B------:R-:W-:Y:S01]  /*3a30*/  ISETP.LT.OR P6, PT, R4, 0x7a, P6 ;  /* 0x0000007a0400780c */ /* 0x000fe200037c1670 */
[--C-:B------:R-:W-:Y:S01]  /*3a40*/  FFMA.FTZ R37, R37, R0, -R8.reuse ;  /* 0x0000000025257223 */ /* 0x100fe20000010808 */
[----:B------:R-:W-:Y:S01]  /*3a50*/  FMNMX.FTZ R10, R107, R10, !PT ;  /* 0x0000000a6b0a7209 */ /* 0x000fe20007810000 */
[----:B------:R-:W1:Y:S01]  /*3a60*/  MUFU.EX2 R150, R150 ;  /* 0x0000009600967308 */ /* 0x000e620000000800 */
[----:B------:R-:W-:Y:S01]  /*3a70*/  FSEL R57, R86, -INF , !P5 ;  /* 0xff80000056397808 */ /* 0x000fe20006800000 */
[--C-:B------:R-:W-:Y:S01]  /*3a80*/  FFMA.FTZ R140, R91, R0, -R8.reuse ;  /* 0x000000005b8c7223 */ /* 0x100fe20000010808 */
[----:B------:R-:W-:Y:S01]  /*3a90*/  FMNMX.FTZ R10, R35, R10, !PT ;  /* 0x0000000a230a7209 */ /* 0x000fe20007810000 */
[-CC-:B------:R-:W-:Y:S01]  /*3aa0*/  FFMA.FTZ R41, R41, R0.reuse, -R8.reuse ;  /* 0x0000000029297223 */ /* 0x180fe20000010808 */
[----:B------:R-:W-:Y:S01]  /*3ab0*/  FSEL R87, R87, -INF , !P6 ;  /* 0xff80000057577808 */ /* 0x000fe20007000000 */
[--C-:B------:R-:W-:Y:S01]  /*3ac0*/  FFMA.FTZ R45, R45, R0, -R8.reuse ;  /* 0x000000002d2d7223 */ /* 0x100fe20000010808 */
[----:B------:R-:W-:Y:S01]  /*3ad0*/  FMNMX.FTZ R10, R105, R10, !PT ;  /* 0x0000000a690a7209 */ /* 0x000fe20007810000 */
[----:B------:R-:W2:Y:S01]  /*3ae0*/  MUFU.EX2 R121, R121 ;  /* 0x0000007900797308 */ /* 0x000ea20000000800 */
[-CC-:B------:R-:W-:Y:S01]  /*3af0*/  FFMA.FTZ R134, R15, R0.reuse, -R8.reuse ;  /* 0x000000000f867223 */ /* 0x180fe20000010808 */
[--C-:B------:R-:W-:Y:S01]  /*3b00*/  FFMA.FTZ R15, R61, R0, -R8.reuse ;  /* 0x000000003d0f7223 */ /* 0x100fe20000010808 */
[----:B------:R-:W-:Y:S01]  /*3b10*/  FMNMX.FTZ R10, R39, R10, !PT ;  /* 0x0000000a270a7209 */ /* 0x000fe20007810000 */
[-CC-:B------:R-:W-:Y:S01]  /*3b20*/  FFMA.FTZ R130, R11, R0.reuse, -R8.reuse ;  /* 0x000000000b827223 */ /* 0x180fe20000010808 */
[-CC-:B------:R-:W-:Y:S01]  /*3b30*/  FFMA.FTZ R124, R5, R0.reuse, -R8.reuse ;  /* 0x00000000057c7223 */ /* 0x180fe20000010808 */
[--C-:B------:R-:W-:Y:S01]  /*3b40*/  FFMA.FTZ R126, R7, R0, -R8.reuse ;  /* 0x00000000077e7223 */ /* 0x100fe20000010808 */
[----:B------:R-:W-:Y:S01]  /*3b50*/  FMNMX.FTZ R10, R103, R10, !PT ;  /* 0x0000000a670a7209 */ /* 0x000fe20007810000 */
[----:B------:R-:W3:Y:S01]  /*3b60*/  MUFU.EX2 R144, R144 ;  /* 0x0000009000907308 */ /* 0x000ee20000000800 */
[-CC-:B------:R-:W-:Y:S01]  /*3b70*/  FFMA.FTZ R120, R13, R0.reuse, -R8.reuse ;  /* 0x000000000d787223 */ /* 0x180fe20000010808 */
[--C-:B------:R-:W-:Y:S01]  /*3b80*/  FFMA.FTZ R122, R3, R0, -R8.reuse ;  /* 0x00000000037a7223 */ /* 0x100fe20000010808 */
[----:B------:R-:W-:Y:S01]  /*3b90*/  FMNMX.FTZ R10, R43, R10, !PT ;  /* 0x0000000a2b0a7209 */ /* 0x000fe20007810000 */
[-CC-:B------:R-:W-:Y:S01]  /*3ba0*/  FFMA.FTZ R61, R65, R0.reuse, -R8.reuse ;  /* 0x00000000413d7223 */ /* 0x180fe20000010808 */
[-CC-:B------:R-:W-:Y:S01]  /*3bb0*/  FFMA.FTZ R11, R69, R0.reuse, -R8.reuse ;  /* 0x00000000450b7223 */ /* 0x180fe20000010808 */
[--C-:B------:R-:W-:Y:S01]  /*3bc0*/  FFMA.FTZ R5, R73, R0, -R8.reuse ;  /* 0x0000000049057223 */ /* 0x100fe20000010808 */
[----:B------:R-:W-:Y:S01]  /*3bd0*/  FMNMX.FTZ R10, R101, R10, !PT ;  /* 0x0000000a650a7209 */ /* 0x000fe20007810000 */
[----:B------:R-:W4:Y:S01]  /*3be0*/  MUFU.EX2 R33, R33 ;  /* 0x0000002100217308 */ /* 0x000f220000000800 */
[-CC-:B------:R-:W-:Y:S01]  /*3bf0*/  FFMA.FTZ R7, R77, R0.reuse, -R8.reuse ;  /* 0x000000004d077223 */ /* 0x180fe20000010808 */
[--C-:B------:R-:W-:Y:S01]  /*3c00*/  FFMA.FTZ R13, R81, R0, -R8.reuse ;  /* 0x00000000510d7223 */ /* 0x100fe20000010808 */
[----:B------:R-:W-:Y:S01]  /*3c10*/  FMNMX.FTZ R10, R51, R10, !PT ;  /* 0x0000000a330a7209 */ /* 0x000fe20007810000 */
[----:B------:R-:W-:-:S03]  /*3c20*/  FFMA.FTZ R3, R85, R0, -R8 ;  /* 0x0000000055037223 */ /* 0x000fc60000010808 */
[----:B------:R-:W-:Y:S01]  /*3c30*/  FMNMX.FTZ R10, R55, R10, !PT ;  /* 0x0000000a370a7209 */ /* 0x000fe20007810000 */
[----:B------:R-:W5:Y:S03]  /*3c40*/  MUFU.EX2 R146, R146 ;  /* 0x0000009200927308 */ /* 0x000f660000000800 */
[----:B------:R-:W-:-:S04]  /*3c50*/  FMNMX.FTZ R10, R47, R10, !PT ;  /* 0x0000000a2f0a7209 */ /* 0x000fc80007810000 */
        /* <DEDUP_REMOVED lines=115> */
[----:B------:R-:W-:Y:S01]  /*4390*/  F2FP.F16.F32.PACK_AB R140, R41, R140 ;  /* 0x0000008c298c723e */ /* 0x000fe200000000ff */
        /* <DEDUP_REMOVED lines=20> */
[----:B------:R-:W-:-:S06]  /*44e0*/  FADD.FTZ R36, R130, R31 ;  /* 0x0000001f82247221 */ /* 0x000fcc0000010000 */
        /* <DEDUP_REMOVED lines=25> */
[----:B------:R-:W-:Y:S01]  /*4680*/  F2FP.F16.F32.PACK_AB R126, R7, R126 ;  /* 0x0000007e077e723e */ /* 0x000fe200000000ff */
[----:B------:R-:W-:-:S05]  /*4690*/  VIADD R7, R88, 0xfffffffe ;  /* 0xfffffffe58077836 */ /* 0x000fca0000000000 */
        /* <DEDUP_REMOVED lines=39> */
[----:B------:R-:W-:-:S03]  /*4910*/  F2FP.F16.F32.PACK_AB R121, R6, R53 ;  /* 0x000000350679723e */ /* 0x000fc600000000ff */
[----:B--2---:R-:W-:-:S04]  /*4920*/  FADD.FTZ R3, R57, R10 ;  /* 0x0000000a39037221 */ /* 0x004fc80000010000 */
[C---:B0-----:R-:W-:Y:S01]  /*4930*/  FADD.FTZ R3, R8.reuse, R3 ;  /* 0x0000000308037221 */ /* 0x041fe20000010000 */
        /* <DEDUP_REMOVED lines=13> */
.L_x_1243:
[----:B------:R-:W-:Y:S02]  /*4a10*/  ULDC UR14, c[0x0][0x9e4] ;  /* 0x00027900000e7ab9 */ /* 0x000fe40000000800 */
[----:B------:R-:W-:-:S11]  /*4a20*/  UISETP.NE.AND UP0, UPT, UR14, 0x1, UPT ;  /* 0x000000010e00788c */ /* 0x000fd6000bf05270 */
[----:B------:R-:W-:Y:S02]  /*4a30*/  @UP0 ULDC.64 UR18, c[0x0][0x9e8] ;  /* 0x00027a0000120ab9 */ /* 0x000fe40000000a00 */
[----:B------:R-:W-:-:S04]  /*4a40*/  UIMAD.WIDE.U32 UR6, UR11, UR18, URZ ;  /* 0x000000120b0672a5 */ /* 0x000fc8000f8e003f */
[----:B------:R-:W-:-:S12]  /*4a50*/  @UP0 USHF.R.U32.HI UR11, URZ, UR19, UR7 ;  /* 0x000000133f0b0299 */ /* 0x000fd80008011607 */
.L_x_1244:
[----:B------:R-:W-:-:S04]  /*4a60*/  UIMAD UR11, UR11, UR14, UR14 ;  /* 0x0000000e0b0b72a4 */ /* 0x000fc8000f8e020e */
[----:B------:R-:W-:-:S04]  /*4a70*/  UISETP.LT.AND UP0, UPT, UR10, UR11, UPT ;  /* 0x0000000b0a00728c */ /* 0x000fc8000bf01270 */
[----:B------:R-:W-:-:S12]  /*4a80*/  USEL UR10, UR10, UR11, UP0 ;  /* 0x0000000b0a0a7287 */ /* 0x000fd80008000000 */
.L_x_1242:
        /* <DEDUP_REMOVED lines=31> */
.L_x_1264:
[----:B------:R-:W-:Y:S01]  /*4c80*/  ISETP.NE.AND P2, PT, RZ, UR44, PT ;  /* 0x0000002cff007c0c */ /* 0x000fe2000bf45270 */
[----:B------:R-:W-:-:S04]  /*4c90*/  UISETP.NE.AND UP0, UPT, UR25, 0x1, UPT ;  /* 0x000000011900788c */ /* 0x000fc8000bf05270 */
[----:B------:R-:W-:-:S04]  /*4ca0*/  USEL UR47, URZ, 0x1, UP0 ;  /* 0x000000013f2f7887 */ /* 0x000fc80008000000 */
[----:B------:R-:W-:-:S04]  /*4cb0*/  ULOP3.LUT UR47, UR26, UR47, URZ, 0x3c, !UPT ;  /* 0x0000002f1a2f7292 */ /* 0x000fc8000f8e3c3f */
[----:B------:R-:W-:Y:S08]  /*4cc0*/  @P2 BRA `(.L_x_1246) ;  /* 0x0000000000382947 */ /* 0x000ff00003800000 */
[----:B------:R-:W-:Y:S05]  /*4cd0*/  @!P0 BRA `(.L_x_1247) ;  /* 0x0000000000048947 */ /* 0x000fea0003800000 */
[----:B------:R-:W-:Y:S01]  /*4ce0*/  BPT.TRAP 0x1 ;  /* 0x000000040000795c */ /* 0x000fe20000300000 */
.L_x_1247:
        /* <DEDUP_REMOVED lines=9> */
.L_x_1248:
[----:B-1----:R-:W-:Y:S05]  /*4d80*/  @P1 BRA `(.L_x_1246) ;  /* 0x0000000000081947 */ /* 0x002fea0003800000 */
[----:B------:R-:W1:Y:S02]  /*4d90*/  SYNCS.PHASECHK.TRANS64.TRYWAIT P1, [UR6+0x16830], R0 ;  /* 0x01683000ff0075a7 */ /* 0x000e640008020146 */
[----:B-1----:R-:W-:Y:S05]  /*4da0*/  @!P1 BRA `(.L_x_1249) ;  /* 0x000000f800dc9947 */ /* 0x002fea0003800000 */
.L_x_1246:
        /* <DEDUP_REMOVED lines=28> */
.L_x_1251:
[----:B------:R-:W-:Y:S01]  /*4f70*/  ULEA UR6, UR25, UR45, 0x3 ;  /* 0x0000002d19067291 */ /* 0x000fe2000f8e183f */
[----:B------:R-:W-:-:S05]  /*4f80*/  IMAD.U32 R0, RZ, RZ, UR26 ;  /* 0x0000001aff007e24 */ /* 0x000fca000f8e00ff */
[----:B------:R-:W-:-:S04]  /*4f90*/  SHF.L.U32 R0, R0, 0x1f, RZ ;  /* 0x0000001f00007819 */ /* 0x000fc800000006ff */
[----:B------:R0:W1:Y:S01]  /*4fa0*/  SYNCS.PHASECHK.TRANS64.TRYWAIT P1, [UR6+0x16850], R0 ;  /* 0x01685000ff0075a7 */ /* 0x0000620008020146 */
[----:B------:R-:W-:Y:S05]  /*4fb0*/  @!P0 BRA `(.L_x_1252) ;  /* 0x0000000000048947 */ /* 0x000fea0003800000 */
[----:B------:R-:W-:Y:S01]  /*4fc0*/  BPT.TRAP 0x1 ;  /* 0x000000040000795c */ /* 0x000fe20000300000 */
.L_x_1252:
[----:B-1----:R-:W-:Y:S05]  /*4fd0*/  @P1 BRA `(.L_x_1250) ;  /* 0x0000000000081947 */ /* 0x002fea0003800000 */
[----:B------:R-:W1:Y:S02]  /*4fe0*/  SYNCS.PHASECHK.TRANS64.TRYWAIT P1, [UR6+0x16850], R0 ;  /* 0x01685000ff0075a7 */ /* 0x000e640008020146 */
[----:B-1----:R-:W-:Y:S05]  /*4ff0*/  @!P1 BRA `(.L_x_1253) ;  /* 0x000000f800609947 */ /* 0x002fea0003800000 */
.L_x_1250:
        /* <DEDUP_REMOVED lines=51> */
.L_x_1254:
[----:B------:R-:W-:Y:S01]  /*5330*/  UISETP.NE.AND UP1, UPT, UR51, URZ, UPT ;  /* 0x0000003f3300728c */ /* 0x000fe2000bf25270 */
[----:B------:R-:W-:Y:S01]  /*5340*/  VIADD R9, R17, UR40 ;  /* 0x0000002811097c36 */ /* 0x000fe20008000000 */
[----:B------:R-:W-:Y:S01]  /*5350*/  ULEA UR6, UR46, UR45, 0x3 ;  /* 0x0000002d2e067291 */ /* 0x000fe2000f8e183f */
[----:B------:R-:W-:Y:S01]  /*5360*/  IMAD.U32 R2, RZ, RZ, UR37 ;  /* 0x00000025ff027e24 */ /* 0x000fe2000f8e00ff */
[----:B------:R-:W-:Y:S02]  /*5370*/  UISETP.NE.AND UP0, UPT, UR50, URZ, UPT ;  /* 0x0000003f3200728c */ /* 0x000fe4000bf05270 */
        /* <DEDUP_REMOVED lines=14> */
[----:B------:R-:W-:-:S05]  /*5460*/  IMAD R11, R16, -0x2, R11 ;  /* 0xfffffffe100b7824 */ /* 0x000fca00078e020b */
[----:B------:R-:W-:-:S05]  /*5470*/  IADD3 R11, -R2, UR41, R11 ;  /* 0x00000029020b7c10 */ /* 0x000fca000fffe10b */
[C---:B------:R-:W-:Y:S02]  /*5480*/  VIADD R10, R11.reuse, UR23 ;  /* 0x000000170b0a7c36 */ /* 0x040fe40008000000 */
[----:B------:R-:W-:Y:S02]  /*5490*/  VIADD R12, R11, UR6 ;  /* 0x000000060b0c7c36 */ /* 0x000fe40008000000 */
[--C-:B0-----:R-:W-:Y:S02]  /*54a0*/  IMAD.IADD R2, R10, 0x1, R13.reuse ;  /* 0x000000010a027824 */ /* 0x101fe400078e020d */
[----:B------:R-:W-:Y:S01]  /*54b0*/  IMAD.IADD R8, R12, 0x1, R13 ;  /* 0x000000010c087824 */ /* 0x000fe200078e020d */
[----:B------:R-:W-:Y:S06]  /*54c0*/  @P1 BRA `(.L_x_1255) ;  /* 0x00000000005c1947 */ /* 0x000fec0003800000 */
[----:B------:R-:W-:Y:S01]  /*54d0*/  IMAD.U32 R14, RZ, RZ, UR37 ;  /* 0x00000025ff0e7e24 */ /* 0x000fe2000f8e00ff */
[----:B------:R-:W-:Y:S04]  /*54e0*/  BSSY B0, `(.L_x_1256) ;  /* 0x0000011000007945 */ /* 0x000fe80003800000 */
[----:B------:R-:W-:-:S04]  /*54f0*/  IADD3 R11, -R14, UR41, R13 ;  /* 0x000000290e0b7c10 */ /* 0x000fc8000fffe10d */
        /* <DEDUP_REMOVED lines=10> */
.L_x_1257:
[----:B------:R-:W-:-:S05]  /*55a0*/  IMAD.U32 R13, RZ, RZ, UR21 ;  /* 0x00000015ff0d7e24 */ /* 0x000fca000f8e00ff */
[----:B------:R-:W-:-:S13]  /*55b0*/  ISETP.NE.AND P1, PT, R13, 0x1, PT ;  /* 0x000000010d00780c */ /* 0x000fda0003f25270 */
[----:B------:R-:W0:Y:S02]  /*55c0*/  @P1 LDC.64 R14, c[0x0][0x9e8] ;  /* 0x00027a00ff0e1b82 */ /* 0x000e240000000a00 */
[----:B0-----:R-:W-:-:S05]  /*55d0*/  @P1 IMAD.HI.U32 R14, R11, R14, RZ ;  /* 0x0000000e0b0e1227 */ /* 0x001fca00078e00ff */
[----:B------:R-:W-:-:S07]  /*55e0*/  @P1 SHF.R.U32.HI R11, RZ, R15, R14 ;  /* 0x0000000fff0b1219 */ /* 0x000fce000001160e */
.L_x_1258:
[----:B------:R-:W-:Y:S05]  /*55f0*/  BSYNC B0 ;  /* 0x0000000000007941 */ /* 0x000fea0003800000 */
.L_x_1256:
[----:B------:R-:W-:-:S04]  /*5600*/  IMAD R11, R11, R13, -R0 ;  /* 0x0000000d0b0b7224 */ /* 0x000fc800078e0a00 */
[----:B------:R-:W-:-:S05]  /*5610*/  IMAD R11, R16, -0x2, R11 ;  /* 0xfffffffe100b7824 */ /* 0x000fca00078e020b */
[----:B------:R-:W-:Y:S02]  /*5620*/  VIADDMNMX R2, R11, R13, R2, PT ;  /* 0x0000000d0b027246 */ /* 0x000fe40003800102 */
[----:B------:R-:W-:-:S07]  /*5630*/  VIMNMX R8, R8, R11, !PT ;  /* 0x0000000b08087248 */ /* 0x000fce0007fe0100 */
.L_x_1255:
        /* <DEDUP_REMOVED lines=116> */
.L_x_1261:
[----:B------:R-:W-:-:S05]  /*5d80*/  IMAD.U32 R2, RZ, RZ, UR21 ;  /* 0x00000015ff027e24 */ /* 0x000fca000f8e00ff */
[----:B------:R-:W-:-:S13]  /*5d90*/  ISETP.NE.AND P2, PT, R2, 0x1, PT ;  /* 0x000000010200780c */ /* 0x000fda0003f45270 */
[----:B------:R-:W0:Y:S02]  /*5da0*/  @P2 LDC.64 R8, c[0x0][0x9e8] ;  /* 0x00027a00ff082b82 */ /* 0x000e240000000a00 */
[----:B0-----:R-:W-:-:S05]  /*5db0*/  @P2 IMAD.HI.U32 R8, R143, R8, RZ ;  /* 0x000000088f082227 */ /* 0x001fca00078e00ff */
[----:B------:R-:W-:-:S07]  /*5dc0*/  @P2 SHF.R.U32.HI R143, RZ, R9, R8 ;  /* 0x00000009ff8f2219 */ /* 0x000fce0000011608 */
.L_x_1262:
[----:B------:R-:W-:Y:S05]  /*5dd0*/  BSYNC B0 ;  /* 0x0000000000007941 */ /* 0x000fea0003800000 */
.L_x_1260:
[----:B------:R-:W-:-:S04]  /*5de0*/  IMAD R143, R143, R2, -R0 ;  /* 0x000000028f8f7224 */ /* 0x000fc800078e0a00 */
[----:B------:R-:W-:-:S05]  /*5df0*/  IMAD R143, R16, -0x2, R143 ;  /* 0xfffffffe108f7824 */ /* 0x000fca00078e028f */
[----:B------:R-:W-:Y:S02]  /*5e00*/  VIADDMNMX R10, R143, R2, R10, PT ;  /* 0x000000028f0a7246 */ /* 0x000fe4000380010a */
[----:B------:R-:W-:-:S07]  /*5e10*/  VIMNMX R12, R12, R143, !PT ;  /* 0x0000008f0c0c7248 */ /* 0x000fce0007fe0100 */
.L_x_1259:
        /* <DEDUP_REMOVED lines=213> */
[-C--:B------:R-:W-:Y:S01]  /*6b70*/  FFMA.FTZ R5, R85, R0.reuse, -R8 ;  /* 0x0000000055057223 */ /* 0x080fe20000010808 */
[----:B------:R-:W1:Y:S02]  /*6b80*/  SHFL.BFLY PT, R9, R10, 0x2, 0x1f ;  /* 0x0c401f000a097f89 */ /* 0x000e6400000e0000 */
[----:B------:R-:W-:Y:S01]  /*6b90*/  FMUL.FTZ R8, R69, R0 ;  /* 0x0000000045087220 */ /* 0x000fe20000410000 */
[----:B------:R-:W-:Y:S08]  /*6ba0*/  MUFU.EX2 R136, R136 ;  /* 0x0000008800887308 */ /* 0x000ff00000000800 */
[----:B------:R-:W2:Y:S08]  /*6bb0*/  MUFU.EX2 R8, R8 ;  /* 0x0000000800087308 */ /* 0x000eb00000000800 */
[----:B------:R-:W-:Y:S01]  /*6bc0*/  MUFU.EX2 R41, R41 ;  /* 0x0000002900297308 */ /* 0x000fe20000000800 */
[----:B-1----:R-:W-:-:S07]  /*6bd0*/  FMNMX.FTZ R9, R10, R9, !PT ;  /* 0x000000090a097209 */ /* 0x002fce0007810000 */
[----:B------:R-:W-:Y:S01]  /*6be0*/  MUFU.EX2 R138, R138 ;  /* 0x0000008a008a7308 */ /* 0x000fe20000000800 */
[----:B------:R-:W1:Y:S07]  /*6bf0*/  SHFL.BFLY PT, R10, R9, 0x1, 0x1f ;  /* 0x0c201f00090a7f89 */ /* 0x000e6e00000e0000 */
[----:B------:R-:W-:Y:S08]  /*6c00*/  MUFU.EX2 R45, R45 ;  /* 0x0000002d002d7308 */ /* 0x000ff00000000800 */
[----:B------:R-:W-:Y:S08]  /*6c10*/  MUFU.EX2 R132, R132 ;  /* 0x0000008400847308 */ /* 0x000ff00000000800 */
[----:B------:R-:W-:Y:S01]  /*6c20*/  MUFU.EX2 R49, R49 ;  /* 0x0000003100317308 */ /* 0x000fe20000000800 */
[----:B-1----:R-:W-:-:S04]  /*6c30*/  FMNMX.FTZ R9, R9, R10, !PT ;  /* 0x0000000a09097209 */ /* 0x002fc80007810000 */
        /* <DEDUP_REMOVED lines=15> */
[----:B------:R-:W-:Y:S01]  /*6d30*/  FMUL.FTZ R6, R25, R0 ;  /* 0x0000000019067220 */ /* 0x000fe20000410000 */
[----:B--2---:R-:W-:Y:S01]  /*6d40*/  FFMA.FTZ R25, R8, R4, R35 ;  /* 0x0000000408197223 */ /* 0x004fe20000010023 */
        /* <DEDUP_REMOVED lines=134> */
.L_x_1263:
        /* <DEDUP_REMOVED lines=75> */
.L_x_1245:
[----:B------:R-:W-:Y:S02]  /*7a60*/  UISETP.NE.AND UP1, UPT, UR51, URZ, UPT ;  /* 0x0000003f3300728c */ /* 0x000fe4000bf25270 */
[----:B------:R-:W-:Y:S02]  /*7a70*/  UISETP.NE.AND UP0, UPT, UR50, URZ, UPT ;  /* 0x0000003f3200728c */ /* 0x000fe4000bf05270 */
[----:B------:R-:W-:Y:S02]  /*7a80*/  UIADD3 UR10, UR40, 0xbf, URZ ;  /* 0x000000bf280a7890 */ /* 0x000fe4000fffe03f */
[----:B------:R-:W-:Y:S02]  /*7a90*/  UIADD3 UR11, UR41, 0x1, -UR37 ;  /* 0x00000001290b7890 */ /* 0x000fe4000fffe825 */
[----:B------:R-:W-:-:S03]  /*7aa0*/  PLOP3.LUT P1, PT, PT, PT, UP0, 0x40, 0x0 ;  /* 0x000000000000781c */ /* 0x000fc60003f2e808 */
[----:B------:R-:W-:Y:S01]  /*7ab0*/  @UP1 ULDC UR6, c[0x0][0x44c] ;  /* 0x0001130000061ab9 */ /* 0x000fe20000000800 */
[----:B------:R-:W-:Y:S01]  /*7ac0*/  @UP1 ULDC UR14, c[0x0][0x450] ;  /* 0x00011400000e1ab9 */ /* 0x000fe20000000800 */
[----:B------:R-:W-:-:S04]  /*7ad0*/  UIMAD.WIDE.U32 UR6, UR10, UR6, URZ ;  /* 0x000000060a0672a5 */ /* 0x000fc8000f8e003f */
[----:B------:R-:W-:-:S04]  /*7ae0*/  @UP1 USHF.R.U32.HI UR10, URZ, UR14, UR7 ;  /* 0x0000000e3f0a1299 */ /* 0x000fc80008011607 */
[----:B------:R-:W-:-:S04]  /*7af0*/  UIADD3 UR10, UR11, UR10, URZ ;  /* 0x0000000a0b0a7290 */ /* 0x000fc8000fffe03f */
[----:B------:R-:W-:Y:S01]  /*7b00*/  UIADD3 UR22, UR10, -UR22, URZ ;  /* 0x800000160a167290 */ /* 0x000fe2000fffe03f */
[----:B------:R-:W-:Y:S11]  /*7b10*/  @P1 BRA `(.L_x_1265) ;  /* 0x00000000004c1947 */ /* 0x000ff60003800000 */
[----:B------:R-:W-:-:S06]  /*7b20*/  UISETP.GT.AND UP0, UPT, UR10, -0x1, UPT ;  /* 0xffffffff0a00788c */ /* 0x000fcc000bf04270 */
[----:B------:R-:W-:-:S13]  /*7b30*/  PLOP3.LUT P1, PT, PT, PT, UP0, 0x80, 0x0 ;  /* 0x000000000000781c */ /* 0x000fda0003f2f008 */
[----:B------:R-:W-:Y:S05]  /*7b40*/  @P1 BRA `(.L_x_1266) ;  /* 0x0000000000201947 */ /* 0x000fea0003800000 */
[----:B------:R-:W-:Y:S01]  /*7b50*/  ULDC UR11, c[0x0][0x9e4] ;  /* 0x00027900000b7ab9 */ /* 0x000fe20000000800 */
[----:B------:R-:W-:Y:S02]  /*7b60*/  ULOP3.LUT UR10, URZ, UR10, URZ, 0x33, !UPT ;  /* 0x0000000a3f0a7292 */ /* 0x000fe4000f8e333f */
[----:B------:R-:W-:-:S11]  /*7b70*/  UISETP.NE.AND UP0, UPT, UR11, 0x1, UPT ;  /* 0x000000010b00788c */ /* 0x000fd6000bf05270 */
[----:B------:R-:W-:Y:S02]  /*7b80*/  @UP0 ULDC.64 UR14, c[0x0][0x9e8] ;  /* 0x00027a00000e0ab9 */ /* 0x000fe40000000a00 */
[----:B------:R-:W-:-:S04]  /*7b90*/  UIMAD.WIDE.U32 UR6, UR10, UR14, URZ ;  /* 0x0000000e0a0672a5 */ /* 0x000fc8000f8e003f */
[----:B------:R-:W-:-:S04]  /*7ba0*/  @UP0 USHF.R.U32.HI UR10, URZ, UR15, UR7 ;  /* 0x0000000f3f0a0299 */ /* 0x000fc80008011607 */
[----:B------:R-:W-:Y:S01]  /*7bb0*/  ULOP3.LUT UR10, URZ, UR10, URZ, 0x33, !UPT ;  /* 0x0000000a3f0a7292 */ /* 0x000fe2000f8e333f */
[----:B------:R-:W-:Y:S11]  /*7bc0*/  BRA `(.L_x_1267) ;  /* 0x0000000000147947 */ /* 0x000ff60003800000 */
.L_x_1266:
[----:B------:R-:W-:Y:S02]  /*7bd0*/  ULDC UR11, c[0x0][0x9e4] ;  /* 0x00027900000b7ab9 */ /* 0x000fe40000000800 */
[----:B------:R-:W-:-:S11]  /*7be0*/  UISETP.NE.AND UP0, UPT, UR11, 0x1, UPT ;  /* 0x000000010b00788c */ /* 0x000fd6000bf05270 */
[----:B------:R-:W-:Y:S02]  /*7bf0*/  @UP0 ULDC.64 UR14, c[0x0][0x9e8] ;  /* 0x00027a00000e0ab9 */ /* 0x000fe40000000a00 */
[----:B------:R-:W-:-:S04]  /*7c00*/  UIMAD.WIDE.U32 UR6, UR10, UR14, URZ ;  /* 0x0000000e0a0672a5 */ /* 0x000fc8000f8e003f */
[----:B------:R-:W-:-:S12]  /*7c10*/  @UP0 USHF.R.U32.HI UR10, URZ, UR15, UR7 ;  /* 0x0000000f3f0a0299 */ /* 0x000fd80008011607 */
.L_x_1267:
[----:B------:R-:W-:-:S04]  /*7c20*/  UIMAD UR10, UR10, UR11, URZ ;  /* 0x0000000b0a0a72a4 */ /* 0x000fc8000f8e023f */
[----:B------:R-:W-:-:S04]  /*7c30*/  UISETP.LT.AND UP0, UPT, UR22, UR10, UPT ;  /* 0x0000000a1600728c */ /* 0x000fc8000bf01270 */
[----:B------:R-:W-:-:S12]  /*7c40*/  USEL UR22, UR22, UR10, !UP0 ;  /* 0x0000000a16167287 */ /* 0x000fd8000c000000 */
.L_x_1265:
[----:B------:R-:W-:-:S04]  /*7c50*/  UIADD3 UR22, UR22, 0x7f, URZ ;  /* 0x0000007f16167890 */ /* 0x000fc8000fffe03f */
[----:B------:R-:W-:-:S04]  /*7c60*/  USHF.R.S32.HI UR6, URZ, 0x1f, UR22 ;  /* 0x0000001f3f067899 */ /* 0x000fc80008011416 */
[----:B------:R-:W-:-:S04]  /*7c70*/  ULEA.HI UR6, UR6, UR22, URZ, 0x7 ;  /* 0x0000001606067291 */ /* 0x000fc8000f8f383f */
[----:B------:R-:W-:-:S04]  /*7c80*/  USHF.R.S32.HI UR6, URZ, 0x7, UR6 ;  /* 0x000000073f067899 */ /* 0x000fc80008011406 */
[----:B------:R-:W-:-:S04]  /*7c90*/  UISETP.LT.AND UP0, UPT, UR42, UR6, UPT ;  /* 0x000000062a00728c */ /* 0x000fc8000bf01270 */
[----:B------:R-:W-:-:S06]  /*7ca0*/  USEL UR21, UR42, UR6, !UP0 ;  /* 0x000000062a157287 */ /* 0x000fcc000c000000 */
[----:B------:R-:W-:-:S13]  /*7cb0*/  ISETP.GE.AND P1, PT, R7, UR21, PT ;  /* 0x0000001507007c0c */ /* 0x000fda000bf26270 */
[----:B------:R-:W-:Y:S05]  /*7cc0*/  @!P1 BRA `(.L_x_1268) ;  /* 0x0000001c00449947 */ /* 0x000fea0003800000 */
[----:B------:R-:W-:Y:S01]  /*7cd0*/  IMAD.MOV.U32 R6, RZ, RZ, R9 ;  /* 0x000000ffff067224 */ /* 0x000fe200078e0009 */
[----:B------:R-:W-:Y:S01]  /*7ce0*/  UMOV UR23, UR47 ;  /* 0x0000002f00177c82 */ /* 0x000fe20008000000 */
[----:B------:R-:W-:Y:S01]  /*7cf0*/  IMAD.MOV.U32 R5, RZ, RZ, R2 ;  /* 0x000000ffff057224 */ /* 0x000fe200078e0002 */
[----:B------:R-:W-:-:S06]  /*7d00*/  UMOV UR22, UR46 ;  /* 0x0000002e00167c82 */ /* 0x000fcc0008000000 */
.L_x_1279:
[----:B------:R-:W-:Y:S01]  /*7d10*/  ISETP.NE.AND P2, PT, RZ, UR44, PT ;  /* 0x0000002cff007c0c */ /* 0x000fe2000bf45270 */
[----:B------:R-:W-:-:S04]  /*7d20*/  UISETP.NE.AND UP0, UPT, UR22, 0x1, UPT ;  /* 0x000000011600788c */ /* 0x000fc8000bf05270 */
[----:B------:R-:W-:-:S04]  /*7d30*/  USEL UR47, URZ, 0x1, UP0 ;  /* 0x000000013f2f7887 */ /* 0x000fc80008000000 */
[----:B------:R-:W-:-:S04]  /*7d40*/  ULOP3.LUT UR47, UR23, UR47, URZ, 0x3c, !UPT ;  /* 0x0000002f172f7292 */ /* 0x000fc8000f8e3c3f */
[----:B------:R-:W-:Y:S08]  /*7d50*/  @P2 BRA `(.L_x_1269) ;  /* 0x0000000000382947 */ /* 0x000ff00003800000 */
[----:B------:R-:W-:Y:S05]  /*7d60*/  @!P0 BRA `(.L_x_1270) ;  /* 0x0000000000048947 */ /* 0x000fea0003800000 */
[----:B------:R-:W-:Y:S01]  /*7d70*/  BPT.TRAP 0x1 ;  /* 0x000000040000795c */ /* 0x000fe20000300000 */
.L_x_1270:
        /* <DEDUP_REMOVED lines=9> */
.L_x_1271:
[----:B-1----:R-:W-:Y:S05]  /*7e10*/  @P1 BRA `(.L_x_1269) ;  /* 0x0000000000081947 */ /* 0x002fea0003800000 */
[----:B------:R-:W1:Y:S02]  /*7e20*/  SYNCS.PHASECHK.TRANS64.TRYWAIT P1, [UR6+0x16830], R0 ;  /* 0x01683000ff0075a7 */ /* 0x000e640008020146 */
[----:B-1----:R-:W-:Y:S05]  /*7e30*/  @!P1 BRA `(.L_x_1272) ;  /* 0x000000c800e89947 */ /* 0x002fea0003800000 */
.L_x_1269:
        /* <DEDUP_REMOVED lines=28> */
.L_x_1274:
[----:B------:R-:W-:Y:S01]  /*8000*/  ULEA UR6, UR22, UR45, 0x3 ;  /* 0x0000002d16067291 */ /* 0x000fe2000f8e183f */
[----:B------:R-:W-:-:S05]  /*8010*/  IMAD.U32 R0, RZ, RZ, UR23 ;  /* 0x00000017ff007e24 */ /* 0x000fca000f8e00ff */
[----:B------:R-:W-:-:S04]  /*8020*/  SHF.L.U32 R0, R0, 0x1f, RZ ;  /* 0x0000001f00007819 */ /* 0x000fc800000006ff */
[----:B------:R0:W1:Y:S01]  /*8030*/  SYNCS.PHASECHK.TRANS64.TRYWAIT P1, [UR6+0x16850], R0 ;  /* 0x01685000ff0075a7 */ /* 0x0000620008020146 */
[----:B------:R-:W-:Y:S05]  /*8040*/  @!P0 BRA `(.L_x_1275) ;  /* 0x0000000000048947 */ /* 0x000fea0003800000 */
[----:B------:R-:W-:Y:S01]  /*8050*/  BPT.TRAP 0x1 ;  /* 0x000000040000795c */ /* 0x000fe20000300000 */
.L_x_1275:
[----:B-1----:R-:W-:Y:S05]  /*8060*/  @P1 BRA `(.L_x_1273) ;  /* 0x0000000000081947 */ /* 0x002fea0003800000 */
[----:B------:R-:W1:Y:S02]  /*8070*/  SYNCS.PHASECHK.TRANS64.TRYWAIT P1, [UR6+0x16850], R0 ;  /* 0x01685000ff0075a7 */ /* 0x000e640008020146 */
[----:B-1----:R-:W-:Y:S05]  /*8080*/  @!P1 BRA `(.L_x_1276) ;  /* 0x000000c8006c9947 */ /* 0x002fea0003800000 */
.L_x_1273:
        /* <DEDUP_REMOVED lines=51> */
.L_x_1277:
        /* <DEDUP_REMOVED lines=80> */
[-CC-:B------:R-:W-:Y:S01]  /*88c0*/  FFMA.FTZ R37, R53, R0.reuse, -R131.reuse ;  /* 0x0000000035257223 */ /* 0x180fe20000010883 */
[C---:B------:R-:W-:Y:S01]  /*88d0*/  FADD.FTZ R15, -R9.reuse, R6 ;  /* 0x00000006090f7221 */ /* 0x040fe20000010100 */
[-C--:B------:R-:W-:Y:S01]  /*88e0*/  FMUL.FTZ R53, R9, R0.reuse ;  /* 0x0000000009357220 */ /* 0x080fe20000410000 */
[-C--:B------:R-:W-:Y:S01]  /*88f0*/  FMUL.FTZ R5, R5, R0.reuse ;  /* 0x0000000005057220 */ /* 0x080fe20000410000 */
[-C--:B------:R-:W-:Y:S01]  /*8900*/  FFMA.FTZ R148, R24, R0.reuse, -R131 ;  /* 0x0000000018947223 */ /* 0x080fe20000010883 */
[-C--:B------:R-:W-:Y:S01]  /*8910*/  FMUL.FTZ R6, R15, R0.reuse ;  /* 0x000000000f067220 */ /* 0x080fe20000410000 */
        /* <DEDUP_REMOVED lines=193> */
.L_x_1278:
[----:B------:R-:W-:Y:S01]  /*9530*/  ULEA UR6, UR22, UR45, 0x3 ;  /* 0x0000002d16067291 */ /* 0x000fe2000f8e183f */
[----:B------:R-:W-:Y:S01]  /*9540*/  ISETP.GT.AND P1, PT, R7, UR21, PT ;  /* 0x0000001507007c0c */ /* 0x000fe2000bf24270 */
        /* <DEDUP_REMOVED lines=73> */
.L_x_1268:
        /* <DEDUP_REMOVED lines=8> */
[----:B------:R-:W-:-:S05]  /*9a60*/  ULDC UR22, c[0x0][0x9e0] ;  /* 0x0002780000167ab9 */ /* 0x000fca0000000800 */
.L_x_1299:
        /* <DEDUP_REMOVED lines=9> */
.L_x_1282:
[----:B------:R-:W-:Y:S01]  /*9b00*/  ULEA UR6, UR46, UR45, 0x3 ;  /* 0x0000002d2e067291 */ /* 0x000fe2000f8e183f */
[----:B------:R-:W-:-:S05]  /*9b10*/  IMAD.U32 R0, RZ, RZ, UR47 ;  /* 0x0000002fff007e24 */ /* 0x000fca000f8e00ff */
[----:B------:R-:W-:-:S04]  /*9b20*/  SHF.L.U32 R0, R0, 0x1f, RZ ;  /* 0x0000001f00007819 */ /* 0x000fc800000006ff */
[----:B------:R0:W1:Y:S01]  /*9b30*/  SYNCS.PHASECHK.TRANS64.TRYWAIT P1, [UR6+0x16830], R0 ;  /* 0x01683000ff0075a7 */ /* 0x0000620008020146 */
[----:B------:R-:W-:Y:S05]  /*9b40*/  @!P0 BRA `(.L_x_1283) ;  /* 0x0000000000048947 */ /* 0x000fea0003800000 */
[----:B------:R-:W-:Y:S01]  /*9b50*/  BPT.TRAP 0x1 ;  /* 0x000000040000795c */ /* 0x000fe20000300000 */
.L_x_1283:
[----:B-1----:R-:W-:Y:S05]  /*9b60*/  @P1 BRA `(.L_x_1281) ;  /* 0x0000000000081947 */ /* 0x002fea0003800000 */
[----:B------:R-:W1:Y:S02]  /*9b70*/  SYNCS.PHASECHK.TRANS64.TRYWAIT P1, [UR6+0x16830], R0 ;  /* 0x01683000ff0075a7 */ /* 0x000e640008020146 */
[----:B-1----:R-:W-:Y:S05]  /*9b80*/  @!P1 BRA `(.L_x_1284) ;  /* 0x000000ac00c49947 */ /* 0x002fea0003800000 */
.L_x_1281:
        /* <DEDUP_REMOVED lines=25> */
.L_x_1286:
[----:B------:R-:W-:Y:S01]  /*9d20*/  ULEA UR6, UR24, UR45, 0x3 ;  /* 0x0000002d18067291 */ /* 0x000fe2000f8e183f */
[----:B------:R-:W-:-:S05]  /*9d30*/  IMAD.U32 R0, RZ, RZ, UR25 ;  /* 0x00000019ff007e24 */ /* 0x000fca000f8e00ff */
[----:B------:R-:W-:-:S04]  /*9d40*/  SHF.L.U32 R0, R0, 0x1f, RZ ;  /* 0x0000001f00007819 */ /* 0x000fc800000006ff */
[----:B------:R0:W1:Y:S01]  /*9d50*/  SYNCS.PHASECHK.TRANS64.TRYWAIT P1, [UR6+0x16850], R0 ;  /* 0x01685000ff0075a7 */ /* 0x0000620008020146 */
[----:B------:R-:W-:Y:S05]  /*9d60*/  @!P0 BRA `(.L_x_1287) ;  /* 0x0000000000048947 */ /* 0x000fea0003800000 */
[----:B------:R-:W-:Y:S01]  /*9d70*/  BPT.TRAP 0x1 ;  /* 0x000000040000795c */ /* 0x000fe20000300000 */
.L_x_1287:
[----:B-1----:R-:W-:Y:S05]  /*9d80*/  @P1 BRA `(.L_x_1285) ;  /* 0x0000000000081947 */ /* 0x002fea0003800000 */
[----:B------:R-:W1:Y:S02]  /*9d90*/  SYNCS.PHASECHK.TRANS64.TRYWAIT P1, [UR6+0x16850], R0 ;  /* 0x01685000ff0075a7 */ /* 0x000e640008020146 */
[----:B-1----:R-:W-:Y:S05]  /*9da0*/  @!P1 BRA `(.L_x_1288) ;  /* 0x000000ac00549947 */ /* 0x002fea0003800000 */
.L_x_1285:
        /* <DEDUP_REMOVED lines=51> */
.L_x_1289:
        /* <DEDUP_REMOVED lines=39> */
.L_x_1292:
[----:B------:R-:W-:-:S05]  /*a350*/  IMAD.U32 R13, RZ, RZ, UR21 ;  /* 0x00000015ff0d7e24 */ /* 0x000fca000f8e00ff */
[----:B------:R-:W-:-:S13]  /*a360*/  ISETP.NE.AND P1, PT, R13, 0x1, PT ;  /* 0x000000010d00780c */ /* 0x000fda0003f25270 */
[----:B------:R-:W0:Y:S02]  /*a370*/  @P1 LDC.64 R14, c[0x0][0x9e8] ;  /* 0x00027a00ff0e1b82 */ /* 0x000e240000000a00 */
[----:B0-----:R-:W-:-:S05]  /*a380*/  @P1 IMAD.HI.U32 R14, R11, R14, RZ ;  /* 0x0000000e0b0e1227 */ /* 0x001fca00078e00ff */
[----:B------:R-:W-:-:S07]  /*a390*/  @P1 SHF.R.U32.HI R11, RZ, R15, R14 ;  /* 0x0000000fff0b1219 */ /* 0x000fce000001160e */
.L_x_1293:
[----:B------:R-:W-:Y:S05]  /*a3a0*/  BSYNC B0 ;  /* 0x0000000000007941 */ /* 0x000fea0003800000 */
.L_x_1291:
[----:B------:R-:W-:-:S04]  /*a3b0*/  IMAD R11, R11, R13, -R0 ;  /* 0x0000000d0b0b7224 */ /* 0x000fc800078e0a00 */
[----:B------:R-:W-:-:S05]  /*a3c0*/  IMAD R11, R16, -0x2, R11 ;  /* 0xfffffffe100b7824 */ /* 0x000fca00078e020b */
[----:B------:R-:W-:Y:S02]  /*a3d0*/  VIADDMNMX R2, R11, R13, R2, PT ;  /* 0x0000000d0b027246 */ /* 0x000fe40003800102 */
[----:B------:R-:W-:-:S07]  /*a3e0*/  VIMNMX R8, R8, R11, !PT ;  /* 0x0000000b08087248 */ /* 0x000fce0007fe0100 */
.L_x_1290:
        /* <DEDUP_REMOVED lines=116> */
.L_x_1296:
[----:B------:R-:W-:-:S05]  /*ab30*/  IMAD.U32 R2, RZ, RZ, UR21 ;  /* 0x00000015ff027e24 */ /* 0x000fca000f8e00ff */
[----:B------:R-:W-:-:S13]  /*ab40*/  ISETP.NE.AND P2, PT, R2, 0x1, PT ;  /* 0x000000010200780c */ /* 0x000fda0003f45270 */
[----:B------:R-:W0:Y:S02]  /*ab50*/  @P2 LDC.64 R8, c[0x0][0x9e8] ;  /* 0x00027a00ff082b82 */ /* 0x000e240000000a00 */
[----:B0-----:R-:W-:-:S05]  /*ab60*/  @P2 IMAD.HI.U32 R8, R143, R8, RZ ;  /* 0x000000088f082227 */ /* 0x001fca00078e00ff */
[----:B------:R-:W-:-:S07]  /*ab70*/  @P2 SHF.R.U32.HI R143, RZ, R9, R8 ;  /* 0x00000009ff8f2219 */ /* 0x000fce0000011608 */
.L_x_1297:
[----:B------:R-:W-:Y:S05]  /*ab80*/  BSYNC B0 ;  /* 0x0000000000007941 */ /* 0x000fea0003800000 */
.L_x_1295:
[----:B------:R-:W-:-:S04]  /*ab90*/  IMAD R143, R143, R2, -R0 ;  /* 0x000000028f8f7224 */ /* 0x000fc800078e0a00 */
[----:B------:R-:W-:-:S05]  /*aba0*/  IMAD R143, R16, -0x2, R143 ;  /* 0xfffffffe108f7824 */ /* 0x000fca00078e028f */
[----:B------:R-:W-:Y:S02]  /*abb0*/  VIADDMNMX R10, R143, R2, R10, PT ;  /* 0x000000028f0a7246 */ /* 0x000fe4000380010a */
[----:B------:R-:W-:-:S07]  /*abc0*/  VIMNMX R12, R12, R143, !PT ;  /* 0x0000008f0c0c7248 */ /* 0x000fce0007fe0100 */
.L_x_1294:
        /* <DEDUP_REMOVED lines=377> */
.L_x_1298:
        /* <DEDUP_REMOVED lines=75> */
.L_x_1280:
[----:B------:R-:W-:Y:S06]  /*c810*/  BAR.ARV 0x8, 0x200 ;  /* 0x0208000000007b1d */ /* 0x000fec0000002000 */
[----:B------:R-:W-:Y:S05]  /*c820*/  @!P0 BRA `(.L_x_1300) ;  /* 0x0000000000048947 */ /* 0x000fea0003800000 */
[----:B------:R-:W-:Y:S01]  /*c830*/  BPT.TRAP 0x1 ;  /* 0x000000040000795c */ /* 0x000fe20000300000 */
.L_x_1300:
[----:B------:R-:W-:Y:S01]  /*c840*/  ULEA UR5, UR46, UR45, 0x3 ;  /* 0x0000002d2e057291 */ /* 0x000fe2000f8e183f */
[----:B------:R-:W-:-:S05]  /*c850*/  IMAD.U32 R5, RZ, RZ, UR47 ;  /* 0x0000002fff057e24 */ /* 0x000fca000f8e00ff */
[----:B------:R-:W-:-:S04]  /*c860*/  SHF.L.U32 R5, R5, 0x1f, RZ ;  /* 0x0000001f05057819 */ /* 0x000fc800000006ff */
[----:B------:R0:W1:Y:S01]  /*c870*/  SYNCS.PHASECHK.TRANS64.TRYWAIT P1, [UR5+0x16850], R5 ;  /* 0x01685005ff0075a7 */ /* 0x0000620008020145 */
[----:B------:R-:W-:Y:S05]  /*c880*/  @!P0 BRA `(.L_x_1301) ;  /* 0x0000000000048947 */ /* 0x000fea0003800000 */
[----:B------:R-:W-:Y:S01]  /*c890*/  BPT.TRAP 0x1 ;  /* 0x000000040000795c */ /* 0x000fe20000300000 */
.L_x_1301:
[----:B-1----:R-:W-:Y:S05]  /*c8a0*/  @P1 BRA `(.L_x_1302) ;  /* 0x0000000000081947 */ /* 0x002fea0003800000 */
[----:B------:R-:W1:Y:S02]  /*c8b0*/  SYNCS.PHASECHK.TRANS64.TRYWAIT P1, [UR5+0x16850], R5 ;  /* 0x01685005ff0075a7 */ /* 0x000e640008020145 */
[----:B-1----:R-:W-:Y:S05]  /*c8c0*/  @!P1 BRA `(.L_x_1303) ;  /* 0x0000008000a49947 */ /* 0x002fea0003800000 */
.L_x_1302:
[----:B------:R-:W-:Y:S01]  /*c8d0*/  UIADD3 UR45, UR45, 0x400, URZ ;  /* 0x000004002d2d7890 */ /* 0x000fe2000fffe03f */
[----:B------:R-:W-:Y:S01]  /*c8e0*/  WARPGROUP.ARRIVE ;  /* 0x00000000000079c5 */ /* 0x000fe20000000000 */
[----:B------:R-:W-:Y:S01]  /*c8f0*/  UMOV UR7, 0x40000040 ;  /* 0x4000004000077882 */ /* 0x000fe20000000000 */
[----:B01----:R-:W0:Y:S01]  /*c900*/  SHFL.BFLY PT, R5, R4, 0x2, 0x1f ;  /* 0x0c401f0004057f89 */ /* 0x003e2200000e0000 */
[----:B------:R-:W-:Y:S01]  /*c910*/  USHF.R.U32.HI UR45, URZ, 0x4, UR45 ;  /* 0x000000043f2d7899 */ /* 0x000fe2000801162d */
[----:B------:R-:W-:Y:S02]  /*c920*/  IMAD.MOV.U32 R21, RZ, RZ, -0x800000 ;  /* 0xff800000ff157424 */ /* 0x000fe400078e00ff */
        /* <DEDUP_REMOVED lines=9> */
[----:B-1----:R-:W-:Y:S01]  /*c9c0*/  FADD.FTZ R7, R6, R3 ;  /* 0x0000000306077221 */ /* 0x002fe20000010000 */
[----:B------:R-:W-:-:S03]  /*c9d0*/  IMAD.MOV.U32 R3, RZ, RZ, RZ ;  /* 0x000000ffff037224 */ /* 0x000fc600078e00ff */
[----:B------:R-:W0:Y:S04]  /*c9e0*/  SHFL.BFLY PT, R6, R5, 0x1, 0x1f ;  /* 0x0c201f0005067f89 */ /* 0x000e2800000e0000 */
[----:B------:R-:W1:Y:S01]  /*c9f0*/  SHFL.BFLY PT, R8, R7, 0x1, 0x1f ;  /* 0x0c201f0007087f89 */ /* 0x000e6200000e0000 */
[----:B0-----:R-:W-:Y:S01]  /*ca00*/  FADD.FTZ R10, R5, R6 ;  /* 0x00000006050a7221 */ /* 0x001fe20000010000 */
[----:B------:R-:W-:Y:S02]  /*ca10*/  IMAD.MOV.U32 R6, RZ, RZ, RZ ;  /* 0x000000ffff067224 */ /* 0x000fe400078e00ff */
[----:B-1----:R-:W-:Y:S02]  /*ca20*/  FADD.FTZ R11, R7, R8 ;  /* 0x00000008070b7221 */ /* 0x002fe40000010000 */
[----:B------:R-:W-:-:S03]  /*ca30*/  FSETP.NE.FTZ.AND P1, PT, R10, RZ, PT ;  /* 0x000000ff0a00720b */ /* 0x000fc60003f35000 */
[----:B------:R-:W-:-:S10]  /*ca40*/  FSETP.NE.FTZ.AND P2, PT, R11, RZ, PT ;  /* 0x000000ff0b00720b */ /* 0x000fd40003f55000 */
[----:B------:R-:W0:Y:S01]  /*ca50*/  @P1 MUFU.LG2 R4, R10 ;  /* 0x0000000a00041308 */ /* 0x000e220000000c00 */
[C---:B------:R-:W-:Y:S02]  /*ca60*/  @P1 FMUL.FTZ R5, R0.reuse, 0.69314718246459960938 ;  /* 0x3f31721800051820 */ /* 0x040fe40000410000 */
[----:B------:R-:W-:-:S05]  /*ca70*/  @P2 FMUL.FTZ R7, R0, 0.69314718246459960938 ;  /* 0x3f31721800072820 */ /* 0x000fca0000410000 */
        /* <DEDUP_REMOVED lines=44> */
.L_x_1304:
        /* <DEDUP_REMOVED lines=42> */
.L_x_1226:
[----:B------:R-:W0:Y:S01]  /*cfe0*/  S2R R3, SR_CgaCtaId ;  /* 0x0000000000037919 */ /* 0x000e220000008800 */
[----:B------:R-:W-:Y:S01]  /*cff0*/  MOV R0, 0x400 ;  /* 0x0000040000007802 */ /* 0x000fe20000000f00 */
[----:B------:R-:W-:Y:S01]  /*d000*/  BSSY B0, `(.L_x_1305) ;  /* 0x000018a000007945 */ /* 0x000fe20003800000 */
[----:B------:R-:W-:Y:S02]  /*d010*/  BAR.SYNC.DEFER_BLOCKING 0x5, 0x200 ;  /* 0x0148000000007b1d */ /* 0x000fe40000010000 */
[----:B0-----:R-:W-:-:S05]  /*d020*/  LEA R0, R3, R0, 0x18 ;  /* 0x0000000003007211 */ /* 0x001fca00078ec0ff */
[----:B------:R-:W0:Y:S02]  /*d030*/  LDS.128 R4, [R0+0x168d0] ;  /* 0x0168d00000047984 */ /* 0x000e240000000c00 */
[----:B0-----:R-:W-:Y:S02]  /*d040*/  R2UR UR5, R5 ;  /* 0x00000000050572ca */ /* 0x001fe400000e0000 */
[----:B------:R-:W-:Y:S02]  /*d050*/  R2UR UR7, R6 ;  /* 0x00000000060772ca */ /* 0x000fe400000e0000 */
        /* <DEDUP_REMOVED lines=9> */
[----:B------:R-:W1:Y:S01]  /*d0f0*/  LDC R33, c[0x0][0xbe8] ;  /* 0x0002fa00ff217b82 */ /* 0x000e620000000800 */
[----:B------:R-:W-:Y:S01]  /*d100*/  F2FP.F16.F32.PACK_AB R14, R14, R25 ;  /* 0x000000190e0e723e */ /* 0x000fe200000000ff */
[----:B------:R-:W-:Y:S01]  /*d110*/  UISETP.NE.AND.EX UP0, UPT, UR9, URZ, UPT, UP0 ;  /* 0x0000003f0900728c */ /* 0x000fe2000bf05300 */
[----:B------:R-:W-:-:S05]  /*d120*/  F2FP.F16.F32.PACK_AB R15, R15, R110 ;  /* 0x0000006e0f0f723e */ /* 0x000fca00000000ff */
[----:B------:R-:W-:Y:S01]  /*d130*/  BAR.SYNC.DEFER_BLOCKING 0x1, 0x180 ;  /* 0x0046000000007b1d */ /* 0x000fe20000010000 */
[----:B------:R-:W-:Y:S02]  /*d140*/  F2FP.F16.F32.PACK_AB R113, R115, R114 ;  /* 0x000000727371723e */ /* 0x000fe400000000ff */
[----:B------:R-:W-:Y:S02]  /*d150*/  F2FP.F16.F32.PACK_AB R114, R117, R116 ;  /* 0x000000747572723e */ /* 0x000fe400000000ff */
[----:B------:R-:W-:Y:S01]  /*d160*/  F2FP.F16.F32.PACK_AB R115, R119, R118 ;  /* 0x000000767773723e */ /* 0x000fe200000000ff */
[----:B------:R-:W-:Y:S01]  /*d170*/  ULDC.64 UR8, c[0x0][0xc00] ;  /* 0x0003000000087ab9 */ /* 0x000fe20000000a00 */
[----:B------:R-:W-:Y:S01]  /*d180*/  UMOV UR4, URZ ;  /* 0x0000003f00047c82 */ /* 0x000fe20008000000 */
[----:B------:R-:W-:Y:S02]  /*d190*/  UIMAD.WIDE UR8, UR39, 0x4, UR8 ;  /* 0x00000004270878a5 */ /* 0x000fe4000f8e0208 */
[----:B------:R-:W-:Y:S01]  /*d1a0*/  USHF.R.S32.HI UR18, URZ, 0x1f, UR38 ;  /* 0x0000001f3f127899 */ /* 0x000fe20008011426 */
[----:B------:R-:W-:Y:S01]  /*d1b0*/  ULDC.64 UR12, c[0x0][0xb90] ;  /* 0x0002e400000c7ab9 */ /* 0x000fe20000000a00 */
[----:B------:R-:W-:-:S02]  /*d1c0*/  USHF.R.S32.HI UR11, URZ, 0x1f, UR39 ;  /* 0x0000001f3f0b7899 */ /* 0x000fc40008011427 */
        /* <DEDUP_REMOVED lines=28> */
[----:B------:R-:W-:Y:S01]  /*d390*/  F2FP.F16.F32.PACK_AB R8, R89, R24 ;  /* 0x000000185908723e */ /* 0x000fe200000000ff */
[----:B------:R-:W-:Y:S01]  /*d3a0*/  IMAD.U32 R24, RZ, RZ, UR8 ;  /* 0x00000008ff187e24 */ /* 0x000fe2000f8e00ff */
        /* <DEDUP_REMOVED lines=8> */
[----:B------:R-:W-:-:S03]  /*d430*/  PLOP3.LUT P2, PT, PT, PT, UP0, 0x80, 0x0 ;  /* 0x000000000000781c */ /* 0x000fc60003f4f008 */
[----:B------:R2:W-:Y:S04]  /*d440*/  STSM.16.M88.4 [R30], R4 ;  /* 0x000000041e007844 */ /* 0x0005e80000000200 */
[----:B------:R3:W-:Y:S04]  /*d450*/  STSM.16.M88.4 [R29], R12 ;  /* 0x0000000c1d007844 */ /* 0x0007e80000000200 */
[----:B------:R3:W-:Y:S01]  /*d460*/  STSM.16.M88.4 [R28], R112 ;  /* 0x000000701c007844 */ /* 0x0007e20000000200 */
[----:B------:R-:W-:Y:S06]  /*d470*/  BAR.SYNC.DEFER_BLOCKING 0x1, 0x180 ;  /* 0x0046000000007b1d */ /* 0x000fec0000010000 */
[----:B------:R-:W4:Y:S01]  /*d480*/  @P2 LDG.E R26, desc[UR52][R24.64] ;  /* 0x00000034181a2981 */ /* 0x000f22000c1e1900 */
[----:B-1----:R-:W-:Y:S01]  /*d490*/  ISETP.NE.AND P1, PT, R33, 0x1, PT ;  /* 0x000000012100780c */ /* 0x002fe20003f25270 */
[----:B0-----:R-:W-:Y:S01]  /*d4a0*/  VIADD R8, R17, UR40 ;  /* 0x0000002811087c36 */ /* 0x001fe20008000000 */
[----:B------:R-:W-:-:S02]  /*d4b0*/  UIMAD UR8, UR18, UR12, URZ ;  /* 0x0000000c120872a4 */ /* 0x000fc4000f8e023f */
[----:B------:R-:W-:Y:S01]  /*d4c0*/  USEL UR11, UR11, URZ, !UP0 ;  /* 0x0000003f0b0b7287 */ /* 0x000fe2000c000000 */
[----:B--2---:R-:W-:Y:S01]  /*d4d0*/  IMAD.MOV.U32 R4, RZ, RZ, R8 ;  /* 0x000000ffff047224 */ /* 0x004fe200078e0008 */
[----:B------:R-:W-:Y:S02]  /*d4e0*/  UIMAD UR14, UR38, UR13, UR8 ;  /* 0x0000000d260e72a4 */ /* 0x000fe4000f8e0208 */
[----:B------:R-:W-:Y:S02]  /*d4f0*/  USEL UR10, UR39, URZ, !UP0 ;  /* 0x0000003f270a7287 */ /* 0x000fe4000c000000 */
[----:B------:R-:W-:-:S03]  /*d500*/  UISETP.NE.U32.AND UP0, UPT, UR20, URZ, UPT ;  /* 0x0000003f1400728c */ /* 0x000fc6000bf05070 */
[----:B------:R-:W0:Y:S01]  /*d510*/  @P1 LDC R27, c[0x0][0xbec] ;  /* 0x0002fb00ff1b1b82 */ /* 0x000e220000000800 */
[----:B------:R-:W-:-:S06]  /*d520*/  UISETP.NE.AND.EX UP0, UPT, UR21, URZ, UPT, UP0 ;  /* 0x0000003f1500728c */ /* 0x000fcc000bf05300 */
[----:B------:R-:W-:Y:S01]  /*d530*/  PLOP3.LUT P3, PT, PT, PT, UP0, 0x80, 0x0 ;  /* 0x000000000000781c */ /* 0x000fe20003f6f008 */
[----:B------:R-:W1:Y:S01]  /*d540*/  @P1 LDC R32, c[0x0][0xbf0] ;  /* 0x0002fc00ff201b82 */ /* 0x000e620000000800 */
[----:B0-----:R-:W-:-:S05]  /*d550*/  @P1 IMAD.HI.U32 R5, R8, R27, RZ ;  /* 0x0000001b08051227 */ /* 0x001fca00078e00ff */
[----:B-1----:R-:W-:-:S05]  /*d560*/  @P1 SHF.R.U32.HI R4, RZ, R32, R5 ;  /* 0x00000020ff041219 */ /* 0x002fca0000011605 */
[----:B------:R-:W-:-:S04]  /*d570*/  IMAD.MOV R6, RZ, RZ, -R4 ;  /* 0x000000ffff067224 */ /* 0x000fc800078e0a04 */
[----:B------:R-:W-:Y:S01]  /*d580*/  IMAD R7, R33, R6, R8 ;  /* 0x0000000621077224 */ /* 0x000fe200078e0208 */
[----:B------:R-:W-:-:S04]  /*d590*/  SHF.R.S32.HI R6, RZ, 0x1f, R4 ;  /* 0x0000001fff067819 */ /* 0x000fc80000011404 */
[----:B------:R-:W-:Y:S02]  /*d5a0*/  SHF.R.S32.HI R5, RZ, 0x1f, R7 ;  /* 0x0000001fff057819 */ /* 0x000fe40000011407 */
[----:B----4-:R-:W-:-:S13]  /*d5b0*/  @P2 R2UR UR4, R26 ;  /* 0x000000001a0422ca */ /* 0x010fda00000e0000 */
[----:B------:R-:W-:Y:S02]  /*d5c0*/  USHF.R.S32.HI UR9, URZ, 0x1f, UR4 ;  /* 0x0000001f3f097899 */ /* 0x000fe40008011404 */
[----:B------:R-:W-:Y:S02]  /*d5d0*/  UMOV UR8, UR4 ;  /* 0x0000000400087c82 */ /* 0x000fe40008000000 */
[----:B------:R-:W-:-:S04]  /*d5e0*/  UIMAD.WIDE.U32 UR12, UR38, UR12, UR8 ;  /* 0x0000000c260c72a5 */ /* 0x000fc8000f8e0008 */
[----:B------:R-:W-:Y:S02]  /*d5f0*/  UIADD3 UR13, UR13, UR14, URZ ;  /* 0x0000000e0d0d7290 */ /* 0x000fe4000fffe03f */
[----:B------:R-:W-:Y:S02]  /*d600*/  UIMAD UR14, UR11, UR16, URZ ;  /* 0x000000100b0e72a4 */ /* 0x000fe4000f8e023f */
[----:B------:R-:W-:Y:S02]  /*d610*/  UIMAD.WIDE.U32 UR12, UR10, UR16, UR12 ;  /* 0x000000100a0c72a5 */ /* 0x000fe4000f8e000c */
[----:B------:R-:W-:Y:S01]  /*d620*/  UIMAD UR14, UR10, UR17, UR14 ;  /* 0x000000110a0e72a4 */ /* 0x000fe2000f8e020e */
[----:B------:R-:W-:-:S03]  /*d630*/  ULDC UR16, c[0x0][0xa88] ;  /* 0x0002a20000107ab9 */ /* 0x000fc60000000800 */
[----:B------:R-:W-:Y:S02]  /*d640*/  IADD3 R4, P0, R4, UR12, RZ ;  /* 0x0000000c04047c10 */ /* 0x000fe4000ff1e0ff */
[----:B------:R-:W-:Y:S01]  /*d650*/  IMAD.U32 R9, RZ, RZ, UR14 ;  /* 0x0000000eff097e24 */ /* 0x000fe2000f8e00ff */
[----:B------:R-:W-:Y:S02]  /*d660*/  ULDC.64 UR14, c[0x0][0xb88] ;  /* 0x0002e200000e7ab9 */ /* 0x000fe40000000a00 */
[----:B------:R-:W-:Y:S02]  /*d670*/  IMAD R8, R5, UR14, RZ ;  /* 0x0000000e05087c24 */ /* 0x000fe4000f8e02ff */
[----:B------:R-:W-:Y:S01]  /*d680*/  IADD3.X R5, R6, UR13, R9, P0, !PT ;  /* 0x0000000d06057c10 */ /* 0x000fe200087fe409 */
[----:B------:R-:W-:Y:S01]  /*d690*/  @UP0 ULDC.64 UR12, c[0x0][0xc08] ;  /* 0x00030200000c0ab9 */ /* 0x000fe20000000a00 */
[----:B------:R-:W-:Y:S01]  /*d6a0*/  IMAD R9, R7, UR15, R8 ;  /* 0x0000000f07097c24 */ /* 0x000fe2000f8e0208 */
[----:B------:R-:W-:Y:S01]  /*d6b0*/  @UP0 UIMAD.WIDE UR12, UR39, 0x4, UR12 ;  /* 0x00000004270c08a5 */ /* 0x000fe2000f8e020c */
[----:B------:R-:W-:-:S02]  /*d6c0*/  IMAD.U32 R6, RZ, RZ, UR16 ;  /* 0x00000010ff067e24 */ /* 0x000fc4000f8e00ff */
[----:B------:R-:W-:Y:S01]  /*d6d0*/  IMAD.WIDE.U32 R4, R7, UR14, R4 ;  /* 0x0000000e07047c25 */ /* 0x000fe2000f8e0004 */
[----:B------:R-:W-:-:S03]  /*d6e0*/  ULDC.64 UR14, c[0x0][0xb50] ;  /* 0x0002d400000e7ab9 */ /* 0x000fc60000000a00 */
[----:B------:R-:W-:Y:S01]  /*d6f0*/  IMAD.IADD R5, R5, 0x1, R9 ;  /* 0x0000000105057824 */ /* 0x000fe200078e0209 */
[C---:B------:R-:W-:Y:S01]  /*d700*/  LEA R7, P0, R4.reuse, UR14, 0x2 ;  /* 0x0000000e04077c11 */ /* 0x040fe2000f8010ff */
[----:B------:R-:W-:Y:S02]  /*d710*/  IMAD.U32 R8, RZ, RZ, UR12 ;  /* 0x0000000cff087e24 */ /* 0x000fe4000f8e00ff */
[----:B------:R-:W-:Y:S01]  /*d720*/  IMAD.U32 R9, RZ, RZ, UR13 ;  /* 0x0000000dff097e24 */ /* 0x000fe2000f8e00ff */
[----:B------:R-:W-:Y:S01]  /*d730*/  LEA.HI.X R10, R4, UR15, R5, 0x2, P0 ;  /* 0x0000000f040a7c11 */ /* 0x000fe200080f1405 */
[----:B------:R-:W-:-:S03]  /*d740*/  IMAD R5, R23, 0x40, R19 ;  /* 0x0000004017057824 */ /* 0x000fc600078e0213 */
[----:B------:R3:W5:Y:S01]  /*d750*/  @P3 LDG.E R6, desc[UR52][R8.64] ;  /* 0x0000003408063981 */ /* 0x000762000c1e1900 */
[----:B------:R-:W-:Y:S05]  /*d760*/  @P3 BRA `(.L_x_1307) ;  /* 0x0000000000103947 */ /* 0x000fea0003800000 */
[----:B------:R-:W-:Y:S05]  /*d770*/  @!P2 BRA `(.L_x_1307) ;  /* 0x00000000000ca947 */ /* 0x000fea0003800000 */
[----:B---3--:R-:W2:Y:S04]  /*d780*/  LDG.E R9, desc[UR52][R24.64] ;  /* 0x0000003418097981 */ /* 0x008ea8000c1e1900 */
[----:B-----5:R-:W2:Y:S02]  /*d790*/  LDG.E R6, desc[UR52][R24.64+0x4] ;  /* 0x0000043418067981 */ /* 0x020ea4000c1e1900 */
[----:B--2---:R-:W-:-:S07]  /*d7a0*/  IMAD.IADD R6, R6, 0x1, -R9 ;  /* 0x0000000106067824 */ /* 0x004fce00078e0a09 */
.L_x_1307:
[----:B---3--:R-:W-:Y:S01]  /*d7b0*/  SHFL.IDX PT, R12, R7, RZ, 0x1c1f ;  /* 0x001c1fff070c7589 */ /* 0x008fe200000e0000 */
[----:B------:R-:W-:Y:S01]  /*d7c0*/  IMAD.WIDE R2, R5, 0x2, R2 ;  /* 0x0000000205027825 */ /* 0x000fe200078e0202 */
[----:B------:R-:W-:Y:S01]  /*d7d0*/  LOP3.LUT P0, RZ, R152, 0x3, RZ, 0xc0, !PT ;  /* 0x0000000398ff7812 */ /* 0x000fe2000780c0ff */
[----:B------:R-:W-:Y:S01]  /*d7e0*/  ULDC.64 UR14, c[0x0][0xaa0] ;  /* 0x0002a800000e7ab9 */ /* 0x000fe20000000a00 */
[----:B------:R-:W0:Y:S01]  /*d7f0*/  SHFL.IDX PT, R13, R10, RZ, 0x1c1f ;  /* 0x001c1fff0a0d7589 */ /* 0x000e2200000e0000 */
[----:B------:R-:W-:Y:S01]  /*d800*/  VIADD R8, R154, UR40 ;  /* 0x000000289a087c36 */ /* 0x000fe20008000000 */
[----:B------:R-:W-:Y:S01]  /*d810*/  IADD3 R9, P3, R2, 0x1800, RZ ;  /* 0x0000180002097810 */ /* 0x000fe20007f7e0ff */
[----:B-----5:R-:W-:Y:S01]  /*d820*/  IMAD R35, R6, R33, RZ ;  /* 0x0000002106237224 */ /* 0x020fe200078e02ff */
[----:B------:R-:W-:Y:S01]  /*d830*/  SHFL.IDX PT, R14, R7, 0x1, 0x1c1f ;  /* 0x003c1f00070e7f89 */ /* 0x000fe200000e0000 */
[----:B------:R-:W-:Y:S01]  /*d840*/  VIADD R4, R8, 0x8 ;  /* 0x0000000808047836 */ /* 0x000fe20000000000 */
[----:B------:R-:W-:-:S02]  /*d850*/  IADD3 R25, P4, R2, 0x3000, RZ ;  /* 0x0000300002197810 */ /* 0x000fc40007f9e0ff */
[----:B------:R-:W1:Y:S01]  /*d860*/  SHFL.IDX PT, R15, R10, 0x1, 0x1c1f ;  /* 0x003c1f000a0f7f89 */ /* 0x000e6200000e0000 */
[-C--:B------:R-:W-:Y:S02]  /*d870*/  ISETP.GE.OR P2, PT, R8, R35.reuse, P0 ;  /* 0x000000230800720c */ /* 0x080fe40000746670 */
[----:B------:R-:W-:Y:S02]  /*d880*/  LOP3.LUT R5, R2, 0x380, RZ, 0xc0, !PT ;  /* 0x0000038002057812 */ /* 0x000fe400078ec0ff */
[----:B------:R-:W-:Y:S02]  /*d890*/  LOP3.LUT R8, R9, 0x380, RZ, 0xc0, !PT ;  /* 0x0000038009087812 */ /* 0x000fe400078ec0ff */
[----:B------:R-:W-:Y:S02]  /*d8a0*/  ISETP.GE.OR P0, PT, R4, R35, P0 ;  /* 0x000000230400720c */ /* 0x000fe40000706670 */
[----:B------:R-:W-:Y:S02]  /*d8b0*/  LOP3.LUT R24, R25, 0x380, RZ, 0xc0, !PT ;  /* 0x0000038019187812 */ /* 0x000fe400078ec0ff */
[----:B------:R-:W-:-:S02]  /*d8c0*/  SHF.R.U64 R5, R5, 0x3, RZ ;  /* 0x0000000305057819 */ /* 0x000fc400000012ff */
[----:B------:R-:W-:Y:S02]  /*d8d0*/  SHF.R.U64 R8, R8, 0x3, RZ ;  /* 0x0000000308087819 */ /* 0x000fe400000012ff */
[----:B------:R-:W-:Y:S01]  /*d8e0*/  SHF.R.U64 R24, R24, 0x3, RZ ;  /* 0x0000000318187819 */ /* 0x000fe200000012ff */
[----:B0-----:R-:W-:Y:S01]  /*d8f0*/  @!P2 ST.E desc[UR52][R12.64], R21 ;  /* 0x000000150c00a985 */ /* 0x001fe2000c101934 */
[----:B------:R-:W-:Y:S01]  /*d900*/  LOP3.LUT R4, R5, R2, RZ, 0x3c, !PT ;  /* 0x0000000205047212 */ /* 0x000fe200078e3cff */
[--C-:B------:R-:W-:Y:S01]  /*d910*/  IMAD.MOV.U32 R5, RZ, RZ, R3.reuse ;  /* 0x000000ffff057224 */ /* 0x100fe200078e0003 */
[----:B------:R-:W-:Y:S01]  /*d920*/  LOP3.LUT R8, R8, R9, RZ, 0x3c, !PT ;  /* 0x0000000908087212 */ /* 0x000fe200078e3cff */
[--C-:B------:R-:W-:Y:S01]  /*d930*/  IMAD.X R9, RZ, RZ, R3.reuse, P3 ;  /* 0x000000ffff097224 */ /* 0x100fe200018e0603 */
[----:B------:R-:W-:Y:S01]  /*d940*/  LOP3.LUT R24, R24, R25, RZ, 0x3c, !PT ;  /* 0x0000001918187212 */ /* 0x000fe200078e3cff */
[--C-:B------:R-:W-:Y:S01]  /*d950*/  IMAD.X R25, RZ, RZ, R3.reuse, P4 ;  /* 0x000000ffff197224 */ /* 0x100fe200020e0603 */
[----:B-1----:R0:W-:Y:S04]  /*d960*/  @!P0 ST.E desc[UR52][R14.64], R20 ;  /* 0x000000140e008985 */ /* 0x0021e8000c101934 */
[----:B------:R-:W2:Y:S04]  /*d970*/  LD.E.128 R4, desc[UR52][R4.64] ;  /* 0x0000003404047980 */ /* 0x000ea8000c101d00 */
[----:B------:R-:W3:Y:S04]  /*d980*/  LD.E.128 R8, desc[UR52][R8.64] ;  /* 0x0000003408087980 */ /* 0x000ee8000c101d00 */
[----:B------:R-:W4:Y:S01]  /*d990*/  LD.E.128 R24, desc[UR52][R24.64] ;  /* 0x0000003418187980 */ /* 0x000f22000c101d00 */
[----:B------:R-:W-:Y:S01]  /*d9a0*/  IADD3 R29, P0, R2, 0x4800, RZ ;  /* 0x00004800021d7810 */ /* 0x000fe20007f1e0ff */
[----:B0-----:R-:W0:Y:S03]  /*d9b0*/  @P1 LDC R20, c[0x0][0xbec] ;  /* 0x0002fb00ff141b82 */ /* 0x001e260000000800 */
[----:B------:R-:W-:Y:S01]  /*d9c0*/  LOP3.LUT R2, R29, 0x380, RZ, 0xc0, !PT ;  /* 0x000003801d027812 */ /* 0x000fe200078ec0ff */
[----:B------:R-:W-:Y:S01]  /*d9d0*/  IMAD.X R13, RZ, RZ, R3, P0 ;  /* 0x000000ffff0d7224 */ /* 0x000fe200000e0603 */
[----:B------:R-:W-:-:S02]  /*d9e0*/  UIMAD UR12, UR9, UR14, URZ ;  /* 0x0000000e090c72a4 */ /* 0x000fc4000f8e023f */
[----:B------:R-:W-:Y:S01]  /*d9f0*/  SHF.R.U64 R2, R2, 0x3, RZ ;  /* 0x0000000302027819 */ /* 0x000fe200000012ff */
[----:B------:R-:W1:Y:S01]  /*da00*/  @P1 LDC R3, c[0x0][0xbf0] ;  /* 0x0002fc00ff031b82 */ /* 0x000e620000000800 */
[----:B------:R-:W-:Y:S02]  /*da10*/  UIMAD.WIDE.U32 UR8, UR4, UR14, URZ ;  /* 0x0000000e040872a5 */ /* 0x000fe4000f8e003f */
[----:B------:R-:W-:Y:S01]  /*da20*/  UIMAD UR12, UR4, UR15, UR12 ;  /* 0x0000000f040c72a4 */ /* 0x000fe2000f8e020c */
[----:B------:R-:W-:Y:S01]  /*da30*/  LOP3.LUT R12, R2, R29, RZ, 0x3c, !PT ;  /* 0x0000001d020c7212 */ /* 0x000fe200078e3cff */
[----:B------:R-:W-:Y:S01]  /*da40*/  IMAD R2, R18, 0x30, R23 ;  /* 0x0000003012027824 */ /* 0x000fe200078e0217 */
[----:B------:R-:W-:Y:S01]  /*da50*/  ULDC.64 UR14, c[0x0][0xae8] ;  /* 0x0002ba00000e7ab9 */ /* 0x000fe20000000a00 */
[----:B------:R-:W-:Y:S02]  /*da60*/  UIADD3 UR9, UR9, UR12, URZ ;  /* 0x0000000c09097290 */ /* 0x000fe4000fffe03f */
[----:B------:R-:W-:Y:S01]  /*da70*/  UIMAD UR4, UR18, UR14, URZ ;  /* 0x0000000e120472a4 */ /* 0x000fe2000f8e023f */
[----:B------:R-:W-:Y:S01]  /*da80*/  VIADD R29, R2, UR40 ;  /* 0x00000028021d7c36 */ /* 0x000fe20008000000 */
[----:B------:R-:W-:Y:S01]  /*da90*/  UIMAD.WIDE.U32 UR8, UR38, UR14, UR8 ;  /* 0x0000000e260872a5 */ /* 0x000fe2000f8e0008 */
[----:B------:R-:W-:Y:S01]  /*daa0*/  VIADD R32, R23, UR40 ;  /* 0x0000002817207c36 */ /* 0x000fe20008000000 */
[----:B------:R-:W-:Y:S01]  /*dab0*/  UIMAD UR4, UR38, UR15, UR4 ;  /* 0x0000000f260472a4 */ /* 0x000fe2000f8e0204 */
[----:B------:R-:W5:Y:S01]  /*dac0*/  LD.E.128 R12, desc[UR52][R12.64] ;  /* 0x000000340c0c7980 */ /* 0x000f62000c101d00 */
[----:B------:R-:W-:Y:S01]  /*dad0*/  ULDC.64 UR12, c[0x0][0xaf0] ;  /* 0x0002bc00000c7ab9 */ /* 0x000fe20000000a00 */
[----:B0-----:R-:W-:Y:S01]  /*dae0*/  @P1 IMAD.HI.U32 R2, R29, R20, RZ ;  /* 0x000000141d021227 */ /* 0x001fe200078e00ff */
[----:B------:R-:W-:Y:S01]  /*daf0*/  UIMAD UR11, UR11, UR12, URZ ;  /* 0x0000000c0b0b72a4 */ /* 0x000fe2000f8e023f */
[----:B------:R-:W-:Y:S01]  /*db00*/  @!PT LDS RZ, [RZ] ;  /* 0x00000000fffff984 */ /* 0x000fe20000000800 */
[----:B------:R-:W-:Y:S01]  /*db10*/  @!PT LDS RZ, [RZ] ;  /* 0x00000000fffff984 */ /* 0x000fe20000000800 */
[----:B------:R-:W-:Y:S01]  /*db20*/  @!PT LDS RZ, [RZ] ;  /* 0x00000000fffff984 */ /* 0x000fe20000000800 */
[----:B------:R-:W-:Y:S01]  /*db30*/  @!PT LDS RZ, [RZ] ;  /* 0x00000000fffff984 */ /* 0x000fe20000000800 */
[----:B------:R0:W-:Y:S06]  /*db40*/  MEMBAR.ALL.CTA ;  /* 0x0000000000007992 */ /* 0x0001ec0000008000 */
[----:B0-----:R-:W0:Y:S01]  /*db50*/  FENCE.VIEW.ASYNC.S ;  /* 0x00000000000073c6 */ /* 0x001e220000000000 */
[----:B------:R-:W-:Y:S01]  /*db60*/  UIADD3 UR9, UR9, UR4, URZ ;  /* 0x0000000409097290 */ /* 0x000fe2000fffe03f */
[----:B------:R-:W-:Y:S01]  /*db70*/  IMAD.MOV.U32 R21, RZ, RZ, R29 ;  /* 0x000000ffff157224 */ /* 0x000fe200078e001d */
[----:B------:R-:W-:Y:S01]  /*db80*/  UIMAD UR4, UR10, UR13, UR11 ;  /* 0x0000000d0a0472a4 */ /* 0x000fe2000f8e020b */
[----:B------:R-:W-:Y:S01]  /*db90*/  VIADD R0, R0, 0x16820 ;  /* 0x0001682000007836 */ /* 0x000fe20000000000 */
[----:B------:R-:W-:Y:S01]  /*dba0*/  UIMAD.WIDE.U32 UR10, UR10, UR12, UR8 ;  /* 0x0000000c0a0a72a5 */ /* 0x000fe2000f8e0008 */
[----:B-1----:R-:W-:-:S02]  /*dbb0*/  @P1 SHF.R.U32.HI R21, RZ, R3, R2 ;  /* 0x00000003ff151219 */ /* 0x002fc40000011602 */
[----:B------:R-:W-:Y:S01]  /*dbc0*/  ULDC.64 UR8, c[0x0][0xae0] ;  /* 0x0002b80000087ab9 */ /* 0x000fe20000000a00 */
[----:B------:R-:W-:Y:S01]  /*dbd0*/  UIADD3 UR4, UR11, UR4, URZ ;  /* 0x000000040b047290 */ /* 0x000fe2000fffe03f */
[--C-:B------:R-:W-:Y:S01]  /*dbe0*/  SHF.R.S32.HI R20, RZ, 0x1f, R21.reuse ;  /* 0x0000001fff147819 */ /* 0x100fe20000011415 */
[----:B------:R-:W-:Y:S01]  /*dbf0*/  IMAD.MOV R28, RZ, RZ, -R21 ;  /* 0x000000ffff1c7224 */ /* 0x000fe200078e0a15 */
[----:B------:R-:W-:Y:S01]  /*dc00*/  PRMT R0, RZ, 0x654, R0 ;  /* 0x00000654ff007816 */ /* 0x000fe20000000000 */
[----:B------:R-:W-:Y:S02]  /*dc10*/  IMAD.U32 R3, RZ, RZ, UR11 ;  /* 0x0000000bff037e24 */ /* 0x000fe4000f8e00ff */
[----:B------:R-:W-:Y:S02]  /*dc20*/  IMAD R20, R20, UR8, RZ ;  /* 0x0000000814147c24 */ /* 0x000fe4000f8e02ff */
[----:B------:R-:W-:Y:S02]  /*dc30*/  IMAD R29, R33, R28, R29 ;  /* 0x0000001c211d7224 */ /* 0x000fe400078e021d */
[----:B------:R-:W-:-:S02]  /*dc40*/  IMAD.U32 R2, RZ, RZ, UR10 ;  /* 0x0000000aff027e24 */ /* 0x000fc4000f8e00ff */
[----:B------:R-:W-:Y:S01]  /*dc50*/  IMAD.U32 R3, RZ, RZ, UR4 ;  /* 0x00000004ff037e24 */ /* 0x000fe2000f8e00ff */
[----:B------:R-:W-:Y:S01]  /*dc60*/  ULDC UR4, c[0x0][0xac8] ;  /* 0x0002b20000047ab9 */ /* 0x000fe20000000800 */
[C---:B------:R-:W-:Y:S01]  /*dc70*/  IMAD R31, R21.reuse, UR9, R20 ;  /* 0x00000009151f7c24 */ /* 0x040fe2000f8e0214 */
[----:B------:R-:W-:Y:S01]  /*dc80*/  SHF.R.S32.HI R20, RZ, 0x1f, R29 ;  /* 0x0000001fff147819 */ /* 0x000fe2000001141d */
[----:B------:R-:W-:Y:S01]  /*dc90*/  IMAD.WIDE.U32 R2, R21, UR8, R2 ;  /* 0x0000000815027c25 */ /* 0x000fe2000f8e0002 */
[----:B------:R-:W-:Y:S01]  /*dca0*/  ULDC.64 UR8, c[0x0][0xad8] ;  /* 0x0002b60000087ab9 */ /* 0x000fe20000000a00 */
[----:B0-----:R0:W-:Y:S02]  /*dcb0*/  SYNCS.ARRIVE.TRANS64.RED.A1T0 RZ, [R0+URZ], RZ ;  /* 0x000000ff00ff79a7 */ /* 0x0011e4000810043f */
[----:B------:R-:W-:Y:S02]  /*dcc0*/  IMAD.IADD R3, R3, 0x1, R31 ;  /* 0x0000000103037824 */ /* 0x000fe400078e021f */
[----:B------:R-:W-:-:S02]  /*dcd0*/  IMAD R20, R20, UR8, RZ ;  /* 0x0000000814147c24 */ /* 0x000fc4000f8e02ff */
[----:B------:R-:W-:-:S04]  /*dce0*/  IMAD.WIDE.U32 R2, R29, UR8, R2 ;  /* 0x000000081d027c25 */ /* 0x000fc8000f8e0002 */
[----:B------:R-:W-:Y:S01]  /*dcf0*/  IMAD R21, R29, UR9, R20 ;  /* 0x000000091d157c24 */ /* 0x000fe2000f8e0214 */
[----:B------:R-:W-:Y:S01]  /*dd00*/  ULDC.64 UR8, c[0x0][0xa80] ;  /* 0x0002a00000087ab9 */ /* 0x000fe20000000a00 */
[----:B0-----:R-:W-:Y:S01]  /*dd10*/  VIADD R0, R32, 0x90 ;  /* 0x0000009020007836 */ /* 0x001fe20000000000 */
[----:B------:R-:W-:Y:S01]  /*dd20*/  LEA R30, P0, R2, UR8, 0x1 ;  /* 0x00000008021e7c11 */ /* 0x000fe2000f8008ff */
[----:B------:R-:W-:-:S04]  /*dd30*/  IMAD.IADD R3, R3, 0x1, R21 ;  /* 0x0000000103037824 */ /* 0x000fc800078e0215 */
[----:B------:R-:W0:Y:S01]  /*dd40*/  SHFL.IDX PT, R20, R30, RZ, 0x181f ;  /* 0x00181fff1e147589 */ /* 0x000e2200000e0000 */
[----:B------:R-:W-:Y:S01]  /*dd50*/  LEA.HI.X R31, R2, UR9, R3, 0x1, P0 ;  /* 0x00000009021f7c11 */ /* 0x000fe200080f0c03 */
[C---:B------:R-:W-:Y:S01]  /*dd60*/  VIADD R2, R32.reuse, 0x30 ;  /* 0x0000003020027836 */ /* 0x040fe20000000000 */
[----:B------:R-:W-:Y:S01]  /*dd70*/  ISETP.GE.AND P0, PT, R19, UR4, PT ;  /* 0x0000000413007c0c */ /* 0x000fe2000bf06270 */
[----:B------:R-:W1:Y:S01]  /*dd80*/  SHFL.IDX PT, R28, R30, 0x1, 0x181f ;  /* 0x00381f001e1c7f89 */ /* 0x000e6200000e0000 */
[C---:B------:R-:W-:Y:S02]  /*dd90*/  VIADD R3, R32.reuse, 0x60 ;  /* 0x0000006020037836 */ /* 0x040fe40000000000 */
[-C--:B------:R-:W-:Y:S01]  /*dda0*/  ISETP.GE.OR P1, PT, R32, R35.reuse, P0 ;  /* 0x000000232000720c */ /* 0x080fe20000726670 */
[----:B------:R-:W1:Y:S01]  /*ddb0*/  SHFL.IDX PT, R34, R30, 0x2, 0x181f ;  /* 0x00581f001e227f89 */ /* 0x000e6200000e0000 */
[-C--:B------:R-:W-:Y:S02]  /*ddc0*/  ISETP.GE.OR P2, PT, R2, R35.reuse, P0 ;  /* 0x000000230200720c */ /* 0x080fe40000746670 */
[-C--:B------:R-:W-:Y:S01]  /*ddd0*/  ISETP.GE.OR P3, PT, R3, R35.reuse, P0 ;  /* 0x000000230300720c */ /* 0x080fe20000766670 */
[----:B------:R-:W1:Y:S01]  /*dde0*/  SHFL.IDX PT, R21, R31, RZ, 0x181f ;  /* 0x00181fff1f157589 */ /* 0x000e6200000e0000 */
[----:B------:R-:W-:-:S03]  /*ddf0*/  ISETP.GE.OR P0, PT, R0, R35, P0 ;  /* 0x000000230000720c */ /* 0x000fc60000706670 */
[----:B------:R-:W1:Y:S04]  /*de00*/  SHFL.IDX PT, R29, R31, 0x1, 0x181f ;  /* 0x00381f001f1d7f89 */ /* 0x000e6800000e0000 */
[----:B------:R-:W1:Y:S01]  /*de10*/  SHFL.IDX PT, R33, R31, 0x2, 0x181f ;  /* 0x00581f001f217f89 */ /* 0x000e6200000e0000 */
[----:B0-----:R-:W-:-:S03]  /*de20*/  @!P1 LEA R2, P4, R19, R20, 0x1 ;  /* 0x0000001413029211 */ /* 0x001fc600078808ff */
[----:B------:R-:W0:Y:S01]  /*de30*/  SHFL.IDX PT, R30, R30, 0x3, 0x181f ;  /* 0x00781f001e1e7f89 */ /* 0x000e2200000e0000 */
[----:B-1----:R-:W-:-:S03]  /*de40*/  @!P2 LEA R20, P5, R19, R28, 0x1 ;  /* 0x0000001c1314a211 */ /* 0x002fc600078a08ff */
[----:B------:R-:W1:Y:S01]  /*de50*/  SHFL.IDX PT, R31, R31, 0x3, 0x181f ;  /* 0x00781f001f1f7f89 */ /* 0x000e6200000e0000 */
[C---:B------:R-:W-:Y:S02]  /*de60*/  @!P3 LEA R28, P6, R19.reuse, R34, 0x1 ;  /* 0x00000022131cb211 */ /* 0x040fe400078c08ff */
[C-C-:B------:R-:W-:Y:S02]  /*de70*/  @!P1 LEA.HI.X R3, R19.reuse, R21, R156.reuse, 0x1, P4 ;  /* 0x0000001513039211 */ /* 0x140fe400020f0c9c */
[C-C-:B------:R-:W-:Y:S02]  /*de80*/  @!P2 LEA.HI.X R21, R19.reuse, R29, R156.reuse, 0x1, P5 ;  /* 0x0000001d1315a211 */ /* 0x140fe400028f0c9c */
[----:B------:R-:W-:Y:S01]  /*de90*/  @!P3 LEA.HI.X R29, R19, R33, R156, 0x1, P6 ;  /* 0x00000021131db211 */ /* 0x000fe200030f0c9c */
[----:B--2---:R2:W-:Y:S04]  /*dea0*/  @!P1 ST.E.128 desc[UR52][R2.64], R4 ;  /* 0x0000000402009985 */ /* 0x0045e8000c101d34 */
[----:B---3--:R2:W-:Y:S04]  /*deb0*/  @!P2 ST.E.128 desc[UR52][R20.64], R8 ;  /* 0x000000081400a985 */ /* 0x0085e8000c101d34 */
[----:B----4-:R2:W-:Y:S01]  /*dec0*/  @!P3 ST.E.128 desc[UR52][R28.64], R24 ;  /* 0x000000181c00b985 */ /* 0x0105e2000c101d34 */
[----:B01----:R-:W-:Y:S05]  /*ded0*/  @P0 BRA `(.L_x_1308) ;  /* 0x0000000800700947 */ /* 0x003fea0003800000 */
[----:B--2---:R-:W-:-:S04]  /*dee0*/  LEA R2, P0, R19, R30, 0x1 ;  /* 0x0000001e13027211 */ /* 0x004fc800078008ff */
[----:B------:R-:W-:-:S05]  /*def0*/  LEA.HI.X R3, R19, R31, R156, 0x1, P0 ;  /* 0x0000001f13037211 */ /* 0x000fca00000f0c9c */
[----:B-----5:R0:W-:Y:S01]  /*df00*/  ST.E.128 desc[UR52][R2.64], R12 ;  /* 0x0000000c02007985 */ /* 0x0201e2000c101d34 */
[----:B------:R-:W-:Y:S05]  /*df10*/  BRA `(.L_x_1308) ;  /* 0x0000000800607947 */ /* 0x000fea0003800000 */
.L_x_1306:
        /* <DEDUP_REMOVED lines=11> */
[----:B------:R-:W-:Y:S01]  /*dfd0*/  UISETP.NE.U32.AND UP1, UPT, UR8, URZ, UPT ;  /* 0x0000003f0800728c */ /* 0x000fe2000bf25070 */
[----:B------:R-:W-:Y:S02]  /*dfe0*/  IMAD.U32 R0, RZ, RZ, UR4 ;  /* 0x00000004ff007e24 */ /* 0x000fe4000f8e00ff */
[----:B------:R-:W2:Y:S01]  /*dff0*/  @P2 LDG.E R6, desc[UR52][R2.64] ;  /* 0x0000003402062981 */ /* 0x000ea2000c1e1900 */
[----:B------:R-:W-:-:S06]  /*e000*/  UISETP.NE.AND.EX UP1, UPT, UR9, URZ, UPT, UP1 ;  /* 0x0000003f0900728c */ /* 0x000fcc000bf25310 */
[----:B------:R-:W-:-:S05]  /*e010*/  PLOP3.LUT P3, PT, PT, PT, UP1, 0x80, 0x0 ;  /* 0x000000000000781c */ /* 0x000fca0003f6f018 */
[----:B------:R-:W-:Y:S02]  /*e020*/  @UP1 ULDC.64 UR8, c[0x0][0xc08] ;  /* 0x0003020000081ab9 */ /* 0x000fe40000000a00 */
[----:B------:R-:W-:-:S06]  /*e030*/  @UP1 UIMAD.WIDE UR8, UR39, 0x4, UR8 ;  /* 0x00000004270818a5 */ /* 0x000fcc000f8e0208 */
[----:B------:R-:W-:Y:S02]  /*e040*/  IMAD.U32 R4, RZ, RZ, UR8 ;  /* 0x00000008ff047e24 */ /* 0x000fe4000f8e00ff */
[----:B------:R-:W-:-:S05]  /*e050*/  IMAD.U32 R5, RZ, RZ, UR9 ;  /* 0x00000009ff057e24 */ /* 0x000fca000f8e00ff */
[----:B------:R1:W5:Y:S01]  /*e060*/  @P3 LDG.E R0, desc[UR52][R4.64] ;  /* 0x0000003404003981 */ /* 0x000362000c1e1900 */
[----:B0-----:R-:W-:Y:S01]  /*e070*/  ISETP.NE.AND P0, PT, R11, 0x1, PT ;  /* 0x000000010b00780c */ /* 0x001fe20003f05270 */
[----:B------:R-:W-:Y:S01]  /*e080*/  UMOV UR4, URZ ;  /* 0x0000003f00047c82 */ /* 0x000fe20008000000 */
[----:B------:R-:W-:Y:S01]  /*e090*/  USHF.R.S32.HI UR12, URZ, 0x1f, UR38 ;  /* 0x0000001f3f0c7899 */ /* 0x000fe20008011426 */
[----:B------:R-:W-:-:S10]  /*e0a0*/  ISETP.GE.AND P1, PT, R157, 0xc0, PT ;  /* 0x000000c09d00780c */ /* 0x000fd40003f26270 */
[----:B------:R-:W0:Y:S01]  /*e0b0*/  @P0 LDC R9, c[0x0][0xbec] ;  /* 0x0002fb00ff090b82 */ /* 0x000e220000000800 */
[----:B--2---:R-:W-:Y:S01]  /*e0c0*/  @P2 R2UR UR4, R6 ;  /* 0x00000000060422ca */ /* 0x004fe200000e0000 */
[----:B01----:R-:W-:-:S14]  /*e0d0*/  @P3 BRA `(.L_x_1309) ;  /* 0x0000000000103947 */ /* 0x003fdc0003800000 */
[----:B------:R-:W-:Y:S05]  /*e0e0*/  @!P2 BRA `(.L_x_1309) ;  /* 0x00000000000ca947 */ /* 0x000fea0003800000 */
[----:B------:R-:W2:Y:S04]  /*e0f0*/  LDG.E R5, desc[UR52][R2.64] ;  /* 0x0000003402057981 */ /* 0x000ea8000c1e1900 */
[----:B-----5:R-:W2:Y:S02]  /*e100*/  LDG.E R0, desc[UR52][R2.64+0x4] ;  /* 0x0000043402007981 */ /* 0x020ea4000c1e1900 */
[----:B--2---:R-:W-:-:S07]  /*e110*/  IMAD.IADD R0, R0, 0x1, -R5 ;  /* 0x0000000100007824 */ /* 0x004fce00078e0a05 */
.L_x_1309:
[----:B------:R-:W-:Y:S01]  /*e120*/  USHF.R.S32.HI UR8, URZ, 0x1f, UR39 ;  /* 0x0000001f3f087899 */ /* 0x000fe20008011427 */
[----:B------:R-:W-:Y:S01]  /*e130*/  BSSY B1, `(.L_x_1310) ;  /* 0x000002e000017945 */ /* 0x000fe20003800000 */
[----:B------:R-:W-:Y:S02]  /*e140*/  USHF.R.S32.HI UR11, URZ, 0x1f, UR4 ;  /* 0x0000001f3f0b7899 */ /* 0x000fe40008011404 */
[----:B------:R-:W-:Y:S02]  /*e150*/  USEL UR13, UR39, URZ, !UP0 ;  /* 0x0000003f270d7287 */ /* 0x000fe4000c000000 */
[----:B------:R-:W-:Y:S01]  /*e160*/  USEL UR14, UR8, URZ, !UP0 ;  /* 0x0000003f080e7287 */ /* 0x000fe2000c000000 */
[----:B------:R-:W-:Y:S11]  /*e170*/  @P1 BRA `(.L_x_1311) ;  /* 0x0000000000a41947 */ /* 0x000ff60003800000 */
[----:B------:R-:W0:Y:S01]  /*e180*/  S2R R3, SR_TID.X ;  /* 0x0000000000037919 */ /* 0x000e220000002100 */
[----:B------:R-:W1:Y:S01]  /*e190*/  LDC R7, c[0x0][0xbe8] ;  /* 0x0002fa00ff077b82 */ /* 0x000e620000000800 */
[----:B------:R-:W-:Y:S02]  /*e1a0*/  IMAD.U32 R4, RZ, RZ, UR40 ;  /* 0x00000028ff047e24 */ /* 0x000fe4000f8e00ff */
[----:B-1---5:R-:W-:-:S03]  /*e1b0*/  IMAD R2, R0, R7, RZ ;  /* 0x0000000700027224 */ /* 0x022fc600078e02ff */
[----:B0-----:R-:W-:-:S04]  /*e1c0*/  IADD3 R4, R4, -0x80, R3 ;  /* 0xffffff8004047810 */ /* 0x001fc80007ffe003 */
[----:B------:R-:W-:-:S13]  /*e1d0*/  ISETP.GE.AND P1, PT, R4, R2, PT ;  /* 0x000000020400720c */ /* 0x000fda0003f26270 */
[----:B------:R-:W-:Y:S05]  /*e1e0*/  @P1 BRA `(.L_x_1311) ;  /* 0x0000000000881947 */ /* 0x000fea0003800000 */
[----:B------:R-:W-:Y:S01]  /*e1f0*/  ISETP.NE.AND P1, PT, R7, 0x1, PT ;  /* 0x000000010700780c */ /* 0x000fe20003f25270 */
[----:B------:R-:W-:Y:S01]  /*e200*/  ULDC.64 UR16, c[0x0][0xb90] ;  /* 0x0002e40000107ab9 */ /* 0x000fe20000000a00 */
[----:B------:R-:W-:Y:S01]  /*e210*/  UMOV UR8, UR4 ;  /* 0x0000000400087c82 */ /* 0x000fe20008000000 */
[----:B------:R-:W-:Y:S01]  /*e220*/  UIMAD UR10, UR12, UR16, URZ ;  /* 0x000000100c0a72a4 */ /* 0x000fe2000f8e023f */
[----:B------:R-:W-:Y:S01]  /*e230*/  IMAD.MOV.U32 R2, RZ, RZ, R4 ;  /* 0x000000ffff027224 */ /* 0x000fe200078e0004 */
[----:B------:R-:W-:Y:S02]  /*e240*/  UMOV UR9, UR11 ;  /* 0x0000000b00097c82 */ /* 0x000fe40008000000 */
[----:B------:R-:W-:Y:S02]  /*e250*/  UIMAD.WIDE.U32 UR8, UR38, UR16, UR8 ;  /* 0x00000010260872a5 */ /* 0x000fe4000f8e0008 */
[----:B------:R-:W-:-:S03]  /*e260*/  UIMAD UR10, UR38, UR17, UR10 ;  /* 0x00000011260a72a4 */ /* 0x000fc6000f8e020a */
[----:B------:R-:W-:Y:S01]  /*e270*/  ULDC.64 UR16, c[0x0][0xb98] ;  /* 0x0002e60000107ab9 */ /* 0x000fe20000000a00 */
[----:B------:R-:W0:Y:S01]  /*e280*/  @P1 LDC R3, c[0x0][0xbec] ;  /* 0x0002fb00ff031b82 */ /* 0x000e220000000800 */
[----:B------:R-:W-:Y:S02]  /*e290*/  UIADD3 UR9, UR9, UR10, URZ ;  /* 0x0000000a09097290 */ /* 0x000fe4000fffe03f */
[----:B------:R-:W-:Y:S02]  /*e2a0*/  UIMAD UR10, UR14, UR16, URZ ;  /* 0x000000100e0a72a4 */ /* 0x000fe4000f8e023f */
[----:B------:R-:W-:Y:S02]  /*e2b0*/  UIMAD.WIDE.U32 UR8, UR13, UR16, UR8 ;  /* 0x000000100d0872a5 */ /* 0x000fe4000f8e0008 */
[----:B------:R-:W-:Y:S01]  /*e2c0*/  UIMAD UR10, UR13, UR17, UR10 ;  /* 0x000000110d0a72a4 */ /* 0x000fe2000f8e020a */
[----:B------:R-:W1:Y:S02]  /*e2d0*/  @P1 LDC R6, c[0x0][0xbf0] ;  /* 0x0002fc00ff061b82 */ /* 0x000e640000000800 */
[----:B------:R-:W-:Y:S01]  /*e2e0*/  ULDC.64 UR16, c[0x0][0xb88] ;  /* 0x0002e20000107ab9 */ /* 0x000fe20000000a00 */
[----:B0-----:R-:W-:-:S05]  /*e2f0*/  @P1 IMAD.HI.U32 R3, R4, R3, RZ ;  /* 0x0000000304031227 */ /* 0x001fca00078e00ff */
[----:B-1----:R-:W-:Y:S01]  /*e300*/  @P1 SHF.R.U32.HI R2, RZ, R6, R3 ;  /* 0x00000006ff021219 */ /* 0x002fe20000011603 */
[----:B------:R-:W-:-:S03]  /*e310*/  IMAD.U32 R6, RZ, RZ, UR10 ;  /* 0x0000000aff067e24 */ /* 0x000fc6000f8e00ff */
[--C-:B------:R-:W-:Y:S01]  /*e320*/  SHF.R.S32.HI R3, RZ, 0x1f, R2.reuse ;  /* 0x0000001fff037819 */ /* 0x100fe20000011402 */
[----:B------:R-:W-:Y:S01]  /*e330*/  IMAD.MOV R5, RZ, RZ, -R2 ;  /* 0x000000ffff057224 */ /* 0x000fe200078e0a02 */
[----:B------:R-:W-:-:S03]  /*e340*/  IADD3 R2, P1, R2, UR8, RZ ;  /* 0x0000000802027c10 */ /* 0x000fc6000ff3e0ff */
[----:B------:R-:W-:Y:S01]  /*e350*/  IMAD R5, R7, R5, R4 ;  /* 0x0000000507057224 */ /* 0x000fe200078e0204 */
[----:B------:R-:W-:Y:S01]  /*e360*/  IADD3.X R3, R3, UR9, R6, P1, !PT ;  /* 0x0000000903037c10 */ /* 0x000fe20008ffe406 */
[----:B------:R-:W-:-:S03]  /*e370*/  ULDC.64 UR8, c[0x0][0xb50] ;  /* 0x0002d40000087ab9 */ /* 0x000fc60000000a00 */
[----:B------:R-:W-:Y:S01]  /*e380*/  SHF.R.S32.HI R4, RZ, 0x1f, R5 ;  /* 0x0000001fff047819 */ /* 0x000fe20000011405 */
[----:B------:R-:W-:-:S04]  /*e390*/  IMAD.WIDE.U32 R2, R5, UR16, R2 ;  /* 0x0000001005027c25 */ /* 0x000fc8000f8e0002 */
[----:B------:R-:W-:-:S04]  /*e3a0*/  IMAD R4, R4, UR16, RZ ;  /* 0x0000001004047c24 */ /* 0x000fc8000f8e02ff */
[----:B------:R-:W-:Y:S01]  /*e3b0*/  IMAD R7, R5, UR17, R4 ;  /* 0x0000001105077c24 */ /* 0x000fe2000f8e0204 */
[----:B------:R-:W-:-:S03]  /*e3c0*/  LEA R4, P1, R2, UR8, 0x2 ;  /* 0x0000000802047c11 */ /* 0x000fc6000f8210ff */
[----:B------:R-:W-:-:S05]  /*e3d0*/  IMAD.IADD R3, R3, 0x1, R7 ;  /* 0x0000000103037824 */ /* 0x000fca00078e0207 */
[----:B------:R-:W-:Y:S01]  /*e3e0*/  LEA.HI.X R5, R2, UR9, R3, 0x2, P1 ;  /* 0x0000000902057c11 */ /* 0x000fe200088f1403 */
[----:B------:R-:W-:-:S05]  /*e3f0*/  IMAD.MOV.U32 R3, RZ, RZ, -0x800000 ;  /* 0xff800000ff037424 */ /* 0x000fca00078e00ff */
[----:B------:R0:W-:Y:S02]  /*e400*/  STG.E desc[UR52][R4.64], R3 ;  /* 0x0000000304007986 */ /* 0x0001e4000c101934 */
.L_x_1311:
[----:B------:R-:W-:Y:S05]  /*e410*/  BSYNC B1 ;  /* 0x0000000000017941 */ /* 0x000fea0003800000 */
.L_x_1310:
[----:B0-----:R-:W0:Y:S01]  /*e420*/  @P0 LDC R3, c[0x0][0xbf0] ;  /* 0x0002fc00ff030b82 */ /* 0x001e220000000800 */
[----:B------:R-:W-:Y:S01]  /*e430*/  ULDC.64 UR16, c[0x0][0xaa0] ;  /* 0x0002a80000107ab9 */ /* 0x000fe20000000a00 */
[----:B------:R-:W-:Y:S01]  /*e440*/  IMAD R2, R18, 0x30, R23 ;  /* 0x0000003012027824 */ /* 0x000fe200078e0217 */
[----:B------:R-:W-:Y:S01]  /*e450*/  UIMAD UR10, UR11, UR16, URZ ;  /* 0x000000100b0a72a4 */ /* 0x000fe2000f8e023f */
[----:B------:R-:W-:Y:S01]  /*e460*/  VIADD R20, R23, UR40 ;  /* 0x0000002817147c36 */ /* 0x000fe20008000000 */
[----:B------:R-:W-:Y:S01]  /*e470*/  UIMAD.WIDE.U32 UR8, UR4, UR16, URZ ;  /* 0x00000010040872a5 */ /* 0x000fe2000f8e003f */
[----:B------:R-:W-:Y:S01]  /*e480*/  VIADD R4, R2, UR40 ;  /* 0x0000002802047c36 */ /* 0x000fe20008000000 */
[----:B------:R-:W-:Y:S01]  /*e490*/  UIMAD UR10, UR4, UR17, UR10 ;  /* 0x00000011040a72a4 */ /* 0x000fe2000f8e020a */
[----:B-----5:R-:W-:Y:S02]  /*e4a0*/  IMAD R13, R0, R11, RZ ;  /* 0x0000000b000d7224 */ /* 0x020fe400078e02ff */
[----:B------:R-:W-:Y:S01]  /*e4b0*/  ULDC.64 UR16, c[0x0][0xae8] ;  /* 0x0002ba0000107ab9 */ /* 0x000fe20000000a00 */
[----:B------:R-:W-:Y:S01]  /*e4c0*/  UIADD3 UR9, UR9, UR10, URZ ;  /* 0x0000000a09097290 */ /* 0x000fe2000fffe03f */
[----:B------:R-:W-:Y:S01]  /*e4d0*/  @P0 IMAD.HI.U32 R2, R4, R9, RZ ;  /* 0x0000000904020227 */ /* 0x000fe200078e00ff */
[----:B------:R-:W-:-:S02]  /*e4e0*/  UIMAD UR4, UR12, UR16, URZ ;  /* 0x000000100c0472a4 */ /* 0x000fc4000f8e023f */
[----:B------:R-:W-:Y:S01]  /*e4f0*/  UIMAD.WIDE.U32 UR8, UR38, UR16, UR8 ;  /* 0x00000010260872a5 */ /* 0x000fe2000f8e0008 */
[----:B------:R-:W-:Y:S01]  /*e500*/  IMAD.MOV.U32 R5, RZ, RZ, R4 ;  /* 0x000000ffff057224 */ /* 0x000fe200078e0004 */
[----:B------:R-:W-:Y:S01]  /*e510*/  UIMAD UR4, UR38, UR17, UR4 ;  /* 0x00000011260472a4 */ /* 0x000fe2000f8e0204 */
[----:B------:R-:W-:Y:S01]  /*e520*/  VIADD R0, R20, 0x30 ;  /* 0x0000003014007836 */ /* 0x000fe20000000000 */
[----:B------:R-:W-:Y:S02]  /*e530*/  ULDC.64 UR10, c[0x0][0xaf0] ;  /* 0x0002bc00000a7ab9 */ /* 0x000fe40000000a00 */
[----:B------:R-:W-:Y:S02]  /*e540*/  UIADD3 UR9, UR9, UR4, URZ ;  /* 0x0000000409097290 */ /* 0x000fe4000fffe03f */
[----:B------:R-:W-:Y:S01]  /*e550*/  UIMAD UR4, UR14, UR10, URZ ;  /* 0x0000000a0e0472a4 */ /* 0x000fe2000f8e023f */
[----:B0-----:R-:W-:Y:S01]  /*e560*/  @P0 SHF.R.U32.HI R5, RZ, R3, R2 ;  /* 0x00000003ff050219 */ /* 0x001fe20000011602 */
[----:B------:R-:W-:-:S02]  /*e570*/  UIMAD.WIDE.U32 UR8, UR13, UR10, UR8 ;  /* 0x0000000a0d0872a5 */ /* 0x000fc4000f8e0008 */
[----:B------:R-:W-:Y:S01]  /*e580*/  UIMAD UR4, UR13, UR11, UR4 ;  /* 0x0000000b0d0472a4 */ /* 0x000fe2000f8e0204 */
[--C-:B------:R-:W-:Y:S01]  /*e590*/  SHF.R.S32.HI R2, RZ, 0x1f, R5.reuse ;  /* 0x0000001fff027819 */ /* 0x100fe20000011405 */
[----:B------:R-:W-:Y:S01]  /*e5a0*/  IMAD.MOV R7, RZ, RZ, -R5 ;  /* 0x000000ffff077224 */ /* 0x000fe200078e0a05 */
[----:B------:R-:W-:Y:S01]  /*e5b0*/  ULDC.64 UR10, c[0x0][0xae0] ;  /* 0x0002b800000a7ab9 */ /* 0x000fe20000000a00 */
[----:B------:R-:W-:Y:S02]  /*e5c0*/  UIADD3 UR4, UR9, UR4, URZ ;  /* 0x0000000409047290 */ /* 0x000fe4000fffe03f */
[----:B------:R-:W-:Y:S02]  /*e5d0*/  IMAD.U32 R3, RZ, RZ, UR9 ;  /* 0x00000009ff037e24 */ /* 0x000fe4000f8e00ff */
[----:B------:R-:W-:Y:S02]  /*e5e0*/  IMAD R7, R11, R7, R4 ;  /* 0x000000070b077224 */ /* 0x000fe400078e0204 */
[----:B------:R-:W-:-:S02]  /*e5f0*/  IMAD R6, R2, UR10, RZ ;  /* 0x0000000a02067c24 */ /* 0x000fc4000f8e02ff */
[----:B------:R-:W-:Y:S01]  /*e600*/  IMAD.U32 R2, RZ, RZ, UR8 ;  /* 0x00000008ff027e24 */ /* 0x000fe2000f8e00ff */
[----:B------:R-:W-:Y:S01]  /*e610*/  SHF.R.S32.HI R4, RZ, 0x1f, R7 ;  /* 0x0000001fff047819 */ /* 0x000fe20000011407 */
[----:B------:R-:W-:Y:S01]  /*e620*/  IMAD.U32 R3, RZ, RZ, UR4 ;  /* 0x00000004ff037e24 */ /* 0x000fe2000f8e00ff */
[----:B------:R-:W-:Y:S01]  /*e630*/  ULDC.64 UR8, c[0x0][0xad8] ;  /* 0x0002b60000087ab9 */ /* 0x000fe20000000a00 */
[C---:B------:R-:W-:Y:S01]  /*e640*/  IMAD R9, R5.reuse, UR11, R6 ;  /* 0x0000000b05097c24 */ /* 0x040fe2000f8e0206 */
[----:B------:R-:W-:Y:S01]  /*e650*/  ULDC UR4, c[0x0][0xac8] ;  /* 0x0002b20000047ab9 */ /* 0x000fe20000000800 */
[----:B------:R-:W-:-:S04]  /*e660*/  IMAD.WIDE.U32 R2, R5, UR10, R2 ;  /* 0x0000000a05027c25 */ /* 0x000fc8000f8e0002 */
[----:B------:R-:W-:Y:S02]  /*e670*/  IMAD R4, R4, UR8, RZ ;  /* 0x0000000804047c24 */ /* 0x000fe4000f8e02ff */
[----:B------:R-:W-:Y:S02]  /*e680*/  IMAD.IADD R3, R3, 0x1, R9 ;  /* 0x0000000103037824 */ /* 0x000fe400078e0209 */
[C---:B------:R-:W-:Y:S02]  /*e690*/  IMAD R5, R7.reuse, UR9, R4 ;  /* 0x0000000907057c24 */ /* 0x040fe4000f8e0204 */
[----:B------:R-:W-:Y:S01]  /*e6a0*/  IMAD.WIDE.U32 R2, R7, UR8, R2 ;  /* 0x0000000807027c25 */ /* 0x000fe2000f8e0002 */
[----:B------:R-:W-:-:S03]  /*e6b0*/  ULDC.64 UR8, c[0x0][0xa80] ;  /* 0x0002a00000087ab9 */ /* 0x000fc60000000a00 */
[----:B------:R-:W-:Y:S01]  /*e6c0*/  IMAD.IADD R3, R3, 0x1, R5 ;  /* 0x0000000103037824 */ /* 0x000fe200078e0205 */
[----:B------:R-:W-:-:S04]  /*e6d0*/  LEA R4, P0, R2, UR8, 0x1 ;  /* 0x0000000802047c11 */ /* 0x000fc8000f8008ff */
[----:B------:R-:W-:Y:S01]  /*e6e0*/  LEA.HI.X R8, R2, UR9, R3, 0x1, P0 ;  /* 0x0000000902087c11 */ /* 0x000fe200080f0c03 */
[----:B------:R-:W0:Y:S01]  /*e6f0*/  SHFL.IDX PT, R6, R4, RZ, 0x181f ;  /* 0x00181fff04067589 */ /* 0x000e2200000e0000 */
[----:B------:R-:W-:Y:S01]  /*e700*/  ISETP.GE.AND P0, PT, R19, UR4, PT ;  /* 0x0000000413007c0c */ /* 0x000fe2000bf06270 */
[C---:B------:R-:W-:Y:S02]  /*e710*/  VIADD R2, R20.reuse, 0x60 ;  /* 0x0000006014027836 */ /* 0x040fe40000000000 */
[----:B------:R-:W1:Y:S01]  /*e720*/  SHFL.IDX PT, R10, R4, 0x1, 0x181f ;  /* 0x00381f00040a7f89 */ /* 0x000e6200000e0000 */
[CC--:B------:R-:W-:Y:S01]  /*e730*/  ISETP.GE.OR P3, PT, R20.reuse, R13.reuse, P0 ;  /* 0x0000000d1400720c */ /* 0x0c0fe20000766670 */
[----:B------:R-:W-:Y:S01]  /*e740*/  VIADD R3, R20, 0x90 ;  /* 0x0000009014037836 */ /* 0x000fe20000000000 */
[-C--:B------:R-:W-:Y:S01]  /*e750*/  ISETP.GE.OR P2, PT, R0, R13.reuse, P0 ;  /* 0x0000000d0000720c */ /* 0x080fe20000746670 */
[----:B------:R-:W2:Y:S01]  /*e760*/  SHFL.IDX PT, R12, R4, 0x2, 0x181f ;  /* 0x00581f00040c7f89 */ /* 0x000ea200000e0000 */
[----:B------:R-:W-:-:S02]  /*e770*/  ISETP.GE.OR P1, PT, R2, R13, P0 ;  /* 0x0000000d0200720c */ /* 0x000fc40000726670 */
[----:B------:R-:W-:Y:S01]  /*e780*/  ISETP.GE.OR P0, PT, R3, R13, P0 ;  /* 0x0000000d0300720c */ /* 0x000fe20000706670 */
[----:B------:R-:W3:Y:S04]  /*e790*/  SHFL.IDX PT, R5, R8, RZ, 0x181f ;  /* 0x00181fff08057589 */ /* 0x000ee800000e0000 */
        /* <DEDUP_REMOVED lines=16> */
.L_x_1308:
[----:B------:R-:W-:Y:S05]  /*e8a0*/  BSYNC B0 ;  /* 0x0000000000007941 */ /* 0x000fea0003800000 */
.L_x_1305:
[----:B------:R-:W-:Y:S02]  /*e8b0*/  ULDC UR4, c[0x0][0xc3c] ;  /* 0x00030f0000047ab9 */ /* 0x000fe40000000800 */
[----:B------:R-:W-:-:S06]  /*e8c0*/  UISETP.GE.AND UP0, UPT, UR6, UR4, UPT ;  /* 0x000000040600728c */ /* 0x000fcc000bf06270 */
[----:B------:R-:W-:-:S13]  /*e8d0*/  PLOP3.LUT P0, PT, PT, PT, UP0, 0x80, 0x0 ;  /* 0x000000000000781c */ /* 0x000fda0003f0f008 */
[----:B------:R-:W-:Y:S05]  /*e8e0*/  @!P0 BRA `(.L_x_1312) ;  /* 0xffffff24000c8947 */ /* 0x000fea000383ffff */
[----:B------:R-:W-:Y:S05]  /*e8f0*/  EXIT ;  /* 0x000000000000794d */ /* 0x000fea0003800000 */
.L_x_1215:
        /* <DEDUP_REMOVED lines=18> */
.L_x_1313:
        /* <DEDUP_REMOVED lines=40> */
.L_x_1319:
        /* <DEDUP_REMOVED lines=12> */
.L_x_1318:
[----:B------:R-:W-:Y:S05]  /*ed60*/  BSYNC B0 ;  /* 0x0000000000007941 */ /* 0x000fea0003800000 */
.L_x_1317:
[----:B0----5:R-:W0:Y:S02]  /*ed70*/  SHFL.UP PT, R2, R0, 0x1, RZ ;  /* 0x0420000000027989 */ /* 0x021e2400000e00ff */
        /* <DEDUP_REMOVED lines=19> */
.L_x_1315:
[----:B------:R-:W-:-:S04]  /*eeb0*/  IMAD.IADD R13, R4, 0x1, -R3 ;  /* 0x00000001040d7824 */ /* 0x000fc800078e0a03 */
[----:B------:R-:W-:-:S05]  /*eec0*/  IMAD R2, R6, UR5, R13 ;  /* 0x0000000506027c24 */ /* 0x000fca000f8e020d */
[----:B------:R-:W-:Y:S02]  /*eed0*/  ISETP.GT.AND P0, PT, R2, UR6, PT ;  /* 0x0000000602007c0c */ /* 0x000fe4000bf04270 */
[----:B------:R-:W0:Y:S11]  /*eee0*/  LDC.64 R2, c[0x0][0xc90] ;  /* 0x00032400ff027b82 */ /* 0x000e360000000a00 */
[----:B------:R-:W-:-:S04]  /*eef0*/  VOTE.ANY R7, PT, !P0 ;  /* 0x0000000000077806 */ /* 0x000fc800040e0100 */
[----:B------:R-:W1:Y:S02]  /*ef00*/  POPC R15, R7 ;  /* 0x00000007000f7309 */ /* 0x000e640000000000 */
[----:B-1----:R-:W-:-:S04]  /*ef10*/  VIADD R19, R15, UR4 ;  /* 0x000000040f137c36 */ /* 0x002fc80008000000 */
[----:B0-----:R-:W-:-:S05]  /*ef20*/  IMAD.WIDE R2, R19, 0x4, R2 ;  /* 0x0000000413027825 */ /* 0x001fca00078e0202 */
[----:B------:R-:W2:Y:S01]  /*ef30*/  LDG.E R9, desc[UR52][R2.64] ;  /* 0x0000003402097981 */ /* 0x000ea2000c1e1900 */
[----:B------:R-:W-:-:S03]  /*ef40*/  ISETP.NE.AND P0, PT, R7, RZ, PT ;  /* 0x000000ff0700720c */ /* 0x000fc60003f05270 */
[----:B------:R-:W2:Y:S02]  /*ef50*/  SHFL.IDX PT, R0, R0, R15, 0x1f ;  /* 0x00001f0f00007589 */ /* 0x000ea400000e0000 */
[----:B--2---:R-:W-:-:S05]  /*ef60*/  IMAD R4, R0, R9, RZ ;  /* 0x0000000900047224 */ /* 0x004fca00078e02ff */
[----:B------:R-:W-:-:S04]  /*ef70*/  IABS R8, R4 ;  /* 0x0000000400087213 */ /* 0x000fc80000000000 */
[----:B------:R-:W0:Y:S08]  /*ef80*/  I2F.RP R10, R8 ;  /* 0x00000008000a7306 */ /* 0x000e300000209400 */
[----:B0-----:R-:W0:Y:S02]  /*ef90*/  MUFU.RCP R10, R10 ;  /* 0x0000000a000a7308 */ /* 0x001e240000001000 */
[----:B0-----:R-:W-:-:S06]  /*efa0*/  VIADD R11, R10, 0xffffffe ;  /* 0x0ffffffe0a0b7836 */ /* 0x001fcc0000000000 */
[----:B------:R0:W1:Y:S01]  /*efb0*/  F2I.FTZ.U32.TRUNC.NTZ R3, R11 ;  /* 0x0000000b00037305 */ /* 0x000062000021f000 */
[----:B------:R-:W-:Y:S05]  /*efc0*/  @!P0 BRA `(.L_x_1320) ;  /* 0x0000000000088947 */ /* 0x000fea0003800000 */
[----:B------:R-:W-:-:S05]  /*efd0*/  VIADD R7, R15, 0xffffffff ;  /* 0xffffffff0f077836 */ /* 0x000fca0000000000 */
[----:B------:R2:W3:Y:S02]  /*efe0*/  SHFL.IDX PT, R16, R6, R7, 0x1f ;  /* 0x00001f0706107589 */ /* 0x0004e400000e0000 */
.L_x_1320:
[----:B---3--:R-:W-:Y:S01]  /*eff0*/  IMAD R16, R16, UR5, R13 ;  /* 0x0000000510107c24 */ /* 0x008fe2000f8e020d */
[----:B------:R-:W-:Y:S01]  /*f000*/  IABS R2, R4 ;  /* 0x0000000400027213 */ /* 0x000fe20000000000 */
[----:B01----:R-:W-:-:S03]  /*f010*/  IMAD.MOV R11, RZ, RZ, -R3 ;  /* 0x000000ffff0b7224 */ /* 0x003fc600078e0a03 */
[----:B--2---:R-:W-:Y:S01]  /*f020*/  IADD3 R7, -R16, UR6, RZ ;  /* 0x0000000610077c10 */ /* 0x004fe2000fffe1ff */
        /* <DEDUP_REMOVED lines=17> */
[----:B------:R-:W-:Y:S01]  /*f140*/  @!P2 IMAD.MOV R2, RZ, RZ, -R2 ;  /* 0x000000ffff02a224 */ /* 0x000fe200078e0a02 */
[----:B------:R-:W-:-:S05]  /*f150*/  @!P1 LOP3.LUT R2, RZ, R4, RZ, 0x33, !PT ;  /* 0x00000004ff029212 */ /* 0x000fca00078e33ff */
[----:B------:R-:W-:Y:S02]  /*f160*/  IMAD R6, R9, R2, RZ ;  /* 0x0000000209067224 */ /* 0x000fe400078e02ff */
[----:B------:R-:W-:Y:S02]  /*f170*/  IMAD.MOV R2, RZ, RZ, -R2 ;  /* 0x000000ffff027224 */ /* 0x000fe400078e0a02 */
[----:B------:R-:W-:Y:S02]  /*f180*/  IMAD.MOV R8, RZ, RZ, -R6 ;  /* 0x000000ffff087224 */ /* 0x000fe400078e0a06 */
[----:B------:R-:W-:Y:S02]  /*f190*/  IMAD R4, R4, R2, R7 ;  /* 0x0000000204047224 */ /* 0x000fe400078e0207 */
[----:B------:R-:W-:Y:S01]  /*f1a0*/  IMAD.MOV.U32 R2, RZ, RZ, RZ ;  /* 0x000000ffff027224 */ /* 0x000fe200078e00ff */
[----:B------:R-:W-:-:S04]  /*f1b0*/  VIADDMNMX R9, R8, UR5, R9, PT ;  /* 0x0000000508097c46 */ /* 0x000fc8000b800109 */
[-C--:B------:R-:W-:Y:S02]  /*f1c0*/  IABS R8, R9.reuse ;  /* 0x0000000900087213 */ /* 0x080fe40000000000 */
[----:B------:R-:W-:Y:S02]  /*f1d0*/  IABS R12, R9 ;  /* 0x00000009000c7213 */ /* 0x000fe40000000000 */
[----:B------:R-:W0:Y:S08]  /*f1e0*/  I2F.RP R10, R8 ;  /* 0x00000008000a7306 */ /* 0x000e300000209400 */
[----:B0-----:R-:W0:Y:S02]  /*f1f0*/  MUFU.RCP R10, R10 ;  /* 0x0000000a000a7308 */ /* 0x001e240000001000 */
[----:B0-----:R-:W-:-:S06]  /*f200*/  VIADD R3, R10, 0xffffffe ;  /* 0x0ffffffe0a037836 */ /* 0x001fcc0000000000 */
[----:B------:R-:W0:Y:S02]  /*f210*/  F2I.FTZ.U32.TRUNC.NTZ R3, R3 ;  /* 0x0000000300037305 */ /* 0x000e24000021f000 */
[----:B0-----:R-:W-:-:S04]  /*f220*/  IMAD.MOV R11, RZ, RZ, -R3 ;  /* 0x000000ffff0b7224 */ /* 0x001fc800078e0a03 */
[----:B------:R-:W-:Y:S01]  /*f230*/  IMAD.MOV.U32 R7, RZ, RZ, R11 ;  /* 0x000000ffff077224 */ /* 0x000fe200078e000b */
[----:B------:R-:W-:-:S03]  /*f240*/  IABS R11, R4 ;  /* 0x00000004000b7213 */ /* 0x000fc60000000000 */
[----:B------:R-:W-:-:S04]  /*f250*/  IMAD R7, R7, R8, RZ ;  /* 0x0000000807077224 */ /* 0x000fc800078e02ff */
[----:B------:R-:W-:-:S04]  /*f260*/  IMAD.HI.U32 R2, R3, R7, R2 ;  /* 0x0000000703027227 */ /* 0x000fc800078e0002 */
[----:B------:R-:W-:Y:S02]  /*f270*/  IMAD.MOV R3, RZ, RZ, -R12 ;  /* 0x000000ffff037224 */ /* 0x000fe400078e0a0c */
        /* <DEDUP_REMOVED lines=8> */
[----:B------:R-:W-:Y:S01]  /*f300*/  ISETP.GE.AND P2, PT, R3, RZ, PT ;  /* 0x000000ff0300720c */ /* 0x000fe20003f46270 */
[----:B------:R-:W-:-:S06]  /*f310*/  IMAD.IADD R3, R4, 0x1, R6 ;  /* 0x0000000104037824 */ /* 0x000fcc00078e0206 */
[----:B------:R-:W-:-:S06]  /*f320*/  @P0 VIADD R2, R2, 0x1 ;  /* 0x0000000102020836 */ /* 0x000fcc0000000000 */
[----:B------:R-:W-:Y:S01]  /*f330*/  @!P2 IMAD.MOV R2, RZ, RZ, -R2 ;  /* 0x000000ffff02a224 */ /* 0x000fe200078e0a02 */
[----:B------:R-:W-:Y:S01]  /*f340*/  @!P1 LOP3.LUT R2, RZ, R9, RZ, 0x33, !PT ;  /* 0x00000009ff029212 */ /* 0x000fe200078e33ff */
[----:B------:R-:W-:-:S03]  /*f350*/  IMAD.MOV R9, RZ, RZ, -R9 ;  /* 0x000000ffff097224 */ /* 0x000fc600078e0a09 */
[----:B------:R-:W-:Y:S01]  /*f360*/  LOP3.LUT R17, RZ, R2, RZ, 0x33, !PT ;  /* 0x00000002ff117212 */ /* 0x000fe200078e33ff */
[----:B------:R-:W-:-:S04]  /*f370*/  IMAD R18, R2, R9, R3 ;  /* 0x0000000902127224 */ /* 0x000fc800078e0203 */
[----:B------:R-:W-:Y:S01]  /*f380*/  IMAD.IADD R17, R0, 0x1, R17 ;  /* 0x0000000100117824 */ /* 0x000fe200078e0211 */
[----:B------:R-:W-:Y:S06]  /*f390*/  BRA `(.L_x_1321) ;  /* 0x0000000000147947 */ /* 0x000fec0003800000 */
.L_x_1316:
[----:B------:R-:W-:Y:S01]  /*f3a0*/  ULDC UR4, c[0x0][0xc3c] ;  /* 0x00030f0000047ab9 */ /* 0x000fe20000000800 */
[----:B------:R-:W-:Y:S02]  /*f3b0*/  IMAD.MOV.U32 R17, RZ, RZ, RZ ;  /* 0x000000ffff117224 */ /* 0x000fe400078e00ff */
[----:B------:R-:W-:Y:S02]  /*f3c0*/  IMAD.U32 R16, RZ, RZ, UR6 ;  /* 0x00000006ff107e24 */ /* 0x000fe4000f8e00ff */
[----:B------:R-:W-:Y:S02]  /*f3d0*/  IMAD.MOV.U32 R18, RZ, RZ, RZ ;  /* 0x000000ffff127224 */ /* 0x000fe400078e00ff */
[----:B------:R-:W-:-:S07]  /*f3e0*/  IMAD.U32 R19, RZ, RZ, UR4 ;  /* 0x00000004ff137e24 */ /* 0x000fce000f8e00ff */
.L_x_1321:
[----:B------:R-:W-:-:S13]  /*f3f0*/  ISETP.NE.AND P0, PT, R5, RZ, PT ;  /* 0x000000ff0500720c */ /* 0x000fda0003f05270 */
[----:B------:R-:W0:Y:S01]  /*f400*/  @!P0 S2R R3, SR_CgaCtaId ;  /* 0x0000000000038919 */ /* 0x000e220000008800 */
[----:B------:R-:W-:-:S04]  /*f410*/  @!P0 MOV R0, 0x400 ;  /* 0x0000040000008802 */ /* 0x000fc80000000f00 */
[----:B0-----:R-:W-:-:S05]  /*f420*/  @!P0 LEA R0, R3, R0, 0x18 ;  /* 0x0000000003008211 */ /* 0x001fca00078ec0ff */
[----:B------:R0:W-:Y:S01]  /*f430*/  @!P0 STS.128 [R0+0x168d0], R16 ;  /* 0x0168d01000008388 */ /* 0x0001e20000000c00 */
[----:B------:R-:W-:Y:S06]  /*f440*/  BAR.ARV 0x5, 0x200 ;  /* 0x0148000000007b1d */ /* 0x000fec0000002000 */
.L_x_1314:
        /* <DEDUP_REMOVED lines=16> */
[----:B------:R-:W-:Y:S01]  /*f550*/  IMAD.U32 R22, RZ, RZ, UR4 ;  /* 0x00000004ff167e24 */ /* 0x000fe2000f8e00ff */
[C---:B-1----:R-:W-:Y:S01]  /*f560*/  LOP3.LUT R4, R3.reuse, 0x7f, RZ, 0xc0, !PT ;  /* 0x0000007f03047812 */ /* 0x042fe200078ec0ff */
[C---:B------:R-:W-:Y:S02]  /*f570*/  IMAD.SHL.U32 R28, R3.reuse, 0x8, RZ ;  /* 0x00000008031c7824 */ /* 0x040fe400078e00ff */
[----:B0-----:R-:W-:Y:S01]  /*f580*/  IMAD.SHL.U32 R2, R3, 0x10, RZ ;  /* 0x0000001003027824 */ /* 0x001fe200078e00ff */
[----:B------:R-:W-:Y:S02]  /*f590*/  SHF.R.U32.HI R4, RZ, 0x3, R4 ;  /* 0x00000003ff047819 */ /* 0x000fe40000011604 */
[----:B------:R-:W-:Y:S02]  /*f5a0*/  LOP3.LUT R0, R28, 0x1f8, RZ, 0xc0, !PT ;  /* 0x000001f81c007812 */ /* 0x000fe400078ec0ff */
[----:B------:R-:W-:Y:S02]  /*f5b0*/  LOP3.LUT R2, R2, 0x70, RZ, 0xc0, !PT ;  /* 0x0000007002027812 */ /* 0x000fe400078ec0ff */
[----:B------:R-:W-:-:S02]  /*f5c0*/  LOP3.LUT R3, R0, 0x38, R3, 0x78, !PT ;  /* 0x0000003800037812 */ /* 0x000fc400078e7803 */
[----:B------:R-:W-:Y:S02]  /*f5d0*/  LOP3.LUT R2, R4, R2, RZ, 0xfc, !PT ;  /* 0x0000000204027212 */ /* 0x000fe400078efcff */
[----:B------:R-:W-:Y:S02]  /*f5e0*/  LOP3.LUT R0, R3, 0x200, R28, 0xf8, !PT ;  /* 0x0000020003007812 */ /* 0x000fe400078ef81c */
[----:B------:R-:W-:-:S03]  /*f5f0*/  LOP3.LUT R28, R28, 0x38, RZ, 0xc0, !PT ;  /* 0x000000381c1c7812 */ /* 0x000fc600078ec0ff */
[----:B------:R-:W-:-:S05]  /*f600*/  IMAD R0, R0, 0x2, R22 ;  /* 0x0000000200007824 */ /* 0x000fca00078e0216 */
[----:B------:R3:W-:Y:S02]  /*f610*/  STL [R1+0x20], R0 ;  /* 0x0000200001007387 */ /* 0x0007e40000100800 */
.L_x_1391:
[----:B------:R-:W-:Y:S05]  /*f620*/  YIELD ;  /* 0x0000000000007946 */ /* 0x000fea0003800000 */
[----:B------:R-:W-:Y:S01]  /*f630*/  ULDC.64 UR4, c[0x0][0xa28] ;  /* 0x00028a0000047ab9 */ /* 0x000fe20000000a00 */
[----:B--2---:R-:W2:Y:S01]  /*f640*/  LDL.LU R6, [R1] ;  /* 0x0000000001067983 */ /* 0x004ea20000300800 */
[----:B------:R-:W-:Y:S01]  /*f650*/  ISETP.NE.U32.AND P0, PT, RZ, UR4, PT ;  /* 0x00000004ff007c0c */ /* 0x000fe2000bf05070 */
[----:B------:R-:W-:-:S03]  /*f660*/  IMAD.MOV.U32 R23, RZ, RZ, RZ ;  /* 0x000000ffff177224 */ /* 0x000fc600078e00ff */
[----:B------:R-:W-:Y:S01]  /*f670*/  ISETP.NE.AND.EX P0, PT, RZ, UR5, PT, P0 ;  /* 0x00000005ff007c0c */ /* 0x000fe2000bf05300 */
[----:B------:R-:W-:-:S12]  /*f680*/  ULDC.64 UR4, c[0x0][0xa18] ;  /* 0x0002860000047ab9 */ /* 0x000fd80000000a00 */
[----:B0-----:R-:W0:Y:S02]  /*f690*/  @P0 LDC.64 R2, c[0x0][0xa28] ;  /* 0x00028a00ff020b82 */ /* 0x001e240000000a00 */
[----:B0-----:R-:W-:-:S05]  /*f6a0*/  @P0 IMAD.WIDE R2, R19, 0x4, R2 ;  /* 0x0000000413020825 */ /* 0x001fca00078e0202 */
[----:B------:R0:W4:Y:S01]  /*f6b0*/  @P0 LDG.E R23, desc[UR52][R2.64] ;  /* 0x0000003402170981 */ /* 0x000122000c1e1900 */
[----:B------:R-:W-:Y:S01]  /*f6c0*/  ISETP.NE.U32.AND P0, PT, RZ, UR4, PT ;  /* 0x00000004ff007c0c */ /* 0x000fe2000bf05070 */
[----:B---3--:R-:W-:-:S03]  /*f6d0*/  IMAD.MOV.U32 R0, RZ, RZ, RZ ;  /* 0x000000ffff007224 */ /* 0x008fc600078e00ff */
[----:B------:R-:W-:Y:S01]  /*f6e0*/  ISETP.NE.AND.EX P1, PT, RZ, UR5, PT, P0 ;  /* 0x00000005ff007c0c */ /* 0x000fe2000bf25300 */
[----:B------:R-:W-:Y:S02]  /*f6f0*/  ULDC.64 UR4, c[0x0][0xa00] ;  /* 0x0002800000047ab9 */ /* 0x000fe40000000a00 */
[----:B------:R-:W-:Y:S01]  /*f700*/  ISETP.NE.U32.AND P0, PT, RZ, UR4, PT ;  /* 0x00000004ff007c0c */ /* 0x000fe2000bf05070 */
[----:B0-----:R-:W0:Y:S03]  /*f710*/  LDC.64 R2, c[0x0][0xa00] ;  /* 0x00028000ff027b82 */ /* 0x001e260000000a00 */
[----:B------:R-:W-:Y:S01]  /*f720*/  ISETP.NE.AND.EX P2, PT, RZ, UR5, PT, P0 ;  /* 0x00000005ff007c0c */ /* 0x000fe2000bf45300 */
[----:B------:R-:W-:-:S05]  /*f730*/  ULDC.64 UR4, c[0x0][0x418] ;  /* 0x0001060000047ab9 */ /* 0x000fca0000000a00 */
[----:B-1----:R-:W1:Y:S01]  /*f740*/  @P1 LDC.64 R4, c[0x0][0xa18] ;  /* 0x00028600ff041b82 */ /* 0x002e620000000a00 */
[----:B0-----:R-:W-:-:S06]  /*f750*/  IMAD.WIDE R2, R19, 0x4, R2 ;  /* 0x0000000413027825 */ /* 0x001fcc00078e0202 */
[----:B------:R-:W3:Y:S01]  /*f760*/  @P2 LDG.E R0, desc[UR52][R2.64] ;  /* 0x0000003402002981 */ /* 0x000ee2000c1e1900 */
[----:B-1----:R-:W-:-:S05]  /*f770*/  @P1 IMAD.WIDE R4, R19, 0x4, R4 ;  /* 0x0000000413041825 */ /* 0x002fca00078e0204 */
[----:B------:R0:W5:Y:S01]  /*f780*/  @P1 LDG.E R29, desc[UR52][R4.64] ;  /* 0x00000034041d1981 */ /* 0x000162000c1e1900 */
[----:B------:R-:W-:-:S03]  /*f790*/  UISETP.NE.U32.AND UP0, UPT, UR4, URZ, UPT ;  /* 0x0000003f0400728c */ /* 0x000fc6000bf05070 */
[----:B------:R-:W-:Y:S01]  /*f7a0*/  ULDC UR4, c[0x0][0x424] ;  /* 0x0001090000047ab9 */ /* 0x000fe20000000800 */
[----:B------:R-:W-:-:S03]  /*f7b0*/  UISETP.NE.AND.EX UP0, UPT, UR5, URZ, UPT, UP0 ;  /* 0x0000003f0500728c */ /* 0x000fc6000bf05300 */
[----:B------:R-:W-:Y:S01]  /*f7c0*/  ULDC UR5, c[0x0][0x2f0] ;  /* 0x0000bc0000057ab9 */ /* 0x000fe20000000800 */
[----:B------:R-:W-:-:S04]  /*f7d0*/  USEL UR4, UR4, 0x1, UP0 ;  /* 0x0000000104047887 */ /* 0x000fc80008000000 */
[----:B------:R-:W-:Y:S01]  /*f7e0*/  UIMAD UR4, UR4, UR5, URZ ;  /* 0x00000005040472a4 */ /* 0x000fe2000f8e023f */
[----:B--2---:R-:W-:-:S04]  /*f7f0*/  LOP3.LUT R6, R6, 0xffffffef, RZ, 0xc0, !PT ;  /* 0xffffffef06067812 */ /* 0x004fc800078ec0ff */
[----:B------:R-:W-:-:S05]  /*f800*/  @P2 LOP3.LUT R6, R6, 0x10, RZ, 0xfc, !PT ;  /* 0x0000001006062812 */ /* 0x000fca00078efcff */
[----:B------:R-:W-:Y:S04]  /*f810*/  STL [R1], R6 ;  /* 0x0000000601007387 */ /* 0x000fe80000100800 */
[----:B---3--:R1:W-:Y:S04]  /*f820*/  STL [R1+0x24], R0 ;  /* 0x0000240001007387 */ /* 0x0083e80000100800 */
[----:B----4-:R0:W-:Y:S01]  /*f830*/  STL [R1+0x18], R23 ;  /* 0x0000181701007387 */ /* 0x0101e20000100800 */
[----:B-1----:R-:W-:Y:S01]  /*f840*/  IMAD.U32 R0, RZ, RZ, UR4 ;  /* 0x00000004ff007e24 */ /* 0x002fe2000f8e00ff */
[----:B------:R-:W-:Y:S06]  /*f850*/  @P1 BRA `(.L_x_1323) ;  /* 0x0000000000181947 */ /* 0x000fec0003800000 */
[----:B------:R-:W-:Y:S02]  /*f860*/  ULDC UR4, c[0x0][0x288] ;  /* 0x0000a20000047ab9 */ /* 0x000fe40000000800 */
[----:B-----5:R-:W-:Y:S01]  /*f870*/  IMAD.U32 R29, RZ, RZ, UR4 ;  /* 0x00000004ff1d7e24 */ /* 0x020fe2000f8e00ff */
[----:B------:R-:W-:Y:S06]  /*f880*/  @!P2 BRA `(.L_x_1323) ;  /* 0x00000000000ca947 */ /* 0x000fec0003800000 */
[----:B0-----:R-:W2:Y:S04]  /*f890*/  LDG.E R4, desc[UR52][R2.64] ;  /* 0x0000003402047981 */ /* 0x001ea8000c1e1900 */
[----:B------:R-:W2:Y:S02]  /*f8a0*/  LDG.E R29, desc[UR52][R2.64+0x4] ;  /* 0x00000434021d7981 */ /* 0x000ea4000c1e1900 */
[----:B--2---:R-:W-:-:S07]  /*f8b0*/  IMAD.IADD R29, R29, 0x1, -R4 ;  /* 0x000000011d1d7824 */ /* 0x004fce00078e0a04 */
.L_x_1323:
[----:B------:R-:W-:Y:S02]  /*f8c0*/  ULDC.64 UR4, c[0x0][0xa20] ;  /* 0x0002880000047ab9 */ /* 0x000fe40000000a00 */
[----:B------:R-:W-:-:S04]  /*f8d0*/  ISETP.NE.U32.AND P0, PT, RZ, UR4, PT ;  /* 0x00000004ff007c0c */ /* 0x000fc8000bf05070 */
[----:B------:R-:W-:-:S13]  /*f8e0*/  ISETP.NE.AND.EX P0, PT, RZ, UR5, PT, P0 ;  /* 0x00000005ff007c0c */ /* 0x000fda000bf05300 */
[----:B------:R-:W-:Y:S05]  /*f8f0*/  @!P0 BRA `(.L_x_1324) ;  /* 0x0000000000108947 */ /* 0x000fea0003800000 */
[----:B------:R-:W1:Y:S02]  /*f900*/  LDC.64 R2, c[0x0][0xa20] ;  /* 0x00028800ff027b82 */ /* 0x000e640000000a00 */
[----:B-1----:R-:W-:-:S05]  /*f910*/  IMAD.WIDE R2, R19, 0x4, R2 ;  /* 0x0000000413027825 */ /* 0x002fca00078e0202 */
[----:B------:R1:W5:Y:S01]  /*f920*/  LDG.E R0, desc[UR52][R2.64] ;  /* 0x0000003402007981 */ /* 0x000362000c1e1900 */
[----:B------:R-:W-:Y:S05]  /*f930*/  BRA `(.L_x_1325) ;  /* 0x0000000000247947 */ /* 0x000fea0003800000 */
.L_x_1324:
[----:B------:R-:W-:Y:S02]  /*f940*/  ULDC.64 UR4, c[0x0][0xa08] ;  /* 0x0002820000047ab9 */ /* 0x000fe40000000a00 */
[----:B------:R-:W-:-:S04]  /*f950*/  ISETP.NE.U32.AND P0, PT, RZ, UR4, PT ;  /* 0x00000004ff007c0c */ /* 0x000fc8000bf05070 */
[----:B------:R-:W-:-:S13]  /*f960*/  ISETP.NE.AND.EX P0, PT, RZ, UR5, PT, P0 ;  /* 0x00000005ff007c0c */ /* 0x000fda000bf05300 */
[----:B------:R-:W-:Y:S05]  /*f970*/  @!P0 BRA `(.L_x_1325) ;  /* 0x0000000000148947 */ /* 0x000fea0003800000 */
[----:B------:R-:W1:Y:S02]  /*f980*/  LDC.64 R2, c[0x0][0xa08] ;  /* 0x00028200ff027b82 */ /* 0x000e640000000a00 */
[----:B-1----:R-:W-:-:S05]  /*f990*/  IMAD.WIDE R2, R19, 0x4, R2 ;  /* 0x0000000413027825 */ /* 0x002fca00078e0202 */
[----:B------:R-:W2:Y:S04]  /*f9a0*/  LDG.E R0, desc[UR52][R2.64] ;  /* 0x0000003402007981 */ /* 0x000ea8000c1e1900 */
[----:B0-----:R-:W2:Y:S02]  /*f9b0*/  LDG.E R5, desc[UR52][R2.64+0x4] ;  /* 0x0000043402057981 */ /* 0x001ea4000c1e1900 */
[----:B--2---:R-:W-:-:S07]  /*f9c0*/  IMAD.IADD R0, R5, 0x1, -R0 ;  /* 0x0000000105007824 */ /* 0x004fce00078e0a00 */
.L_x_1325:
[----:B-1----:R-:W1:Y:S01]  /*f9d0*/  LDC R3, c[0x0][0x448] ;  /* 0x00011200ff037b82 */ /* 0x002e620000000800 */
[----:B------:R-:W-:Y:S02]  /*f9e0*/  IMAD.MOV.U32 R2, RZ, RZ, R6 ;  /* 0x000000ffff027224 */ /* 0x000fe400078e0006 */
[----:B-----5:R-:W-:Y:S02]  /*f9f0*/  IMAD.IADD R8, R0, 0x1, -R23 ;  /* 0x0000000100087824 */ /* 0x020fe400078e0a17 */
[----:B------:R-:W-:Y:S01]  /*fa00*/  IMAD R26, R17, 0xc0, RZ ;  /* 0x000000c0111a7824 */ /* 0x000fe200078e02ff */
[----:B------:R-:W-:Y:S02]  /*fa10*/  LOP3.LUT R2, R2, 0xfffffff7, RZ, 0xc0, !PT ;  /* 0xfffffff702027812 */ /* 0x000fe400078ec0ff */
[----:B------:R-:W-:Y:S01]  /*fa20*/  IADD3 R0, R8, 0x1, -R29 ;  /* 0x0000000108007810 */ /* 0x000fe20007ffe81d */
[----:B------:R-:W-:Y:S01]  /*fa30*/  VIADD R7, R26, 0xbf ;  /* 0x000000bf1a077836 */ /* 0x000fe20000000000 */
[----:B-1----:R-:W-:-:S13]  /*fa40*/  ISETP.NE.AND P2, PT, R3, 0x1, PT ;  /* 0x000000010300780c */ /* 0x002fda0003f45270 */
[----:B------:R-:W-:Y:S01]  /*fa50*/  @P2 LOP3.LUT R2, R2, 0x8, RZ, 0xfc, !PT ;  /* 0x0000000802022812 */ /* 0x000fe200078efcff */
[----:B------:R-:W1:Y:S04]  /*fa60*/  @P2 LDC R6, c[0x0][0x44c] ;  /* 0x00011300ff062b82 */ /* 0x000e680000000800 */
[----:B------:R2:W-:Y:S04]  /*fa70*/  STL [R1], R2 ;  /* 0x0000000201007387 */ /* 0x0005e80000100800 */
[----:B0-----:R-:W0:Y:S01]  /*fa80*/  @P2 LDC R4, c[0x0][0x450] ;  /* 0x00011400ff042b82 */ /* 0x001e220000000800 */
[----:B------:R3:W-:Y:S07]  /*fa90*/  STL [R1+0x10], R8 ;  /* 0x0000100801007387 */ /* 0x0007ee0000100800 */
[----:B--2---:R-:W2:Y:S01]  /*faa0*/  LDC.64 R2, c[0x0][0x9e0] ;  /* 0x00027800ff027b82 */ /* 0x004ea20000000a00 */
[----:B-1----:R-:W-:-:S05]  /*fab0*/  @P2 IMAD.HI.U32 R5, R7, R6, RZ ;  /* 0x0000000607052227 */ /* 0x002fca00078e00ff */
[----:B0-----:R-:W-:-:S05]  /*fac0*/  @P2 SHF.R.U32.HI R7, RZ, R4, R5 ;  /* 0x00000004ff072219 */ /* 0x001fca0000011605 */
[----:B------:R-:W-:Y:S01]  /*fad0*/  IMAD.IADD R7, R0, 0x1, R7 ;  /* 0x0000000100077824 */ /* 0x000fe200078e0207 */
[----:B--2---:R-:W-:-:S03]  /*fae0*/  ISETP.GE.AND P1, PT, R3, 0x1, PT ;  /* 0x000000010300780c */ /* 0x004fc60003f26270 */
[----:B------:R-:W-:-:S10]  /*faf0*/  IMAD.IADD R2, R7, 0x1, R2 ;  /* 0x0000000107027824 */ /* 0x000fd400078e0202 */
[----:B---3--:R-:W-:Y:S05]  /*fb00*/  @!P1 BRA `(.L_x_1326) ;  /* 0x0000000000489947 */ /* 0x008fea0003800000 */
[C---:B------:R-:W-:Y:S01]  /*fb10*/  ISETP.GT.AND P0, PT, R7.reuse, RZ, PT ;  /* 0x000000ff0700720c */ /* 0x040fe20003f04270 */
[----:B------:R-:W-:Y:S01]  /*fb20*/  BSSY B0, `(.L_x_1327) ;  /* 0x000000e000007945 */ /* 0x000fe20003800000 */
[----:B------:R-:W-:-:S11]  /*fb30*/  VIADD R0, R7, 0xffffffff ;  /* 0xffffffff07007836 */ /* 0x000fd60000000000 */
[----:B------:R-:W-:Y:S05]  /*fb40*/  @P0 BRA `(.L_x_1328) ;  /* 0x00000000001c0947 */ /* 0x000fea0003800000 */
[----:B------:R-:W-:Y:S01]  /*fb50*/  ISETP.NE.AND P0, PT, R3, 0x1, PT ;  /* 0x000000010300780c */ /* 0x000fe20003f05270 */
[----:B------:R-:W-:-:S12]  /*fb60*/  IMAD.MOV R7, RZ, RZ, -R7 ;  /* 0x000000ffff077224 */ /* 0x000fd800078e0a07 */
[----:B------:R-:W0:Y:S02]  /*fb70*/  @P0 LDC.64 R4, c[0x0][0x9e8] ;  /* 0x00027a00ff040b82 */ /* 0x000e240000000a00 */
[----:B0-----:R-:W-:-:S05]  /*fb80*/  @P0 IMAD.HI.U32 R4, R7, R4, RZ ;  /* 0x0000000407040227 */ /* 0x001fca00078e00ff */
[----:B------:R-:W-:-:S04]  /*fb90*/  @P0 SHF.R.U32.HI R7, RZ, R5, R4 ;  /* 0x00000005ff070219 */ /* 0x000fc80000011604 */
[----:B------:R-:W-:Y:S01]  /*fba0*/  LOP3.LUT R0, RZ, R7, RZ, 0x33, !PT ;  /* 0x00000007ff007212 */ /* 0x000fe200078e33ff */
[----:B------:R-:W-:Y:S06]  /*fbb0*/  BRA `(.L_x_1329) ;  /* 0x0000000000107947 */ /* 0x000fec0003800000 */
.L_x_1328:
[----:B------:R-:W-:-:S13]  /*fbc0*/  ISETP.NE.AND P0, PT, R3, 0x1, PT ;  /* 0x000000010300780c */ /* 0x000fda0003f05270 */
[----:B------:R-:W0:Y:S02]  /*fbd0*/  @P0 LDC.64 R4, c[0x0][0x9e8] ;  /* 0x00027a00ff040b82 */ /* 0x000e240000000a00 */
[----:B0-----:R-:W-:-:S05]  /*fbe0*/  @P0 IMAD.HI.U32 R4, R0, R4, RZ ;  /* 0x0000000400040227 */ /* 0x001fca00078e00ff */
[----:B------:R-:W-:-:S07]  /*fbf0*/  @P0 SHF.R.U32.HI R0, RZ, R5, R4 ;  /* 0x00000005ff000219 */ /* 0x000fce0000011604 */
.L_x_1329:
[----:B------:R-:W-:Y:S05]  /*fc00*/  BSYNC B0 ;  /* 0x0000000000007941 */ /* 0x000fea0003800000 */
.L_x_1327:
[----:B------:R-:W-:-:S05]  /*fc10*/  IMAD R5, R0, R3, R3 ;  /* 0x0000000300057224 */ /* 0x000fca00078e0203 */
[----:B------:R-:W-:-:S07]  /*fc20*/  VIMNMX R2, R2, R5, PT ;  /* 0x0000000502027248 */ /* 0x000fce0003fe0100 */
.L_x_1326:
[----:B------:R-:W0:Y:S01]  /*fc30*/  @P2 LDC R5, c[0x0][0x44c] ;  /* 0x00011300ff052b82 */ /* 0x000e220000000800 */
[----:B------:R-:W-:Y:S01]  /*fc40*/  VIADD R2, R2, 0x7f ;  /* 0x0000007f02027836 */ /* 0x000fe20000000000 */
[----:B------:R-:W-:Y:S01]  /*fc50*/  ULDC UR4, c[0x0][0x9dc] ;  /* 0x0002770000047ab9 */ /* 0x000fe20000000800 */
[----:B------:R-:W-:-:S05]  /*fc60*/  IMAD.MOV.U32 R0, RZ, RZ, R26 ;  /* 0x000000ffff007224 */ /* 0x000fca00078e001a */
[----:B------:R-:W1:Y:S01]  /*fc70*/  @P2 LDC R7, c[0x0][0x450] ;  /* 0x00011400ff072b82 */ /* 0x000e620000000800 */
[----:B0-----:R-:W-:Y:S01]  /*fc80*/  @P2 IMAD.HI.U32 R4, R26, R5, RZ ;  /* 0x000000051a042227 */ /* 0x001fe200078e00ff */
[----:B------:R-:W-:-:S04]  /*fc90*/  SHF.R.S32.HI R5, RZ, 0x1f, R2 ;  /* 0x0000001fff057819 */ /* 0x000fc80000011402 */
[----:B-1----:R-:W-:Y:S02]  /*fca0*/  @P2 SHF.R.U32.HI R0, RZ, R7, R4 ;  /* 0x00000007ff002219 */ /* 0x002fe40000011604 */
[----:B------:R-:W-:Y:S01]  /*fcb0*/  LEA.HI R4, R5, R2, RZ, 0x7 ;  /* 0x0000000205047211 */ /* 0x000fe200078f38ff */
[----:B------:R-:W-:-:S03]  /*fcc0*/  VIADD R2, R8, 0x7f ;  /* 0x0000007f08027836 */ /* 0x000fc60000000000 */
[----:B------:R-:W-:Y:S02]  /*fcd0*/  SHF.R.S32.HI R4, RZ, 0x7, R4 ;  /* 0x00000007ff047819 */ /* 0x000fe40000011404 */
[----:B------:R-:W-:-:S04]  /*fce0*/  SHF.R.S32.HI R5, RZ, 0x1f, R2 ;  /* 0x0000001fff057819 */ /* 0x000fc80000011402 */
[----:B------:R-:W-:Y:S02]  /*fcf0*/  LEA.HI R5, R5, R2, RZ, 0x7 ;  /* 0x0000000205057211 */ /* 0x000fe400078f38ff */
[----:B------:R-:W-:Y:S02]  /*fd00*/  IADD3 R2, R0, R8, -R29 ;  /* 0x0000000800027210 */ /* 0x000fe40007ffe81d */
[----:B------:R-:W-:-:S03]  /*fd10*/  SHF.R.S32.HI R5, RZ, 0x7, R5 ;  /* 0x00000007ff057819 */ /* 0x000fc60000011405 */
[----:B------:R-:W-:Y:S01]  /*fd20*/  VIADD R0, R2, -UR4 ;  /* 0x8000000402007c36 */ /* 0x000fe20008000000 */
[----:B------:R-:W-:-:S05]  /*fd30*/  VIMNMX R25, R5, R4, PT ;  /* 0x0000000405197248 */ /* 0x000fca0003fe0100 */
[----:B------:R0:W-:Y:S01]  /*fd40*/  STL [R1+0x30], R25 ;  /* 0x0000301901007387 */ /* 0x0001e20000100800 */
[----:B------:R-:W-:Y:S05]  /*fd50*/  @!P1 BRA `(.L_x_1330) ;  /* 0x0000000000449947 */ /* 0x000fea0003800000 */
[----:B------:R-:W-:Y:S01]  /*fd60*/  ISETP.GT.AND P0, PT, R2, -0x1, PT ;  /* 0xffffffff0200780c */ /* 0x000fe20003f04270 */
[----:B------:R-:W-:-:S12]  /*fd70*/  BSSY B0, `(.L_x_1331) ;  /* 0x000000d000007945 */ /* 0x000fd80003800000 */
[----:B------:R-:W-:Y:S05]  /*fd80*/  @P0 BRA `(.L_x_1332) ;  /* 0x00000000001c0947 */ /* 0x000fea0003800000 */
[----:B------:R-:W-:Y:S02]  /*fd90*/  ISETP.NE.AND P0, PT, R3, 0x1, PT ;  /* 0x000000010300780c */ /* 0x000fe40003f05270 */
[----:B------:R-:W-:-:S11]  /*fda0*/  LOP3.LUT R7, RZ, R2, RZ, 0x33, !PT ;  /* 0x00000002ff077212 */ /* 0x000fd600078e33ff */
[----:B------:R-:W1:Y:S02]  /*fdb0*/  @P0 LDC.64 R4, c[0x0][0x9e8] ;  /* 0x00027a00ff040b82 */ /* 0x000e640000000a00 */
[----:B-1----:R-:W-:-:S05]  /*fdc0*/  @P0 IMAD.HI.U32 R4, R7, R4, RZ ;  /* 0x0000000407040227 */ /* 0x002fca00078e00ff */
[----:B------:R-:W-:-:S04]  /*fdd0*/  @P0 SHF.R.U32.HI R7, RZ, R5, R4 ;  /* 0x00000005ff070219 */ /* 0x000fc80000011604 */
[----:B------:R-:W-:Y:S01]  /*fde0*/  LOP3.LUT R2, RZ, R7, RZ, 0x33, !PT ;  /* 0x00000007ff027212 */ /* 0x000fe200078e33ff */
[----:B------:R-:W-:Y:S06]  /*fdf0*/  BRA `(.L_x_1333) ;  /* 0x0000000000107947 */ /* 0x000fec0003800000 */
.L_x_1332:
[----:B------:R-:W-:-:S13]  /*fe00*/  ISETP.NE.AND P0, PT, R3, 0x1, PT ;  /* 0x000000010300780c */ /* 0x000fda0003f05270 */
[----:B------:R-:W1:Y:S02]  /*fe10*/  @P0 LDC.64 R4, c[0x0][0x9e8] ;  /* 0x00027a00ff040b82 */ /* 0x000e640000000a00 */
[----:B-1----:R-:W-:-:S05]  /*fe20*/  @P0 IMAD.HI.U32 R4, R2, R4, RZ ;  /* 0x0000000402040227 */ /* 0x002fca00078e00ff */
[----:B------:R-:W-:-:S07]  /*fe30*/  @P0 SHF.R.U32.HI R2, RZ, R5, R4 ;  /* 0x00000005ff020219 */ /* 0x000fce0000011604 */
.L_x_1333:
[----:B------:R-:W-:Y:S05]  /*fe40*/  BSYNC B0 ;  /* 0x0000000000007941 */ /* 0x000fea0003800000 */
.L_x_1331:
[----:B------:R-:W-:-:S05]  /*fe50*/  IMAD R3, R2, R3, RZ ;  /* 0x0000000302037224 */ /* 0x000fca00078e02ff */
[----:B------:R-:W-:-:S07]  /*fe60*/  VIMNMX R0, R0, R3, !PT ;  /* 0x0000000300007248 */ /* 0x000fce0007fe0100 */
.L_x_1330:
[----:B------:R-:W-:Y:S01]  /*fe70*/  SHF.R.S32.HI R3, RZ, 0x1f, R0 ;  /* 0x0000001fff037819 */ /* 0x000fe20000011400 */
[----:B------:R-:W-:Y:S03]  /*fe80*/  BSSY B7, `(.L_x_1334) ;  /* 0x00003a1000077945 */ /* 0x000fe60003800000 */
[----:B------:R-:W-:-:S04]  /*fe90*/  LEA.HI R3, R3, R0, RZ, 0x7 ;  /* 0x0000000003037211 */ /* 0x000fc800078f38ff */
[----:B------:R-:W-:-:S04]  /*fea0*/  SHF.R.S32.HI R3, RZ, 0x7, R3 ;  /* 0x00000007ff037819 */ /* 0x000fc80000011403 */
[----:B------:R-:W-:-:S04]  /*feb0*/  VIMNMX R2, RZ, R3, !PT ;  /* 0x00000003ff027248 */ /* 0x000fc80007fe0100 */
[----:B------:R-:W-:Y:S01]  /*fec0*/  ISETP.GT.AND P0, PT, R25, R2, PT ;  /* 0x000000021900720c */ /* 0x000fe20003f04270 */
[----:B------:R1:W-:-:S12]  /*fed0*/  STL [R1+0x14], R2 ;  /* 0x0000140201007387 */ /* 0x0003d80000100800 */
[----:B-1----:R-:W-:Y:S05]  /*fee0*/  @P0 BRA `(.L_x_1335) ;  /* 0x0000000000440947 */ /* 0x002fea0003800000 */
[----:B------:R-:W1:Y:S02]  /*fef0*/  S2R R2, SR_TID.X ;  /* 0x0000000000027919 */ /* 0x000e640000002100 */
        /* <DEDUP_REMOVED lines=12> */
[----:B------:R-:W1:Y:S01]  /*ffc0*/  POPC R7, R4 ;  /* 0x0000000400077309 */ /* 0x000e620000000000 */
[----:B--2---:R-:W1:Y:S02]  /*ffd0*/  SHFL.IDX PT, R0, R3, R0, 0x1f ;  /* 0x00001f0003007589 */ /* 0x004e6400000e0000 */
[----:B-1----:R-:W-:Y:S01]  /*ffe0*/  IADD3 R16, R0, UR38, R7 ;  /* 0x0000002600107c10 */ /* 0x002fe2000fffe007 */
[----:B------:R-:W-:Y:S06]  /*fff0*/  BRA `(.L_x_1336) ;  /* 0x0000003800247947 */ /* 0x000fec0003800000 */
.L_x_1335:
        /* <DEDUP_REMOVED lines=20> */
.L_x_1338:
[----:B------:R-:W-:Y:S05]  /*10140*/  BSYNC B6 ;  /* 0x0000000000067941 */ /* 0x000fea0003800000 */
.L_x_1337:
        /* <DEDUP_REMOVED lines=20> */
.L_x_1341:
        /* <DEDUP_REMOVED lines=15> */
.L_x_1340:
[----:B------:R-:W-:Y:S05]  /*10380*/  BSYNC B6 ;  /* 0x0000000000067941 */ /* 0x000fea0003800000 */
.L_x_1339:
[----:B------:R-:W2:Y:S01]  /*10390*/  LDL.LU R2, [R1] ;  /* 0x0000000001027983 */ /* 0x000ea20000300800 */
[----:B------:R-:W-:Y:S01]  /*103a0*/  ULDC.64 UR4, c[0x0][0x9f8] ;  /* 0x00027e0000047ab9 */ /* 0x000fe20000000a00 */
[----:B------:R-:W-:Y:S01]  /*103b0*/  IMAD.MOV.U32 R7, RZ, RZ, R19 ;  /* 0x000000ffff077224 */ /* 0x000fe200078e0013 */
[----:B------:R-:W-:Y:S01]  /*103c0*/  ISETP.NE.U32.AND P0, PT, RZ, UR4, PT ;  /* 0x00000004ff007c0c */ /* 0x000fe2000bf05070 */
[----:B------:R-:W3:Y:S01]  /*103d0*/  LDL R20, [R1+0x10] ;  /* 0x0000100001147983 */ /* 0x000ee20000100800 */
[----:B------:R-:W1:Y:S02]  /*103e0*/  LDC R9, c[0x0][0x430] ;  /* 0x00010c00ff097b82 */ /* 0x000e640000000800 */
[----:B------:R-:W-:Y:S01]  /*103f0*/  ISETP.NE.AND.EX P0, PT, RZ, UR5, PT, P0 ;  /* 0x00000005ff007c0c */ /* 0x000fe2000bf05300 */
[----:B------:R-:W4:Y:S01]  /*10400*/  S2R R0, SR_TID.X ;  /* 0x0000000000007919 */ /* 0x000f220000002100 */
[----:B------:R-:W4:Y:S01]  /*10410*/  S2R R21, SR_TID.X ;  /* 0x0000000000157919 */ /* 0x000f220000002100 */
[----:B0-----:R-:W-:-:S02]  /*10420*/  VIADD R25, R25, 0xffffffff ;  /* 0xffffffff19197836 */ /* 0x001fc40000000000 */
[----:B--2---:R-:W-:-:S08]  /*10430*/  IMAD.MOV.U32 R17, RZ, RZ, R2 ;  /* 0x000000ffff117224 */ /* 0x004fd000078e0002 */
[----:B------:R-:W0:Y:S02]  /*10440*/  @P0 LDC.64 R2, c[0x0][0x9f8] ;  /* 0x00027e00ff020b82 */ /* 0x000e240000000a00 */
[----:B0-----:R-:W-:-:S05]  /*10450*/  @P0 IMAD.WIDE R2, R19, 0x4, R2 ;  /* 0x0000000413020825 */ /* 0x001fca00078e0202 */
[----:B------:R0:W2:Y:S01]  /*10460*/  @P0 LDG.E R7, desc[UR52][R2.64] ;  /* 0x0000003402070981 */ /* 0x0000a2000c1e1900 */
[----:B-1----:R-:W-:Y:S01]  /*10470*/  ISETP.NE.AND P1, PT, R9, 0x1, PT ;  /* 0x000000010900780c */ /* 0x002fe20003f25270 */
[----:B----4-:R-:W-:Y:S01]  /*10480*/  IMAD.SHL.U32 R0, R0, 0x10, RZ ;  /* 0x0000001000007824 */ /* 0x010fe200078e00ff */
[----:B------:R-:W-:Y:S01]  /*10490*/  LOP3.LUT R21, R21, 0x7f, RZ, 0xc0, !PT ;  /* 0x0000007f15157812 */ /* 0x000fe200078ec0ff */
[----:B------:R-:W-:Y:S01]  /*104a0*/  IMAD.SHL.U32 R8, R25, 0x80, RZ ;  /* 0x0000008019087824 */ /* 0x000fe200078e00ff */
[----:B------:R-:W-:Y:S02]  /*104b0*/  LOP3.LUT R17, R17, 0xfffffffb, RZ, 0xc0, !PT ;  /* 0xfffffffb11117812 */ /* 0x000fe400078ec0ff */
[----:B------:R-:W-:Y:S02]  /*104c0*/  SHF.R.U32.HI R21, RZ, 0x3, R21 ;  /* 0x00000003ff157819 */ /* 0x000fe40000011615 */
[----:B------:R-:W-:-:S04]  /*104d0*/  LOP3.LUT R0, R0, 0x70, RZ, 0xc0, !PT ;  /* 0x0000007000007812 */ /* 0x000fc800078ec0ff */
[----:B------:R-:W-:Y:S01]  /*104e0*/  LOP3.LUT R5, R8, R21, R0, 0xfe, !PT ;  /* 0x0000001508057212 */ /* 0x000fe200078efe00 */
[----:B------:R-:W1:Y:S01]  /*104f0*/  @P1 LDC R6, c[0x0][0x434] ;  /* 0x00010d00ff061b82 */ /* 0x000e620000000800 */
[----:B------:R-:W-:Y:S02]  /*10500*/  @P1 LOP3.LUT R17, R17, 0x4, RZ, 0xfc, !PT ;  /* 0x0000000411111812 */ /* 0x000fe400078efcff */
[C---:B---3--:R-:W-:Y:S01]  /*10510*/  ISETP.GE.AND P0, PT, R5.reuse, R20, PT ;  /* 0x000000140500720c */ /* 0x048fe20003f06270 */
[----:B------:R-:W-:-:S04]  /*10520*/  IMAD.IADD R5, R5, 0x1, R23 ;  /* 0x0000000105057824 */ /* 0x000fc800078e0217 */
[----:B------:R-:W3:Y:S01]  /*10530*/  @P1 LDC R0, c[0x0][0x438] ;  /* 0x00010e00ff001b82 */ /* 0x000ee20000000800 */
[----:B------:R-:W-:-:S07]  /*10540*/  IMAD.MOV.U32 R4, RZ, RZ, R5 ;  /* 0x000000ffff047224 */ /* 0x000fce00078e0005 */
[----:B0-----:R-:W0:Y:S01]  /*10550*/  @!P0 LDC.64 R2, c[0x0][0x428] ;  /* 0x00010a00ff028b82 */ /* 0x001e220000000a00 */
[----:B-1----:R-:W-:-:S05]  /*10560*/  @P1 IMAD.HI.U32 R6, R5, R6, RZ ;  /* 0x0000000605061227 */ /* 0x002fca00078e00ff */
[----:B---3--:R-:W-:-:S05]  /*10570*/  @P1 SHF.R.U32.HI R4, RZ, R0, R6 ;  /* 0x00000000ff041219 */ /* 0x008fca0000011606 */
[----:B------:R-:W-:-:S04]  /*10580*/  IMAD.MOV R0, RZ, RZ, -R4 ;  /* 0x000000ffff007224 */ /* 0x000fc800078e0a04 */
[----:B------:R-:W-:Y:S01]  /*10590*/  IMAD R0, R9, R0, R5 ;  /* 0x0000000009007224 */ /* 0x000fe200078e0205 */
[--C-:B------:R-:W-:Y:S02]  /*105a0*/  @!P0 SHF.R.S32.HI R5, RZ, 0x1f, R4.reuse ;  /* 0x0000001fff058819 */ /* 0x100fe40000011404 */
[----:B--2---:R-:W-:Y:S01]  /*105b0*/  SHF.R.S32.HI R6, RZ, 0x1f, R7 ;  /* 0x0000001fff067819 */ /* 0x004fe20000011407 */
[----:B------:R-:W-:Y:S01]  /*105c0*/  STL [R1+0x8], R7 ;  /* 0x0000080701007387 */ /* 0x000fe20000100800 */
[----:B0-----:R-:W-:-:S03]  /*105d0*/  @!P0 IMAD.WIDE.U32 R4, R7, R2, R4 ;  /* 0x0000000207048225 */ /* 0x001fc600078e0004 */
[----:B------:R0:W-:Y:S02]  /*105e0*/  STL [R1+0x1c], R6 ;  /* 0x00001c0601007387 */ /* 0x0001e40000100800 */
[----:B0-----:R-:W-:-:S04]  /*105f0*/  @!P0 IMAD R6, R6, R2, RZ ;  /* 0x0000000206068224 */ /* 0x001fc800078e02ff */
[----:B------:R-:W-:Y:S02]  /*10600*/  @!P0 IMAD R6, R7, R3, R6 ;  /* 0x0000000307068224 */ /* 0x000fe400078e0206 */
[----:B------:R-:W0:Y:S02]  /*10610*/  @!P0 LDC.64 R2, c[0x0][0x418] ;  /* 0x00010600ff028b82 */ /* 0x000e240000000a00 */
[----:B------:R-:W-:Y:S01]  /*10620*/  @!P0 IMAD.IADD R5, R5, 0x1, R6 ;  /* 0x0000000105058824 */ /* 0x000fe200078e0206 */
[----:B0-----:R-:W-:Y:S01]  /*10630*/  @!P0 LEA R6, P1, R4, R2, 0x2 ;  /* 0x0000000204068211 */ /* 0x001fe200078210ff */
[----:B------:R-:W-:-:S03]  /*10640*/  IMAD.MOV.U32 R2, RZ, RZ, RZ ;  /* 0x000000ffff027224 */ /* 0x000fc600078e00ff */
[----:B------:R-:W-:-:S05]  /*10650*/  @!P0 LEA.HI.X R7, R4, R3, R5, 0x2, P1 ;  /* 0x0000000304078211 */ /* 0x000fca00008f1405 */
[----:B------:R0:W5:Y:S01]  /*10660*/  @!P0 LDG.E R2, desc[UR52][R6.64] ;  /* 0x0000003406028981 */ /* 0x000162000c1e1900 */
[----:B------:R-:W-:Y:S01]  /*10670*/  IMAD.U32 R9, RZ, RZ, UR37 ;  /* 0x00000025ff097e24 */ /* 0x000fe2000f8e00ff */
[----:B------:R-:W-:Y:S01]  /*10680*/  LOP3.LUT R17, R17, 0xfffffffd, RZ, 0xc0, !PT ;  /* 0xfffffffd11117812 */ /* 0x000fe200078ec0ff */
[----:B------:R-:W-:-:S03]  /*10690*/  UMOV UR4, 0xffffffff ;  /* 0xffffffff00047882 */ /* 0x000fc60000000000 */
[----:B------:R-:W-:-:S13]  /*106a0*/  ISETP.NE.AND P2, PT, R9, 0x3, PT ;  /* 0x000000030900780c */ /* 0x000fda0003f45270 */
[----:B------:R-:W-:-:S05]  /*106b0*/  @P2 LOP3.LUT R17, R17, 0x2, RZ, 0xfc, !PT ;  /* 0x0000000211112812 */ /* 0x000fca00078efcff */
[----:B------:R0:W-:Y:S01]  /*106c0*/  STL [R1], R17 ;  /* 0x0000001101007387 */ /* 0x0001e20000100800 */
[----:B------:R-:W-:Y:S05]  /*106d0*/  BRA.DIV UR4, `(.L_x_1342) ;  /* 0x0000004604387947 */ /* 0x000fea000b800000 */
.L_x_1408:
[----:B------:R-:W-:-:S05]  /*106e0*/  SHF.R.S32.HI R9, RZ, 0x1f, R18 ;  /* 0x0000001fff097819 */ /* 0x000fca0000011412 */
[----:B------:R1:W-:Y:S01]  /*106f0*/  STL [R1+0x4], R9 ;  /* 0x0000040901007387 */ /* 0x0003e20000100800 */
[----:B------:R-:W-:Y:S05]  /*10700*/  @!P2 BRA `(.L_x_1343) ;  /* 0x000000000004a947 */ /* 0x000fea0003800000 */
[----:B------:R-:W-:Y:S01]  /*10710*/  BPT.TRAP 0x1 ;  /* 0x000000040000795c */ /* 0x000fe20000300000 */
.L_x_1343:
        /* <DEDUP_REMOVED lines=25> */
.L_x_1409:
[----:B------:R-:W-:Y:S05]  /*108b0*/  BSYNC B0 ;  /* 0x0000000000007941 */ /* 0x000fea0003800000 */
.L_x_1344:
[----:B------:R-:W2:Y:S01]  /*108c0*/  LDL R12, [R1+0x4] ;  /* 0x00000400010c7983 */ /* 0x000ea20000100800 */
[----:B------:R-:W-:-:S03]  /*108d0*/  ULDC.64 UR4, c[0x0][0x300] ;  /* 0x0000c00000047ab9 */ /* 0x000fc60000000a00 */
[----:B------:R-:W3:Y:S04]  /*108e0*/  LDL R11, [R1+0x10] ;  /* 0x00001000010b7983 */ /* 0x000ee80000100800 */
[----:B-1----:R-:W4:Y:S01]  /*108f0*/  LDL.LU R9, [R1] ;  /* 0x0000000001097983 */ /* 0x002f220000300800 */
        /* <DEDUP_REMOVED lines=28> */
[----:B------:R1:W-:Y:S01]  /*10ac0*/  STL [R1], R9 ;  /* 0x0000000901007387 */ /* 0x0003e20000100800 */
[C---:B0-----:R-:W-:Y:S02]  /*10ad0*/  IMAD.SHL.U32 R10, R12.reuse, 0x8, RZ ;  /* 0x000000080c0a7824 */ /* 0x041fe400078e00ff */
[----:B------:R-:W-:-:S03]  /*10ae0*/  IMAD.SHL.U32 R11, R12, 0x8, RZ ;  /* 0x000000080c0b7824 */ /* 0x000fc600078e00ff */
        /* <DEDUP_REMOVED lines=77> */
.L_x_1427:
        /* <DEDUP_REMOVED lines=10> */
.L_x_1347:
        /* <DEDUP_REMOVED lines=11> */
.L_x_1348:
[----:B------:R1:W5:Y:S01]  /*11110*/  LDL.LU R4, [R1+0x24] ;  /* 0x0000240001047983 */ /* 0x0003620000300800 */
[----:B------:R1:W-:Y:S02]  /*11120*/  SYNCS.ARRIVE.TRANS64.A1T0 RZ, [R3+URZ+0x16830], RZ ;  /* 0x016830ff03ff79a7 */ /* 0x0003e4000810003f */
[----:B------:R-:W-:Y:S05]  /*11130*/  WARPSYNC.ALL ;  /* 0x0000000000007948 */ /* 0x000fea0003800000 */
[----:B------:R-:W-:Y:S01]  /*11140*/  ULDC.64 UR4, c[0x0][0x298] ;  /* 0x0000a60000047ab9 */ /* 0x000fe20000000a00 */
[----:B------:R-:W-:Y:S01]  /*11150*/  VIADD R2, R22, 0x8400 ;  /* 0x0000840016027836 */ /* 0x000fe20000000000 */
[----:B------:R-:W-:Y:S01]  /*11160*/  BSSY B6, `(.L_x_1349) ;  /* 0x000001b000067945 */ /* 0x000fe20003800000 */
[----:B------:R-:W-:Y:S03]  /*11170*/  BAR.SYNC.DEFER_BLOCKING 0x8, 0x200 ;  /* 0x0208000000007b1d */ /* 0x000fe60000010000 */
[----:B------:R-:W-:-:S02]  /*11180*/  LOP3.LUT P0, RZ, R2, 0x3ff, RZ, 0xc0, !PT ;  /* 0x000003ff02ff7812 */ /* 0x000fc4000780c0ff */
[----:B-----5:R-:W-:Y:S01]  /*11190*/  SHF.R.S32.HI R0, RZ, 0x1f, R4 ;  /* 0x0000001fff007819 */ /* 0x020fe20000011404 */
[----:B-1----:R-:W-:-:S04]  /*111a0*/  IMAD.WIDE.U32 R2, R4, UR4, RZ ;  /* 0x0000000404027c25 */ /* 0x002fc8000f8e00ff */
[----:B------:R-:W-:Y:S01]  /*111b0*/  IMAD R0, R0, UR4, RZ ;  /* 0x0000000400007c24 */ /* 0x000fe2000f8e02ff */
[----:B------:R1:W-:Y:S03]  /*111c0*/  STL.64 [R1+0x28], R2 ;  /* 0x0000280201007387 */ /* 0x0003e60000100a00 */
[----:B------:R-:W-:-:S04]  /*111d0*/  IMAD R0, R4, UR5, R0 ;  /* 0x0000000504007c24 */ /* 0x000fc8000f8e0200 */
[----:B------:R-:W-:-:S05]  /*111e0*/  IMAD.IADD R0, R3, 0x1, R0 ;  /* 0x0000000103007824 */ /* 0x000fca00078e0200 */
[----:B------:R1:W-:Y:S01]  /*111f0*/  STL [R1+0x24], R0 ;  /* 0x0000240001007387 */ /* 0x0003e20000100800 */
[----:B------:R-:W-:Y:S05]  /*11200*/  @!P0 BRA `(.L_x_1350) ;  /* 0x0000000000408947 */ /* 0x000fea0003800000 */
[----:B-1----:R-:W-:Y:S01]  /*11210*/  MOV R2, 0x0 ;  /* 0x0000000000027802 */ /* 0x002fe20000000f00 */
[----:B------:R-:W-:Y:S01]  /*11220*/  ULDC.64 UR6, c[0x4][0x88] ;  /* 0x0100220000067ab9 */ /* 0x000fe20000000a00 */
[----:B------:R-:W-:Y:S01]  /*11230*/  ULDC.64 UR8, c[0x4][0x90] ;  /* 0x0100240000087ab9 */ /* 0x000fe20000000a00 */
[----:B------:R-:W-:Y:S01]  /*11240*/  ULDC.64 UR4, c[0x4][0x20] ;  /* 0x0100080000047ab9 */ /* 0x000fe20000000a00 */
[----:B------:R-:W-:Y:S02]  /*11250*/  IMAD.U32 R4, RZ, RZ, UR6 ;  /* 0x00000006ff047e24 */ /* 0x000fe4000f8e00ff */
[----:B------:R-:W1:Y:S01]  /*11260*/  LDC.64 R2, c[0x4][R2] ;  /* 0x0100000002027b82 */ /* 0x000e620000000a00 */
[----:B0-----:R-:W-:Y:S02]  /*11270*/  IMAD.U32 R5, RZ, RZ, UR7 ;  /* 0x00000007ff057e24 */ /* 0x001fe4000f8e00ff */
        /* <DEDUP_REMOVED lines=8> */
[----:B-1----:R-:W-:Y:S05]  /*11300*/  CALL.ABS.NOINC R2 ;  /* 0x0000000002007343 */ /* 0x002fea0003c00000 */
.L_x_1350:
[----:B------:R-:W-:Y:S05]  /*11310*/  BSYNC B6 ;  /* 0x0000000000067941 */ /* 0x000fea0003800000 */
.L_x_1349:
[----:B------:R-:W2:Y:S01]  /*11320*/  LDL.LU R20, [R1+0x24] ;  /* 0x0000240001147983 */ /* 0x000ea20000300800 */
[----:B------:R-:W-:Y:S01]  /*11330*/  ULDC.64 UR4, c[0x0][0x2d8] ;  /* 0x0000b60000047ab9 */ /* 0x000fe20000000a00 */
[----:B------:R-:W3:Y:S01]  /*11340*/  LDC R4, c[0x0][0x448] ;  /* 0x00011200ff047b82 */ /* 0x000ee20000000800 */
[----:B------:R-:W-:Y:S01]  /*11350*/  ULDC.64 UR6, c[0x0][0x2c8] ;  /* 0x0000b20000067ab9 */ /* 0x000fe20000000a00 */
[----:B-1----:R-:W4:Y:S01]  /*11360*/  LDL.LU.64 R2, [R1+0x28] ;  /* 0x0000280001027983 */ /* 0x002f220000300a00 */
[----:B------:R-:W-:-:S03]  /*11370*/  ULDC.64 UR8, c[0x0][0x280] ;  /* 0x0000a00000087ab9 */ /* 0x000fc60000000a00 */
[----:B------:R-:W4:Y:S02]  /*11380*/  LDL R0, [R1] ;  /* 0x0000000001007983 */ /* 0x000f240000100800 */
[----:B------:R-:W1:Y:S01]  /*11390*/  LDC R10, c[0x0][0x448] ;  /* 0x00011200ff0a7b82 */ /* 0x000e620000000800 */
[----:B--2---:R-:W-:Y:S02]  /*113a0*/  IMAD.MOV.U32 R21, RZ, RZ, R20 ;  /* 0x000000ffff157224 */ /* 0x004fe400078e0014 */
[----:B------:R-:W2:Y:S01]  /*113b0*/  LDL R20, [R1+0x4] ;  /* 0x0000040001147983 */ /* 0x000ea20000100800 */
[----:B---3--:R-:W-:Y:S01]  /*113c0*/  ISETP.NE.AND P6, PT, R4, 0x1, PT ;  /* 0x000000010400780c */ /* 0x008fe20003fc5270 */
[----:B----4-:R-:W-:Y:S02]  /*113d0*/  IMAD.MOV.U32 R3, RZ, RZ, R21 ;  /* 0x000000ffff037224 */ /* 0x010fe400078e0015 */
[----:B------:R-:W3:Y:S01]  /*113e0*/  S2R R21, SR_TID.X ;  /* 0x0000000000157919 */ /* 0x000ee20000002100 */
[----:B------:R-:W-:Y:S01]  /*113f0*/  LOP3.LUT P5, RZ, R0, 0x10, RZ, 0xc0, !PT ;  /* 0x0000001000ff7812 */ /* 0x000fe200078ac0ff */
[----:B------:R-:W-:-:S08]  /*11400*/  IMAD.WIDE.U32 R2, R18, UR4, R2 ;  /* 0x0000000412027c25 */ /* 0x000fd0000f8e0002 */
[----:B------:R-:W4:Y:S01]  /*11410*/  @P6 LDC R4, c[0x0][0x450] ;  /* 0x00011400ff046b82 */ /* 0x000f220000000800 */
[----:B---3--:R-:W-:-:S05]  /*11420*/  IMAD.SHL.U32 R21, R21, 0x10, RZ ;  /* 0x0000001015157824 */ /* 0x008fca00078e00ff */
[----:B------:R-:W-:Y:S01]  /*11430*/  LOP3.LUT R21, R21, 0x70, RZ, 0xc0, !PT ;  /* 0x0000007015157812 */ /* 0x000fe200078ec0ff */
[----:B--2---:R-:W-:Y:S02]  /*11440*/  IMAD R0, R20, UR4, RZ ;  /* 0x0000000414007c24 */ /* 0x004fe4000f8e02ff */
[----:B------:R-:W2:Y:S02]  /*11450*/  S2R R20, SR_TID.X ;  /* 0x0000000000147919 */ /* 0x000ea40000002100 */
[----:B------:R-:W-:Y:S01]  /*11460*/  IMAD R0, R18, UR5, R0 ;  /* 0x0000000512007c24 */ /* 0x000fe2000f8e0200 */
[----:B------:R-:W-:-:S03]  /*11470*/  ULDC.64 UR4, c[0x0][0x2e0] ;  /* 0x0000b80000047ab9 */ /* 0x000fc60000000a00 */
[----:B------:R-:W-:Y:S01]  /*11480*/  IMAD.IADD R3, R3, 0x1, R0 ;  /* 0x0000000103037824 */ /* 0x000fe200078e0200 */
[----:B------:R-:W-:-:S04]  /*11490*/  SHF.R.S32.HI R0, RZ, 0x1f, R19 ;  /* 0x0000001fff007819 */ /* 0x000fc80000011413 */
[----:B------:R-:W-:-:S05]  /*114a0*/  SEL R0, R0, RZ, !P5 ;  /* 0x000000ff00007207 */ /* 0x000fca0006800000 */
[----:B0-----:R-:W-:Y:S01]  /*114b0*/  IMAD R5, R0, UR4, RZ ;  /* 0x0000000400057c24 */ /* 0x001fe2000f8e02ff */
[----:B------:R-:W-:-:S05]  /*114c0*/  SEL R0, R19, RZ, !P5 ;  /* 0x000000ff13007207 */ /* 0x000fca0006800000 */
[C---:B------:R-:W-:Y:S02]  /*114d0*/  IMAD R5, R0.reuse, UR5, R5 ;  /* 0x0000000500057c24 */ /* 0x040fe4000f8e0205 */
[----:B------:R-:W-:Y:S01]  /*114e0*/  IMAD.WIDE.U32 R2, R0, UR4, R2 ;  /* 0x0000000400027c25 */ /* 0x000fe2000f8e0002 */
[----:B------:R-:W-:Y:S01]  /*114f0*/  ULDC.64 UR4, c[0x0][0x2d0] ;  /* 0x0000b40000047ab9 */ /* 0x000fe20000000a00 */
[----:B------:R-:W0:Y:S02]  /*11500*/  @P6 LDC R0, c[0x0][0x44c] ;  /* 0x00011300ff006b82 */ /* 0x000e240000000800 */
[----:B------:R-:W-:Y:S01]  /*11510*/  IMAD.IADD R3, R3, 0x1, R5 ;  /* 0x0000000103037824 */ /* 0x000fe200078e0205 */
[----:B--2---:R-:W-:-:S04]  /*11520*/  LOP3.LUT R20, R20, 0x7f, RZ, 0xc0, !PT ;  /* 0x0000007f14147812 */ /* 0x004fc800078ec0ff */
[----:B------:R-:W-:-:S04]  /*11530*/  SHF.R.U32.HI R20, RZ, 0x3, R20 ;  /* 0x00000003ff147819 */ /* 0x000fc80000011614 */
[----:B------:R-:W-:-:S05]  /*11540*/  LOP3.LUT R20, R20, R21, RZ, 0xfc, !PT ;  /* 0x0000001514147212 */ /* 0x000fca00078efcff */
[----:B------:R-:W-:Y:S02]  /*11550*/  IMAD.IADD R8, R20, 0x1, R26 ;  /* 0x0000000114087824 */ /* 0x000fe400078e021a */
[----:B------:R2:W5:Y:S02]  /*11560*/  LDL R20, [R1+0x20] ;  /* 0x0000200001147983 */ /* 0x0005640000100800 */
[----:B------:R-:W-:Y:S02]  /*11570*/  IMAD.MOV.U32 R5, RZ, RZ, R8 ;  /* 0x000000ffff057224 */ /* 0x000fe400078e0008 */
[----:B0-----:R-:W-:Y:S01]  /*11580*/  @P6 IMAD.HI.U32 R0, R8, R0, RZ ;  /* 0x0000000008006227 */ /* 0x001fe200078e00ff */
[----:B------:R-:W0:Y:S04]  /*11590*/  S2R R21, SR_TID.X ;  /* 0x0000000000157919 */ /* 0x000e280000002100 */
[----:B----4-:R-:W-:-:S04]  /*115a0*/  @P6 SHF.R.U32.HI R5, RZ, R4, R0 ;  /* 0x00000004ff056219 */ /* 0x010fc80000011600 */
[----:B------:R-:W-:-:S05]  /*115b0*/  SHF.R.S32.HI R0, RZ, 0x1f, R5 ;  /* 0x0000001fff007819 */ /* 0x000fca0000011405 */
[----:B------:R-:W-:-:S04]  /*115c0*/  IMAD R0, R0, UR4, RZ ;  /* 0x0000000400007c24 */ /* 0x000fc8000f8e02ff */
[C---:B------:R-:W-:Y:S02]  /*115d0*/  IMAD R6, R5.reuse, UR5, R0 ;  /* 0x0000000505067c24 */ /* 0x040fe4000f8e0200 */
[----:B------:R-:W-:Y:S02]  /*115e0*/  IMAD.MOV R0, RZ, RZ, -R5 ;  /* 0x000000ffff007224 */ /* 0x000fe400078e0a05 */
[----:B------:R-:W-:-:S04]  /*115f0*/  IMAD.WIDE.U32 R4, R5, UR4, R2 ;  /* 0x0000000405047c25 */ /* 0x000fc8000f8e0002 */
[----:B-1----:R-:W-:Y:S02]  /*11600*/  IMAD R0, R10, R0, R8 ;  /* 0x000000000a007224 */ /* 0x002fe400078e0208 */
[----:B------:R-:W-:Y:S02]  /*11610*/  IMAD.IADD R5, R5, 0x1, R6 ;  /* 0x0000000105057824 */ /* 0x000fe400078e0206 */
[----:B------:R-:W-:Y:S01]  /*11620*/  VIADD R8, R8, 0x80 ;  /* 0x0000008008087836 */ /* 0x000fe20000000000 */
[----:B------:R-:W-:Y:S01]  /*11630*/  SHF.R.S32.HI R9, RZ, 0x1f, R0 ;  /* 0x0000001fff097819 */ /* 0x000fe20000011400 */
[----:B------:R-:W-:Y:S01]  /*11640*/  IMAD.WIDE.U32 R6, R0, UR6, R4 ;  /* 0x0000000600067c25 */ /* 0x000fe2000f8e0004 */
[----:B0-----:R-:W-:Y:S01]  /*11650*/  LOP3.LUT R21, R21, 0x7f, RZ, 0xc0, !PT ;  /* 0x0000007f15157812 */ /* 0x001fe200078ec0ff */
[----:B------:R-:W0:Y:S02]  /*11660*/  @P6 LDC R5, c[0x0][0x450] ;  /* 0x00011400ff056b82 */ /* 0x000e240000000800 */
[----:B------:R-:W-:Y:S01]  /*11670*/  IMAD R9, R9, UR6, RZ ;  /* 0x0000000609097c24 */ /* 0x000fe2000f8e02ff */
[----:B------:R-:W-:-:S02]  /*11680*/  LEA R4, P0, R6, UR8, 0x1 ;  /* 0x0000000806047c11 */ /* 0x000fc4000f8008ff */
[----:B------:R-:W-:Y:S01]  /*11690*/  SHF.R.U32.HI R21, RZ, 0x3, R21 ;  /* 0x00000003ff157819 */ /* 0x000fe20000011615 */
[----:B------:R-:W-:-:S04]  /*116a0*/  IMAD R0, R0, UR7, R9 ;  /* 0x0000000700007c24 */ /* 0x000fc8000f8e0209 */
[----:B------:R-:W-:-:S05]  /*116b0*/  IMAD.IADD R0, R7, 0x1, R0 ;  /* 0x0000000107007824 */ /* 0x000fca00078e0200 */
[----:B------:R-:W-:Y:S02]  /*116c0*/  LEA.HI.X R0, R6, UR9, R0, 0x1, P0 ;  /* 0x0000000906007c11 */ /* 0x000fe400080f0c00 */
[----:B------:R-:W1:Y:S02]  /*116d0*/  @P6 LDC R6, c[0x0][0x44c] ;  /* 0x00011300ff066b82 */ /* 0x000e640000000800 */
[----:B-1----:R-:W-:-:S04]  /*116e0*/  @P6 IMAD.HI.U32 R7, R8, R6, RZ ;  /* 0x0000000608076227 */ /* 0x002fc800078e00ff */
[----:B------:R-:W-:Y:S01]  /*116f0*/  IMAD.MOV.U32 R6, RZ, RZ, R8 ;  /* 0x000000ffff067224 */ /* 0x000fe200078e0008 */
[----:B0-----:R-:W-:-:S04]  /*11700*/  @P6 SHF.R.U32.HI R6, RZ, R5, R7 ;  /* 0x00000005ff066219 */ /* 0x001fc80000011607 */
[--C-:B------:R-:W-:Y:S01]  /*11710*/  SHF.R.S32.HI R7, RZ, 0x1f, R6.reuse ;  /* 0x0000001fff077819 */ /* 0x100fe20000011406 */
[----:B------:R-:W-:Y:S02]  /*11720*/  IMAD.MOV R5, RZ, RZ, -R6 ;  /* 0x000000ffff057224 */ /* 0x000fe400078e0a06 */
[----:B------:R-:W-:-:S04]  /*11730*/  IMAD.WIDE.U32 R2, R6, UR4, R2 ;  /* 0x0000000406027c25 */ /* 0x000fc8000f8e0002 */
[----:B------:R-:W-:Y:S02]  /*11740*/  IMAD R5, R10, R5, R8 ;  /* 0x000000050a057224 */ /* 0x000fe400078e0208 */
[----:B------:R-:W-:Y:S01]  /*11750*/  IMAD R7, R7, UR4, RZ ;  /* 0x0000000407077c24 */ /* 0x000fe2000f8e02ff */
[----:B------:R-:W-:Y:S02]  /*11760*/  ULDC UR4, c[0x0][0x2b8] ;  /* 0x0000ae0000047ab9 */ /* 0x000fe40000000800 */
[----:B------:R-:W-:Y:S01]  /*11770*/  ISETP.GE.AND P0, PT, R28, UR4, PT ;  /* 0x000000041c007c0c */ /* 0x000fe2000bf06270 */
[----:B------:R-:W-:Y:S01]  /*11780*/  IMAD R7, R6, UR5, R7 ;  /* 0x0000000506077c24 */ /* 0x000fe2000f8e0207 */
[----:B------:R-:W-:Y:S01]  /*11790*/  SHF.R.S32.HI R6, RZ, 0x1f, R5 ;  /* 0x0000001fff067819 */ /* 0x000fe20000011405 */
[----:B------:R-:W-:Y:S02]  /*117a0*/  UMOV UR4, 0xffffffff ;  /* 0xffffffff00047882 */ /* 0x000fe40000000000 */
[----:B------:R-:W-:-:S02]  /*117b0*/  IMAD.IADD R3, R3, 0x1, R7 ;  /* 0x0000000103037824 */ /* 0x000fc400078e0207 */
[----:B------:R-:W-:Y:S02]  /*117c0*/  IMAD R6, R6, UR6, RZ ;  /* 0x0000000606067c24 */ /* 0x000fe4000f8e02ff */
[----:B------:R-:W-:-:S04]  /*117d0*/  IMAD.WIDE.U32 R2, R5, UR6, R2 ;  /* 0x0000000605027c25 */ /* 0x000fc8000f8e0002 */
[----:B------:R-:W-:Y:S01]  /*117e0*/  IMAD R6, R5, UR7, R6 ;  /* 0x0000000705067c24 */ /* 0x000fe2000f8e0206 */
[----:B------:R-:W-:-:S03]  /*117f0*/  LEA R5, P1, R2, UR8, 0x1 ;  /* 0x0000000802057c11 */ /* 0x000fc6000f8208ff */
[----:B------:R-:W-:-:S05]  /*11800*/  IMAD.IADD R6, R3, 0x1, R6 ;  /* 0x0000000103067824 */ /* 0x000fca00078e0206 */
[----:B------:R-:W-:Y:S01]  /*11810*/  LEA.HI.X R2, R2, UR9, R6, 0x1, P1 ;  /* 0x0000000902027c11 */ /* 0x000fe200088f0c06 */
[----:B--2---:R-:W-:Y:S06]  /*11820*/  BRA.DIV UR4, `(.L_x_1351) ;  /* 0x0000003e04dc7947 */ /* 0x004fec000b800000 */
[----:B------:R-:W0:Y:S01]  /*11830*/  SHFL.IDX PT, R7, R4, RZ, 0x181f ;  /* 0x00181fff04077589 */ /* 0x000e2200000e0000 */
[----:B------:R-:W-:Y:S02]  /*11840*/  IMAD R3, R29, R10, RZ ;  /* 0x0000000a1d037224 */ /* 0x000fe400078e02ff */
[----:B------:R-:W-:Y:S01]  /*11850*/  IMAD.IADD R26, R21, 0x1, R26 ;  /* 0x00000001151a7824 */ /* 0x000fe200078e021a */
        /* <DEDUP_REMOVED lines=8> */
[----:B-----5:R0:W-:Y:S02]  /*118e0*/  @!P2 LDGSTS.E.BYPASS.LTC128B.128 [R20+0x8400], desc[UR52][R6.64], !P0 ;  /* 0x084000000614afae */ /* 0x0201e4000c101d74 */
        /* <DEDUP_REMOVED lines=66> */
[----:B------:R-:W0:Y:S11]  /*11d10*/  SHFL.IDX PT, R4, R5, RZ, 0x181f ;  /* 0x00181fff05047589 */ /* 0x000e3600000e0000 */
[----:B-1----:R-:W-:-:S05]  /*11d20*/  @!P2 LEA R6, P3, R28, R6, 0x1 ;  /* 0x000000061c06a211 */ /* 0x002fca00078608ff */
[----:B------:R-:W-:Y:S02]  /*11d30*/  @!P2 IMAD.X R7, RZ, RZ, R0, P3 ;  /* 0x000000ffff07a224 */ /* 0x000fe400018e0600 */
[----:B------:R-:W1:Y:S04]  /*11d40*/  SHFL.IDX PT, R0, R2, RZ, 0x181f ;  /* 0x00181fff02007589 */ /* 0x000e6800000e0000 */
[----:B------:R2:W-:Y:S01]  /*11d50*/  @!P2 LDGSTS.E.BYPASS.LTC128B.128 [R20+0xbc00], desc[UR52][R6.64], !P0 ;  /* 0x0bc000000614afae */ /* 0x0005e2000c101d74 */
[----:B0-----:R-:W-:-:S05]  /*11d60*/  @!P1 LEA R4, P3, R28, R4, 0x1 ;  /* 0x000000041c049211 */ /* 0x001fca00078608ff */
[----:B--2---:R-:W-:Y:S02]  /*11d70*/  @!P1 IMAD.MOV.U32 R6, RZ, RZ, R4 ;  /* 0x000000ffff069224 */ /* 0x004fe400078e0004 */
[----:B-1----:R-:W-:-:S04]  /*11d80*/  @!P1 IMAD.X R0, RZ, RZ, R0, P3 ;  /* 0x000000ffff009224 */ /* 0x002fc800018e0600 */
        /* <DEDUP_REMOVED lines=20> */
.L_x_1452:
        /* <DEDUP_REMOVED lines=10> */
.L_x_1352:
        /* <DEDUP_REMOVED lines=18> */
.L_x_1453:
[----:B------:R-:W-:Y:S05]  /*12090*/  BSYNC B0 ;  /* 0x0000000000007941 */ /* 0x000fea0003800000 */
.L_x_1353:
[----:B------:R-:W2:Y:S04]  /*120a0*/  LDL.LU R3, [R1+0x30] ;  /* 0x0000300001037983 */ /* 0x000ea80000300800 */
[----:B------:R-:W3:Y:S01]  /*120b0*/  LDL R2, [R1+0x14] ;  /* 0x0000140001027983 */ /* 0x000ee20000100800 */
[----:B------:R-:W-:Y:S01]  /*120c0*/  BSSY B0, `(.L_x_1355) ;  /* 0x0000108000007945 */ /* 0x000fe20003800000 */
[----:B--2---:R-:W-:-:S05]  /*120d0*/  VIADD R7, R3, 0xfffffffe ;  /* 0xfffffffe03077836 */ /* 0x004fca0000000000 */
[----:B---3--:R-:W-:-:S13]  /*120e0*/  ISETP.GE.AND P0, PT, R7, R2, PT ;  /* 0x000000020700720c */ /* 0x008fda0003f06270 */
[----:B------:R-:W-:Y:S05]  /*120f0*/  @!P0 BRA `(.L_x_1356) ;  /* 0x0000001000108947 */ /* 0x000fea0003800000 */
[----:B------:R-:W-:Y:S01]  /*12100*/  ULDC UR4, c[0x0][0x2f4] ;  /* 0x0000bd0000047ab9 */ /* 0x000fe20000000800 */
[----:B------:R-:W-:Y:S01]  /*12110*/  IMAD.MOV.U32 R6, RZ, RZ, R24 ;  /* 0x000000ffff067224 */ /* 0x000fe200078e0018 */
[----:B------:R-:W-:Y:S01]  /*12120*/  ISETP.GE.AND P1, PT, R28, UR4, PT ;  /* 0x000000041c007c0c */ /* 0x000fe2000bf26270 */
[----:B------:R-:W-:Y:S02]  /*12130*/  IMAD.MOV.U32 R20, RZ, RZ, R27 ;  /* 0x000000ffff147224 */ /* 0x000fe400078e001b */
[----:B------:R-:W-:-:S10]  /*12140*/  IMAD.MOV.U32 R29, RZ, RZ, R25 ;  /* 0x000000ffff1d7224 */ /* 0x000fd400078e0019 */
.L_x_1369:
[----:B------:R-:W2:Y:S01]  /*12150*/  LDL R9, [R1+0x18] ;  /* 0x0000180001097983 */ /* 0x000ea20000100800 */
[----:B------:R-:W1:Y:S03]  /*12160*/  LDC R3, c[0x0][0x430] ;  /* 0x00010c00ff037b82 */ /* 0x000e660000000800 */
[----:B------:R-:W3:Y:S04]  /*12170*/  LDL R8, [R1+0x1c] ;  /* 0x00001c0001087983 */ /* 0x000ee80000100800 */
[----:B------:R-:W4:Y:S01]  /*12180*/  LDL R5, [R1+0x8] ;  /* 0x0000080001057983 */ /* 0x000f220000100800 */
[----:B------:R-:W0:Y:S01]  /*12190*/  S2R R2, SR_TID.X ;  /* 0x0000000000027919 */ /* 0x000e220000002100 */
[----:B-1----:R-:W-:-:S13]  /*121a0*/  ISETP.NE.AND P0, PT, R3, 0x1, PT ;  /* 0x000000010300780c */ /* 0x002fda0003f05270 */
[----:B------:R-:W1:Y:S01]  /*121b0*/  @P0 LDC R4, c[0x0][0x434] ;  /* 0x00010d00ff040b82 */ /* 0x000e620000000800 */
[----:B0-----:R-:W-:-:S04]  /*121c0*/  LOP3.LUT R0, R2, 0x7f, RZ, 0xc0, !PT ;  /* 0x0000007f02007812 */ /* 0x001fc800078ec0ff */
[----:B------:R-:W-:-:S03]  /*121d0*/  SHF.R.U32.HI R3, RZ, 0x3, R0 ;  /* 0x00000003ff037819 */ /* 0x000fc60000011600 */
[----:B------:R-:W0:Y:S01]  /*121e0*/  @P0 LDC R0, c[0x0][0x438] ;  /* 0x00010e00ff000b82 */ /* 0x000e220000000800 */
[----:B------:R-:W-:Y:S02]  /*121f0*/  IMAD.SHL.U32 R2, R2, 0x10, RZ ;  /* 0x0000001002027824 */ /* 0x000fe400078e00ff */
[----:B------:R-:W-:-:S03]  /*12200*/  IMAD R3, R7, 0x80, R3 ;  /* 0x0000008007037824 */ /* 0x000fc600078e0203 */
[----:B------:R-:W-:Y:S01]  /*12210*/  LOP3.LUT R2, R2, 0x70, RZ, 0xc0, !PT ;  /* 0x0000007002027812 */ /* 0x000fe200078ec0ff */
[----:B------:R-:W-:Y:S05]  /*12220*/  YIELD ;  /* 0x0000000000007946 */ /* 0x000fea0003800000 */
[----:B------:R-:W-:Y:S01]  /*12230*/  ULDC UR4, c[0x0][0x430] ;  /* 0x00010c0000047ab9 */ /* 0x000fe20000000800 */
[----:B--2---:R-:W-:-:S05]  /*12240*/  IADD3 R3, R2, R3, R9 ;  /* 0x0000000302037210 */ /* 0x004fca0007ffe009 */
[----:B-1----:R-:W-:-:S04]  /*12250*/  @P0 IMAD.HI.U32 R4, R3, R4, RZ ;  /* 0x0000000403040227 */ /* 0x002fc800078e00ff */
[----:B------:R-:W-:Y:S01]  /*12260*/  IMAD.MOV.U32 R2, RZ, RZ, R3 ;  /* 0x000000ffff027224 */ /* 0x000fe200078e0003 */
[----:B0-----:R-:W-:-:S05]  /*12270*/  @P0 SHF.R.U32.HI R2, RZ, R0, R4 ;  /* 0x00000000ff020219 */ /* 0x001fca0000011604 */
[----:B------:R-:W-:-:S04]  /*12280*/  IMAD.MOV R0, RZ, RZ, -R2 ;  /* 0x000000ffff007224 */ /* 0x000fc800078e0a02 */
        /* <DEDUP_REMOVED lines=22> */
.L_x_1357:
[----:B------:R-:W-:Y:S01]  /*123f0*/  IMAD R5, R24, 0x8, R22 ;  /* 0x0000000818057824 */ /* 0x000fe200078e0216 */
[----:B------:R-:W-:Y:S01]  /*12400*/  SHF.L.U32 R2, R27, 0x1f, RZ ;  /* 0x0000001f1b027819 */ /* 0x000fe200000006ff */
[----:B------:R-:W-:Y:S03]  /*12410*/  BSSY B1, `(.L_x_1358) ;  /* 0x0000003000017945 */ /* 0x000fe60003800000 */
[----:B------:R-:W0:Y:S02]  /*12420*/  SYNCS.PHASECHK.TRANS64.TRYWAIT P0, [R5+URZ+0x16840], R2 ;  /* 0x01684002050075a7 */ /* 0x000e24000800017f */
[----:B0-----:R-:W-:Y:S05]  /*12430*/  @!P0 BRA `(.L_x_1359) ;  /* 0x0000004000d08947 */ /* 0x001fea0003800000 */
.L_x_1454:
[----:B------:R-:W-:Y:S05]  /*12440*/  BSYNC B1 ;  /* 0x0000000000017941 */ /* 0x000fea0003800000 */
.L_x_1358:
[----:B------:R-:W2:Y:S04]  /*12450*/  LDL R3, [R1] ;  /* 0x0000000001037983 */ /* 0x000ea80000100800 */
[----:B------:R-:W3:Y:S01]  /*12460*/  LDL R8, [R1+0x4] ;  /* 0x0000040001087983 */ /* 0x000ee20000100800 */
[----:B------:R-:W-:Y:S01]  /*12470*/  SHF.R.S32.HI R21, RZ, 0x1f, R0 ;  /* 0x0000001fff157819 */ /* 0x000fe20000011400 */
[----:B------:R-:W-:Y:S01]  /*12480*/  ULDC.64 UR4, c[0x0][0x300] ;  /* 0x0000c00000047ab9 */ /* 0x000fe20000000a00 */
[----:B------:R-:W1:Y:S03]  /*12490*/  S2R R9, SR_TID.X ;  /* 0x0000000000097919 */ /* 0x000e660000002100 */
[----:B------:R-:W-:-:S04]  /*124a0*/  IMAD R7, R21, UR4, RZ ;  /* 0x0000000415077c24 */ /* 0x000fc8000f8e02ff */
[C---:B------:R-:W-:Y:S02]  /*124b0*/  IMAD R7, R0.reuse, UR5, R7 ;  /* 0x0000000500077c24 */ /* 0x040fe4000f8e0207 */
[----:B-1----:R-:W-:Y:S01]  /*124c0*/  IMAD.SHL.U32 R11, R9, 0x8, RZ ;  /* 0x00000008090b7824 */ /* 0x002fe200078e00ff */
        /* <DEDUP_REMOVED lines=63> */
.L_x_1472:
        /* <DEDUP_REMOVED lines=8> */
.L_x_1361:
        /* <DEDUP_REMOVED lines=11> */
.L_x_1362:
[----:B------:R1:W-:Y:S01]  /*129f0*/  SYNCS.ARRIVE.TRANS64.A1T0 RZ, [R5+URZ+0x16830], RZ ;  /* 0x016830ff05ff79a7 */ /* 0x0003e2000810003f */
[----:B------:R-:W-:Y:S05]  /*12a00*/  @!P3 BRA `(.L_x_1363) ;  /* 0x000000000004b947 */ /* 0x000fea0003800000 */
[----:B------:R-:W-:Y:S01]  /*12a10*/  BPT.TRAP 0x1 ;  /* 0x000000040000795c */ /* 0x000fe20000300000 */
.L_x_1363:
[----:B------:R-:W-:Y:S01]  /*12a20*/  SHF.L.U32 R2, R20, 0x1f, RZ ;  /* 0x0000001f14027819 */ /* 0x000fe200000006ff */
[----:B-1----:R-:W-:Y:S01]  /*12a30*/  IMAD R5, R6, 0x8, R22 ;  /* 0x0000000806057824 */ /* 0x002fe200078e0216 */
[----:B------:R-:W-:Y:S03]  /*12a40*/  BSSY B1, `(.L_x_1364) ;  /* 0x0000003000017945 */ /* 0x000fe60003800000 */
[----:B------:R-:W1:Y:S02]  /*12a50*/  SYNCS.PHASECHK.TRANS64.TRYWAIT P0, [R5+URZ+0x16860], R2 ;  /* 0x01686002050075a7 */ /* 0x000e64000800017f */
[----:B-1----:R-:W-:Y:S05]  /*12a60*/  @!P0 BRA `(.L_x_1365) ;  /* 0x0000004400888947 */ /* 0x002fea0003800000 */
.L_x_1473:
[----:B------:R-:W-:Y:S05]  /*12a70*/  BSYNC B1 ;  /* 0x0000000000017941 */ /* 0x000fea0003800000 */
.L_x_1364:
[----:B------:R-:W2:Y:S01]  /*12a80*/  LDL R8, [R1+0x10] ;  /* 0x0000100001087983 */ /* 0x000ea20000100800 */
[----:B------:R-:W0:Y:S01]  /*12a90*/  S2R R11, SR_TID.X ;  /* 0x00000000000b7919 */ /* 0x000e220000002100 */
[----:B------:R-:W-:Y:S01]  /*12aa0*/  UMOV UR4, 0xffffffff ;  /* 0xffffffff00047882 */ /* 0x000fe20000000000 */
[C---:B0-----:R-:W-:Y:S01]  /*12ab0*/  IMAD.SHL.U32 R9, R11.reuse, 0x8, RZ ;  /* 0x000000080b097824 */ /* 0x041fe200078e00ff */
[C---:B------:R-:W-:Y:S01]  /*12ac0*/  LOP3.LUT R3, R11.reuse, 0x7f, RZ, 0xc0, !PT ;  /* 0x0000007f0b037812 */ /* 0x040fe200078ec0ff */
[----:B------:R-:W-:-:S03]  /*12ad0*/  IMAD.SHL.U32 R10, R11, 0x8, RZ ;  /* 0x000000080b0a7824 */ /* 0x000fc600078e00ff */
[----:B------:R-:W-:-:S04]  /*12ae0*/  LOP3.LUT R9, R9, 0x1f8, RZ, 0xc0, !PT ;  /* 0x000001f809097812 */ /* 0x000fc800078ec0ff */
        /* <DEDUP_REMOVED lines=53> */
.L_x_1491:
        /* <DEDUP_REMOVED lines=28> */
.L_x_1367:
[----:B------:R-:W-:Y:S02]  /*13000*/  PLOP3.LUT P2, PT, P2, P0, PT, 0xa2, 0x0 ;  /* 0x000000000000781c */ /* 0x000fe40001741472 */
[----:B------:R-:W-:-:S08]  /*13010*/  @P0 R2UR P2, UR4, R5 ;  /* 0x00000000050402ca */ /* 0x000fd00000040000 */
[----:B------:R-:W-:-:S05]  /*13020*/  @P0 PLOP3.LUT P0, PT, P2, PT, PT, 0x80, 0x0 ;  /* 0x000000000000081c */ /* 0x000fca000170f070 */
[----:B------:R-:W-:Y:S01]  /*13030*/  @!P2 SYNCS.ARRIVE.TRANS64.RED.A0T1 RZ, [UR4+0x16850], RZ ;  /* 0x016850ffffffa9a7 */ /* 0x000fe20008200404 */
[----:B------:R-:W-:Y:S07]  /*13040*/  @!P2 ARRIVES.LDGSTSBAR.64.TRANSCNT [UR4+0x16850] ;  /* 0x01685000ff00a9b0 */ /* 0x000fee0008000a84 */
[----:B------:R-:W-:Y:S05]  /*13050*/  @P0 BRA.U.ANY `(.L_x_1367) ;  /* 0xfffffffd00e80947 */ /* 0x000fea000393ffff */
[----:B------:R-:W-:Y:S01]  /*13060*/  NOP ;  /* 0x0000000000007918 */ /* 0x000fe20000000000 */
[----:B------:R-:W-:Y:S02]  /*13070*/  IMAD.U32 R2, RZ, RZ, UR37 ;  /* 0x00000025ff027e24 */ /* 0x000fe4000f8e00ff */
[----:B------:R-:W-:-:S03]  /*13080*/  IMAD.MOV.U32 R23, RZ, RZ, R0 ;  /* 0x000000ffff177224 */ /* 0x000fc600078e0000 */
[----:B------:R-:W-:-:S13]  /*13090*/  ISETP.NE.AND P3, PT, R2, 0x3, PT ;  /* 0x000000030200780c */ /* 0x000fda0003f65270 */
[----:B------:R-:W-:Y:S05]  /*130a0*/  @!P3 BRA `(.L_x_1368) ;  /* 0x000000000004b947 */ /* 0x000fea0003800000 */
[----:B------:R-:W-:Y:S01]  /*130b0*/  BPT.TRAP 0x1 ;  /* 0x000000040000795c */ /* 0x000fe20000300000 */
.L_x_1368:
[----:B------:R-:W2:Y:S01]  /*130c0*/  LDL R0, [R1+0x14] ;  /* 0x0000140001007983 */ /* 0x000ea20000100800 */
[----:B------:R1:W-:Y:S01]  /*130d0*/  SYNCS.ARRIVE.TRANS64.A1T0 RZ, [R5+URZ+0x16850], RZ ;  /* 0x016850ff05ff79a7 */ /* 0x0003e2000810003f */
[C---:B------:R-:W-:Y:S02]  /*130e0*/  VIADD R7, R25.reuse, 0xffffffff ;  /* 0xffffffff19077836 */ /* 0x040fe40000000000 */
[----:B------:R-:W-:Y:S02]  /*130f0*/  IMAD.MOV.U32 R6, RZ, RZ, R24 ;  /* 0x000000ffff067224 */ /* 0x000fe400078e0018 */
[----:B------:R-:W-:Y:S02]  /*13100*/  IMAD.MOV.U32 R20, RZ, RZ, R27 ;  /* 0x000000ffff147224 */ /* 0x000fe400078e001b */
[----:B------:R-:W-:Y:S01]  /*13110*/  IMAD.MOV.U32 R29, RZ, RZ, R25 ;  /* 0x000000ffff1d7224 */ /* 0x000fe200078e0019 */
[----:B--2---:R-:W-:-:S13]  /*13120*/  ISETP.GT.AND P0, PT, R25, R0, PT ;  /* 0x000000001900720c */ /* 0x004fda0003f04270 */
[----:B-1----:R-:W-:Y:S05]  /*13130*/  @P0 BRA `(.L_x_1369) ;  /* 0xfffffff000040947 */ /* 0x002fea000383ffff */
.L_x_1356:
[----:B------:R-:W-:Y:S05]  /*13140*/  BSYNC B0 ;  /* 0x0000000000007941 */ /* 0x000fea0003800000 */
.L_x_1355:
[----:B0-----:R-:W0:Y:S01]  /*13150*/  S2R R0, SR_TID.X ;  /* 0x0000000000007919 */ /* 0x001e220000002100 */
[----:B------:R-:W-:Y:S01]  /*13160*/  BSSY B0, `(.L_x_1370) ;  /* 0x0000010000007945 */ /* 0x000fe20003800000 */
        /* <DEDUP_REMOVED lines=14> */
[----:B0-----:R-:W-:-:S07]  /*13250*/  IADD3 R16, R0, UR38, R7 ;  /* 0x0000002600107c10 */ /* 0x001fce000fffe007 */
.L_x_1371:
[----:B------:R-:W-:Y:S05]  /*13260*/  BSYNC B0 ;  /* 0x0000000000007941 */ /* 0x000fea0003800000 */
.L_x_1370:
[----:B------:R-:W-:-:S05]  /*13270*/  IMAD.U32 R0, RZ, RZ, UR37 ;  /* 0x00000025ff007e24 */ /* 0x000fca000f8e00ff */
[----:B------:R-:W-:-:S13]  /*13280*/  ISETP.NE.AND P0, PT, R0, 0x3, PT ;  /* 0x000000030000780c */ /* 0x000fda0003f05270 */
[----:B------:R-:W-:Y:S05]  /*13290*/  @!P0 BRA `(.L_x_1372) ;  /* 0x0000000000048947 */ /* 0x000fea0003800000 */
[----:B------:R-:W-:Y:S01]  /*132a0*/  BPT.TRAP 0x1 ;  /* 0x000000040000795c */ /* 0x000fe20000300000 */
.L_x_1372:
[----:B------:R-:W2:Y:S01]  /*132b0*/  LDL.LU R2, [R1+0x10] ;  /* 0x0000100001027983 */ /* 0x000ea20000300800 */
[----:B------:R-:W-:Y:S01]  /*132c0*/  IMAD R0, R24, 0x8, R22 ;  /* 0x0000000818007824 */ /* 0x000fe200078e0216 */
[----:B------:R-:W-:Y:S01]  /*132d0*/  SHF.L.U32 R3, R27, 0x1f, RZ ;  /* 0x0000001f1b037819 */ /* 0x000fe200000006ff */
[----:B------:R-:W-:Y:S03]  /*132e0*/  BSSY B0, `(.L_x_1373) ;  /* 0x0000004000007945 */ /* 0x000fe60003800000 */
[----:B------:R-:W0:Y:S01]  /*132f0*/  SYNCS.PHASECHK.TRANS64.TRYWAIT P0, [R0+URZ+0x16860], R3 ;  /* 0x01686003000075a7 */ /* 0x000e22000800017f */
[----:B--2---:R-:W-:Y:S01]  /*13300*/  IMAD R6, R25, -0x80, R2 ;  /* 0xffffff8019067824 */ /* 0x004fe200078e0202 */
[----:B0-----:R-:W-:Y:S06]  /*13310*/  @!P0 BRA `(.L_x_1374) ;  /* 0x0000004400b88947 */ /* 0x001fec0003800000 */
.L_x_1492:
[----:B------:R-:W-:Y:S05]  /*13320*/  BSYNC B0 ;  /* 0x0000000000007941 */ /* 0x000fea0003800000 */
.L_x_1373:
[----:B------:R-:W1:Y:S01]  /*13330*/  S2R R7, SR_TID.X ;  /* 0x0000000000077919 */ /* 0x000e620000002100 */
[----:B------:R-:W-:Y:S02]  /*13340*/  ULDC UR4, c[0x0][0x2f4] ;  /* 0x0000bd0000047ab9 */ /* 0x000fe40000000800 */
[----:B------:R-:W-:Y:S01]  /*13350*/  ISETP.GE.AND P0, PT, R28, UR4, PT ;  /* 0x000000041c007c0c */ /* 0x000fe2000bf06270 */
[----:B------:R-:W-:Y:S01]  /*13360*/  UMOV UR4, 0xffffffff ;  /* 0xffffffff00047882 */ /* 0x000fe20000000000 */
        /* <DEDUP_REMOVED lines=31> */
[----:B------:R-:W2:Y:S03]  /*13560*/  SHFL.IDX PT, R10, R17, 0x4, 0x181f ;  /* 0x00981f00110a7f89 */ /* 0x000ea600000e0000 */
[----:B-----5:R-:W-:Y:S02]  /*13570*/  IMAD.X R3, RZ, RZ, R8, P2 ;  /* 0x000000ffff037224 */ /* 0x020fe400010e0608 */
[----:B------:R-:W3:Y:S04]  /*13580*/  SHFL.IDX PT, R8, R23, 0x4, 0x181f ;  /* 0x00981f0017087f89 */ /* 0x000ee800000e0000 */
        /* <DEDUP_REMOVED lines=22> */
.L_x_1510:
        /* <DEDUP_REMOVED lines=9> */
.L_x_1376:
        /* <DEDUP_REMOVED lines=11> */
.L_x_1377:
[----:B------:R-:W-:Y:S01]  /*13830*/  VIADD R24, R24, 0x1 ;  /* 0x0000000118187836 */ /* 0x000fe20000000000 */
[----:B------:R0:W-:Y:S04]  /*13840*/  SYNCS.ARRIVE.TRANS64.A1T0 RZ, [R0+URZ+0x16850], RZ ;  /* 0x016850ff00ff79a7 */ /* 0x0001e8000810003f */
[----:B------:R-:W-:-:S04]  /*13850*/  ISETP.NE.AND P0, PT, R24, 0x2, PT ;  /* 0x000000021800780c */ /* 0x000fc80003f05270 */
[----:B0-----:R-:W-:Y:S02]  /*13860*/  SEL R0, RZ, 0x1, P0 ;  /* 0x00000001ff007807 */ /* 0x001fe40000000000 */
[----:B------:R-:W-:Y:S02]  /*13870*/  SEL R24, R24, RZ, P0 ;  /* 0x000000ff18187207 */ /* 0x000fe40000000000 */
[----:B------:R-:W-:-:S07]  /*13880*/  LOP3.LUT R27, R27, R0, RZ, 0x3c, !PT ;  /* 0x000000001b1b7212 */ /* 0x000fce00078e3cff */
.L_x_1336:
[----:B------:R-:W-:Y:S05]  /*13890*/  BSYNC B7 ;  /* 0x0000000000077941 */ /* 0x000fea0003800000 */
.L_x_1334:
[----:B------:R-:W2:Y:S02]  /*138a0*/  LDL R0, [R1] ;  /* 0x0000000001007983 */ /* 0x000ea40000100800 */
[----:B--2---:R-:W-:-:S13]  /*138b0*/  LOP3.LUT P0, RZ, R0, 0x20, RZ, 0xc0, !PT ;  /* 0x0000002000ff7812 */ /* 0x004fda000780c0ff */
[----:B------:R-:W-:Y:S05]  /*138c0*/  @!P0 BRA `(.L_x_1378) ;  /* 0x0000000000248947 */ /* 0x000fea0003800000 */
[----:B------:R-:W-:Y:S05]  /*138d0*/  WARPSYNC.ALL ;  /* 0x0000000000007948 */ /* 0x000fea0003800000 */
[----:B------:R-:W1:Y:S08]  /*138e0*/  S2UR UR5, SR_CgaCtaId ;  /* 0x00000000000579c3 */ /* 0x000e700000008800 */
[----:B------:R-:W-:Y:S06]  /*138f0*/  BAR.SYNC.DEFER_BLOCKING 0x5, 0x200 ;  /* 0x0148000000007b1d */ /* 0x000fec0000010000 */
[----:B------:R-:W-:-:S02]  /*13900*/  UMOV UR4, 0x400 ;  /* 0x0000040000047882 */ /* 0x000fc40000000000 */
[----:B-1----:R-:W-:-:S06]  /*13910*/  ULEA UR4, UR5, UR4, 0x18 ;  /* 0x0000000405047291 */ /* 0x002fcc000f8ec03f */
[----:B------:R-:W-:-:S05]  /*13920*/  IMAD.U32 R22, RZ, RZ, UR4 ;  /* 0x00000004ff167e24 */ /* 0x000fca000f8e00ff */
[----:B------:R2:W3:Y:S01]  /*13930*/  LDS.128 R16, [R22+0x168d0] ;  /* 0x0168d00016107984 */ /* 0x0004e20000000c00 */
[----:B------:R-:W-:Y:S06]  /*13940*/  BAR.ARV 0x4, 0x200 ;  /* 0x0108000000007b1d */ /* 0x000fec0000002000 */
[----:B------:R-:W-:Y:S05]  /*13950*/  BRA `(.L_x_1379) ;  /* 0x0000000800cc7947 */ /* 0x000fea0003800000 */
.L_x_1378:
[----:B------:R-:W1:Y:S01]  /*13960*/  S2R R0, SR_TID.X ;  /* 0x0000000000007919 */ /* 0x000e620000002100 */
[----:B------:R-:W-:Y:S01]  /*13970*/  UMOV UR4, 0xffffffff ;  /* 0xffffffff00047882 */ /* 0x000fe20000000000 */
[----:B-1----:R-:W-:-:S04]  /*13980*/  LOP3.LUT R8, R0, 0x1f, RZ, 0xc0, !PT ;  /* 0x0000001f00087812 */ /* 0x002fc800078ec0ff */
[----:B------:R-:W-:Y:S01]  /*13990*/  ISETP.NE.AND P0, PT, R8, 0x1f, PT ;  /* 0x0000001f0800780c */ /* 0x000fe20003f05270 */
[----:B------:R-:W-:-:S12]  /*139a0*/  BRA.DIV UR4, `(.L_x_1380) ;  /* 0x0000004a04687947 */ /* 0x000fd8000b800000 */
[----:B------:R-:W-:Y:S01]  /*139b0*/  IMAD.IADD R5, R19, 0x1, R8 ;  /* 0x0000000113057824 */ /* 0x000fe200078e0208 */
[----:B------:R-:W-:-:S04]  /*139c0*/  ULDC UR4, c[0x0][0xc3c] ;  /* 0x00030f0000047ab9 */ /* 0x000fc80000000800 */
[----:B------:R-:W-:-:S13]  /*139d0*/  ISETP.GE.OR P1, PT, R5, UR4, !P0 ;  /* 0x0000000405007c0c */ /* 0x000fda000c726670 */
[----:B------:R-:W1:Y:S02]  /*139e0*/  @!P1 LDC.64 R2, c[0x0][0xc80] ;  /* 0x00032000ff029b82 */ /* 0x000e640000000a00 */
[----:B-1----:R-:W-:-:S06]  /*139f0*/  @!P1 IMAD.WIDE R2, R5, 0x4, R2 ;  /* 0x0000000405029825 */ /* 0x002fcc00078e0202 */
[----:B------:R-:W2:Y:S01]  /*13a00*/  @!P1 LDG.E R2, desc[UR52][R2.64] ;  /* 0x0000003402029981 */ /* 0x000ea2000c1e1900 */
[----:B------:R-:W-:Y:S01]  /*13a10*/  IMAD.MOV.U32 R17, RZ, RZ, RZ ;  /* 0x000000ffff117224 */ /* 0x000fe200078e00ff */
[C---:B------:R-:W-:Y:S02]  /*13a20*/  ISETP.GE.U32.AND P2, PT, R8.reuse, 0x2, PT ;  /* 0x000000020800780c */ /* 0x040fe40003f46070 */
[C---:B------:R-:W-:Y:S01]  /*13a30*/  ISETP.GE.U32.AND P3, PT, R8.reuse, 0x4, PT ;  /* 0x000000040800780c */ /* 0x040fe20003f66070 */
[----:B------:R-:W-:Y:S01]  /*13a40*/  SHFL.IDX PT, R0, R16, RZ, 0x1f ;  /* 0x00001fff10007589 */ /* 0x000fe200000e0000 */
[C---:B------:R-:W-:Y:S02]  /*13a50*/  ISETP.GE.U32.AND P4, PT, R8.reuse, 0x8, PT ;  /* 0x000000080800780c */ /* 0x040fe40003f86070 */
[C---:B------:R-:W-:Y:S01]  /*13a60*/  ISETP.GE.U32.AND P5, PT, R8.reuse, 0x10, PT ;  /* 0x000000100800780c */ /* 0x040fe20003fa6070 */
[----:B--2---:R-:W-:Y:S01]  /*13a70*/  @!P1 IMAD.MOV.U32 R17, RZ, RZ, R2 ;  /* 0x000000ffff119224 */ /* 0x004fe200078e0002 */
[----:B------:R-:W-:-:S04]  /*13a80*/  ISETP.NE.AND P1, PT, R8, RZ, PT ;  /* 0x000000ff0800720c */ /* 0x000fc80003f25270 */
[----:B------:R-:W1:Y:S02]  /*13a90*/  SHFL.UP PT, R14, R17, 0x1, RZ ;  /* 0x04200000110e7989 */ /* 0x000e6400000e00ff */
[----:B-1----:R-:W-:-:S05]  /*13aa0*/  SEL R4, R14, RZ, P1 ;  /* 0x000000ff0e047207 */ /* 0x002fca0000800000 */
[----:B------:R-:W-:-:S05]  /*13ab0*/  IMAD.IADD R4, R17, 0x1, R4 ;  /* 0x0000000111047824 */ /* 0x000fca00078e0204 */
[----:B------:R-:W1:Y:S02]  /*13ac0*/  SHFL.UP PT, R14, R4, 0x2, RZ ;  /* 0x04400000040e7989 */ /* 0x000e6400000e00ff */
[----:B-1----:R-:W-:-:S05]  /*13ad0*/  SEL R5, R14, RZ, P2 ;  /* 0x000000ff0e057207 */ /* 0x002fca0001000000 */
[----:B------:R-:W-:Y:S02]  /*13ae0*/  IMAD.IADD R6, R4, 0x1, R5 ;  /* 0x0000000104067824 */ /* 0x000fe400078e0205 */
[----:B------:R-:W-:Y:S04]  /*13af0*/  SHFL.IDX PT, R5, R16, 0x1, 0x1f ;  /* 0x00201f0010057f89 */ /* 0x000fe800000e0000 */
[----:B------:R-:W1:Y:S02]  /*13b00*/  SHFL.UP PT, R14, R6, 0x4, RZ ;  /* 0x04800000060e7989 */ /* 0x000e6400000e00ff */
[----:B-1----:R-:W-:-:S05]  /*13b10*/  SEL R3, R14, RZ, P3 ;  /* 0x000000ff0e037207 */ /* 0x002fca0001800000 */
[----:B------:R-:W-:-:S05]  /*13b20*/  IMAD.IADD R2, R6, 0x1, R3 ;  /* 0x0000000106027824 */ /* 0x000fca00078e0203 */
[----:B------:R-:W1:Y:S02]  /*13b30*/  SHFL.UP PT, R14, R2, 0x8, RZ ;  /* 0x05000000020e7989 */ /* 0x000e6400000e00ff */
[----:B-1----:R-:W-:-:S05]  /*13b40*/  SEL R3, R14, RZ, P4 ;  /* 0x000000ff0e037207 */ /* 0x002fca0002000000 */
[----:B------:R-:W-:-:S05]  /*13b50*/  IMAD.IADD R3, R2, 0x1, R3 ;  /* 0x0000000102037824 */ /* 0x000fca00078e0203 */
[----:B------:R-:W1:Y:S02]  /*13b60*/  SHFL.UP PT, R14, R3, 0x10, RZ ;  /* 0x06000000030e7989 */ /* 0x000e6400000e00ff */
[----:B-1----:R-:W-:-:S05]  /*13b70*/  SEL R14, R14, RZ, P5 ;  /* 0x000000ff0e0e7207 */ /* 0x002fca0002800000 */
[----:B------:R-:W-:-:S05]  /*13b80*/  IMAD.IADD R3, R3, 0x1, R14 ;  /* 0x0000000103037824 */ /* 0x000fca00078e020e */
[----:B------:R1:W2:Y:S02]  /*13b90*/  SHFL.IDX PT, R14, R3, 0x1f, 0x1f ;  /* 0x03e01f00030e7f89 */ /* 0x0002a400000e0000 */
.L_x_1520:
[----:B------:R-:W-:Y:S02]  /*13ba0*/  ULDC UR4, c[0x0][0xc38] ;  /* 0x00030e0000047ab9 */ /* 0x000fe40000000800 */
[----:B------:R-:W-:-:S04]  /*13bb0*/  IMAD.U32 R4, RZ, RZ, UR4 ;  /* 0x00000004ff047e24 */ /* 0x000fc8000f8e00ff */
[----:B--2---:R-:W-:-:S04]  /*13bc0*/  IMAD R14, R14, R4, RZ ;  /* 0x000000040e0e7224 */ /* 0x004fc800078e02ff */
[----:B------:R-:W-:-:S05]  /*13bd0*/  IMAD.IADD R5, R5, 0x1, R14 ;  /* 0x0000000105057824 */ /* 0x000fca00078e020e */
[----:B------:R-:W-:-:S13]  /*13be0*/  ISETP.GT.AND P6, PT, R5, R0, PT ;  /* 0x000000000500720c */ /* 0x000fda0003fc4270 */
[----:B------:R-:W-:Y:S05]  /*13bf0*/  @P6 BRA `(.L_x_1381) ;  /* 0x00000000009c6947 */ /* 0x000fea0003800000 */
.L_x_1386:
[----:B------:R-:W2:Y:S01]  /*13c00*/  LDC R2, c[0x0][0xc3c] ;  /* 0x00030f00ff027b82 */ /* 0x000ea20000000800 */
[----:B------:R-:W-:-:S05]  /*13c10*/  VIADD R19, R19, 0x1f ;  /* 0x0000001f13137836 */ /* 0x000fca0000000000 */
[----:B--2---:R-:W-:-:S13]  /*13c20*/  ISETP.GE.AND P6, PT, R19, R2, PT ;  /* 0x000000021300720c */ /* 0x004fda0003fc6270 */
[----:B------:R-:W-:Y:S05]  /*13c30*/  @P6 BRA `(.L_x_1382) ;  /* 0x0000000400d06947 */ /* 0x000fea0003800000 */
[----:B-1----:R-:W1:Y:S01]  /*13c40*/  S2R R3, SR_TID.X ;  /* 0x0000000000037919 */ /* 0x002e620000002100 */
[----:B------:R-:W-:Y:S01]  /*13c50*/  BSSY B0, `(.L_x_1383) ;  /* 0x0000009000007945 */ /* 0x000fe20003800000 */
[----:B------:R-:W-:Y:S01]  /*13c60*/  IMAD.MOV.U32 R17, RZ, RZ, RZ ;  /* 0x000000ffff117224 */ /* 0x000fe200078e00ff */
[----:B-1----:R-:W-:-:S05]  /*13c70*/  LOP3.LUT R3, R3, 0x1f, RZ, 0xc0, !PT ;  /* 0x0000001f03037812 */ /* 0x002fca00078ec0ff */
[----:B------:R-:W-:-:S05]  /*13c80*/  IMAD.IADD R7, R19, 0x1, R3 ;  /* 0x0000000113077824 */ /* 0x000fca00078e0203 */
[----:B------:R-:W-:-:S13]  /*13c90*/  ISETP.GE.OR P6, PT, R7, R2, !P0 ;  /* 0x000000020700720c */ /* 0x000fda00047c6670 */
[----:B------:R-:W-:Y:S05]  /*13ca0*/  @P6 BRA `(.L_x_1384) ;  /* 0x00000000000c6947 */ /* 0x000fea0003800000 */
[----:B------:R-:W1:Y:S02]  /*13cb0*/  LDC.64 R2, c[0x0][0xc80] ;  /* 0x00032000ff027b82 */ /* 0x000e640000000a00 */
[----:B-1----:R-:W-:-:S05]  /*13cc0*/  IMAD.WIDE R2, R7, 0x4, R2 ;  /* 0x0000000407027825 */ /* 0x002fca00078e0202 */
[----:B------:R1:W5:Y:S02]  /*13cd0*/  LDG.E R17, desc[UR52][R2.64] ;  /* 0x0000003402117981 */ /* 0x000364000c1e1900 */
.L_x_1384:
[----:B------:R-:W-:Y:S05]  /*13ce0*/  BSYNC B0 ;  /* 0x0000000000007941 */ /* 0x000fea0003800000 */
.L_x_1383:
[----:B------:R-:W-:-:S03]  /*13cf0*/  UMOV UR4, 0xffffffff ;  /* 0xffffffff00047882 */ /* 0x000fc60000000000 */
[----:B------:R-:W-:Y:S05]  /*13d00*/  BRA.DIV UR4, `(.L_x_1385) ;  /* 0x0000004a04b47947 */ /* 0x000fea000b800000 */
[----:B-----5:R-:W2:Y:S02]  /*13d10*/  SHFL.UP PT, R14, R17, 0x1, RZ ;  /* 0x04200000110e7989 */ /* 0x020ea400000e00ff */
[----:B--2---:R-:W-:-:S05]  /*13d20*/  SEL R14, R14, RZ, P1 ;  /* 0x000000ff0e0e7207 */ /* 0x004fca0000800000 */
[----:B------:R-:W-:-:S05]  /*13d30*/  IMAD.IADD R13, R17, 0x1, R14 ;  /* 0x00000001110d7824 */ /* 0x000fca00078e020e */
        /* <DEDUP_REMOVED lines=13> */
.L_x_1528:
[----:B------:R-:W-:Y:S02]  /*13e10*/  ULDC UR4, c[0x0][0xc38] ;  /* 0x00030e0000047ab9 */ /* 0x000fe40000000800 */
[----:B------:R-:W-:-:S04]  /*13e20*/  IMAD.U32 R4, RZ, RZ, UR4 ;  /* 0x00000004ff047e24 */ /* 0x000fc8000f8e00ff */
[----:B--2---:R-:W-:-:S04]  /*13e30*/  IMAD R14, R14, R4, RZ ;  /* 0x000000040e0e7224 */ /* 0x004fc800078e02ff */
[----:B------:R-:W-:-:S05]  /*13e40*/  IMAD.IADD R5, R14, 0x1, R5 ;  /* 0x000000010e057824 */ /* 0x000fca00078e0205 */
[----:B------:R-:W-:-:S13]  /*13e50*/  ISETP.GT.AND P6, PT, R5, R0, PT ;  /* 0x000000000500720c */ /* 0x000fda0003fc4270 */
[----:B------:R-:W-:Y:S05]  /*13e60*/  @!P6 BRA `(.L_x_1386) ;  /* 0xfffffffc0064e947 */ /* 0x000fea000383ffff */
.L_x_1381:
[----:B------:R-:W-:Y:S01]  /*13e70*/  IMAD.IADD R16, R5, 0x1, -R14 ;  /* 0x0000000105107824 */ /* 0x000fe200078e0a0e */
[----:B------:R-:W-:-:S03]  /*13e80*/  UMOV UR4, 0xffffffff ;  /* 0xffffffff00047882 */ /* 0x000fc60000000000 */
[----:B------:R-:W-:-:S05]  /*13e90*/  IMAD R5, R3, R4, R16 ;  /* 0x0000000403057224 */ /* 0x000fca00078e0210 */
[----:B------:R-:W-:Y:S01]  /*13ea0*/  ISETP.GT.AND P6, PT, R5, R0, PT ;  /* 0x000000000500720c */ /* 0x000fe20003fc4270 */
[----:B------:R-:W-:-:S12]  /*13eb0*/  BRA.DIV UR4, `(.L_x_1387) ;  /* 0x0000004e04047947 */ /* 0x000fd8000b800000 */
[----:B------:R-:W-:-:S04]  /*13ec0*/  VOTE.ANY R2, PT, !P6 ;  /* 0x0000000000027806 */ /* 0x000fc800070e0100 */
[----:B------:R-:W2:Y:S02]  /*13ed0*/  POPC R6, R2 ;  /* 0x0000000200067309 */ /* 0x000ea40000000000 */
[----:B--2---:R2:W3:Y:S02]  /*13ee0*/  SHFL.IDX PT, R17, R17, R6, 0x1f ;  /* 0x00001f0611117589 */ /* 0x0044e400000e0000 */
.L_x_1532:
[----:B------:R-:W-:Y:S01]  /*13ef0*/  ISETP.NE.AND P0, PT, R2, RZ, PT ;  /* 0x000000ff0200720c */ /* 0x000fe20003f05270 */
[----:B------:R-:W-:-:S12]  /*13f00*/  IMAD.MOV.U32 R14, RZ, RZ, RZ ;  /* 0x000000ffff0e7224 */ /* 0x000fd800078e00ff */
[----:B------:R-:W-:Y:S05]  /*13f10*/  @!P0 BRA `(.L_x_1388) ;  /* 0x0000000000108947 */ /* 0x000fea0003800000 */
[----:B------:R-:W-:Y:S01]  /*13f20*/  UMOV UR4, 0xffffffff ;  /* 0xffffffff00047882 */ /* 0x000fe20000000000 */
[----:B------:R-:W-:Y:S02]  /*13f30*/  VIADD R12, R6, 0xffffffff ;  /* 0xffffffff060c7836 */ /* 0x000fe40000000000 */
[----:B------:R-:W-:Y:S05]  /*13f40*/  BRA.DIV UR4, `(.L_x_1389) ;  /* 0x0000004e04287947 */ /* 0x000fea000b800000 */
[----:B------:R4:W0:Y:S02]  /*13f50*/  SHFL.IDX PT, R14, R3, R12, 0x1f ;  /* 0x00001f0c030e7589 */ /* 0x00082400000e0000 */
.L_x_1388:
[----:B-1--4-:R-:W1:Y:S01]  /*13f60*/  LDC.64 R2, c[0x0][0xc90] ;  /* 0x00032400ff027b82 */ /* 0x012e620000000a00 */
[----:B------:R-:W-:-:S04]  /*13f70*/  IMAD.IADD R19, R6, 0x1, R19 ;  /* 0x0000000106137824 */ /* 0x000fc800078e0213 */
[----:B-1----:R-:W-:-:S05]  /*13f80*/  IMAD.WIDE R2, R19, 0x4, R2 ;  /* 0x0000000413027825 */ /* 0x002fca00078e0202 */
[----:B--2---:R1:W3:Y:S01]  /*13f90*/  LDG.E R6, desc[UR52][R2.64] ;  /* 0x0000003402067981 */ /* 0x0042e2000c1e1900 */
[----:B0-----:R-:W-:-:S04]  /*13fa0*/  IMAD R16, R14, R4, R16 ;  /* 0x000000040e107224 */ /* 0x001fc800078e0210 */
[----:B------:R-:W-:Y:S02]  /*13fb0*/  IMAD.IADD R0, R0, 0x1, -R16 ;  /* 0x0000000100007824 */ /* 0x000fe400078e0a10 */
[----:B-1----:R-:W-:Y:S02]  /*13fc0*/  IMAD.MOV.U32 R2, RZ, RZ, RZ ;  /* 0x000000ffff027224 */ /* 0x002fe400078e00ff */
[----:B---3--:R-:W-:-:S05]  /*13fd0*/  IMAD R5, R17, R6, RZ ;  /* 0x0000000611057224 */ /* 0x008fca00078e02ff */
[----:B------:R-:W-:-:S04]  /*13fe0*/  IABS R7, R5 ;  /* 0x0000000500077213 */ /* 0x000fc80000000000 */
[----:B------:R-:W0:Y:S08]  /*13ff0*/  I2F.RP R8, R7 ;  /* 0x0000000700087306 */ /* 0x000e300000209400 */
[----:B0-----:R-:W0:Y:S02]  /*14000*/  MUFU.RCP R8, R8 ;  /* 0x0000000800087308 */ /* 0x001e240000001000 */
[----:B0-----:R-:W-:Y:S01]  /*14010*/  VIADD R9, R8, 0xffffffe ;  /* 0x0ffffffe08097836 */ /* 0x001fe20000000000 */
[----:B------:R-:W-:-:S05]  /*14020*/  IABS R8, R5 ;  /* 0x0000000500087213 */ /* 0x000fca0000000000 */
[----:B------:R-:W0:Y:S01]  /*14030*/  F2I.FTZ.U32.TRUNC.NTZ R3, R9 ;  /* 0x0000000900037305 */ /* 0x000e22000021f000 */
[----:B------:R-:W-:Y:S02]  /*14040*/  IMAD.MOV R8, RZ, RZ, -R8 ;  /* 0x000000ffff087224 */ /* 0x000fe400078e0a08 */
[----:B0-----:R-:W-:-:S04]  /*14050*/  IMAD.MOV R10, RZ, RZ, -R3 ;  /* 0x000000ffff0a7224 */ /* 0x001fc800078e0a03 */
[----:B------:R-:W-:-:S04]  /*14060*/  IMAD R11, R10, R7, RZ ;  /* 0x000000070a0b7224 */ /* 0x000fc800078e02ff */
[----:B------:R-:W-:Y:S01]  /*14070*/  IMAD.HI.U32 R2, R3, R11, R2 ;  /* 0x0000000b03027227 */ /* 0x000fe200078e0002 */
[----:B------:R-:W-:-:S05]  /*14080*/  IABS R3, R0 ;  /* 0x0000000000037213 */ /* 0x000fca0000000000 */
        /* <DEDUP_REMOVED lines=15> */
[----:B------:R-:W-:-:S03]  /*14180*/  IMAD R0, R5, R9, R0 ;  /* 0x0000000905007224 */ /* 0x000fc600078e0200 */
[----:B------:R-:W-:-:S04]  /*14190*/  VIADDMNMX R4, R3, R4, R6, PT ;  /* 0x0000000403047246 */ /* 0x000fc80003800106 */
[----:B------:R-:W-:-:S04]  /*141a0*/  IABS R6, R4 ;  /* 0x0000000400067213 */ /* 0x000fc80000000000 */
[----:B------:R-:W0:Y:S08]  /*141b0*/  I2F.RP R8, R6 ;  /* 0x0000000600087306 */ /* 0x000e300000209400 */
[----:B0-----:R-:W0:Y:S02]  /*141c0*/  MUFU.RCP R8, R8 ;  /* 0x0000000800087308 */ /* 0x001e240000001000 */
[----:B0-----:R-:W-:Y:S01]  /*141d0*/  VIADD R2, R8, 0xffffffe ;  /* 0x0ffffffe08027836 */ /* 0x001fe20000000000 */
[----:B------:R-:W-:-:S05]  /*141e0*/  IABS R8, R0 ;  /* 0x0000000000087213 */ /* 0x000fca0000000000 */
[----:B------:R0:W1:Y:S02]  /*141f0*/  F2I.FTZ.U32.TRUNC.NTZ R3, R2 ;  /* 0x0000000200037305 */ /* 0x000064000021f000 */
[----:B0-----:R-:W-:Y:S02]  /*14200*/  IMAD.MOV.U32 R2, RZ, RZ, RZ ;  /* 0x000000ffff027224 */ /* 0x001fe400078e00ff */
[----:B-1----:R-:W-:-:S04]  /*14210*/  IMAD.MOV R5, RZ, RZ, -R3 ;  /* 0x000000ffff057224 */ /* 0x002fc800078e0a03 */
[----:B------:R-:W-:-:S04]  /*14220*/  IMAD R5, R5, R6, RZ ;  /* 0x0000000605057224 */ /* 0x000fc800078e02ff */
[----:B------:R-:W-:Y:S01]  /*14230*/  IMAD.HI.U32 R3, R3, R5, R2 ;  /* 0x0000000503037227 */ /* 0x000fe200078e0002 */
[-C--:B------:R-:W-:Y:S02]  /*14240*/  IABS R5, R4.reuse ;  /* 0x0000000400057213 */ /* 0x080fe40000000000 */
[C---:B------:R-:W-:Y:S01]  /*14250*/  LOP3.LUT R2, R0.reuse, R4, RZ, 0x3c, !PT ;  /* 0x0000000400027212 */ /* 0x040fe200078e3cff */
[----:B------:R-:W-:Y:S02]  /*14260*/  IMAD.IADD R0, R0, 0x1, R7 ;  /* 0x0000000100007824 */ /* 0x000fe400078e0207 */
[----:B------:R-:W-:Y:S01]  /*14270*/  IMAD.MOV R5, RZ, RZ, -R5 ;  /* 0x000000ffff057224 */ /* 0x000fe200078e0a05 */
[----:B------:R-:W-:Y:S01]  /*14280*/  ISETP.GE.AND P2, PT, R2, RZ, PT ;  /* 0x000000ff0200720c */ /* 0x000fe20003f46270 */
[----:B------:R-:W-:-:S04]  /*14290*/  IMAD.HI.U32 R3, R3, R8, RZ ;  /* 0x0000000803037227 */ /* 0x000fc800078e00ff */
[----:B------:R-:W-:-:S05]  /*142a0*/  IMAD R5, R3, R5, R8 ;  /* 0x0000000503057224 */ /* 0x000fca00078e0208 */
[----:B------:R-:W-:-:S13]  /*142b0*/  ISETP.GT.U32.AND P1, PT, R6, R5, PT ;  /* 0x000000050600720c */ /* 0x000fda0003f24070 */
[----:B------:R-:W-:Y:S02]  /*142c0*/  @!P1 IMAD.IADD R5, R5, 0x1, -R6 ;  /* 0x0000000105059824 */ /* 0x000fe400078e0a06 */
[----:B------:R-:W-:Y:S01]  /*142d0*/  @!P1 VIADD R3, R3, 0x1 ;  /* 0x0000000103039836 */ /* 0x000fe20000000000 */
[----:B------:R-:W-:Y:S02]  /*142e0*/  ISETP.NE.AND P1, PT, R4, RZ, PT ;  /* 0x000000ff0400720c */ /* 0x000fe40003f25270 */
[----:B------:R-:W-:-:S13]  /*142f0*/  ISETP.GE.U32.AND P0, PT, R5, R6, PT ;  /* 0x000000060500720c */ /* 0x000fda0003f06070 */
[----:B------:R-:W-:-:S04]  /*14300*/  @P0 VIADD R3, R3, 0x1 ;  /* 0x0000000103030836 */ /* 0x000fc80000000000 */
[----:B------:R-:W-:Y:S01]  /*14310*/  @!P2 IMAD.MOV R3, RZ, RZ, -R3 ;  /* 0x000000ffff03a224 */ /* 0x000fe200078e0a03 */
[----:B------:R-:W-:Y:S01]  /*14320*/  @!P1 LOP3.LUT R3, RZ, R4, RZ, 0x33, !PT ;  /* 0x00000004ff039212 */ /* 0x000fe200078e33ff */
[----:B------:R-:W-:-:S04]  /*14330*/  IMAD.MOV R4, RZ, RZ, -R4 ;  /* 0x000000ffff047224 */ /* 0x000fc800078e0a04 */
[----:B------:R-:W-:Y:S01]  /*14340*/  IMAD R18, R3, R4, R0 ;  /* 0x0000000403127224 */ /* 0x000fe200078e0200 */
[----:B------:R-:W-:-:S05]  /*14350*/  LOP3.LUT R0, RZ, R3, RZ, 0x33, !PT ;  /* 0x00000003ff007212 */ /* 0x000fca00078e33ff */
[----:B------:R-:W-:Y:S01]  /*14360*/  IMAD.IADD R17, R17, 0x1, R0 ;  /* 0x0000000111117824 */ /* 0x000fe200078e0200 */
[----:B------:R-:W-:Y:S06]  /*14370*/  BRA `(.L_x_1390) ;  /* 0x00000000001c7947 */ /* 0x000fec0003800000 */
.L_x_1382:
[----:B------:R-:W-:Y:S01]  /*14380*/  UMOV UR4, URZ ;  /* 0x0000003f00047c82 */ /* 0x000fe20008000000 */
[----:B------:R-:W-:Y:S01]  /*14390*/  UMOV UR5, URZ ;  /* 0x0000003f00057c82 */ /* 0x000fe20008000000 */
[----:B------:R-:W-:Y:S01]  /*143a0*/  ULDC UR6, c[0x0][0xc3c] ;  /* 0x00030f0000067ab9 */ /* 0x000fe20000000800 */
[----:B------:R-:W-:Y:S02]  /*143b0*/  IMAD.MOV.U32 R16, RZ, RZ, R0 ;  /* 0x000000ffff107224 */ /* 0x000fe400078e0000 */
[----:B------:R-:W-:Y:S02]  /*143c0*/  IMAD.U32 R17, RZ, RZ, UR4 ;  /* 0x00000004ff117e24 */ /* 0x000fe4000f8e00ff */
[----:B------:R-:W-:Y:S02]  /*143d0*/  IMAD.U32 R18, RZ, RZ, UR5 ;  /* 0x00000005ff127e24 */ /* 0x000fe4000f8e00ff */
[----:B------:R-:W-:-:S07]  /*143e0*/  IMAD.U32 R19, RZ, RZ, UR6 ;  /* 0x00000006ff137e24 */ /* 0x000fce000f8e00ff */
.L_x_1390:
[----:B------:R-:W2:Y:S01]  /*143f0*/  S2R R0, SR_TID.X ;  /* 0x0000000000007919 */ /* 0x000ea20000002100 */
[----:B------:R-:W-:Y:S05]  /*14400*/  WARPSYNC.ALL ;  /* 0x0000000000007948 */ /* 0x000fea0003800000 */
[----:B------:R-:W-:Y:S01]  /*14410*/  BAR.SYNC.DEFER_BLOCKING 0x4, 0x200 ;  /* 0x0108000000007b1d */ /* 0x000fe20000010000 */
[----:B--2---:R-:W-:-:S04]  /*14420*/  LOP3.LUT R0, R0, 0x1f, RZ, 0xc0, !PT ;  /* 0x0000001f00007812 */ /* 0x004fc800078ec0ff */
[----:B------:R-:W-:-:S13]  /*14430*/  ISETP.NE.AND P0, PT, R0, RZ, PT ;  /* 0x000000ff0000720c */ /* 0x000fda0003f05270 */
[----:B-1----:R-:W1:Y:S01]  /*14440*/  @!P0 S2R R3, SR_CgaCtaId ;  /* 0x0000000000038919 */ /* 0x002e620000008800 */
[----:B------:R-:W-:-:S04]  /*14450*/  @!P0 MOV R0, 0x400 ;  /* 0x0000040000008802 */ /* 0x000fc80000000f00 */
[----:B-1----:R-:W-:-:S05]  /*14460*/  @!P0 LEA R22, R3, R0, 0x18 ;  /* 0x0000000003168211 */ /* 0x002fca00078ec0ff */
[----:B------:R1:W-:Y:S01]  /*14470*/  @!P0 STS.128 [R22+0x168d0], R16 ;  /* 0x0168d01016008388 */ /* 0x0003e20000000c00 */
[----:B------:R-:W-:Y:S06]  /*14480*/  BAR.ARV 0x5, 0x200 ;  /* 0x0148000000007b1d */ /* 0x000fec0000002000 */
.L_x_1379:
[----:B------:R-:W-:Y:S02]  /*14490*/  ULDC UR4, c[0x0][0xc3c] ;  /* 0x00030f0000047ab9 */ /* 0x000fe40000000800 */
[----:B---3--:R-:W-:-:S13]  /*144a0*/  ISETP.GE.AND P0, PT, R19, UR4, PT ;  /* 0x0000000413007c0c */ /* 0x008fda000bf06270 */
[----:B------:R-:W-:Y:S05]  /*144b0*/  @!P0 BRA `(.L_x_1391) ;  /* 0xffffffb000588947 */ /* 0x000fea000383ffff */
[----:B------:R-:W-:Y:S05]  /*144c0*/  BSYNC B8 ;  /* 0x0000000000087941 */ /* 0x000fea0003800000 */
.L_x_1322:
[----:B0-----:R-:W3:Y:S01]  /*144d0*/  LDL.LU R0, [R1+0x34] ;  /* 0x0000340001007983 */ /* 0x001ee20000300800 */
[----:B------:R-:W-:Y:S01]  /*144e0*/  BSSY B0, `(.L_x_1392) ;  /* 0x000000b000007945 */ /* 0x000fe20003800000 */
[----:B------:R-:W0:Y:S01]  /*144f0*/  S2R R5, SR_CgaCtaId ;  /* 0x0000000000057919 */ /* 0x000e220000008800 */
[----:B---3--:R-:W-:-:S05]  /*14500*/  VIADD R0, R0, 0x1 ;  /* 0x0000000100007836 */ /* 0x008fca0000000000 */
[----:B------:R-:W-:-:S04]  /*14510*/  LEA.HI R2, R0, R0, RZ, 0x1 ;  /* 0x0000000000027211 */ /* 0x000fc800078f08ff */
[----:B------:R-:W-:Y:S02]  /*14520*/  LOP3.LUT R3, R2, 0xfffffffe, RZ, 0xc0, !PT ;  /* 0xfffffffe02037812 */ /* 0x000fe400078ec0ff */
[----:B------:R-:W-:-:S03]  /*14530*/  MOV R2, 0x400 ;  /* 0x0000040000027802 */ /* 0x000fc60000000f00 */
[----:B------:R-:W-:Y:S01]  /*14540*/  IMAD.IADD R0, R0, 0x1, -R3 ;  /* 0x0000000100007824 */ /* 0x000fe200078e0a03 */
[----:B0-----:R-:W-:-:S04]  /*14550*/  LEA R5, R5, R2, 0x18 ;  /* 0x0000000205057211 */ /* 0x001fc800078ec0ff */
[----:B------:R-:W-:-:S04]  /*14560*/  SHF.L.U32 R0, R0, 0x1f, RZ ;  /* 0x0000001f00007819 */ /* 0x000fc800000006ff */
[----:B------:R-:W0:Y:S02]  /*14570*/  SYNCS.PHASECHK.TRANS64.TRYWAIT P0, [R5+URZ+0x16820], R0 ;  /* 0x01682000050075a7 */ /* 0x000e24000800017f */
[----:B0-----:R-:W-:Y:S05]  /*14580*/  @!P0 BRA `(.L_x_1393) ;  /* 0x0000004400bc8947 */ /* 0x001fea0003800000 */
.L_x_1535:
[----:B------:R-:W-:Y:S05]  /*14590*/  BSYNC B0 ;  /* 0x0000000000007941 */ /* 0x000fea0003800000 */
.L_x_1392:
[----:B------:R-:W-:-:S03]  /*145a0*/  UMOV UR4, 0xffffffff ;  /* 0xffffffff00047882 */ /* 0x000fc60000000000 */
[----:B------:R-:W-:Y:S05]  /*145b0*/  BRA.DIV UR4, `(.L_x_1394) ;  /* 0x0000004604c47947 */ /* 0x000fea000b800000 */
[----:B0-----:R-:W0:Y:S02]  /*145c0*/  S2R R0, SR_TID.X ;  /* 0x0000000000007919 */ /* 0x001e240000002100 */
[----:B0-----:R-:W-:-:S04]  /*145d0*/  SHF.R.U32.HI R0, RZ, 0x5, R0 ;  /* 0x00000005ff007819 */ /* 0x001fc80000011600 */
[----:B------:R-:W-:-:S05]  /*145e0*/  LOP3.LUT R0, R0, 0x3, RZ, 0xc0, !PT ;  /* 0x0000000300007812 */ /* 0x000fca00078ec0ff */
[----:B------:R0:W3:Y:S02]  /*145f0*/  SHFL.IDX PT, R14, R0, RZ, 0x1f ;  /* 0x00001fff000e7589 */ /* 0x0000e400000e0000 */
.L_x_1538:
[----:B---3--:R-:W-:Y:S01]  /*14600*/  ISETP.NE.AND P0, PT, R14, RZ, PT ;  /* 0x000000ff0e00720c */ /* 0x008fe20003f05270 */
[----:B------:R-:W-:-:S12]  /*14610*/  BSSY B0, `(.L_x_1395) ;  /* 0x0000024000007945 */ /* 0x000fd80003800000 */
[----:B------:R-:W-:Y:S05]  /*14620*/  @P0 BRA `(.L_x_1396) ;  /* 0x0000000000880947 */ /* 0x000fea0003800000 */
[----:B------:R-:W-:-:S03]  /*14630*/  UMOV UR4, 0xffffffff ;  /* 0xffffffff00047882 */ /* 0x000fc60000000000 */
[----:B------:R-:W-:Y:S05]  /*14640*/  BRA.DIV UR4, `(.L_x_1397) ;  /* 0x0000004604d47947 */ /* 0x000fea000b800000 */
[----:B------:R-:W-:-:S13]  /*14650*/  ELECT P6, URZ, PT ;  /* 0x00000000003f782f */ /* 0x000fda00038c0000 */
.L_x_1541:
[----:B------:R-:W-:Y:S05]  /*14660*/  @!P6 BRA `(.L_x_1396) ;  /* 0x000000000078e947 */ /* 0x000fea0003800000 */
[----:B------:R-:W-:-:S06]  /*14670*/  ULOP3.LUT UR4, UR36, 0x2, URZ, 0xfc, !UPT ;  /* 0x0000000224047892 */ /* 0x000fcc000f8efc3f */
[----:B0-----:R-:W-:-:S05]  /*14680*/  IMAD.U32 R0, RZ, RZ, UR4 ;  /* 0x00000004ff007e24 */ /* 0x001fca000f8e00ff */
[----:B------:R-:W-:-:S13]  /*14690*/  ISETP.NE.AND P0, PT, R0, 0x3, PT ;  /* 0x000000030000780c */ /* 0x000fda0003f05270 */
[----:B------:R-:W-:Y:S05]  /*146a0*/  @!P0 BRA `(.L_x_1398) ;  /* 0x0000000000048947 */ /* 0x000fea0003800000 */
[----:B------:R-:W-:Y:S01]  /*146b0*/  BPT.TRAP 0x1 ;  /* 0x000000040000795c */ /* 0x000fe20000300000 */
.L_x_1398:
[C---:B------:R-:W-:Y:S01]  /*146c0*/  IMAD R3, R24.reuse, 0x8, R5 ;  /* 0x0000000818037824 */ /* 0x040fe200078e0205 */
[----:B------:R-:W-:Y:S01]  /*146d0*/  SHF.L.U32 R2, R27, 0x1f, RZ ;  /* 0x0000001f1b027819 */ /* 0x000fe200000006ff */
[----:B------:R-:W-:-:S03]  /*146e0*/  VIADD R24, R24, 0x1 ;  /* 0x0000000118187836 */ /* 0x000fc60000000000 */
[----:B------:R-:W0:Y:S02]  /*146f0*/  SYNCS.PHASECHK.TRANS64.TRYWAIT P1, [R3+URZ+0x16840], R2 ;  /* 0x01684002030075a7 */ /* 0x000e24000802017f */
[----:B------:R-:W-:-:S04]  /*14700*/  ISETP.NE.AND P2, PT, R24, 0x2, PT ;  /* 0x000000021800780c */ /* 0x000fc80003f45270 */
[----:B------:R-:W-:Y:S01]  /*14710*/  SEL R0, RZ, 0x1, P2 ;  /* 0x00000001ff007807 */ /* 0x000fe20001000000 */
[----:B0-----:R-:W-:Y:S08]  /*14720*/  @!P1 BRA `(.L_x_1399) ;  /* 0x0000004400bc9947 */ /* 0x001ff00003800000 */
.L_x_1542:
[----:B------:R-:W-:Y:S02]  /*14730*/  SEL R24, R24, RZ, P2 ;  /* 0x000000ff18187207 */ /* 0x000fe40001000000 */
[----:B------:R-:W-:Y:S01]  /*14740*/  LOP3.LUT R0, R27, R0, RZ, 0x3c, !PT ;  /* 0x000000001b007212 */ /* 0x000fe200078e3cff */
[----:B------:R-:W-:Y:S06]  /*14750*/  @!P0 BRA `(.L_x_1400) ;  /* 0x0000000000048947 */ /* 0x000fec0003800000 */
[----:B------:R-:W-:Y:S01]  /*14760*/  BPT.TRAP 0x1 ;  /* 0x000000040000795c */ /* 0x000fe20000300000 */
.L_x_1400:
[----:B------:R-:W-:Y:S01]  /*14770*/  IMAD R5, R24, 0x8, R5 ;  /* 0x0000000818057824 */ /* 0x000fe200078e0205 */
[----:B------:R-:W-:-:S04]  /*14780*/  SHF.L.U32 R0, R0, 0x1f, RZ ;  /* 0x0000001f00007819 */ /* 0x000fc800000006ff */
[----:B------:R-:W3:Y:S02]  /*14790*/  SYNCS.PHASECHK.TRANS64.TRYWAIT P1, [R5+URZ+0x16840], R0 ;  /* 0x01684000050075a7 */ /* 0x000ee4000802017f */
[----:B---3--:R-:W-:Y:S05]  /*147a0*/  @!P1 BRA `(.L_x_1401) ;  /* 0x0000004400b09947 */ /* 0x008fea0003800000 */
.L_x_1543:
[----:B------:R-:W-:Y:S05]  /*147b0*/  @!P0 BRA `(.L_x_1402) ;  /* 0x0000000000048947 */ /* 0x000fea0003800000 */
[----:B------:R-:W-:Y:S01]  /*147c0*/  BPT.TRAP 0x1 ;  /* 0x000000040000795c */ /* 0x000fe20000300000 */
.L_x_1402:
[----:B------:R-:W4:Y:S02]  /*147d0*/  SYNCS.PHASECHK.TRANS64.TRYWAIT P1, [R3+URZ+0x16860], R2 ;  /* 0x01686002030075a7 */ /* 0x000f24000802017f */
[----:B----4-:R-:W-:Y:S05]  /*147e0*/  @!P1 BRA `(.L_x_1403) ;  /* 0x0000004400b49947 */ /* 0x010fea0003800000 */
.L_x_1544:
[----:B------:R-:W-:Y:S05]  /*147f0*/  @!P0 BRA `(.L_x_1404) ;  /* 0x0000000000048947 */ /* 0x000fea0003800000 */
[----:B------:R-:W-:Y:S01]  /*14800*/  BPT.TRAP 0x1 ;  /* 0x000000040000795c */ /* 0x000fe20000300000 */
.L_x_1404:
[----:B------:R0:W0:Y:S02]  /*14810*/  SYNCS.PHASECHK.TRANS64.TRYWAIT P0, [R5+URZ+0x16860], R0 ;  /* 0x01686000050075a7 */ /* 0x000024000800017f */
[----:B0-----:R-:W-:Y:S05]  /*14820*/  @!P0 NANOSLEEP.SYNCS 0x989680 ;  /* 0x009896800000895d */ /* 0x001fea0003900000 */
[----:B------:R-:W0:Y:S02]  /*14830*/  @!P0 SYNCS.PHASECHK.TRANS64 P0, [R5+URZ+0x16860], R0 ;  /* 0x01686000050085a7 */ /* 0x000e24000800007f */
[----:B0-----:R-:W-:Y:S05]  /*14840*/  @!P0 BRA `(.L_x_1404) ;  /* 0xfffffffc00f08947 */ /* 0x001fea000383ffff */
.L_x_1396:
[----:B------:R-:W-:Y:S05]  /*14850*/  BSYNC B0 ;  /* 0x0000000000007941 */ /* 0x000fea0003800000 */
.L_x_1395:
[----:B------:R-:W-:Y:S05]  /*14860*/  EXIT ;  /* 0x000000000000794d */ /* 0x000fea0003800000 */
.L_x_1228:
[----:B0-----:R-:W-:-:S04]  /*14870*/  IMAD.U32 R3, RZ, RZ, UR45 ;  /* 0x0000002dff037e24 */ /* 0x001fc8000f8e00ff */
[----:B------:R0:W1:Y:S03]  /*14880*/  SYNCS.PHASECHK.TRANS64.TRYWAIT P1, [R3+URZ+0x16800], R0 ;  /* 0x01680000030075a7 */ /* 0x000066000802017f */
[----:B-1----:R-:W-:Y:S05]  /*14890*/  @!P1 NANOSLEEP.SYNCS 0x989680 ;  /* 0x009896800000995d */ /* 0x002fea0003900000 */
[----:B------:R-:W1:Y:S02]  /*148a0*/  @!P1 SYNCS.PHASECHK.TRANS64 P1, [R3+URZ+0x16800], R0 ;  /* 0x01680000030095a7 */ /* 0x000e64000802007f */
[----:B-1----:R-:W-:Y:S05]  /*148b0*/  @!P1 BRA `(.L_x_1228) ;  /* 0xfffffffc00ec9947 */ /* 0x002fea000383ffff */
[----:B------:R-:W-:Y:S05]  /*148c0*/  BRA `(.L_x_1405) ;  /* 0xfffffed0005c7947 */ /* 0x000fea000383ffff */
.L_x_1232:
[----:B-1----:R1:W2:Y:S02]  /*148d0*/  SYNCS.PHASECHK.TRANS64.TRYWAIT P1, [R3+URZ+0x16830], R0 ;  /* 0x01683000030075a7 */ /* 0x0022a4000802017f */
[----:B--2---:R-:W-:Y:S05]  /*148e0*/  @!P1 NANOSLEEP.SYNCS 0x989680 ;  /* 0x009896800000995d */ /* 0x004fea0003900000 */
[----:B------:R-:W2:Y:S02]  /*148f0*/  @!P1 SYNCS.PHASECHK.TRANS64 P1, [R3+URZ+0x16830], R0 ;  /* 0x01683000030095a7 */ /* 0x000ea4000802007f */
[----:B--2---:R-:W-:Y:S05]  /*14900*/  @!P1 BRA `(.L_x_1232) ;  /* 0xfffffffc00f09947 */ /* 0x004fea000383ffff */
[----:B------:R-:W-:Y:S05]  /*14910*/  BRA `(.L_x_1231) ;  /* 0xfffffed000787947 */ /* 0x000fea000383ffff */
.L_x_1249:
[----:B-1----:R-:W-:-:S04]  /*14920*/  IMAD.U32 R9, RZ, RZ, UR6 ;  /* 0x00000006ff097e24 */ /* 0x002fc8000f8e00ff */
[----:B------:R1:W2:Y:S03]  /*14930*/  SYNCS.PHASECHK.TRANS64.TRYWAIT P1, [R9+URZ+0x16830], R0 ;  /* 0x01683000090075a7 */ /* 0x0002a6000802017f */
[----:B--2---:R-:W-:Y:S05]  /*14940*/  @!P1 NANOSLEEP.SYNCS 0x989680 ;  /* 0x009896800000995d */ /* 0x004fea0003900000 */
[----:B------:R-:W2:Y:S02]  /*14950*/  @!P1 SYNCS.PHASECHK.TRANS64 P1, [R9+URZ+0x16830], R0 ;  /* 0x01683000090095a7 */ /* 0x000ea4000802007f */
[----:B--2---:R-:W-:Y:S05]  /*14960*/  @!P1 BRA `(.L_x_1249) ;  /* 0xfffffffc00ec9947 */ /* 0x004fea000383ffff */
[----:B------:R-:W-:Y:S05]  /*14970*/  BRA `(.L_x_1246) ;  /* 0xffffff04000c7947 */ /* 0x000fea000383ffff */
.L_x_1253:
[----:B-1----:R-:W-:-:S04]  /*14980*/  IMAD.U32 R9, RZ, RZ, UR6 ;  /* 0x00000006ff097e24 */ /* 0x002fc8000f8e00ff */
[----:B------:R1:W2:Y:S03]  /*14990*/  SYNCS.PHASECHK.TRANS64.TRYWAIT P1, [R9+URZ+0x16850], R0 ;  /* 0x01685000090075a7 */ /* 0x0002a6000802017f */
[----:B--2---:R-:W-:Y:S05]  /*149a0*/  @!P1 NANOSLEEP.SYNCS 0x989680 ;  /* 0x009896800000995d */ /* 0x004fea0003900000 */
[----:B------:R-:W2:Y:S02]  /*149b0*/  @!P1 SYNCS.PHASECHK.TRANS64 P1, [R9+URZ+0x16850], R0 ;  /* 0x01685000090095a7 */ /* 0x000ea4000802007f */
[----:B--2---:R-:W-:Y:S05]  /*149c0*/  @!P1 BRA `(.L_x_1253) ;  /* 0xfffffffc00ec9947 */ /* 0x004fea000383ffff */
[----:B------:R-:W-:Y:S05]  /*149d0*/  BRA `(.L_x_1250) ;  /* 0xffffff0400887947 */ /* 0x000fea000383ffff */
.L_x_1272:
[----:B-1----:R-:W-:-:S04]  /*149e0*/  IMAD.U32 R9, RZ, RZ, UR6 ;  /* 0x00000006ff097e24 */ /* 0x002fc8000f8e00ff */
[----:B------:R1:W2:Y:S03]  /*149f0*/  SYNCS.PHASECHK.TRANS64.TRYWAIT P1, [R9+URZ+0x16830], R0 ;  /* 0x01683000090075a7 */ /* 0x0002a6000802017f */
[----:B--2---:R-:W-:Y:S05]  /*14a00*/  @!P1 NANOSLEEP.SYNCS 0x989680 ;  /* 0x009896800000995d */ /* 0x004fea0003900000 */
[----:B------:R-:W2:Y:S02]  /*14a10*/  @!P1 SYNCS.PHASECHK.TRANS64 P1, [R9+URZ+0x16830], R0 ;  /* 0x01683000090095a7 */ /* 0x000ea4000802007f */
[----:B--2---:R-:W-:Y:S05]  /*14a20*/  @!P1 BRA `(.L_x_1272) ;  /* 0xfffffffc00ec9947 */ /* 0x004fea000383ffff */
[----:B------:R-:W-:Y:S05]  /*14a30*/  BRA `(.L_x_1269) ;  /* 0xffffff3400007947 */ /* 0x000fea000383ffff */
.L_x_1276:
[----:B-1----:R-:W-:-:S04]  /*14a40*/  IMAD.U32 R9, RZ, RZ, UR6 ;  /* 0x00000006ff097e24 */ /* 0x002fc8000f8e00ff */
[----:B------:R1:W2:Y:S03]  /*14a50*/  SYNCS.PHASECHK.TRANS64.TRYWAIT P1, [R9+URZ+0x16850], R0 ;  /* 0x01685000090075a7 */ /* 0x0002a6000802017f */
[----:B--2---:R-:W-:Y:S05]  /*14a60*/  @!P1 NANOSLEEP.SYNCS 0x989680 ;  /* 0x009896800000995d */ /* 0x004fea0003900000 */
[----:B------:R-:W2:Y:S02]  /*14a70*/  @!P1 SYNCS.PHASECHK.TRANS64 P1, [R9+URZ+0x16850], R0 ;  /* 0x01685000090095a7 */ /* 0x000ea4000802007f */
[----:B--2---:R-:W-:Y:S05]  /*14a80*/  @!P1 BRA `(.L_x_1276) ;  /* 0xfffffffc00ec9947 */ /* 0x004fea000383ffff */
[----:B------:R-:W-:Y:S05]  /*14a90*/  BRA `(.L_x_1273) ;  /* 0xffffff34007c7947 */ /* 0x000fea000383ffff */
.L_x_1284:
[----:B-1----:R-:W-:-:S04]  /*14aa0*/  IMAD.U32 R9, RZ, RZ, UR6 ;  /* 0x00000006ff097e24 */ /* 0x002fc8000f8e00ff */
[----:B------:R1:W2:Y:S03]  /*14ab0*/  SYNCS.PHASECHK.TRANS64.TRYWAIT P1, [R9+URZ+0x16830], R0 ;  /* 0x01683000090075a7 */ /* 0x0002a6000802017f */
[----:B--2---:R-:W-:Y:S05]  /*14ac0*/  @!P1 NANOSLEEP.SYNCS 0x989680 ;  /* 0x009896800000995d */ /* 0x004fea0003900000 */
[----:B------:R-:W2:Y:S02]  /*14ad0*/  @!P1 SYNCS.PHASECHK.TRANS64 P1, [R9+URZ+0x16830], R0 ;  /* 0x01683000090095a7 */ /* 0x000ea4000802007f */
[----:B--2---:R-:W-:Y:S05]  /*14ae0*/  @!P1 BRA `(.L_x_1284) ;  /* 0xfffffffc00ec9947 */ /* 0x004fea000383ffff */
[----:B------:R-:W-:Y:S05]  /*14af0*/  BRA `(.L_x_1281) ;  /* 0xffffff5000247947 */ /* 0x000fea000383ffff */
.L_x_1288:
[----:B-1----:R-:W-:-:S04]  /*14b00*/  IMAD.U32 R9, RZ, RZ, UR6 ;  /* 0x00000006ff097e24 */ /* 0x002fc8000f8e00ff */
[----:B------:R1:W2:Y:S03]  /*14b10*/  SYNCS.PHASECHK.TRANS64.TRYWAIT P1, [R9+URZ+0x16850], R0 ;  /* 0x01685000090075a7 */ /* 0x0002a6000802017f */
[----:B--2---:R-:W-:Y:S05]  /*14b20*/  @!P1 NANOSLEEP.SYNCS 0x989680 ;  /* 0x009896800000995d */ /* 0x004fea0003900000 */
[----:B------:R-:W2:Y:S02]  /*14b30*/  @!P1 SYNCS.PHASECHK.TRANS64 P1, [R9+URZ+0x16850], R0 ;  /* 0x01685000090095a7 */ /* 0x000ea4000802007f */
[----:B--2---:R-:W-:Y:S05]  /*14b40*/  @!P1 BRA `(.L_x_1288) ;  /* 0xfffffffc00ec9947 */ /* 0x004fea000383ffff */
[----:B------:R-:W-:Y:S05]  /*14b50*/  BRA `(.L_x_1285) ;  /* 0xffffff5000947947 */ /* 0x000fea000383ffff */
.L_x_1303:
[----:B-1----:R-:W-:-:S04]  /*14b60*/  IMAD.U32 R6, RZ, RZ, UR5 ;  /* 0x00000005ff067e24 */ /* 0x002fc8000f8e00ff */
[----:B------:R1:W2:Y:S03]  /*14b70*/  SYNCS.PHASECHK.TRANS64.TRYWAIT P1, [R6+URZ+0x16850], R5 ;  /* 0x01685005060075a7 */ /* 0x0002a6000802017f */
[----:B--2---:R-:W-:Y:S05]  /*14b80*/  @!P1 NANOSLEEP.SYNCS 0x989680 ;  /* 0x009896800000995d */ /* 0x004fea0003900000 */
[----:B------:R-:W2:Y:S02]  /*14b90*/  @!P1 SYNCS.PHASECHK.TRANS64 P1, [R6+URZ+0x16850], R5 ;  /* 0x01685005060095a7 */ /* 0x000ea4000802007f */
[----:B--2---:R-:W-:Y:S05]  /*14ba0*/  @!P1 BRA `(.L_x_1303) ;  /* 0xfffffffc00ec9947 */ /* 0x004fea000383ffff */
[----:B------:R-:W-:Y:S05]  /*14bb0*/  BRA `(.L_x_1302) ;  /* 0xffffff7c00447947 */ /* 0x000fea000383ffff */
.L_x_1342:
        /* <DEDUP_REMOVED lines=11> */
.L_x_1407:
[----:B------:R-:W-:Y:S05]  /*14c70*/  BSYNC B0 ;  /* 0x0000000000007941 */ /* 0x000fea0003800000 */
.L_x_1406:
[----:B------:R-:W-:Y:S05]  /*14c80*/  BRA `(.L_x_1408) ;  /* 0xffffffb800947947 */ /* 0x000fea000383ffff */
.L_x_1345:
[----:B0-----:R0:W2:Y:S02]  /*14c90*/  SYNCS.PHASECHK.TRANS64.TRYWAIT P0, [R3+URZ+0x16840], R4 ;  /* 0x01684004030075a7 */ /* 0x0010a4000800017f */
[----:B--2---:R-:W-:Y:S05]  /*14ca0*/  @!P0 NANOSLEEP.SYNCS 0x989680 ;  /* 0x009896800000895d */ /* 0x004fea0003900000 */
[----:B------:R-:W2:Y:S02]  /*14cb0*/  @!P0 SYNCS.PHASECHK.TRANS64 P0, [R3+URZ+0x16840], R4 ;  /* 0x01684004030085a7 */ /* 0x000ea4000800007f */
[----:B--2---:R-:W-:Y:S05]  /*14cc0*/  @!P0 BRA `(.L_x_1345) ;  /* 0xfffffffc00f08947 */ /* 0x004fea000383ffff */
[----:B------:R-:W-:Y:S05]  /*14cd0*/  BRA `(.L_x_1409) ;  /* 0xffffffb800f47947 */ /* 0x000fea000383ffff */
.L_x_1346:
        /* <DEDUP_REMOVED lines=8> */
.L_x_1411:
[----:B------:R-:W-:Y:S05]  /*14d60*/  BSYNC B0 ;  /* 0x0000000000007941 */ /* 0x000fea0003800000 */
.L_x_1410:
        /* <DEDUP_REMOVED lines=9> */
.L_x_1412:
[----:B------:R-:W-:Y:S02]  /*14e00*/  IMAD.MOV.U32 R13, RZ, RZ, R2 ;  /* 0x000000ffff0d7224 */ /* 0x000fe400078e0002 */
[----:B------:R-:W-:Y:S02]  /*14e10*/  IMAD.MOV.U32 R12, RZ, RZ, 0x1 ;  /* 0x00000001ff0c7424 */ /* 0x000fe400078e00ff */
[----:B------:R-:W-:-:S07]  /*14e20*/  IMAD.MOV.U32 R7, RZ, RZ, R14 ;  /* 0x000000ffff077224 */ /* 0x000fce00078e000e */
[----:B------:R-:W-:Y:S05]  /*14e30*/  WARPSYNC.COLLECTIVE R15, `(.L_x_1413) ;  /* 0x000000000f087348 */ /* 0x000fea0003c00000 */
[----:B------:R0:W1:Y:S02]  /*14e40*/  SHFL.IDX P6, R14, R13, R12, R11 ;  /* 0x0000000c0d0e7389 */ /* 0x00006400000c000b */
[----:B01----:R-:W-:Y:S01]  /*14e50*/  ENDCOLLECTIVE ;  /* 0x000000000000791b */ /* 0x003fe20003800000 */
.L_x_1413:
        /* <DEDUP_REMOVED lines=15> */
.L_x_1414:
[----:B------:R-:W-:Y:S02]  /*14f50*/  @P1 IMAD R8, R5, 0x2, R22 ;  /* 0x0000000205081824 */ /* 0x000fe400078e0216 */
[----:B------:R-:W-:Y:S02]  /*14f60*/  IMAD.MOV.U32 R13, RZ, RZ, R2 ;  /* 0x000000ffff0d7224 */ /* 0x000fe400078e0002 */
[----:B------:R-:W-:Y:S02]  /*14f70*/  IMAD.MOV.U32 R12, RZ, RZ, 0x2 ;  /* 0x00000002ff0c7424 */ /* 0x000fe400078e00ff */
[----:B------:R-:W-:-:S07]  /*14f80*/  IMAD.MOV.U32 R7, RZ, RZ, R14 ;  /* 0x000000ffff077224 */ /* 0x000fce00078e000e */
[----:B------:R-:W-:Y:S05]  /*14f90*/  WARPSYNC.COLLECTIVE R15, `(.L_x_1415) ;  /* 0x000000000f087348 */ /* 0x000fea0003c00000 */
[----:B------:R0:W1:Y:S02]  /*14fa0*/  SHFL.IDX P6, R14, R13, R12, R11 ;  /* 0x0000000c0d0e7389 */ /* 0x00006400000c000b */
[----:B01----:R-:W-:Y:S01]  /*14fb0*/  ENDCOLLECTIVE ;  /* 0x000000000000791b */ /* 0x003fe20003800000 */
.L_x_1415:
        /* <DEDUP_REMOVED lines=15> */
.L_x_1416:
[----:B------:R-:W-:Y:S02]  /*150b0*/  @P1 IMAD R8, R5, 0x2, R22 ;  /* 0x0000000205081824 */ /* 0x000fe400078e0216 */
[----:B------:R-:W-:Y:S02]  /*150c0*/  IMAD.MOV.U32 R13, RZ, RZ, R2 ;  /* 0x000000ffff0d7224 */ /* 0x000fe400078e0002 */
[----:B------:R-:W-:Y:S02]  /*150d0*/  IMAD.MOV.U32 R12, RZ, RZ, 0x3 ;  /* 0x00000003ff0c7424 */ /* 0x000fe400078e00ff */
[----:B------:R-:W-:-:S07]  /*150e0*/  IMAD.MOV.U32 R7, RZ, RZ, R14 ;  /* 0x000000ffff077224 */ /* 0x000fce00078e000e */
[----:B------:R-:W-:Y:S05]  /*150f0*/  WARPSYNC.COLLECTIVE R15, `(.L_x_1417) ;  /* 0x000000000f087348 */ /* 0x000fea0003c00000 */
[----:B------:R0:W1:Y:S02]  /*15100*/  SHFL.IDX P6, R14, R13, R12, R11 ;  /* 0x0000000c0d0e7389 */ /* 0x00006400000c000b */
[----:B01----:R-:W-:Y:S01]  /*15110*/  ENDCOLLECTIVE ;  /* 0x000000000000791b */ /* 0x003fe20003800000 */
.L_x_1417:
        /* <DEDUP_REMOVED lines=15> */
.L_x_1418:
[----:B------:R-:W-:Y:S02]  /*15210*/  @P1 IMAD R8, R5, 0x2, R22 ;  /* 0x0000000205081824 */ /* 0x000fe400078e0216 */
[----:B------:R-:W-:Y:S02]  /*15220*/  IMAD.MOV.U32 R13, RZ, RZ, R2 ;  /* 0x000000ffff0d7224 */ /* 0x000fe400078e0002 */
[----:B------:R-:W-:Y:S02]  /*15230*/  IMAD.MOV.U32 R12, RZ, RZ, 0x4 ;  /* 0x00000004ff0c7424 */ /* 0x000fe400078e00ff */
[----:B------:R-:W-:-:S07]  /*15240*/  IMAD.MOV.U32 R7, RZ, RZ, R14 ;  /* 0x000000ffff077224 */ /* 0x000fce00078e000e */
[----:B------:R-:W-:Y:S05]  /*15250*/  WARPSYNC.COLLECTIVE R15, `(.L_x_1419) ;  /* 0x000000000f087348 */ /* 0x000fea0003c00000 */
[----:B------:R0:W1:Y:S02]  /*15260*/  SHFL.IDX P6, R14, R13, R12, R11 ;  /* 0x0000000c0d0e7389 */ /* 0x00006400000c000b */
[----:B01----:R-:W-:Y:S01]  /*15270*/  ENDCOLLECTIVE ;  /* 0x000000000000791b */ /* 0x003fe20003800000 */
.L_x_1419:
        /* <DEDUP_REMOVED lines=15> */
.L_x_1420:
[----:B------:R-:W-:Y:S02]  /*15370*/  @P1 IMAD R8, R5, 0x2, R22 ;  /* 0x0000000205081824 */ /* 0x000fe400078e0216 */
[----:B------:R-:W-:Y:S02]  /*15380*/  IMAD.MOV.U32 R13, RZ, RZ, R2 ;  /* 0x000000ffff0d7224 */ /* 0x000fe400078e0002 */
[----:B------:R-:W-:Y:S02]  /*15390*/  IMAD.MOV.U32 R12, RZ, RZ, 0x5 ;  /* 0x00000005ff0c7424 */ /* 0x000fe400078e00ff */
[----:B------:R-:W-:-:S07]  /*153a0*/  IMAD.MOV.U32 R7, RZ, RZ, R14 ;  /* 0x000000ffff077224 */ /* 0x000fce00078e000e */
[----:B------:R-:W-:Y:S05]  /*153b0*/  WARPSYNC.COLLECTIVE R15, `(.L_x_1421) ;  /* 0x000000000f087348 */ /* 0x000fea0003c00000 */
[----:B------:R0:W1:Y:S02]  /*153c0*/  SHFL.IDX P6, R14, R13, R12, R11 ;  /* 0x0000000c0d0e7389 */ /* 0x00006400000c000b */
[----:B01----:R-:W-:Y:S01]  /*153d0*/  ENDCOLLECTIVE ;  /* 0x000000000000791b */ /* 0x003fe20003800000 */
.L_x_1421:
        /* <DEDUP_REMOVED lines=15> */
.L_x_1422:
[----:B------:R-:W-:Y:S02]  /*154d0*/  @P1 IMAD R8, R5, 0x2, R22 ;  /* 0x0000000205081824 */ /* 0x000fe400078e0216 */
[----:B------:R-:W-:Y:S02]  /*154e0*/  IMAD.MOV.U32 R13, RZ, RZ, R2 ;  /* 0x000000ffff0d7224 */ /* 0x000fe400078e0002 */
[----:B------:R-:W-:Y:S02]  /*154f0*/  IMAD.MOV.U32 R12, RZ, RZ, 0x6 ;  /* 0x00000006ff0c7424 */ /* 0x000fe400078e00ff */
[----:B------:R-:W-:-:S07]  /*15500*/  IMAD.MOV.U32 R7, RZ, RZ, R14 ;  /* 0x000000ffff077224 */ /* 0x000fce00078e000e */
[----:B------:R-:W-:Y:S05]  /*15510*/  WARPSYNC.COLLECTIVE R15, `(.L_x_1423) ;  /* 0x000000000f087348 */ /* 0x000fea0003c00000 */
[----:B------:R0:W1:Y:S02]  /*15520*/  SHFL.IDX P6, R14, R13, R12, R11 ;  /* 0x0000000c0d0e7389 */ /* 0x00006400000c000b */
[----:B01----:R-:W-:Y:S01]  /*15530*/  ENDCOLLECTIVE ;  /* 0x000000000000791b */ /* 0x003fe20003800000 */
.L_x_1423:
        /* <DEDUP_REMOVED lines=15> */
.L_x_1424:
[----:B------:R-:W-:Y:S02]  /*15630*/  @P1 IMAD R8, R5, 0x2, R22 ;  /* 0x0000000205081824 */ /* 0x000fe400078e0216 */
[----:B------:R-:W-:Y:S02]  /*15640*/  IMAD.MOV.U32 R13, RZ, RZ, R2 ;  /* 0x000000ffff0d7224 */ /* 0x000fe400078e0002 */
[----:B------:R-:W-:Y:S02]  /*15650*/  IMAD.MOV.U32 R12, RZ, RZ, 0x7 ;  /* 0x00000007ff0c7424 */ /* 0x000fe400078e00ff */
[----:B------:R-:W-:-:S07]  /*15660*/  IMAD.MOV.U32 R7, RZ, RZ, R14 ;  /* 0x000000ffff077224 */ /* 0x000fce00078e000e */
[----:B------:R-:W-:Y:S05]  /*15670*/  WARPSYNC.COLLECTIVE R15, `(.L_x_1425) ;  /* 0x000000000f087348 */ /* 0x000fea0003c00000 */
[----:B------:R0:W1:Y:S02]  /*15680*/  SHFL.IDX P6, R14, R13, R12, R11 ;  /* 0x0000000c0d0e7389 */ /* 0x00006400000c000b */
[----:B01----:R-:W-:Y:S01]  /*15690*/  ENDCOLLECTIVE ;  /* 0x000000000000791b */ /* 0x003fe20003800000 */
.L_x_1425:
[----:B------:R-:W-:-:S05]  /*156a0*/  @P1 LEA R7, P0, R28, R7, 0x1 ;  /* 0x000000071c071211 */ /* 0x000fca00078008ff */
[----:B------:R-:W-:-:S05]  /*156b0*/  @P1 IMAD.X R6, RZ, RZ, R6, P0 ;  /* 0x000000ffff061224 */ /* 0x000fca00000e0606 */
[----:B------:R-:W-:Y:S01]  /*156c0*/  @P1 LOP3.LUT R7, R7, R6, RZ, 0x3c, !PT ;  /* 0x0000000607071212 */ /* 0x000fe200078e3cff */
[----:B------:R-:W-:-:S03]  /*156d0*/  IMAD.MOV.U32 R13, RZ, RZ, R0 ;  /* 0x000000ffff0d7224 */ /* 0x000fc600078e0000 */
[----:B------:R-:W-:-:S04]  /*156e0*/  @P1 LOP3.LUT R6, R7, R6, RZ, 0x3c, !PT ;  /* 0x0000000607061212 */ /* 0x000fc800078e3cff */
[----:B------:R-:W-:Y:S01]  /*156f0*/  @P1 LOP3.LUT R7, R7, R6, RZ, 0x3c, !PT ;  /* 0x0000000607071212 */ /* 0x000fe200078e3cff */
[----:B------:R-:W-:-:S07]  /*15700*/  IMAD.MOV.U32 R2, RZ, RZ, R14 ;  /* 0x000000ffff027224 */ /* 0x000fce00078e000e */
[----:B------:R-:W-:Y:S05]  /*15710*/  WARPSYNC.COLLECTIVE R15, `(.L_x_1426) ;  /* 0x000000000f087348 */ /* 0x000fea0003c00000 */
[----:B------:R0:W1:Y:S02]  /*15720*/  SHFL.IDX P6, R14, R13, R12, R11 ;  /* 0x0000000c0d0e7389 */ /* 0x00006400000c000b */
[----:B01----:R-:W-:Y:S01]  /*15730*/  ENDCOLLECTIVE ;  /* 0x000000000000791b */ /* 0x003fe20003800000 */
.L_x_1426:
[----:B------:R-:W-:Y:S01]  /*15740*/  @!PT LDS RZ, [RZ] ;  /* 0x00000000fffff984 */ /* 0x000fe20000000800 */
[----:B------:R-:W-:Y:S01]  /*15750*/  @!PT LDS RZ, [RZ] ;  /* 0x00000000fffff984 */ /* 0x000fe20000000800 */
[----:B------:R-:W-:Y:S01]  /*15760*/  @!PT LDS RZ, [RZ] ;  /* 0x00000000fffff984 */ /* 0x000fe20000000800 */
[----:B------:R0:W-:Y:S01]  /*15770*/  @P1 LDGSTS.E.BYPASS.LTC128B.128 [R8+0x11400], desc[UR52][R6.64], !P2 ;  /* 0x1140000006081fae */ /* 0x0001e2000d101d74 */
[----:B------:R-:W-:Y:S01]  /*15780*/  IMAD.MOV.U32 R0, RZ, RZ, R14 ;  /* 0x000000ffff007224 */ /* 0x000fe200078e000e */
[----:B------:R-:W-:Y:S06]  /*15790*/  BRA `(.L_x_1427) ;  /* 0xffffffb800087947 */ /* 0x000fec000383ffff */
.L_x_1351:
[----:B------:R-:W-:Y:S02]  /*157a0*/  IMAD.MOV.U32 R13, RZ, RZ, R0 ;  /* 0x000000ffff0d7224 */ /* 0x000fe400078e0000 */
[----:B------:R-:W-:Y:S02]  /*157b0*/  IMAD.MOV.U32 R12, RZ, RZ, RZ ;  /* 0x000000ffff0c7224 */ /* 0x000fe400078e00ff */
[----:B------:R-:W-:Y:S02]  /*157c0*/  IMAD.MOV.U32 R11, RZ, RZ, 0x181f ;  /* 0x0000181fff0b7424 */ /* 0x000fe400078e00ff */
[----:B------:R-:W-:Y:S02]  /*157d0*/  IMAD.MOV.U32 R15, RZ, RZ, -0x1 ;  /* 0xffffffffff0f7424 */ /* 0x000fe400078e00ff */
[----:B------:R-:W-:Y:S02]  /*157e0*/  IMAD R3, R29, R10, RZ ;  /* 0x0000000a1d037224 */ /* 0x000fe400078e02ff */
[----:B------:R-:W-:-:S07]  /*157f0*/  IMAD.IADD R26, R21, 0x1, R26 ;  /* 0x00000001151a7824 */ /* 0x000fce00078e021a */
[----:B-----5:R-:W-:Y:S05]  /*15800*/  WARPSYNC.COLLECTIVE R15, `(.L_x_1428) ;  /* 0x000000000f087348 */ /* 0x020fea0003c00000 */
[----:B------:R0:W1:Y:S02]  /*15810*/  SHFL.IDX P6, R14, R13, R12, R11 ;  /* 0x0000000c0d0e7389 */ /* 0x00006400000c000b */
[----:B01---5:R-:W-:Y:S01]  /*15820*/  ENDCOLLECTIVE ;  /* 0x000000000000791b */ /* 0x023fe20003800000 */
.L_x_1428:
[C---:B------:R-:W-:Y:S01]  /*15830*/  VIADD R8, R26.reuse, 0x10 ;  /* 0x000000101a087836 */ /* 0x040fe20000000000 */
[----:B------:R-:W-:Y:S01]  /*15840*/  ISETP.GE.AND P2, PT, R26, R3, PT ;  /* 0x000000031a00720c */ /* 0x000fe20003f46270 */
[----:B------:R-:W-:Y:S02]  /*15850*/  IMAD.MOV.U32 R13, RZ, RZ, R4 ;  /* 0x000000ffff0d7224 */ /* 0x000fe400078e0004 */
[----:B------:R-:W-:-:S10]  /*15860*/  IMAD.MOV.U32 R6, RZ, RZ, R14 ;  /* 0x000000ffff067224 */ /* 0x000fd400078e000e */
[----:B------:R-:W-:Y:S05]  /*15870*/  WARPSYNC.COLLECTIVE R15, `(.L_x_1429) ;  /* 0x000000000f087348 */ /* 0x000fea0003c00000 */
[----:B------:R0:W1:Y:S02]  /*15880*/  SHFL.IDX P6, R14, R13, R12, R11 ;  /* 0x0000000c0d0e7389 */ /* 0x00006400000c000b */
[----:B01----:R-:W-:Y:S01]  /*15890*/  ENDCOLLECTIVE ;  /* 0x000000000000791b */ /* 0x003fe20003800000 */
.L_x_1429:
[----:B------:R-:W-:Y:S02]  /*158a0*/  IMAD.MOV.U32 R13, RZ, RZ, R0 ;  /* 0x000000ffff0d7224 */ /* 0x000fe400078e0000 */
[----:B------:R-:W-:Y:S02]  /*158b0*/  IMAD.MOV.U32 R12, RZ, RZ, 0x1 ;  /* 0x00000001ff0c7424 */ /* 0x000fe400078e00ff */
[----:B------:R-:W-:-:S07]  /*158c0*/  IMAD.MOV.U32 R7, RZ, RZ, R14 ;  /* 0x000000ffff077224 */ /* 0x000fce00078e000e */
[----:B------:R-:W-:Y:S05]  /*158d0*/  WARPSYNC.COLLECTIVE R15, `(.L_x_1430) ;  /* 0x000000000f087348 */ /* 0x000fea0003c00000 */
[----:B------:R0:W1:Y:S02]  /*158e0*/  SHFL.IDX P6, R14, R13, R12, R11 ;  /* 0x0000000c0d0e7389 */ /* 0x00006400000c000b */
[----:B01----:R-:W-:Y:S01]  /*158f0*/  ENDCOLLECTIVE ;  /* 0x000000000000791b */ /* 0x003fe20003800000 */
.L_x_1430:
[----:B------:R-:W-:-:S05]  /*15900*/  @!P2 LEA R7, P1, R28, R7, 0x1 ;  /* 0x000000071c07a211 */ /* 0x000fca00078208ff */
[----:B------:R-:W-:Y:S01]  /*15910*/  @!P2 IMAD.X R6, RZ, RZ, R6, P1 ;  /* 0x000000ffff06a224 */ /* 0x000fe200008e0606 */
[----:B------:R-:W-:-:S04]  /*15920*/  ISETP.GE.AND P1, PT, R8, R3, PT ;  /* 0x000000030800720c */ /* 0x000fc80003f26270 */
        /* <DEDUP_REMOVED lines=12> */
.L_x_1431:
[----:B------:R-:W-:Y:S02]  /*159f0*/  IMAD.MOV.U32 R13, RZ, RZ, R0 ;  /* 0x000000ffff0d7224 */ /* 0x000fe400078e0000 */
[----:B------:R-:W-:Y:S02]  /*15a00*/  IMAD.MOV.U32 R12, RZ, RZ, 0x2 ;  /* 0x00000002ff0c7424 */ /* 0x000fe400078e00ff */
[----:B------:R-:W-:-:S07]  /*15a10*/  IMAD.MOV.U32 R7, RZ, RZ, R14 ;  /* 0x000000ffff077224 */ /* 0x000fce00078e000e */
[----:B------:R-:W-:Y:S05]  /*15a20*/  WARPSYNC.COLLECTIVE R15, `(.L_x_1432) ;  /* 0x000000000f087348 */ /* 0x000fea0003c00000 */
[----:B------:R0:W1:Y:S02]  /*15a30*/  SHFL.IDX P6, R14, R13, R12, R11 ;  /* 0x0000000c0d0e7389 */ /* 0x00006400000c000b */
[----:B01----:R-:W-:Y:S01]  /*15a40*/  ENDCOLLECTIVE ;  /* 0x000000000000791b */ /* 0x003fe20003800000 */
.L_x_1432:
        /* <DEDUP_REMOVED lines=16> */
.L_x_1433:
[----:B------:R-:W-:Y:S02]  /*15b50*/  IMAD.MOV.U32 R13, RZ, RZ, R0 ;  /* 0x000000ffff0d7224 */ /* 0x000fe400078e0000 */
[----:B------:R-:W-:Y:S02]  /*15b60*/  IMAD.MOV.U32 R12, RZ, RZ, 0x3 ;  /* 0x00000003ff0c7424 */ /* 0x000fe400078e00ff */
[----:B------:R-:W-:-:S07]  /*15b70*/  IMAD.MOV.U32 R7, RZ, RZ, R14 ;  /* 0x000000ffff077224 */ /* 0x000fce00078e000e */
[----:B------:R-:W-:Y:S05]  /*15b80*/  WARPSYNC.COLLECTIVE R15, `(.L_x_1434) ;  /* 0x000000000f087348 */ /* 0x000fea0003c00000 */
[----:B------:R0:W1:Y:S02]  /*15b90*/  SHFL.IDX P6, R14, R13, R12, R11 ;  /* 0x0000000c0d0e7389 */ /* 0x00006400000c000b */
[----:B01----:R-:W-:Y:S01]  /*15ba0*/  ENDCOLLECTIVE ;  /* 0x000000000000791b */ /* 0x003fe20003800000 */
.L_x_1434:
        /* <DEDUP_REMOVED lines=16> */
.L_x_1435:
[----:B------:R-:W-:Y:S02]  /*15cb0*/  IMAD.MOV.U32 R13, RZ, RZ, R0 ;  /* 0x000000ffff0d7224 */ /* 0x000fe400078e0000 */
[----:B------:R-:W-:Y:S02]  /*15cc0*/  IMAD.MOV.U32 R12, RZ, RZ, 0x4 ;  /* 0x00000004ff0c7424 */ /* 0x000fe400078e00ff */
[----:B------:R-:W-:-:S07]  /*15cd0*/  IMAD.MOV.U32 R7, RZ, RZ, R14 ;  /* 0x000000ffff077224 */ /* 0x000fce00078e000e */
[----:B------:R-:W-:Y:S05]  /*15ce0*/  WARPSYNC.COLLECTIVE R15, `(.L_x_1436) ;  /* 0x000000000f087348 */ /* 0x000fea0003c00000 */
[----:B------:R0:W1:Y:S02]  /*15cf0*/  SHFL.IDX P6, R14, R13, R12, R11 ;  /* 0x0000000c0d0e7389 */ /* 0x00006400000c000b */
[----:B01----:R-:W-:Y:S01]  /*15d00*/  ENDCOLLECTIVE ;  /* 0x000000000000791b */ /* 0x003fe20003800000 */
.L_x_1436:
        /* <DEDUP_REMOVED lines=16> */
.L_x_1437:
[----:B------:R-:W-:Y:S02]  /*15e10*/  IMAD.MOV.U32 R13, RZ, RZ, R0 ;  /* 0x000000ffff0d7224 */ /* 0x000fe400078e0000 */
[----:B------:R-:W-:Y:S02]  /*15e20*/  IMAD.MOV.U32 R12, RZ, RZ, 0x5 ;  /* 0x00000005ff0c7424 */ /* 0x000fe400078e00ff */
[----:B------:R-:W-:-:S07]  /*15e30*/  IMAD.MOV.U32 R7, RZ, RZ, R14 ;  /* 0x000000ffff077224 */ /* 0x000fce00078e000e */
[----:B------:R-:W-:Y:S05]  /*15e40*/  WARPSYNC.COLLECTIVE R15, `(.L_x_1438) ;  /* 0x000000000f087348 */ /* 0x000fea0003c00000 */
[----:B------:R0:W1:Y:S02]  /*15e50*/  SHFL.IDX P6, R14, R13, R12, R11 ;  /* 0x0000000c0d0e7389 */ /* 0x00006400000c000b */
[----:B01----:R-:W-:Y:S01]  /*15e60*/  ENDCOLLECTIVE ;  /* 0x000000000000791b */ /* 0x003fe20003800000 */
.L_x_1438:
        /* <DEDUP_REMOVED lines=16> */
.L_x_1439:
[----:B------:R-:W-:Y:S02]  /*15f70*/  IMAD.MOV.U32 R13, RZ, RZ, R0 ;  /* 0x000000ffff0d7224 */ /* 0x000fe400078e0000 */
[----:B------:R-:W-:Y:S02]  /*15f80*/  IMAD.MOV.U32 R12, RZ, RZ, 0x6 ;  /* 0x00000006ff0c7424 */ /* 0x000fe400078e00ff */
[----:B------:R-:W-:-:S07]  /*15f90*/  IMAD.MOV.U32 R7, RZ, RZ, R14 ;  /* 0x000000ffff077224 */ /* 0x000fce00078e000e */
[----:B------:R-:W-:Y:S05]  /*15fa0*/  WARPSYNC.COLLECTIVE R15, `(.L_x_1440) ;  /* 0x000000000f087348 */ /* 0x000fea0003c00000 */
[----:B------:R0:W1:Y:S02]  /*15fb0*/  SHFL.IDX P6, R14, R13, R12, R11 ;  /* 0x0000000c0d0e7389 */ /* 0x00006400000c000b */
[----:B01----:R-:W-:Y:S01]  /*15fc0*/  ENDCOLLECTIVE ;  /* 0x000000000000791b */ /* 0x003fe20003800000 */
.L_x_1440:
        /* <DEDUP_REMOVED lines=16> */
.L_x_1441:
[----:B------:R-:W-:Y:S02]  /*160d0*/  IMAD.MOV.U32 R13, RZ, RZ, R0 ;  /* 0x000000ffff0d7224 */ /* 0x000fe400078e0000 */
[----:B------:R-:W-:Y:S02]  /*160e0*/  IMAD.MOV.U32 R12, RZ, RZ, 0x7 ;  /* 0x00000007ff0c7424 */ /* 0x000fe400078e00ff */
[----:B------:R-:W-:-:S07]  /*160f0*/  IMAD.MOV.U32 R7, RZ, RZ, R14 ;  /* 0x000000ffff077224 */ /* 0x000fce00078e000e */
[----:B------:R-:W-:Y:S05]  /*16100*/  WARPSYNC.COLLECTIVE R15, `(.L_x_1442) ;  /* 0x000000000f087348 */ /* 0x000fea0003c00000 */
[----:B------:R0:W1:Y:S02]  /*16110*/  SHFL.IDX P6, R14, R13, R12, R11 ;  /* 0x0000000c0d0e7389 */ /* 0x00006400000c000b */
[----:B01----:R-:W-:Y:S01]  /*16120*/  ENDCOLLECTIVE ;  /* 0x000000000000791b */ /* 0x003fe20003800000 */
.L_x_1442:
        /* <DEDUP_REMOVED lines=11> */
.L_x_1443:
[----:B------:R-:W-:Y:S01]  /*161e0*/  @!PT LDS RZ, [RZ] ;  /* 0x00000000fffff984 */ /* 0x000fe20000000800 */
[----:B------:R-:W-:Y:S01]  /*161f0*/  @!PT LDS RZ, [RZ] ;  /* 0x00000000fffff984 */ /* 0x000fe20000000800 */
[----:B------:R-:W-:Y:S01]  /*16200*/  @!PT LDS RZ, [RZ] ;  /* 0x00000000fffff984 */ /* 0x000fe20000000800 */
[----:B------:R0:W-:Y:S01]  /*16210*/  @!P1 LDGSTS.E.BYPASS.LTC128B.128 [R20+0xb400], desc[UR52][R6.64], !P0 ;  /* 0x0b40000006149fae */ /* 0x0001e2000c101d74 */
[----:B------:R-:W-:Y:S01]  /*16220*/  ISETP.GE.AND P1, PT, R4, R3, PT ;  /* 0x000000030400720c */ /* 0x000fe20003f26270 */
[----:B------:R-:W-:Y:S02]  /*16230*/  IMAD.MOV.U32 R13, RZ, RZ, R2 ;  /* 0x000000ffff0d7224 */ /* 0x000fe400078e0002 */
[----:B------:R-:W-:Y:S02]  /*16240*/  IMAD.MOV.U32 R12, RZ, RZ, RZ ;  /* 0x000000ffff0c7224 */ /* 0x000fe400078e00ff */
[----:B0-----:R-:W-:-:S08]  /*16250*/  IMAD.MOV.U32 R6, RZ, RZ, R14 ;  /* 0x000000ffff067224 */ /* 0x001fd000078e000e */
[----:B------:R-:W-:Y:S05]  /*16260*/  WARPSYNC.COLLECTIVE R15, `(.L_x_1444) ;  /* 0x000000000f087348 */ /* 0x000fea0003c00000 */
[----:B------:R0:W1:Y:S02]  /*16270*/  SHFL.IDX P6, R14, R13, R12, R11 ;  /* 0x0000000c0d0e7389 */ /* 0x00006400000c000b */
[----:B01----:R-:W-:Y:S01]  /*16280*/  ENDCOLLECTIVE ;  /* 0x000000000000791b */ /* 0x003fe20003800000 */
.L_x_1444:
[----:B------:R-:W-:-:S05]  /*16290*/  @!P1 LEA R6, P3, R28, R6, 0x1 ;  /* 0x000000061c069211 */ /* 0x000fca00078608ff */
[----:B------:R-:W-:Y:S02]  /*162a0*/  @!P1 IMAD.X R7, RZ, RZ, R0, P3 ;  /* 0x000000ffff079224 */ /* 0x000fe400018e0600 */
[----:B------:R-:W-:-:S03]  /*162b0*/  VIADD R0, R26, 0x80 ;  /* 0x000000801a007836 */ /* 0x000fc60000000000 */
[----:B------:R-:W-:Y:S01]  /*162c0*/  @!PT LDS RZ, [RZ] ;  /* 0x00000000fffff984 */ /* 0x000fe20000000800 */
[----:B------:R-:W-:Y:S01]  /*162d0*/  @!PT LDS RZ, [RZ] ;  /* 0x00000000fffff984 */ /* 0x000fe20000000800 */
[----:B------:R-:W-:Y:S01]  /*162e0*/  @!PT LDS RZ, [RZ] ;  /* 0x00000000fffff984 */ /* 0x000fe20000000800 */
[----:B------:R0:W-:Y:S01]  /*162f0*/  @!P1 LDGSTS.E.BYPASS.LTC128B.128 [R20+0xbc00], desc[UR52][R6.64], !P0 ;  /* 0x0bc0000006149fae */ /* 0x0001e2000c101d74 */
[----:B------:R-:W-:Y:S01]  /*16300*/  IMAD.MOV.U32 R13, RZ, RZ, R5 ;  /* 0x000000ffff0d7224 */ /* 0x000fe200078e0005 */
[----:B------:R-:W-:Y:S01]  /*16310*/  ISETP.GE.AND P1, PT, R0, R3, PT ;  /* 0x000000030000720c */ /* 0x000fe20003f26270 */
[----:B------:R-:W-:-:S12]  /*16320*/  IMAD.MOV.U32 R0, RZ, RZ, R14 ;  /* 0x000000ffff007224 */ /* 0x000fd800078e000e */
[----:B0-----:R-:W-:Y:S05]  /*16330*/  WARPSYNC.COLLECTIVE R15, `(.L_x_1445) ;  /* 0x000000000f087348 */ /* 0x001fea0003c00000 */
[----:B------:R1:W2:Y:S02]  /*16340*/  SHFL.IDX P6, R14, R13, R12, R11 ;  /* 0x0000000c0d0e7389 */ /* 0x0002a400000c000b */
[----:B012---:R-:W-:Y:S01]  /*16350*/  ENDCOLLECTIVE ;  /* 0x000000000000791b */ /* 0x007fe20003800000 */
.L_x_1445:
[----:B------:R-:W-:Y:S02]  /*16360*/  IMAD.MOV.U32 R13, RZ, RZ, R2 ;  /* 0x000000ffff0d7224 */ /* 0x000fe400078e0002 */
[----:B------:R-:W-:Y:S02]  /*16370*/  IMAD.MOV.U32 R12, RZ, RZ, 0x1 ;  /* 0x00000001ff0c7424 */ /* 0x000fe400078e00ff */
[----:B------:R-:W-:-:S07]  /*16380*/  IMAD.MOV.U32 R4, RZ, RZ, R14 ;  /* 0x000000ffff047224 */ /* 0x000fce00078e000e */
[----:B------:R-:W-:Y:S05]  /*16390*/  WARPSYNC.COLLECTIVE R15, `(.L_x_1446) ;  /* 0x000000000f087348 */ /* 0x000fea0003c00000 */
[----:B------:R0:W1:Y:S02]  /*163a0*/  SHFL.IDX P6, R14, R13, R12, R11 ;  /* 0x0000000c0d0e7389 */ /* 0x00006400000c000b */
[----:B01----:R-:W-:Y:S01]  /*163b0*/  ENDCOLLECTIVE ;  /* 0x000000000000791b */ /* 0x003fe20003800000 */
.L_x_1446:
        /* <DEDUP_REMOVED lines=16> */
.L_x_1447:
[----:B------:R-:W-:Y:S02]  /*164c0*/  IMAD.MOV.U32 R13, RZ, RZ, R2 ;  /* 0x000000ffff0d7224 */ /* 0x000fe400078e0002 */
[----:B------:R-:W-:Y:S02]  /*164d0*/  IMAD.MOV.U32 R12, RZ, RZ, 0x2 ;  /* 0x00000002ff0c7424 */ /* 0x000fe400078e00ff */
[----:B------:R-:W-:-:S07]  /*164e0*/  IMAD.MOV.U32 R6, RZ, RZ, R14 ;  /* 0x000000ffff067224 */ /* 0x000fce00078e000e */
[----:B------:R-:W-:Y:S05]  /*164f0*/  WARPSYNC.COLLECTIVE R15, `(.L_x_1448) ;  /* 0x000000000f087348 */ /* 0x000fea0003c00000 */
[----:B------:R0:W1:Y:S02]  /*16500*/  SHFL.IDX P6, R14, R13, R12, R11 ;  /* 0x0000000c0d0e7389 */ /* 0x00006400000c000b */
[----:B01----:R-:W-:Y:S01]  /*16510*/  ENDCOLLECTIVE ;  /* 0x000000000000791b */ /* 0x003fe20003800000 */
.L_x_1448:
        /* <DEDUP_REMOVED lines=13> */
.L_x_1449:
[----:B------:R-:W-:Y:S02]  /*165f0*/  IMAD.MOV.U32 R13, RZ, RZ, R2 ;  /* 0x000000ffff0d7224 */ /* 0x000fe400078e0002 */
[----:B------:R-:W-:Y:S02]  /*16600*/  IMAD.MOV.U32 R12, RZ, RZ, 0x3 ;  /* 0x00000003ff0c7424 */ /* 0x000fe400078e00ff */
[----:B------:R-:W-:-:S07]  /*16610*/  IMAD.MOV.U32 R6, RZ, RZ, R14 ;  /* 0x000000ffff067224 */ /* 0x000fce00078e000e */
[----:B------:R-:W-:Y:S05]  /*16620*/  WARPSYNC.COLLECTIVE R15, `(.L_x_1450) ;  /* 0x000000000f087348 */ /* 0x000fea0003c00000 */
[----:B------:R0:W1:Y:S02]  /*16630*/  SHFL.IDX P6, R14, R13, R12, R11 ;  /* 0x0000000c0d0e7389 */ /* 0x00006400000c000b */
[----:B01----:R-:W-:Y:S01]  /*16640*/  ENDCOLLECTIVE ;  /* 0x000000000000791b */ /* 0x003fe20003800000 */
.L_x_1450:
        /* <DEDUP_REMOVED lines=12> */
.L_x_1451:
[----:B------:R-:W-:Y:S01]  /*16710*/  IMAD.MOV.U32 R2, RZ, RZ, R14 ;  /* 0x000000ffff027224 */ /* 0x000fe200078e000e */
[----:B------:R-:W-:Y:S06]  /*16720*/  BRA `(.L_x_1452) ;  /* 0xffffffb400e87947 */ /* 0x000fec000383ffff */
.L_x_1354:
[----:B0-----:R0:W1:Y:S02]  /*16730*/  SYNCS.PHASECHK.TRANS64.TRYWAIT P0, [R22+URZ+0x16820], R0 ;  /* 0x01682000160075a7 */ /* 0x001064000800017f */
[----:B-1----:R-:W-:Y:S05]  /*16740*/  @!P0 NANOSLEEP.SYNCS 0x989680 ;  /* 0x009896800000895d */ /* 0x002fea0003900000 */
[----:B------:R-:W1:Y:S02]  /*16750*/  @!P0 SYNCS.PHASECHK.TRANS64 P0, [R22+URZ+0x16820], R0 ;  /* 0x01682000160085a7 */ /* 0x000e64000800007f */
[----:B-1----:R-:W-:Y:S05]  /*16760*/  @!P0 BRA `(.L_x_1354) ;  /* 0xfffffffc00f08947 */ /* 0x002fea000383ffff */
[----:B------:R-:W-:Y:S05]  /*16770*/  BRA `(.L_x_1453) ;  /* 0xffffffb800447947 */ /* 0x000fea000383ffff */
.L_x_1359:
[----:B0-----:R0:W1:Y:S02]  /*16780*/  SYNCS.PHASECHK.TRANS64.TRYWAIT P0, [R5+URZ+0x16840], R2 ;  /* 0x01684002050075a7 */ /* 0x001064000800017f */
[----:B-1----:R-:W-:Y:S05]  /*16790*/  @!P0 NANOSLEEP.SYNCS 0x989680 ;  /* 0x009896800000895d */ /* 0x002fea0003900000 */
[----:B------:R-:W1:Y:S02]  /*167a0*/  @!P0 SYNCS.PHASECHK.TRANS64 P0, [R5+URZ+0x16840], R2 ;  /* 0x01684002050085a7 */ /* 0x000e64000800007f */
[----:B-1----:R-:W-:Y:S05]  /*167b0*/  @!P0 BRA `(.L_x_1359) ;  /* 0xfffffffc00f08947 */ /* 0x002fea000383ffff */
[----:B------:R-:W-:Y:S05]  /*167c0*/  BRA `(.L_x_1454) ;  /* 0xffffffbc001c7947 */ /* 0x000fea000383ffff */
.L_x_1360:
        /* <DEDUP_REMOVED lines=8> */
.L_x_1456:
[----:B------:R-:W-:Y:S05]  /*16850*/  BSYNC B1 ;  /* 0x0000000000017941 */ /* 0x000fea0003800000 */
.L_x_1455:
        /* <DEDUP_REMOVED lines=9> */
.L_x_1457:
[----:B------:R-:W-:Y:S02]  /*168f0*/  IMAD R8, R8, 0x2, R22 ;  /* 0x0000000208087824 */ /* 0x000fe400078e0216 */
[----:B------:R-:W-:Y:S02]  /*16900*/  IMAD.MOV.U32 R13, RZ, RZ, R10 ;  /* 0x000000ffff0d7224 */ /* 0x000fe400078e000a */
[----:B------:R-:W-:Y:S02]  /*16910*/  IMAD.MOV.U32 R12, RZ, RZ, 0x1 ;  /* 0x00000001ff0c7424 */ /* 0x000fe400078e00ff */
[----:B------:R-:W-:-:S07]  /*16920*/  IMAD.MOV.U32 R2, RZ, RZ, R14 ;  /* 0x000000ffff027224 */ /* 0x000fce00078e000e */
[----:B------:R-:W-:Y:S05]  /*16930*/  WARPSYNC.COLLECTIVE R15, `(.L_x_1458) ;  /* 0x000000000f087348 */ /* 0x000fea0003c00000 */
[----:B------:R0:W1:Y:S02]  /*16940*/  SHFL.IDX P6, R14, R13, R12, R11 ;  /* 0x0000000c0d0e7389 */ /* 0x00006400000c000b */
[----:B01----:R-:W-:Y:S01]  /*16950*/  ENDCOLLECTIVE ;  /* 0x000000000000791b */ /* 0x003fe20003800000 */
.L_x_1458:
        /* <DEDUP_REMOVED lines=11> */
.L_x_1459:
[----:B------:R-:W-:Y:S02]  /*16a10*/  IMAD.MOV.U32 R13, RZ, RZ, R10 ;  /* 0x000000ffff0d7224 */ /* 0x000fe400078e000a */
[----:B------:R-:W-:Y:S02]  /*16a20*/  IMAD.MOV.U32 R12, RZ, RZ, 0x2 ;  /* 0x00000002ff0c7424 */ /* 0x000fe400078e00ff */
[----:B------:R-:W-:-:S07]  /*16a30*/  IMAD.MOV.U32 R2, RZ, RZ, R14 ;  /* 0x000000ffff027224 */ /* 0x000fce00078e000e */
[----:B------:R-:W-:Y:S05]  /*16a40*/  WARPSYNC.COLLECTIVE R15, `(.L_x_1460) ;  /* 0x000000000f087348 */ /* 0x000fea0003c00000 */
[----:B------:R0:W1:Y:S02]  /*16a50*/  SHFL.IDX P6, R14, R13, R12, R11 ;  /* 0x0000000c0d0e7389 */ /* 0x00006400000c000b */
[----:B01----:R-:W-:Y:S01]  /*16a60*/  ENDCOLLECTIVE ;  /* 0x000000000000791b */ /* 0x003fe20003800000 */
.L_x_1460:
        /* <DEDUP_REMOVED lines=11> */
.L_x_1461:
[----:B------:R-:W-:Y:S02]  /*16b20*/  IMAD.MOV.U32 R13, RZ, RZ, R10 ;  /* 0x000000ffff0d7224 */ /* 0x000fe400078e000a */
[----:B------:R-:W-:Y:S02]  /*16b30*/  IMAD.MOV.U32 R12, RZ, RZ, 0x3 ;  /* 0x00000003ff0c7424 */ /* 0x000fe400078e00ff */
[----:B------:R-:W-:-:S07]  /*16b40*/  IMAD.MOV.U32 R2, RZ, RZ, R14 ;  /* 0x000000ffff027224 */ /* 0x000fce00078e000e */
[----:B------:R-:W-:Y:S05]  /*16b50*/  WARPSYNC.COLLECTIVE R15, `(.L_x_1462) ;  /* 0x000000000f087348 */ /* 0x000fea0003c00000 */
[----:B------:R0:W1:Y:S02]  /*16b60*/  SHFL.IDX P6, R14, R13, R12, R11 ;  /* 0x0000000c0d0e7389 */ /* 0x00006400000c000b */
[----:B01----:R-:W-:Y:S01]  /*16b70*/  ENDCOLLECTIVE ;  /* 0x000000000000791b */ /* 0x003fe20003800000 */
.L_x_1462:
        /* <DEDUP_REMOVED lines=11> */
.L_x_1463:
[----:B------:R-:W-:Y:S02]  /*16c30*/  IMAD.MOV.U32 R13, RZ, RZ, R10 ;  /* 0x000000ffff0d7224 */ /* 0x000fe400078e000a */
[----:B------:R-:W-:Y:S02]  /*16c40*/  IMAD.MOV.U32 R12, RZ, RZ, 0x4 ;  /* 0x00000004ff0c7424 */ /* 0x000fe400078e00ff */
[----:B------:R-:W-:-:S07]  /*16c50*/  IMAD.MOV.U32 R2, RZ, RZ, R14 ;  /* 0x000000ffff027224 */ /* 0x000fce00078e000e */
[----:B------:R-:W-:Y:S05]  /*16c60*/  WARPSYNC.COLLECTIVE R15, `(.L_x_1464) ;  /* 0x000000000f087348 */ /* 0x000fea0003c00000 */
[----:B------:R0:W1:Y:S02]  /*16c70*/  SHFL.IDX P6, R14, R13, R12, R11 ;  /* 0x0000000c0d0e7389 */ /* 0x00006400000c000b */
[----:B01----:R-:W-:Y:S01]  /*16c80*/  ENDCOLLECTIVE ;  /* 0x000000000000791b */ /* 0x003fe20003800000 */
.L_x_1464:
        /* <DEDUP_REMOVED lines=11> */
.L_x_1465:
[----:B------:R-:W-:Y:S02]  /*16d40*/  IMAD.MOV.U32 R13, RZ, RZ, R10 ;  /* 0x000000ffff0d7224 */ /* 0x000fe400078e000a */
[----:B------:R-:W-:Y:S02]  /*16d50*/  IMAD.MOV.U32 R12, RZ, RZ, 0x5 ;  /* 0x00000005ff0c7424 */ /* 0x000fe400078e00ff */
[----:B------:R-:W-:-:S07]  /*16d60*/  IMAD.MOV.U32 R2, RZ, RZ, R14 ;  /* 0x000000ffff027224 */ /* 0x000fce00078e000e */
[----:B------:R-:W-:Y:S05]  /*16d70*/  WARPSYNC.COLLECTIVE R15, `(.L_x_1466) ;  /* 0x000000000f087348 */ /* 0x000fea0003c00000 */
[----:B------:R0:W1:Y:S02]  /*16d80*/  SHFL.IDX P6, R14, R13, R12, R11 ;  /* 0x0000000c0d0e7389 */ /* 0x00006400000c000b */
[----:B01----:R-:W-:Y:S01]  /*16d90*/  ENDCOLLECTIVE ;  /* 0x000000000000791b */ /* 0x003fe20003800000 */
.L_x_1466:
        /* <DEDUP_REMOVED lines=11> */
.L_x_1467:
[----:B------:R-:W-:Y:S02]  /*16e50*/  IMAD.MOV.U32 R13, RZ, RZ, R10 ;  /* 0x000000ffff0d7224 */ /* 0x000fe400078e000a */
[----:B------:R-:W-:Y:S02]  /*16e60*/  IMAD.MOV.U32 R12, RZ, RZ, 0x6 ;  /* 0x00000006ff0c7424 */ /* 0x000fe400078e00ff */
[----:B------:R-:W-:-:S07]  /*16e70*/  IMAD.MOV.U32 R2, RZ, RZ, R14 ;  /* 0x000000ffff027224 */ /* 0x000fce00078e000e */
[----:B------:R-:W-:Y:S05]  /*16e80*/  WARPSYNC.COLLECTIVE R15, `(.L_x_1468) ;  /* 0x000000000f087348 */ /* 0x000fea0003c00000 */
[----:B------:R0:W1:Y:S02]  /*16e90*/  SHFL.IDX P6, R14, R13, R12, R11 ;  /* 0x0000000c0d0e7389 */ /* 0x00006400000c000b */
[----:B01----:R-:W-:Y:S01]  /*16ea0*/  ENDCOLLECTIVE ;  /* 0x000000000000791b */ /* 0x003fe20003800000 */
.L_x_1468:
        /* <DEDUP_REMOVED lines=11> */
.L_x_1469:
[----:B------:R-:W-:Y:S02]  /*16f60*/  IMAD.MOV.U32 R13, RZ, RZ, R10 ;  /* 0x000000ffff0d7224 */ /* 0x000fe400078e000a */
[----:B------:R-:W-:Y:S02]  /*16f70*/  IMAD.MOV.U32 R12, RZ, RZ, 0x7 ;  /* 0x00000007ff0c7424 */ /* 0x000fe400078e00ff */
[----:B------:R-:W-:-:S07]  /*16f80*/  IMAD.MOV.U32 R2, RZ, RZ, R14 ;  /* 0x000000ffff027224 */ /* 0x000fce00078e000e */
[----:B------:R-:W-:Y:S05]  /*16f90*/  WARPSYNC.COLLECTIVE R15, `(.L_x_1470) ;  /* 0x000000000f087348 */ /* 0x000fea0003c00000 */
[----:B------:R0:W1:Y:S02]  /*16fa0*/  SHFL.IDX P6, R14, R13, R12, R11 ;  /* 0x0000000c0d0e7389 */ /* 0x00006400000c000b */
[----:B01----:R-:W-:Y:S01]  /*16fb0*/  ENDCOLLECTIVE ;  /* 0x000000000000791b */ /* 0x003fe20003800000 */
.L_x_1470:
        /* <DEDUP_REMOVED lines=11> */
.L_x_1471:
[----:B------:R-:W-:Y:S01]  /*17070*/  IMAD.MOV.U32 R2, RZ, RZ, R14 ;  /* 0x000000ffff027224 */ /* 0x000fe200078e000e */
[----:B------:R-:W-:Y:S06]  /*17080*/  BRA `(.L_x_1472) ;  /* 0xffffffb8000c7947 */ /* 0x000fec000383ffff */
.L_x_1365:
[----:B-1----:R1:W2:Y:S02]  /*17090*/  SYNCS.PHASECHK.TRANS64.TRYWAIT P0, [R5+URZ+0x16860], R2 ;  /* 0x01686002050075a7 */ /* 0x0022a4000800017f */
[----:B--2---:R-:W-:Y:S05]  /*170a0*/  @!P0 NANOSLEEP.SYNCS 0x989680 ;  /* 0x009896800000895d */ /* 0x004fea0003900000 */
[----:B------:R-:W2:Y:S02]  /*170b0*/  @!P0 SYNCS.PHASECHK.TRANS64 P0, [R5+URZ+0x16860], R2 ;  /* 0x01686002050085a7 */ /* 0x000ea4000800007f */
[----:B--2---:R-:W-:Y:S05]  /*170c0*/  @!P0 BRA `(.L_x_1365) ;  /* 0xfffffffc00f08947 */ /* 0x004fea000383ffff */
[----:B------:R-:W-:Y:S05]  /*170d0*/  BRA `(.L_x_1473) ;  /* 0xffffffb800647947 */ /* 0x000fea000383ffff */
.L_x_1366:
        /* <DEDUP_REMOVED lines=8> */
.L_x_1475:
[----:B------:R-:W-:Y:S05]  /*17160*/  BSYNC B1 ;  /* 0x0000000000017941 */ /* 0x000fea0003800000 */
.L_x_1474:
[----:B------:R-:W-:Y:S01]  /*17170*/  IMAD.MOV.U32 R13, RZ, RZ, R17 ;  /* 0x000000ffff0d7224 */ /* 0x000fe200078e0011 */
[----:B------:R-:W-:Y:S01]  /*17180*/  ISETP.LT.OR P2, PT, R8, 0x1, P1 ;  /* 0x000000010800780c */ /* 0x000fe20000f41670 */
        /* <DEDUP_REMOVED lines=8> */
.L_x_1476:
[----:B------:R-:W-:Y:S02]  /*17210*/  IMAD.MOV.U32 R13, RZ, RZ, R23 ;  /* 0x000000ffff0d7224 */ /* 0x000fe400078e0017 */
[----:B------:R-:W-:Y:S02]  /*17220*/  IMAD.MOV.U32 R12, RZ, RZ, 0x1 ;  /* 0x00000001ff0c7424 */ /* 0x000fe400078e00ff */
[----:B------:R-:W-:-:S07]  /*17230*/  IMAD.MOV.U32 R2, RZ, RZ, R14 ;  /* 0x000000ffff027224 */ /* 0x000fce00078e000e */
[----:B------:R-:W-:Y:S05]  /*17240*/  WARPSYNC.COLLECTIVE R15, `(.L_x_1477) ;  /* 0x000000000f087348 */ /* 0x000fea0003c00000 */
[----:B------:R0:W1:Y:S02]  /*17250*/  SHFL.IDX P6, R14, R13, R12, R11 ;  /* 0x0000000c0d0e7389 */ /* 0x00006400000c000b */
[----:B01----:R-:W-:Y:S01]  /*17260*/  ENDCOLLECTIVE ;  /* 0x000000000000791b */ /* 0x003fe20003800000 */
.L_x_1477:
        /* <DEDUP_REMOVED lines=12> */
.L_x_1478:
[----:B------:R-:W-:Y:S02]  /*17330*/  IMAD.MOV.U32 R13, RZ, RZ, R23 ;  /* 0x000000ffff0d7224 */ /* 0x000fe400078e0017 */
[----:B------:R-:W-:Y:S02]  /*17340*/  IMAD.MOV.U32 R12, RZ, RZ, 0x2 ;  /* 0x00000002ff0c7424 */ /* 0x000fe400078e00ff */
[----:B------:R-:W-:-:S07]  /*17350*/  IMAD.MOV.U32 R2, RZ, RZ, R14 ;  /* 0x000000ffff027224 */ /* 0x000fce00078e000e */
[----:B------:R-:W-:Y:S05]  /*17360*/  WARPSYNC.COLLECTIVE R15, `(.L_x_1479) ;  /* 0x000000000f087348 */ /* 0x000fea0003c00000 */
[----:B------:R0:W1:Y:S02]  /*17370*/  SHFL.IDX P6, R14, R13, R12, R11 ;  /* 0x0000000c0d0e7389 */ /* 0x00006400000c000b */
[----:B01----:R-:W-:Y:S01]  /*17380*/  ENDCOLLECTIVE ;  /* 0x000000000000791b */ /* 0x003fe20003800000 */
.L_x_1479:
        /* <DEDUP_REMOVED lines=12> */
.L_x_1480:
[----:B------:R-:W-:Y:S02]  /*17450*/  IMAD.MOV.U32 R13, RZ, RZ, R23 ;  /* 0x000000ffff0d7224 */ /* 0x000fe400078e0017 */
[----:B------:R-:W-:Y:S02]  /*17460*/  IMAD.MOV.U32 R12, RZ, RZ, 0x3 ;  /* 0x00000003ff0c7424 */ /* 0x000fe400078e00ff */
[----:B------:R-:W-:-:S07]  /*17470*/  IMAD.MOV.U32 R2, RZ, RZ, R14 ;  /* 0x000000ffff027224 */ /* 0x000fce00078e000e */
[----:B------:R-:W-:Y:S05]  /*17480*/  WARPSYNC.COLLECTIVE R15, `(.L_x_1481) ;  /* 0x000000000f087348 */ /* 0x000fea0003c00000 */
[----:B------:R0:W1:Y:S02]  /*17490*/  SHFL.IDX P6, R14, R13, R12, R11 ;  /* 0x0000000c0d0e7389 */ /* 0x00006400000c000b */
[----:B01----:R-:W-:Y:S01]  /*174a0*/  ENDCOLLECTIVE ;  /* 0x000000000000791b */ /* 0x003fe20003800000 */
.L_x_1481:
        /* <DEDUP_REMOVED lines=12> */
.L_x_1482:
[----:B------:R-:W-:Y:S02]  /*17570*/  IMAD.MOV.U32 R13, RZ, RZ, R23 ;  /* 0x000000ffff0d7224 */ /* 0x000fe400078e0017 */
[----:B------:R-:W-:Y:S02]  /*17580*/  IMAD.MOV.U32 R12, RZ, RZ, 0x4 ;  /* 0x00000004ff0c7424 */ /* 0x000fe400078e00ff */
[----:B------:R-:W-:-:S07]  /*17590*/  IMAD.MOV.U32 R2, RZ, RZ, R14 ;  /* 0x000000ffff027224 */ /* 0x000fce00078e000e */
[----:B------:R-:W-:Y:S05]  /*175a0*/  WARPSYNC.COLLECTIVE R15, `(.L_x_1483) ;  /* 0x000000000f087348 */ /* 0x000fea0003c00000 */
[----:B------:R0:W1:Y:S02]  /*175b0*/  SHFL.IDX P6, R14, R13, R12, R11 ;  /* 0x0000000c0d0e7389 */ /* 0x00006400000c000b */
[----:B01----:R-:W-:Y:S01]  /*175c0*/  ENDCOLLECTIVE ;  /* 0x000000000000791b */ /* 0x003fe20003800000 */
.L_x_1483:
        /* <DEDUP_REMOVED lines=12> */
.L_x_1484:
[----:B------:R-:W-:Y:S02]  /*17690*/  IMAD.MOV.U32 R13, RZ, RZ, R23 ;  /* 0x000000ffff0d7224 */ /* 0x000fe400078e0017 */
[----:B------:R-:W-:Y:S02]  /*176a0*/  IMAD.MOV.U32 R12, RZ, RZ, 0x5 ;  /* 0x00000005ff0c7424 */ /* 0x000fe400078e00ff */
[----:B------:R-:W-:-:S07]  /*176b0*/  IMAD.MOV.U32 R2, RZ, RZ, R14 ;  /* 0x000000ffff027224 */ /* 0x000fce00078e000e */
[----:B------:R-:W-:Y:S05]  /*176c0*/  WARPSYNC.COLLECTIVE R15, `(.L_x_1485) ;  /* 0x000000000f087348 */ /* 0x000fea0003c00000 */
[----:B------:R0:W1:Y:S02]  /*176d0*/  SHFL.IDX P6, R14, R13, R12, R11 ;  /* 0x0000000c0d0e7389 */ /* 0x00006400000c000b */
[----:B01----:R-:W-:Y:S01]  /*176e0*/  ENDCOLLECTIVE ;  /* 0x000000000000791b */ /* 0x003fe20003800000 */
.L_x_1485:
        /* <DEDUP_REMOVED lines=12> */
.L_x_1486:
[----:B------:R-:W-:Y:S02]  /*177b0*/  IMAD.MOV.U32 R13, RZ, RZ, R23 ;  /* 0x000000ffff0d7224 */ /* 0x000fe400078e0017 */
[----:B------:R-:W-:Y:S02]  /*177c0*/  IMAD.MOV.U32 R12, RZ, RZ, 0x6 ;  /* 0x00000006ff0c7424 */ /* 0x000fe400078e00ff */
[----:B------:R-:W-:-:S07]  /*177d0*/  IMAD.MOV.U32 R2, RZ, RZ, R14 ;  /* 0x000000ffff027224 */ /* 0x000fce00078e000e */
[----:B------:R-:W-:Y:S05]  /*177e0*/  WARPSYNC.COLLECTIVE R15, `(.L_x_1487) ;  /* 0x000000000f087348 */ /* 0x000fea0003c00000 */
[----:B------:R0:W1:Y:S02]  /*177f0*/  SHFL.IDX P6, R14, R13, R12, R11 ;  /* 0x0000000c0d0e7389 */ /* 0x00006400000c000b */
[----:B01----:R-:W-:Y:S01]  /*17800*/  ENDCOLLECTIVE ;  /* 0x000000000000791b */ /* 0x003fe20003800000 */
.L_x_1487:
        /* <DEDUP_REMOVED lines=12> */
.L_x_1488:
[----:B------:R-:W-:Y:S02]  /*178d0*/  IMAD.MOV.U32 R13, RZ, RZ, R23 ;  /* 0x000000ffff0d7224 */ /* 0x000fe400078e0017 */
[----:B------:R-:W-:Y:S02]  /*178e0*/  IMAD.MOV.U32 R12, RZ, RZ, 0x7 ;  /* 0x00000007ff0c7424 */ /* 0x000fe400078e00ff */
[----:B------:R-:W-:-:S07]  /*178f0*/  IMAD.MOV.U32 R2, RZ, RZ, R14 ;  /* 0x000000ffff027224 */ /* 0x000fce00078e000e */
[----:B------:R-:W-:Y:S05]  /*17900*/  WARPSYNC.COLLECTIVE R15, `(.L_x_1489) ;  /* 0x000000000f087348 */ /* 0x000fea0003c00000 */
[----:B------:R0:W1:Y:S02]  /*17910*/  SHFL.IDX P6, R14, R13, R12, R11 ;  /* 0x0000000c0d0e7389 */ /* 0x00006400000c000b */
[----:B01----:R-:W-:Y:S01]  /*17920*/  ENDCOLLECTIVE ;  /* 0x000000000000791b */ /* 0x003fe20003800000 */
.L_x_1489:
        /* <DEDUP_REMOVED lines=11> */
.L_x_1490:
[----:B------:R-:W-:Y:S01]  /*179e0*/  IMAD.MOV.U32 R2, RZ, RZ, R14 ;  /* 0x000000ffff027224 */ /* 0x000fe200078e000e */
[----:B------:R-:W-:Y:S06]  /*179f0*/  BRA `(.L_x_1491) ;  /* 0xffffffb400107947 */ /* 0x000fec000383ffff */
.L_x_1374:
[----:B0-----:R0:W1:Y:S02]  /*17a00*/  SYNCS.PHASECHK.TRANS64.TRYWAIT P0, [R0+URZ+0x16860], R3 ;  /* 0x01686003000075a7 */ /* 0x001064000800017f */
[----:B-1----:R-:W-:Y:S05]  /*17a10*/  @!P0 NANOSLEEP.SYNCS 0x989680 ;  /* 0x009896800000895d */ /* 0x002fea0003900000 */
[----:B------:R-:W1:Y:S02]  /*17a20*/  @!P0 SYNCS.PHASECHK.TRANS64 P0, [R0+URZ+0x16860], R3 ;  /* 0x01686003000085a7 */ /* 0x000e64000800007f */
[----:B-1----:R-:W-:Y:S05]  /*17a30*/  @!P0 BRA `(.L_x_1374) ;  /* 0xfffffffc00f08947 */ /* 0x002fea000383ffff */
[----:B------:R-:W-:Y:S05]  /*17a40*/  BRA `(.L_x_1492) ;  /* 0xffffffb800347947 */ /* 0x000fea000383ffff */
.L_x_1375:
        /* <DEDUP_REMOVED lines=8> */
.L_x_1494:
[----:B------:R-:W-:Y:S05]  /*17ad0*/  BSYNC B0 ;  /* 0x0000000000007941 */ /* 0x000fea0003800000 */
.L_x_1493:
[----:B------:R-:W-:Y:S01]  /*17ae0*/  IMAD.MOV.U32 R13, RZ, RZ, R17 ;  /* 0x000000ffff0d7224 */ /* 0x000fe200078e0011 */
[----:B------:R-:W-:Y:S01]  /*17af0*/  ISETP.LT.OR P2, PT, R6, 0x1, P0 ;  /* 0x000000010600780c */ /* 0x000fe20000741670 */
        /* <DEDUP_REMOVED lines=8> */
.L_x_1495:
[----:B------:R-:W-:Y:S02]  /*17b80*/  IMAD R4, R4, 0x2, R22 ;  /* 0x0000000204047824 */ /* 0x000fe400078e0216 */
[----:B------:R-:W-:Y:S02]  /*17b90*/  IMAD.MOV.U32 R13, RZ, RZ, R23 ;  /* 0x000000ffff0d7224 */ /* 0x000fe400078e0017 */
[----:B------:R-:W-:Y:S01]  /*17ba0*/  IMAD.MOV.U32 R12, RZ, RZ, 0x1 ;  /* 0x00000001ff0c7424 */ /* 0x000fe200078e00ff */
[----:B------:R-:W-:-:S13]  /*17bb0*/  IADD3 R2, P1, R14, R5, RZ ;  /* 0x000000050e027210 */ /* 0x000fda0007f3e0ff */
[----:B------:R-:W-:Y:S05]  /*17bc0*/  WARPSYNC.COLLECTIVE R15, `(.L_x_1496) ;  /* 0x000000000f087348 */ /* 0x000fea0003c00000 */
[----:B------:R0:W1:Y:S02]  /*17bd0*/  SHFL.IDX P6, R14, R13, R12, R11 ;  /* 0x0000000c0d0e7389 */ /* 0x00006400000c000b */
[----:B01----:R-:W-:Y:S01]  /*17be0*/  ENDCOLLECTIVE ;  /* 0x000000000000791b */ /* 0x003fe20003800000 */
.L_x_1496:
        /* <DEDUP_REMOVED lines=11> */
.L_x_1497:
[----:B------:R-:W-:Y:S02]  /*17ca0*/  IMAD.MOV.U32 R13, RZ, RZ, R23 ;  /* 0x000000ffff0d7224 */ /* 0x000fe400078e0017 */
[----:B------:R-:W-:Y:S02]  /*17cb0*/  IMAD.MOV.U32 R12, RZ, RZ, 0x2 ;  /* 0x00000002ff0c7424 */ /* 0x000fe400078e00ff */
[----:B------:R-:W-:-:S07]  /*17cc0*/  IMAD.MOV.U32 R9, RZ, RZ, R14 ;  /* 0x000000ffff097224 */ /* 0x000fce00078e000e */
[----:B------:R-:W-:Y:S05]  /*17cd0*/  WARPSYNC.COLLECTIVE R15, `(.L_x_1498) ;  /* 0x000000000f087348 */ /* 0x000fea0003c00000 */
[----:B------:R0:W1:Y:S02]  /*17ce0*/  SHFL.IDX P6, R14, R13, R12, R11 ;  /* 0x0000000c0d0e7389 */ /* 0x00006400000c000b */
[----:B01----:R-:W-:Y:S01]  /*17cf0*/  ENDCOLLECTIVE ;  /* 0x000000000000791b */ /* 0x003fe20003800000 */
.L_x_1498:
        /* <DEDUP_REMOVED lines=12> */
.L_x_1499:
[----:B------:R-:W-:Y:S02]  /*17dc0*/  IMAD.MOV.U32 R13, RZ, RZ, R23 ;  /* 0x000000ffff0d7224 */ /* 0x000fe400078e0017 */
[----:B------:R-:W-:Y:S02]  /*17dd0*/  IMAD.MOV.U32 R12, RZ, RZ, 0x3 ;  /* 0x00000003ff0c7424 */ /* 0x000fe400078e00ff */
[----:B------:R-:W-:-:S07]  /*17de0*/  IMAD.MOV.U32 R10, RZ, RZ, R14 ;  /* 0x000000ffff0a7224 */ /* 0x000fce00078e000e */
[----:B------:R-:W-:Y:S05]  /*17df0*/  WARPSYNC.COLLECTIVE R15, `(.L_x_1500) ;  /* 0x000000000f087348 */ /* 0x000fea0003c00000 */
[----:B------:R0:W1:Y:S02]  /*17e00*/  SHFL.IDX P6, R14, R13, R12, R11 ;  /* 0x0000000c0d0e7389 */ /* 0x00006400000c000b */
[----:B01----:R-:W-:Y:S01]  /*17e10*/  ENDCOLLECTIVE ;  /* 0x000000000000791b */ /* 0x003fe20003800000 */
.L_x_1500:
        /* <DEDUP_REMOVED lines=12> */
.L_x_1501:
[----:B------:R-:W-:Y:S02]  /*17ee0*/  IMAD.MOV.U32 R13, RZ, RZ, R23 ;  /* 0x000000ffff0d7224 */ /* 0x000fe400078e0017 */
[----:B------:R-:W-:Y:S02]  /*17ef0*/  IMAD.MOV.U32 R12, RZ, RZ, 0x4 ;  /* 0x00000004ff0c7424 */ /* 0x000fe400078e00ff */
[----:B------:R-:W-:-:S07]  /*17f00*/  IMAD.MOV.U32 R9, RZ, RZ, R14 ;  /* 0x000000ffff097224 */ /* 0x000fce00078e000e */
[----:B------:R-:W-:Y:S05]  /*17f10*/  WARPSYNC.COLLECTIVE R15, `(.L_x_1502) ;  /* 0x000000000f087348 */ /* 0x000fea0003c00000 */
[----:B------:R0:W1:Y:S02]  /*17f20*/  SHFL.IDX P6, R14, R13, R12, R11 ;  /* 0x0000000c0d0e7389 */ /* 0x00006400000c000b */
[----:B01----:R-:W-:Y:S01]  /*17f30*/  ENDCOLLECTIVE ;  /* 0x000000000000791b */ /* 0x003fe20003800000 */
.L_x_1502:
        /* <DEDUP_REMOVED lines=12> */
.L_x_1503:
[----:B------:R-:W-:Y:S02]  /*18000*/  IMAD.MOV.U32 R13, RZ, RZ, R23 ;  /* 0x000000ffff0d7224 */ /* 0x000fe400078e0017 */
[----:B------:R-:W-:Y:S02]  /*18010*/  IMAD.MOV.U32 R12, RZ, RZ, 0x5 ;  /* 0x00000005ff0c7424 */ /* 0x000fe400078e00ff */
[----:B------:R-:W-:-:S07]  /*18020*/  IMAD.MOV.U32 R10, RZ, RZ, R14 ;  /* 0x000000ffff0a7224 */ /* 0x000fce00078e000e */
[----:B------:R-:W-:Y:S05]  /*18030*/  WARPSYNC.COLLECTIVE R15, `(.L_x_1504) ;  /* 0x000000000f087348 */ /* 0x000fea0003c00000 */
[----:B------:R0:W1:Y:S02]  /*18040*/  SHFL.IDX P6, R14, R13, R12, R11 ;  /* 0x0000000c0d0e7389 */ /* 0x00006400000c000b */
[----:B01----:R-:W-:Y:S01]  /*18050*/  ENDCOLLECTIVE ;  /* 0x000000000000791b */ /* 0x003fe20003800000 */
.L_x_1504:
        /* <DEDUP_REMOVED lines=12> */
.L_x_1505:
[----:B------:R-:W-:Y:S02]  /*18120*/  IMAD.MOV.U32 R13, RZ, RZ, R23 ;  /* 0x000000ffff0d7224 */ /* 0x000fe400078e0017 */
[----:B------:R-:W-:Y:S02]  /*18130*/  IMAD.MOV.U32 R12, RZ, RZ, 0x6 ;  /* 0x00000006ff0c7424 */ /* 0x000fe400078e00ff */
[----:B------:R-:W-:-:S07]  /*18140*/  IMAD.MOV.U32 R9, RZ, RZ, R14 ;  /* 0x000000ffff097224 */ /* 0x000fce00078e000e */
[----:B------:R-:W-:Y:S05]  /*18150*/  WARPSYNC.COLLECTIVE R15, `(.L_x_1506) ;  /* 0x000000000f087348 */ /* 0x000fea0003c00000 */
[----:B------:R0:W1:Y:S02]  /*18160*/  SHFL.IDX P6, R14, R13, R12, R11 ;  /* 0x0000000c0d0e7389 */ /* 0x00006400000c000b */
[----:B01----:R-:W-:Y:S01]  /*18170*/  ENDCOLLECTIVE ;  /* 0x000000000000791b */ /* 0x003fe20003800000 */
.L_x_1506:
        /* <DEDUP_REMOVED lines=12> */
.L_x_1507:
[----:B------:R-:W-:Y:S02]  /*18240*/  IMAD.MOV.U32 R13, RZ, RZ, R23 ;  /* 0x000000ffff0d7224 */ /* 0x000fe400078e0017 */
[----:B------:R-:W-:Y:S01]  /*18250*/  IMAD.MOV.U32 R12, RZ, RZ, 0x7 ;  /* 0x00000007ff0c7424 */ /* 0x000fe200078e00ff */
[----:B------:R-:W-:-:S13]  /*18260*/  IADD3 R2, P1, R14, R5, RZ ;  /* 0x000000050e027210 */ /* 0x000fda0007f3e0ff */
[----:B------:R-:W-:Y:S05]  /*18270*/  WARPSYNC.COLLECTIVE R15, `(.L_x_1508) ;  /* 0x000000000f087348 */ /* 0x000fea0003c00000 */
[----:B------:R0:W1:Y:S02]  /*18280*/  SHFL.IDX P6, R14, R13, R12, R11 ;  /* 0x0000000c0d0e7389 */ /* 0x00006400000c000b */
[----:B01----:R-:W-:Y:S01]  /*18290*/  ENDCOLLECTIVE ;  /* 0x000000000000791b */ /* 0x003fe20003800000 */
.L_x_1508:
        /* <DEDUP_REMOVED lines=10> */
.L_x_1509:
[----:B------:R-:W-:Y:S05]  /*18340*/  BRA `(.L_x_1510) ;  /* 0xffffffb000e87947 */ /* 0x000fea000383ffff */
.L_x_1380:
        /* <DEDUP_REMOVED lines=8> */
.L_x_1512:
[----:B------:R-:W-:Y:S05]  /*183d0*/  BSYNC B0 ;  /* 0x0000000000007941 */ /* 0x000fea0003800000 */
.L_x_1511:
[----:B------:R-:W-:Y:S02]  /*183e0*/  IMAD.MOV.U32 R13, RZ, RZ, R16 ;  /* 0x000000ffff0d7224 */ /* 0x000fe400078e0010 */
        /* <DEDUP_REMOVED lines=8> */
.L_x_1513:
[----:B------:R-:W-:Y:S02]  /*18470*/  ULDC UR4, c[0x0][0xc3c] ;  /* 0x00030f0000047ab9 */ /* 0x000fe40000000800 */
[----:B------:R-:W-:-:S13]  /*18480*/  ISETP.GE.OR P1, PT, R7, UR4, !P0 ;  /* 0x0000000407007c0c */ /* 0x000fda000c726670 */
[----:B------:R-:W0:Y:S01]  /*18490*/  @!P1 LDC.64 R2, c[0x0][0xc80] ;  /* 0x00032000ff029b82 */ /* 0x000e220000000a00 */
[----:B------:R-:W-:Y:S02]  /*184a0*/  IMAD.MOV.U32 R17, RZ, RZ, RZ ;  /* 0x000000ffff117224 */ /* 0x000fe400078e00ff */
[----:B------:R-:W-:Y:S02]  /*184b0*/  IMAD.MOV.U32 R11, RZ, RZ, RZ ;  /* 0x000000ffff0b7224 */ /* 0x000fe400078e00ff */
[----:B------:R-:W-:Y:S02]  /*184c0*/  IMAD.MOV.U32 R5, RZ, RZ, R14 ;  /* 0x000000ffff057224 */ /* 0x000fe400078e000e */
[----:B0-----:R-:W-:-:S06]  /*184d0*/  @!P1 IMAD.WIDE R2, R7, 0x4, R2 ;  /* 0x0000000407029825 */ /* 0x001fcc00078e0202 */
[----:B------:R-:W2:Y:S01]  /*184e0*/  @!P1 LDG.E R2, desc[UR52][R2.64] ;  /* 0x0000003402029981 */ /* 0x000ea2000c1e1900 */
[C---:B------:R-:W-:Y:S02]  /*184f0*/  ISETP.GE.U32.AND P2, PT, R8.reuse, 0x2, PT ;  /* 0x000000020800780c */ /* 0x040fe40003f46070 */
[C---:B------:R-:W-:Y:S02]  /*18500*/  ISETP.GE.U32.AND P3, PT, R8.reuse, 0x4, PT ;  /* 0x000000040800780c */ /* 0x040fe40003f66070 */
[C---:B------:R-:W-:Y:S02]  /*18510*/  ISETP.GE.U32.AND P4, PT, R8.reuse, 0x8, PT ;  /* 0x000000080800780c */ /* 0x040fe40003f86070 */
[C---:B------:R-:W-:Y:S01]  /*18520*/  ISETP.GE.U32.AND P5, PT, R8.reuse, 0x10, PT ;  /* 0x000000100800780c */ /* 0x040fe20003fa6070 */
[----:B--2---:R-:W-:Y:S01]  /*18530*/  @!P1 IMAD.MOV.U32 R17, RZ, RZ, R2 ;  /* 0x000000ffff119224 */ /* 0x004fe200078e0002 */
[----:B------:R-:W-:-:S03]  /*18540*/  ISETP.NE.AND P1, PT, R8, RZ, PT ;  /* 0x000000ff0800720c */ /* 0x000fc60003f25270 */
[----:B------:R-:W-:-:S10]  /*18550*/  IMAD.MOV.U32 R13, RZ, RZ, R17 ;  /* 0x000000ffff0d7224 */ /* 0x000fd400078e0011 */
[----:B------:R-:W-:Y:S05]  /*18560*/  WARPSYNC.COLLECTIVE R15, `(.L_x_1514) ;  /* 0x000000000f087348 */ /* 0x000fea0003c00000 */
[----:B------:R0:W1:Y:S02]  /*18570*/  SHFL.UP P6, R14, R13, R12, R11 ;  /* 0x0400000c0d0e7389 */ /* 0x00006400000c000b */
[----:B01----:R-:W-:Y:S01]  /*18580*/  ENDCOLLECTIVE ;  /* 0x000000000000791b */ /* 0x003fe20003800000 */
.L_x_1514:
[----:B------:R-:W-:Y:S01]  /*18590*/  IMAD.MOV.U32 R12, RZ, RZ, 0x2 ;  /* 0x00000002ff0c7424 */ /* 0x000fe200078e00ff */
[----:B------:R-:W-:-:S05]  /*185a0*/  SEL R4, R14, RZ, P1 ;  /* 0x000000ff0e047207 */ /* 0x000fca0000800000 */
[----:B------:R-:W-:-:S04]  /*185b0*/  IMAD.IADD R4, R17, 0x1, R4 ;  /* 0x0000000111047824 */ /* 0x000fc800078e0204 */
[----:B------:R-:W-:-:S07]  /*185c0*/  IMAD.MOV.U32 R13, RZ, RZ, R4 ;  /* 0x000000ffff0d7224 */ /* 0x000fce00078e0004 */
[----:B------:R-:W-:Y:S05]  /*185d0*/  WARPSYNC.COLLECTIVE R15, `(.L_x_1515) ;  /* 0x000000000f087348 */ /* 0x000fea0003c00000 */
[----:B------:R0:W1:Y:S02]  /*185e0*/  SHFL.UP P6, R14, R13, R12, R11 ;  /* 0x0400000c0d0e7389 */ /* 0x00006400000c000b */
[----:B01----:R-:W-:Y:S01]  /*185f0*/  ENDCOLLECTIVE ;  /* 0x000000000000791b */ /* 0x003fe20003800000 */
.L_x_1515:
[----:B------:R-:W-:Y:S01]  /*18600*/  IMAD.MOV.U32 R12, RZ, RZ, 0x4 ;  /* 0x00000004ff0c7424 */ /* 0x000fe200078e00ff */
[----:B------:R-:W-:-:S05]  /*18610*/  SEL R3, R14, RZ, P2 ;  /* 0x000000ff0e037207 */ /* 0x000fca0001000000 */
[----:B------:R-:W-:-:S04]  /*18620*/  IMAD.IADD R6, R4, 0x1, R3 ;  /* 0x0000000104067824 */ /* 0x000fc800078e0203 */
[----:B------:R-:W-:-:S07]  /*18630*/  IMAD.MOV.U32 R13, RZ, RZ, R6 ;  /* 0x000000ffff0d7224 */ /* 0x000fce00078e0006 */
[----:B------:R-:W-:Y:S05]  /*18640*/  WARPSYNC.COLLECTIVE R15, `(.L_x_1516) ;  /* 0x000000000f087348 */ /* 0x000fea0003c00000 */
[----:B------:R0:W1:Y:S02]  /*18650*/  SHFL.UP P6, R14, R13, R12, R11 ;  /* 0x0400000c0d0e7389 */ /* 0x00006400000c000b */
[----:B01----:R-:W-:Y:S01]  /*18660*/  ENDCOLLECTIVE ;  /* 0x000000000000791b */ /* 0x003fe20003800000 */
.L_x_1516:
[----:B------:R-:W-:Y:S01]  /*18670*/  IMAD.MOV.U32 R12, RZ, RZ, 0x8 ;  /* 0x00000008ff0c7424 */ /* 0x000fe200078e00ff */
[----:B------:R-:W-:-:S05]  /*18680*/  SEL R3, R14, RZ, P3 ;  /* 0x000000ff0e037207 */ /* 0x000fca0001800000 */
[----:B------:R-:W-:-:S04]  /*18690*/  IMAD.IADD R2, R6, 0x1, R3 ;  /* 0x0000000106027824 */ /* 0x000fc800078e0203 */
[----:B------:R-:W-:-:S07]  /*186a0*/  IMAD.MOV.U32 R13, RZ, RZ, R2 ;  /* 0x000000ffff0d7224 */ /* 0x000fce00078e0002 */
[----:B------:R-:W-:Y:S05]  /*186b0*/  WARPSYNC.COLLECTIVE R15, `(.L_x_1517) ;  /* 0x000000000f087348 */ /* 0x000fea0003c00000 */
[----:B------:R0:W1:Y:S02]  /*186c0*/  SHFL.UP P6, R14, R13, R12, R11 ;  /* 0x0400000c0d0e7389 */ /* 0x00006400000c000b */
[----:B01----:R-:W-:Y:S01]  /*186d0*/  ENDCOLLECTIVE ;  /* 0x000000000000791b */ /* 0x003fe20003800000 */
.L_x_1517:
[----:B------:R-:W-:Y:S01]  /*186e0*/  IMAD.MOV.U32 R12, RZ, RZ, 0x10 ;  /* 0x00000010ff0c7424 */ /* 0x000fe200078e00ff */
[----:B------:R-:W-:-:S05]  /*186f0*/  SEL R3, R14, RZ, P4 ;  /* 0x000000ff0e037207 */ /* 0x000fca0002000000 */
[----:B------:R-:W-:-:S04]  /*18700*/  IMAD.IADD R3, R2, 0x1, R3 ;  /* 0x0000000102037824 */ /* 0x000fc800078e0203 */
[----:B------:R-:W-:-:S07]  /*18710*/  IMAD.MOV.U32 R13, RZ, RZ, R3 ;  /* 0x000000ffff0d7224 */ /* 0x000fce00078e0003 */
[----:B------:R-:W-:Y:S05]  /*18720*/  WARPSYNC.COLLECTIVE R15, `(.L_x_1518) ;  /* 0x000000000f087348 */ /* 0x000fea0003c00000 */
[----:B------:R0:W1:Y:S02]  /*18730*/  SHFL.UP P6, R14, R13, R12, R11 ;  /* 0x0400000c0d0e7389 */ /* 0x00006400000c000b */
[----:B01----:R-:W-:Y:S01]  /*18740*/  ENDCOLLECTIVE ;  /* 0x000000000000791b */ /* 0x003fe20003800000 */
.L_x_1518:
        /* <DEDUP_REMOVED lines=8> */
.L_x_1519:
[----:B------:R-:W-:Y:S05]  /*187d0*/  BRA `(.L_x_1520) ;  /* 0xffffffb000f07947 */ /* 0x000fea000383ffff */
.L_x_1385:
[----:B------:R-:W-:Y:S01]  /*187e0*/  BSSY B0, `(.L_x_1521) ;  /* 0x0000008000007945 */ /* 0x000fe20003800000 */
[----:B-----5:R-:W-:Y:S02]  /*187f0*/  IMAD.MOV.U32 R13, RZ, RZ, R17 ;  /* 0x000000ffff0d7224 */ /* 0x020fe400078e0011 */
[----:B------:R-:W-:Y:S02]  /*18800*/  IMAD.MOV.U32 R12, RZ, RZ, 0x1 ;  /* 0x00000001ff0c7424 */ /* 0x000fe400078e00ff */
[----:B------:R-:W-:Y:S02]  /*18810*/  IMAD.MOV.U32 R11, RZ, RZ, RZ ;  /* 0x000000ffff0b7224 */ /* 0x000fe400078e00ff */
[----:B------:R-:W-:-:S07]  /*18820*/  IMAD.MOV.U32 R15, RZ, RZ, -0x1 ;  /* 0xffffffffff0f7424 */ /* 0x000fce00078e00ff */
[----:B01----:R-:W-:Y:S05]  /*18830*/  WARPSYNC.COLLECTIVE R15, `(.L_x_1522) ;  /* 0x000000000f087348 */ /* 0x003fea0003c00000 */
[----:B------:R2:W3:Y:S02]  /*18840*/  SHFL.UP P6, R14, R13, R12, R11 ;  /* 0x0400000c0d0e7389 */ /* 0x0004e400000c000b */
[----:B0123--:R-:W-:Y:S01]  /*18850*/  ENDCOLLECTIVE ;  /* 0x000000000000791b */ /* 0x00ffe20003800000 */
.L_x_1522:
[----:B------:R-:W-:Y:S05]  /*18860*/  BSYNC B0 ;  /* 0x0000000000007941 */ /* 0x000fea0003800000 */
.L_x_1521:
        /* <DEDUP_REMOVED lines=8> */
.L_x_1523:
[----:B------:R-:W-:Y:S01]  /*188f0*/  IMAD.MOV.U32 R12, RZ, RZ, 0x4 ;  /* 0x00000004ff0c7424 */ /* 0x000fe200078e00ff */
[----:B------:R-:W-:-:S05]  /*18900*/  SEL R2, R14, RZ, P2 ;  /* 0x000000ff0e027207 */ /* 0x000fca0001000000 */
[----:B------:R-:W-:-:S04]  /*18910*/  IMAD.IADD R2, R13, 0x1, R2 ;  /* 0x000000010d027824 */ /* 0x000fc800078e0202 */
[----:B------:R-:W-:-:S07]  /*18920*/  IMAD.MOV.U32 R13, RZ, RZ, R2 ;  /* 0x000000ffff0d7224 */ /* 0x000fce00078e0002 */
[----:B------:R-:W-:Y:S05]  /*18930*/  WARPSYNC.COLLECTIVE R15, `(.L_x_1524) ;  /* 0x000000000f087348 */ /* 0x000fea0003c00000 */
[----:B------:R0:W1:Y:S02]  /*18940*/  SHFL.UP P6, R14, R13, R12, R11 ;  /* 0x0400000c0d0e7389 */ /* 0x00006400000c000b */
[----:B01----:R-:W-:Y:S01]  /*18950*/  ENDCOLLECTIVE ;  /* 0x000000000000791b */ /* 0x003fe20003800000 */
.L_x_1524:
[----:B------:R-:W-:Y:S01]  /*18960*/  IMAD.MOV.U32 R12, RZ, RZ, 0x8 ;  /* 0x00000008ff0c7424 */ /* 0x000fe200078e00ff */
[----:B------:R-:W-:-:S05]  /*18970*/  SEL R3, R14, RZ, P3 ;  /* 0x000000ff0e037207 */ /* 0x000fca0001800000 */
[----:B------:R-:W-:-:S04]  /*18980*/  IMAD.IADD R3, R2, 0x1, R3 ;  /* 0x0000000102037824 */ /* 0x000fc800078e0203 */
[----:B------:R-:W-:-:S07]  /*18990*/  IMAD.MOV.U32 R13, RZ, RZ, R3 ;  /* 0x000000ffff0d7224 */ /* 0x000fce00078e0003 */
[----:B------:R-:W-:Y:S05]  /*189a0*/  WARPSYNC.COLLECTIVE R15, `(.L_x_1525) ;  /* 0x000000000f087348 */ /* 0x000fea0003c00000 */
[----:B------:R0:W1:Y:S02]  /*189b0*/  SHFL.UP P6, R14, R13, R12, R11 ;  /* 0x0400000c0d0e7389 */ /* 0x00006400000c000b */
[----:B01----:R-:W-:Y:S01]  /*189c0*/  ENDCOLLECTIVE ;  /* 0x000000000000791b */ /* 0x003fe20003800000 */
.L_x_1525:
[----:B------:R-:W-:Y:S01]  /*189d0*/  IMAD.MOV.U32 R12, RZ, RZ, 0x10 ;  /* 0x00000010ff0c7424 */ /* 0x000fe200078e00ff */
[----:B------:R-:W-:-:S05]  /*189e0*/  SEL R4, R14, RZ, P4 ;  /* 0x000000ff0e047207 */ /* 0x000fca0002000000 */
[----:B------:R-:W-:-:S04]  /*189f0*/  IMAD.IADD R4, R3, 0x1, R4 ;  /* 0x0000000103047824 */ /* 0x000fc800078e0204 */
[----:B------:R-:W-:-:S07]  /*18a00*/  IMAD.MOV.U32 R13, RZ, RZ, R4 ;  /* 0x000000ffff0d7224 */ /* 0x000fce00078e0004 */
[----:B------:R-:W-:Y:S05]  /*18a10*/  WARPSYNC.COLLECTIVE R15, `(.L_x_1526) ;  /* 0x000000000f087348 */ /* 0x000fea0003c00000 */
[----:B------:R0:W1:Y:S02]  /*18a20*/  SHFL.UP P6, R14, R13, R12, R11 ;  /* 0x0400000c0d0e7389 */ /* 0x00006400000c000b */
[----:B01----:R-:W-:Y:S01]  /*18a30*/  ENDCOLLECTIVE ;  /* 0x000000000000791b */ /* 0x003fe20003800000 */
.L_x_1526:
        /* <DEDUP_REMOVED lines=8> */
.L_x_1527:
[----:B------:R-:W-:Y:S05]  /*18ac0*/  BRA `(.L_x_1528) ;  /* 0xffffffb000d07947 */ /* 0x000fea000383ffff */
.L_x_1387:
[----:B------:R-:W-:Y:S01]  /*18ad0*/  BSSY B0, `(.L_x_1529) ;  /* 0x0000006000007945 */ /* 0x000fe20003800000 */
[----:B------:R-:W-:Y:S01]  /*18ae0*/  PLOP3.LUT P6, PT, P6, PT, PT, 0x8, 0x0 ;  /* 0x000000000000781c */ /* 0x000fe200037ce170 */
[----:B------:R-:W-:-:S12]  /*18af0*/  IMAD.MOV.U32 R15, RZ, RZ, -0x1 ;  /* 0xffffffffff0f7424 */ /* 0x000fd800078e00ff */
[----:B01----:R-:W-:Y:S05]  /*18b00*/  WARPSYNC.COLLECTIVE R15, `(.L_x_1530) ;  /* 0x000000000f087348 */ /* 0x003fea0003c00000 */
[----:B------:R-:W-:Y:S01]  /*18b10*/  VOTE.ANY R14, PT, P6 ;  /* 0x00000000000e7806 */ /* 0x000fe200030e0100 */
[----:B01----:R-:W-:Y:S06]  /*18b20*/  ENDCOLLECTIVE ;  /* 0x000000000000791b */ /* 0x003fec0003800000 */
.L_x_1530:
[----:B------:R-:W-:Y:S05]  /*18b30*/  BSYNC B0 ;  /* 0x0000000000007941 */ /* 0x000fea0003800000 */
.L_x_1529:
[----:B------:R-:W-:Y:S02]  /*18b40*/  IMAD.MOV.U32 R2, RZ, RZ, R14 ;  /* 0x000000ffff027224 */ /* 0x000fe400078e000e */
[----:B------:R-:W-:Y:S02]  /*18b50*/  IMAD.MOV.U32 R13, RZ, RZ, R17 ;  /* 0x000000ffff0d7224 */ /* 0x000fe400078e0011 */
[----:B------:R-:W0:Y:S01]  /*18b60*/  POPC R6, R2 ;  /* 0x0000000200067309 */ /* 0x000e220000000000 */
[----:B------:R-:W-:Y:S02]  /*18b70*/  IMAD.MOV.U32 R11, RZ, RZ, 0x1f ;  /* 0x0000001fff0b7424 */ /* 0x000fe400078e00ff */
[----:B------:R-:W-:Y:S02]  /*18b80*/  IMAD.MOV.U32 R15, RZ, RZ, -0x1 ;  /* 0xffffffffff0f7424 */ /* 0x000fe400078e00ff */
[----:B0-----:R-:W-:-:S07]  /*18b90*/  IMAD.MOV.U32 R12, RZ, RZ, R6 ;  /* 0x000000ffff0c7224 */ /* 0x001fce00078e0006 */
[----:B------:R-:W-:Y:S05]  /*18ba0*/  WARPSYNC.COLLECTIVE R15, `(.L_x_1531) ;  /* 0x000000000f087348 */ /* 0x000fea0003c00000 */
[----:B------:R0:W1:Y:S02]  /*18bb0*/  SHFL.IDX P6, R14, R13, R12, R11 ;  /* 0x0000000c0d0e7389 */ /* 0x00006400000c000b */
[----:B01----:R-:W-:Y:S01]  /*18bc0*/  ENDCOLLECTIVE ;  /* 0x000000000000791b */ /* 0x003fe20003800000 */
.L_x_1531:
[----:B------:R-:W-:Y:S01]  /*18bd0*/  IMAD.MOV.U32 R17, RZ, RZ, R14 ;  /* 0x000000ffff117224 */ /* 0x000fe200078e000e */
[----:B------:R-:W-:Y:S06]  /*18be0*/  BRA `(.L_x_1532) ;  /* 0xffffffb000c07947 */ /* 0x000fec000383ffff */
.L_x_1389:
[----:B------:R-:W-:Y:S01]  /*18bf0*/  BSSY B0, `(.L_x_1533) ;  /* 0x0000007000007945 */ /* 0x000fe20003800000 */
[----:B------:R-:W-:Y:S02]  /*18c00*/  IMAD.MOV.U32 R13, RZ, RZ, R3 ;  /* 0x000000ffff0d7224 */ /* 0x000fe400078e0003 */
[----:B------:R-:W-:Y:S02]  /*18c10*/  IMAD.MOV.U32 R11, RZ, RZ, 0x1f ;  /* 0x0000001fff0b7424 */ /* 0x000fe400078e00ff */
[----:B------:R-:W-:-:S07]  /*18c20*/  IMAD.MOV.U32 R15, RZ, RZ, -0x1 ;  /* 0xffffffffff0f7424 */ /* 0x000fce00078e00ff */
[----:B0123--:R-:W-:Y:S05]  /*18c30*/  WARPSYNC.COLLECTIVE R15, `(.L_x_1534) ;  /* 0x000000000f087348 */ /* 0x00ffea0003c00000 */
[----:B------:R4:W0:Y:S02]  /*18c40*/  SHFL.IDX P6, R14, R13, R12, R11 ;  /* 0x0000000c0d0e7389 */ /* 0x00082400000c000b */
[----:B01234-:R-:W-:Y:S01]  /*18c50*/  ENDCOLLECTIVE ;  /* 0x000000000000791b */ /* 0x01ffe20003800000 */
.L_x_1534:
[----:B------:R-:W-:Y:S05]  /*18c60*/  BSYNC B0 ;  /* 0x0000000000007941 */ /* 0x000fea0003800000 */
.L_x_1533:
[----:B------:R-:W-:Y:S05]  /*18c70*/  BRA `(.L_x_1388) ;  /* 0xffffffb000b87947 */ /* 0x000fea000383ffff */
.L_x_1393:
[----:B0-----:R0:W3:Y:S02]  /*18c80*/  SYNCS.PHASECHK.TRANS64.TRYWAIT P0, [R5+URZ+0x16820], R0 ;  /* 0x01682000050075a7 */ /* 0x0010e4000800017f */
[----:B---3--:R-:W-:Y:S05]  /*18c90*/  @!P0 NANOSLEEP.SYNCS 0x989680 ;  /* 0x009896800000895d */ /* 0x008fea0003900000 */
[----:B------:R-:W3:Y:S02]  /*18ca0*/  @!P0 SYNCS.PHASECHK.TRANS64 P0, [R5+URZ+0x16820], R0 ;  /* 0x01682000050085a7 */ /* 0x000ee4000800007f */
[----:B---3--:R-:W-:Y:S05]  /*18cb0*/  @!P0 BRA `(.L_x_1393) ;  /* 0xfffffffc00f08947 */ /* 0x008fea000383ffff */
[----:B------:R-:W-:Y:S05]  /*18cc0*/  BRA `(.L_x_1535) ;  /* 0xffffffb800307947 */ /* 0x000fea000383ffff */
.L_x_1394:
        /* <DEDUP_REMOVED lines=11> */
.L_x_1537:
[----:B------:R-:W-:Y:S05]  /*18d80*/  BSYNC B0 ;  /* 0x0000000000007941 */ /* 0x000fea0003800000 */
.L_x_1536:
[----:B------:R-:W-:Y:S05]  /*18d90*/  BRA `(.L_x_1538) ;  /* 0xffffffb800187947 */ /* 0x000fea000383ffff */
.L_x_1397:
[----:B------:R-:W-:Y:S01]  /*18da0*/  BSSY B1, `(.L_x_1539) ;  /* 0x0000006000017945 */ /* 0x000fe20003800000 */
[----:B------:R-:W-:-:S07]  /*18db0*/  IMAD.MOV.U32 R15, RZ, RZ, -0x1 ;  /* 0xffffffffff0f7424 */ /* 0x000fce00078e00ff */
[----:B012---:R-:W-:Y:S05]  /*18dc0*/  WARPSYNC.COLLECTIVE R15, `(.L_x_1540) ;  /* 0x000000000f0c7348 */ /* 0x007fea0003c00000 */
[----:B------:R-:W-:Y:S02]  /*18dd0*/  ELECT P6, UR62, PT ;  /* 0x00000000003e782f */ /* 0x000fe400038c0000 */
[----:B------:R-:W-:Y:S01]  /*18de0*/  MOV R14, UR62 ;  /* 0x0000003e000e7c02 */ /* 0x000fe20008000f00 */
[----:B012---:R-:W-:Y:S10]  /*18df0*/  ENDCOLLECTIVE ;  /* 0x000000000000791b */ /* 0x007ff40003800000 */
.L_x_1540:
[----:B------:R-:W-:Y:S05]  /*18e00*/  BSYNC B1 ;  /* 0x0000000000017941 */ /* 0x000fea0003800000 */
.L_x_1539:
[----:B------:R-:W-:Y:S05]  /*18e10*/  BRA `(.L_x_1541) ;  /* 0xffffffb800107947 */ /* 0x000fea000383ffff */
.L_x_1399:
[----:B0-----:R0:W3:Y:S02]  /*18e20*/  SYNCS.PHASECHK.TRANS64.TRYWAIT P1, [R3+URZ+0x16840], R2 ;  /* 0x01684002030075a7 */ /* 0x0010e4000802017f */
[----:B---3--:R-:W-:Y:S05]  /*18e30*/  @!P1 NANOSLEEP.SYNCS 0x989680 ;  /* 0x009896800000995d */ /* 0x008fea0003900000 */
[----:B------:R-:W3:Y:S02]  /*18e40*/  @!P1 SYNCS.PHASECHK.TRANS64 P1, [R3+URZ+0x16840], R2 ;  /* 0x01684002030095a7 */ /* 0x000ee4000802007f */
[----:B---3--:R-:W-:Y:S05]  /*18e50*/  @!P1 BRA `(.L_x_1399) ;  /* 0xfffffffc00f09947 */ /* 0x008fea000383ffff */
[----:B------:R-:W-:Y:S05]  /*18e60*/  BRA `(.L_x_1542) ;  /* 0xffffffb800307947 */ /* 0x000fea000383ffff */
.L_x_1401:
[----:B---3--:R3:W4:Y:S02]  /*18e70*/  SYNCS.PHASECHK.TRANS64.TRYWAIT P1, [R5+URZ+0x16840], R0 ;  /* 0x01684000050075a7 */ /* 0x008724000802017f */
[----:B----4-:R-:W-:Y:S05]  /*18e80*/  @!P1 NANOSLEEP.SYNCS 0x989680 ;  /* 0x009896800000995d */ /* 0x010fea0003900000 */
[----:B------:R-:W4:Y:S02]  /*18e90*/  @!P1 SYNCS.PHASECHK.TRANS64 P1, [R5+URZ+0x16840], R0 ;  /* 0x01684000050095a7 */ /* 0x000f24000802007f */
[----:B----4-:R-:W-:Y:S05]  /*18ea0*/  @!P1 BRA `(.L_x_1401) ;  /* 0xfffffffc00f09947 */ /* 0x010fea000383ffff */
[----:B------:R-:W-:Y:S05]  /*18eb0*/  BRA `(.L_x_1543) ;  /* 0xffffffb8003c7947 */ /* 0x000fea000383ffff */
.L_x_1403:
[----:B----4-:R4:W0:Y:S02]  /*18ec0*/  SYNCS.PHASECHK.TRANS64.TRYWAIT P1, [R3+URZ+0x16860], R2 ;  /* 0x01686002030075a7 */ /* 0x010824000802017f */
[----:B0-----:R-:W-:Y:S05]  /*18ed0*/  @!P1 NANOSLEEP.SYNCS 0x989680 ;  /* 0x009896800000995d */ /* 0x001fea0003900000 */
[----:B------:R-:W0:Y:S02]  /*18ee0*/  @!P1 SYNCS.PHASECHK.TRANS64 P1, [R3+URZ+0x16860], R2 ;  /* 0x01686002030095a7 */ /* 0x000e24000802007f */
[----:B0-----:R-:W-:Y:S05]  /*18ef0*/  @!P1 BRA `(.L_x_1403) ;  /* 0xfffffffc00f09947 */ /* 0x001fea000383ffff */
[----:B------:R-:W-:Y:S05]  /*18f00*/  BRA `(.L_x_1544) ;  /* 0xffffffb800387947 */ /* 0x000fea000383ffff */
.L_x_1545:
        /* <DEDUP_REMOVED lines=15> */
.L_x_3109:


//--------------------- .text._ZN7cutlass13device_kernelIN5flash11enable_sm90INS1_16FlashAttnFwdSm90INS1_25CollectiveMainloopFwdSm90ILi2EN4cute5tupleIJNS5_1CILi1EEES8_S8_EEENS6_IJNS7_ILi192EEENS7_ILi128EEENS7_ILi64EEEEEELi64ENS_6half_tEfNS_4arch4Sm90ELb0ELb1ELb0ELb1ELb1ELb1ELb0ELb1ELb1ELb1ELb0ELb0EEENS1_21CollectiveEpilogueFwdINS6_IJSA_SC_SB_EEES9_SE_SG_Li384ELb1ELb1ELb0ELb0EEENS1_36VarlenDynamicPersistentTileSchedulerILi192ELi128ELi384ELi128ELb0ELb1ELb1ELb1ELb0ELb1EEEEEEEEEvNT_6ParamsE --------------------------
	.section	.text._ZN7cutlass13device_kernelIN5flash11enable_sm90INS1_16FlashAttnFwdSm90INS1_25CollectiveMainloopFwdSm90ILi2EN4cute5tupleIJNS5_1CILi1EEES8_S8_EEENS6_IJNS7_ILi192EEENS7_ILi128EEENS7_ILi64EEEEEELi64ENS_6half_tEfNS_4arch4Sm90ELb0ELb1ELb0ELb1ELb1ELb1ELb0ELb1ELb1ELb1ELb0ELb0EEENS1_21CollectiveEpilogueFwdINS6_IJSA_SC_SB_EEES9_SE_SG_Li384ELb1ELb1ELb0ELb0EEENS1_36VarlenDynamicPersistentTileSchedulerILi192ELi128ELi384ELi128ELb0ELb1ELb1ELb1ELb0ELb1EEEEEEEEEvNT_6ParamsE,"ax",@progbits
	.align	128
.text._ZN7cutlass13device_kernelIN5flash11enable_sm90INS1_16FlashAttnFwdSm90INS1_25CollectiveMainloopFwdSm90ILi2EN4cute5tupleIJNS5_1CILi1EEES8_S8_EEENS6_IJNS7_ILi192EEENS7_ILi128EEENS7_ILi64EEEEEELi64ENS_6half_tEfNS_4arch4Sm90ELb0ELb1ELb0ELb1ELb1ELb1ELb0ELb1ELb1ELb1ELb0ELb0EEENS1_21CollectiveEpilogueFwdINS6_IJSA_SC_SB_EEES9_SE_SG_Li384ELb1ELb1ELb0ELb0EEENS1_36VarlenDynamicPersistentTileSchedulerILi192ELi128ELi384ELi128ELb0ELb1ELb1ELb1ELb0ELb1EEEEEEEEEvNT_6ParamsE:
        .type           _ZN7cutlass13device_kernelIN5flash11enable_sm90INS1_16FlashAttnFwdSm90INS1_25CollectiveMainloopFwdSm90ILi2EN4cute5tupleIJNS5_1CILi1EEES8_S8_EEENS6_IJNS7_ILi192EEENS7_ILi128EEENS7_ILi64EEEEEELi64ENS_6half_tEfNS_4arch4Sm90ELb0ELb1ELb0ELb1ELb1ELb1ELb0ELb1ELb1ELb1ELb0ELb0EEENS1_21CollectiveEpilogueFwdINS6_IJSA_SC_SB_EEES9_SE_SG_Li384ELb1ELb1ELb0ELb0EEENS1_36VarlenDynamicPersistentTileSchedulerILi192ELi128ELi384ELi128ELb0ELb1ELb1ELb1ELb0ELb1EEEEEEEEEvNT_6ParamsE,@function
        .size           _ZN7cutlass13device_kernelIN5flash11enable_sm90INS1_16FlashAttnFwdSm90INS1_25CollectiveMainloopFwdSm90ILi2EN4cute5tupleIJNS5_1CILi1EEES8_S8_EEENS6_IJNS7_ILi192EEENS7_ILi128EEENS7_ILi64EEEEEELi64ENS_6half_tEfNS_4arch4Sm90ELb0ELb1ELb0ELb1ELb1ELb1ELb0ELb1ELb1ELb1ELb0ELb0EEENS1_21CollectiveEpilogueFwdINS6_IJSA_SC_SB_EEES9_SE_SG_Li384ELb1ELb1ELb0ELb0EEENS1_36VarlenDynamicPersistentTileSchedulerILi192ELi128ELi384ELi128ELb0ELb1ELb1ELb1ELb0ELb1EEEEEEEEEvNT_6ParamsE,(.L_x_3110 - _ZN7cutlass13device_kernelIN5flash11enable_sm90INS1_16FlashAttnFwdSm90INS1_25CollectiveMainloopFwdSm90ILi2EN4cute5tupleIJNS5_1CILi1EEES8_S8_EEENS6_IJNS7_ILi192EEENS7_ILi128EEENS7_ILi64EEEEEELi64ENS_6half_tEfNS_4arch4Sm90ELb0ELb1ELb0ELb1ELb1ELb1ELb0ELb1ELb1ELb1ELb0ELb0EEENS1_21CollectiveEpilogueFwdINS6_IJSA_SC_SB_EEES9_SE_SG_Li384ELb1ELb1ELb0ELb0EEENS1_36VarlenDynamicPersistentTileSchedulerILi192ELi128ELi384ELi128ELb0ELb1ELb1ELb1ELb0ELb1EEEEEEEEEvNT_6ParamsE)
        .other          _ZN7cutlass13device_kernelIN5flash11enable_sm90INS1_16FlashAttnFwdSm90INS1_25CollectiveMainloopFwdSm90ILi2EN4cute5tupleIJNS5_1CILi1EEES8_S8_EEENS6_IJNS7_ILi192EEENS7_ILi128EEENS7_ILi64EEEEEELi64ENS_6half_tEfNS_4arch4Sm90ELb0ELb1ELb0ELb1ELb1ELb1ELb0ELb1ELb1ELb1ELb0ELb0EEENS1_21CollectiveEpilogueFwdINS6_IJSA_SC_SB_EEES9_SE_SG_Li384ELb1ELb1ELb0ELb0EEENS1_36VarlenDynamicPersistentTileSchedulerILi192ELi128ELi384ELi128ELb0ELb1ELb1ELb1ELb0ELb1EEEEEEEEEvNT_6ParamsE,@"STO_CUDA_ENTRY STV_DEFAULT"
_ZN7cutlass13device_kernelIN5flash11enable_sm90INS1_16FlashAttnFwdSm90INS1_25CollectiveMainloopFwdSm90ILi2EN4cute5tupleIJNS5_1CILi1EEES8_S8_EEENS6_IJNS7_ILi192EEENS7_ILi128EEENS7_ILi64EEEEEELi64ENS_6half_tEfNS_4arch4Sm90ELb0ELb1ELb0ELb1ELb1ELb1ELb0ELb1ELb1ELb1ELb0ELb0EEENS1_21CollectiveEpilogueFwdINS6_IJSA_SC_SB_EEES9_SE_SG_Li384ELb1ELb1ELb0ELb0EEENS1_36VarlenDynamicPersistentTileSchedulerILi192ELi128ELi384ELi128ELb0ELb1ELb1ELb1ELb0ELb1EEEEEEEEEvNT_6ParamsE:
        /* <DEDUP_REMOVED lines=18> */
.L_x_1547:
[----:B------:R-:W-:Y:S05]  /*0120*/  BSYNC B0 ;  /* 0x0000000000007941 */ /* 0x000fea0003800000 */
.L_x_1546:
        /* <DEDUP_REMOVED lines=41> */
.L_x_1548:
        /* <DEDUP_REMOVED lines=22> */
.L_x_1549:
        /* <DEDUP_REMOVED lines=18> */
.L_x_1550:
        /* <DEDUP_REMOVED lines=22> */
.L_x_1551:
        /* <DEDUP_REMOVED lines=22> */
.L_x_1552:
        /* <DEDUP_REMOVED lines=8> */
.L_x_1555:
[----:B------:R-:W-:-:S08]  /*0980*/  NOP ;  /* 0x0000000000007918 */ /* 0x000fd00000000000 */
[----:B------:R-:W0:Y:S02]  /*0990*/  USETMAXREG.TRY_ALLOC.CTAPOOL UP0, 0xa0 ;  /* 0x000000a0000079c8 */ /* 0x000e240008000600 */
[----:B0-----:R-:W-:-:S13]  /*09a0*/  PLOP3.LUT P0, PT, PT, PT, UP0, 0x80, 0x0 ;  /* 0x000000000000781c */ /* 0x001fda0003f0f008 */
[----:B------:R-:W-:Y:S05]  /*09b0*/  @!P0 BRA `(.L_x_1555) ;  /* 0xfffffffc00f08947 */ /* 0x000fea000383ffff */
[----:B------:R-:W0:Y:S01]  /*09c0*/  S2R R0, SR_TID.X ;  /* 0x0000000000007919 */ /* 0x000e220000002100 */
[----:B------:R-:W1:Y:S01]  /*09d0*/  S2UR UR38, SR_CgaCtaId ;  /* 0x00000000002679c3 */ /* 0x000e620000008800 */
[----:B------:R-:W-:Y:S01]  /*09e0*/  UMOV UR4, 0x400 ;  /* 0x0000040000047882 */ /* 0x000fe20000000000 */
[----:B------:R-:W-:-:S06]  /*09f0*/  LOP3.LUT R22, R22, 0xdfffffff, RZ, 0xc0, !PT ;  /* 0xdfffffff16167812 */ /* 0x000fcc00078ec0ff */
[----:B------:R-:W-:Y:S06]  /*0a00*/  BAR.ARV 0x8, 0x200 ;  /* 0x0208000000007b1d */ /* 0x000fec0000002000 */
[----:B-1----:R-:W-:-:S06]  /*0a10*/  ULEA UR4, UR38, UR4, 0x18 ;  /* 0x0000000426047291 */ /* 0x002fcc000f8ec03f */
[----:B------:R-:W-:Y:S01]  /*0a20*/  IMAD.U32 R2, RZ, RZ, UR4 ;  /* 0x00000004ff027e24 */ /* 0x000fe2000f8e00ff */
[----:B0-----:R-:W-:Y:S01]  /*0a30*/  SHF.R.U32.HI R0, RZ, 0x7, R0 ;  /* 0x00000007ff007819 */ /* 0x001fe20000011600 */
[----:B------:R-:W-:-:S03]  /*0a40*/  ULDC UR4, c[0x0][0xc3c] ;  /* 0x00030f0000047ab9 */ /* 0x000fc60000000800 */
[----:B------:R-:W-:-:S13]  /*0a50*/  ISETP.NE.AND P0, PT, R0, 0x1, PT ;  /* 0x000000010000780c */ /* 0x000fda0003f05270 */
[----:B------:R-:W-:Y:S01]  /*0a60*/  @P0 LOP3.LUT R22, R22, 0x20000000, RZ, 0xfc, !PT ;  /* 0x2000000016160812 */ /* 0x000fe200078efcff */
[----:B------:R-:W-:Y:S08]  /*0a70*/  @!P0 BAR.ARV 0x9, 0x100 ;  /* 0x0244000000008b1d */ /* 0x000ff00000002000 */
[----:B------:R-:W-:Y:S06]  /*0a80*/  BAR.SYNC.DEFER_BLOCKING 0x5, 0x200 ;  /* 0x0148000000007b1d */ /* 0x000fec0000010000 */
[----:B------:R-:W0:Y:S02]  /*0a90*/  LDS.128 R28, [R2+0x168d0] ;  /* 0x0168d000021c7984 */ /* 0x000e240000000c00 */
[----:B------:R-:W-:Y:S06]  /*0aa0*/  BAR.ARV 0x4, 0x200 ;  /* 0x0108000000007b1d */ /* 0x000fec0000002000 */
[----:B0-----:R-:W-:-:S13]  /*0ab0*/  ISETP.GE.AND P0, PT, R31, UR4, PT ;  /* 0x000000041f007c0c */ /* 0x001fda000bf06270 */
[----:B------:R-:W-:Y:S05]  /*0ac0*/  @P0 BRA `(.L_x_1556) ;  /* 0x000001d400700947 */ /* 0x000fea0003800000 */
[----:B------:R-:W0:Y:S01]  /*0ad0*/  S2R R0, SR_TID.X ;  /* 0x0000000000007919 */ /* 0x000e220000002100 */
[----:B------:R-:W-:Y:S01]  /*0ae0*/  IMAD.MOV.U32 R23, RZ, RZ, RZ ;  /* 0x000000ffff177224 */ /* 0x000fe200078e00ff */
[----:B------:R-:W-:Y:S01]  /*0af0*/  ULOP3.LUT UR39, UR37, 0x1, URZ, 0xfc, !UPT ;  /* 0x0000000125277892 */ /* 0x000fe2000f8efc3f */
[----:B------:R-:W-:Y:S01]  /*0b00*/  IMAD.MOV.U32 R154, RZ, RZ, RZ ;  /* 0x000000ffff9a7224 */ /* 0x000fe200078e00ff */
[----:B------:R-:W-:Y:S01]  /*0b10*/  UMOV UR36, URZ ;  /* 0x0000003f00247c82 */ /* 0x000fe20008000000 */
[----:B------:R-:W-:Y:S02]  /*0b20*/  IMAD.MOV.U32 R19, RZ, RZ, RZ ;  /* 0x000000ffff137224 */ /* 0x000fe400078e00ff */
[----:B0-----:R-:W-:-:S05]  /*0b30*/  VIADD R13, R0, 0xffffff80 ;  /* 0xffffff80000d7836 */ /* 0x001fca0000000000 */
[----:B------:R-:W-:-:S04]  /*0b40*/  SHF.R.S32.HI R0, RZ, 0x1f, R13 ;  /* 0x0000001fff007819 */ /* 0x000fc8000001140d */
[CC--:B------:R-:W-:Y:S02]  /*0b50*/  LEA.HI R3, R0.reuse, R13.reuse, RZ, 0x7 ;  /* 0x0000000d00037211 */ /* 0x0c0fe400078f38ff */
[CC--:B------:R-:W-:Y:S02]  /*0b60*/  LEA.HI R5, R0.reuse, R13.reuse, RZ, 0x5 ;  /* 0x0000000d00057211 */ /* 0x0c0fe400078f28ff */
[----:B------:R-:W-:Y:S02]  /*0b70*/  LOP3.LUT R4, R3, 0xffffff80, RZ, 0xc0, !PT ;  /* 0xffffff8003047812 */ /* 0x000fe400078ec0ff */
[----:B------:R-:W-:Y:S02]  /*0b80*/  SHF.R.S32.HI R12, RZ, 0x7, R3 ;  /* 0x00000007ff0c7819 */ /* 0x000fe40000011403 */
[----:B------:R-:W-:Y:S01]  /*0b90*/  SHF.R.S32.HI R14, RZ, 0x5, R5 ;  /* 0x00000005ff0e7819 */ /* 0x000fe20000011405 */
[----:B------:R-:W-:Y:S01]  /*0ba0*/  IMAD.IADD R11, R13, 0x1, -R4 ;  /* 0x000000010d0b7824 */ /* 0x000fe200078e0a04 */
[----:B------:R-:W-:Y:S01]  /*0bb0*/  LEA.HI R4, R0, R13, RZ, 0x4 ;  /* 0x0000000d00047211 */ /* 0x000fe200078f20ff */
[----:B------:R-:W-:-:S03]  /*0bc0*/  IMAD.HI R5, R12, 0x55555556, RZ ;  /* 0x555555560c057827 */ /* 0x000fc600078e02ff */
[----:B------:R-:W-:Y:S02]  /*0bd0*/  SHF.R.S32.HI R6, RZ, 0x1f, R11 ;  /* 0x0000001fff067819 */ /* 0x000fe4000001140b */
[----:B------:R-:W-:Y:S02]  /*0be0*/  SHF.R.S32.HI R7, RZ, 0x4, R4 ;  /* 0x00000004ff077819 */ /* 0x000fe40000011404 */
[----:B------:R-:W-:Y:S02]  /*0bf0*/  LEA.HI R8, R6, R11, RZ, 0x2 ;  /* 0x0000000b06087211 */ /* 0x000fe400078f10ff */
[C---:B------:R-:W-:Y:S02]  /*0c00*/  LOP3.LUT R3, R4.reuse, 0x3fffff0, RZ, 0xc0, !PT ;  /* 0x03fffff004037812 */ /* 0x040fe400078ec0ff */
[--C-:B------:R-:W-:Y:S02]  /*0c10*/  SHF.R.S32.HI R9, RZ, 0x2, R8.reuse ;  /* 0x00000002ff097819 */ /* 0x100fe40000011408 */
[----:B------:R-:W-:Y:S01]  /*0c20*/  SHF.R.S32.HI R10, RZ, 0x1f, R8 ;  /* 0x0000001fff0a7819 */ /* 0x000fe20000011408 */
[----:B------:R-:W-:Y:S01]  /*0c30*/  IMAD.IADD R3, R13, 0x1, -R3 ;  /* 0x000000010d037824 */ /* 0x000fe200078e0a03 */
[----:B------:R-:W-:-:S02]  /*0c40*/  LEA.HI R4, R4, R7, RZ, 0x1 ;  /* 0x0000000704047211 */ /* 0x000fc400078f08ff */
[----:B------:R-:W-:Y:S01]  /*0c50*/  LEA.HI R10, R10, R9, RZ, 0x3 ;  /* 0x000000090a0a7211 */ /* 0x000fe200078f18ff */
[----:B------:R-:W-:Y:S01]  /*0c60*/  IMAD R3, R14, 0x10, R3 ;  /* 0x000000100e037824 */ /* 0x000fe200078e0203 */
[----:B------:R-:W-:Y:S02]  /*0c70*/  LOP3.LUT R4, R4, 0x1ffffffe, RZ, 0xc0, !PT ;  /* 0x1ffffffe04047812 */ /* 0x000fe400078ec0ff */
[----:B------:R-:W-:Y:S02]  /*0c80*/  LOP3.LUT R10, R10, 0xfffffff8, RZ, 0xc0, !PT ;  /* 0xfffffff80a0a7812 */ /* 0x000fe400078ec0ff */
[----:B------:R-:W-:Y:S01]  /*0c90*/  LEA.HI R6, R6, R11, RZ, 0x5 ;  /* 0x0000000b06067211 */ /* 0x000fe200078f28ff */
[----:B------:R-:W-:Y:S01]  /*0ca0*/  IMAD.IADD R4, R7, 0x1, -R4 ;  /* 0x0000000107047824 */ /* 0x000fe200078e0a04 */
[----:B------:R-:W-:Y:S01]  /*0cb0*/  LEA.HI R5, R5, R5, RZ, 0x1 ;  /* 0x0000000505057211 */ /* 0x000fe200078f08ff */
[----:B------:R-:W-:Y:S01]  /*0cc0*/  IMAD.IADD R9, R9, 0x1, -R10 ;  /* 0x0000000109097824 */ /* 0x000fe200078e0a0a */
[----:B------:R-:W-:Y:S01]  /*0cd0*/  SHF.R.S32.HI R6, RZ, 0x5, R6 ;  /* 0x00000005ff067819 */ /* 0x000fe20000011406 */
[----:B------:R-:W-:Y:S01]  /*0ce0*/  IMAD R7, R3, 0x8, R4 ;  /* 0x0000000803077824 */ /* 0x000fe200078e0204 */
[CC--:B------:R-:W-:Y:S01]  /*0cf0*/  LEA.HI R3, R0.reuse, R13.reuse, RZ, 0x2 ;  /* 0x0000000d00037211 */ /* 0x0c0fe200078f10ff */
[----:B------:R-:W-:Y:S01]  /*0d00*/  IMAD R5, R5, -0x3, R12 ;  /* 0xfffffffd05057824 */ /* 0x000fe200078e020c */
[----:B------:R-:W-:Y:S01]  /*0d10*/  LEA.HI R4, R0, R13, RZ, 0x3 ;  /* 0x0000000d00047211 */ /* 0x000fe200078f18ff */
[----:B------:R-:W-:Y:S01]  /*0d20*/  IMAD R6, R6, 0x10, R9 ;  /* 0x0000001006067824 */ /* 0x000fe200078e0209 */
[----:B------:R-:W-:-:S02]  /*0d30*/  SHF.R.S32.HI R157, RZ, 0x2, R3 ;  /* 0x00000002ff9d7819 */ /* 0x000fc40000011403 */
[----:B------:R-:W-:Y:S01]  /*0d40*/  SHF.R.S32.HI R0, RZ, 0x1f, R3 ;  /* 0x0000001fff007819 */ /* 0x000fe20000011403 */
[----:B------:R-:W-:Y:S01]  /*0d50*/  IMAD R10, R5, 0x40, R6 ;  /* 0x00000040050a7824 */ /* 0x000fe200078e0206 */
[----:B------:R-:W-:Y:S01]  /*0d60*/  SHF.R.S32.HI R5, RZ, 0x3, R4 ;  /* 0x00000003ff057819 */ /* 0x000fe20000011404 */
[----:B------:R-:W-:Y:S01]  /*0d70*/  VIADD R12, R157, 0x60 ;  /* 0x000000609d0c7836 */ /* 0x000fe20000000000 */
[----:B------:R-:W-:Y:S02]  /*0d80*/  LOP3.LUT R4, R4, 0xfffffff8, RZ, 0xc0, !PT ;  /* 0xfffffff804047812 */ /* 0x000fe400078ec0ff */
[----:B------:R-:W-:Y:S01]  /*0d90*/  LEA.HI R0, R0, R157, RZ, 0x3 ;  /* 0x0000009d00007211 */ /* 0x000fe200078f18ff */
[----:B------:R-:W-:Y:S01]  /*0da0*/  STL [R1+0x5c], R10 ;  /* 0x00005c0a01007387 */ /* 0x000fe20000100800 */
[----:B------:R-:W-:Y:S01]  /*0db0*/  LOP3.LUT R3, R3, 0xfffffffc, RZ, 0xc0, !PT ;  /* 0xfffffffc03037812 */ /* 0x000fe200078ec0ff */
[----:B------:R-:W-:Y:S01]  /*0dc0*/  IMAD.IADD R6, R13, 0x1, -R4 ;  /* 0x000000010d067824 */ /* 0x000fe200078e0a04 */
[----:B------:R-:W-:Y:S01]  /*0dd0*/  LOP3.LUT R0, R0, 0xfffffff8, RZ, 0xc0, !PT ;  /* 0xfffffff800007812 */ /* 0x000fe200078ec0ff */
[----:B------:R-:W-:Y:S01]  /*0de0*/  IMAD.SHL.U32 R4, R12, 0x40, RZ ;  /* 0x000000400c047824 */ /* 0x000fe200078e00ff */
[----:B------:R-:W-:Y:S01]  /*0df0*/  SHF.R.S32.HI R5, RZ, 0x1f, R12 ;  /* 0x0000001fff057819 */ /* 0x000fe2000001140c */
[----:B------:R-:W-:Y:S01]  /*0e00*/  IMAD.SHL.U32 R6, R6, 0x8, RZ ;  /* 0x0000000806067824 */ /* 0x000fe200078e00ff */
[----:B------:R-:W-:Y:S01]  /*0e10*/  STL [R1+0x8], RZ ;  /* 0x000008ff01007387 */ /* 0x000fe20000100800 */
[----:B------:R-:W-:Y:S01]  /*0e20*/  IMAD.IADD R0, R157, 0x1, -R0 ;  /* 0x000000019d007824 */ /* 0x000fe200078e0a00 */
[----:B------:R-:W-:Y:S01]  /*0e30*/  LEA.HI R5, R5, R12, RZ, 0x3 ;  /* 0x0000000c05057211 */ /* 0x000fe200078f18ff */
[----:B------:R-:W-:Y:S01]  /*0e40*/  IMAD.IADD R9, R13, 0x1, -R3 ;  /* 0x000000010d097824 */ /* 0x000fe200078e0a03 */
[----:B------:R-:W-:Y:S01]  /*0e50*/  STL [R1+0x50], R6 ;  /* 0x0000500601007387 */ /* 0x000fe20000100800 */
[----:B------:R-:W-:-:S02]  /*0e60*/  LOP3.LUT R8, R8, 0x7ffffffc, RZ, 0xc0, !PT ;  /* 0x7ffffffc08087812 */ /* 0x000fc400078ec0ff */
[----:B------:R-:W-:Y:S01]  /*0e70*/  IMAD.SHL.U32 R152, R9, 0x4, RZ ;  /* 0x0000000409987824 */ /* 0x000fe200078e00ff */
[----:B------:R0:W-:Y:S01]  /*0e80*/  STL [R1+0x40], R0 ;  /* 0x0000400001007387 */ /* 0x0001e20000100800 */
[----:B------:R-:W-:Y:S01]  /*0e90*/  IMAD.SHL.U32 R5, R5, 0x40, RZ ;  /* 0x0000004005057824 */ /* 0x000fe200078e00ff */
[C---:B------:R-:W-:Y:S01]  /*0ea0*/  LEA.HI R3, R9.reuse, R9, RZ, 0x1 ;  /* 0x0000000909037211 */ /* 0x040fe200078f08ff */
[----:B------:R-:W-:-:S03]  /*0eb0*/  IMAD.SHL.U32 R16, R9, 0x8, RZ ;  /* 0x0000000809107824 */ /* 0x000fc600078e00ff */
[----:B------:R-:W-:Y:S01]  /*0ec0*/  LOP3.LUT R3, R3, 0x1ffffffe, RZ, 0xc0, !PT ;  /* 0x1ffffffe03037812 */ /* 0x000fe200078ec0ff */
[----:B------:R-:W-:Y:S01]  /*0ed0*/  VIADD R18, R16, 0x20 ;  /* 0x0000002010127836 */ /* 0x000fe20000000000 */
[----:B------:R-:W-:Y:S02]  /*0ee0*/  LOP3.LUT R5, R5, 0xfffffe00, RZ, 0xc0, !PT ;  /* 0xfffffe0005057812 */ /* 0x000fe400078ec0ff */
[----:B0-----:R-:W-:Y:S02]  /*0ef0*/  LOP3.LUT R0, R4, 0x1c0, RZ, 0xc0, !PT ;  /* 0x000001c004007812 */ /* 0x001fe400078ec0ff */
[----:B------:R-:W-:Y:S02]  /*0f00*/  SHF.R.S32.HI R4, RZ, 0x1f, R6 ;  /* 0x0000001fff047819 */ /* 0x000fe40000011406 */
[----:B------:R-:W-:Y:S02]  /*0f10*/  SHF.R.U32.HI R6, RZ, 0x3, R0 ;  /* 0x00000003ff067819 */ /* 0x000fe40000011600 */
[----:B------:R-:W-:Y:S01]  /*0f20*/  LOP3.LUT R0, R0, 0x38, R16, 0xf8, !PT ;  /* 0x0000003800007812 */ /* 0x000fe200078ef810 */
[----:B------:R0:W-:Y:S01]  /*0f30*/  STL [R1+0x64], R4 ;  /* 0x0000640401007387 */ /* 0x0001e20000100800 */
[----:B------:R-:W-:-:S02]  /*0f40*/  IADD3 R3, R9, -R3, RZ ;  /* 0x8000000309037210 */ /* 0x000fc40007ffe0ff */
[----:B------:R-:W-:Y:S02]  /*0f50*/  SHF.R.S32.HI R9, RZ, 0x1f, R18 ;  /* 0x0000001fff097819 */ /* 0x000fe40000011412 */
[----:B------:R-:W-:Y:S01]  /*0f60*/  SHF.R.S32.HI R17, RZ, 0x1f, R16 ;  /* 0x0000001fff117819 */ /* 0x000fe20000011410 */
[----:B0-----:R-:W-:-:S05]  /*0f70*/  VIADD R4, R152, 0x10 ;  /* 0x0000001098047836 */ /* 0x001fca0000000000 */
[----:B------:R0:W-:Y:S04]  /*0f80*/  STL [R1+0xc], R4 ;  /* 0x00000c0401007387 */ /* 0x0001e80000100800 */
[----:B------:R1:W-:Y:S04]  /*0f90*/  STL [R1+0x44], R5 ;  /* 0x0000440501007387 */ /* 0x0003e80000100800 */
[----:B------:R-:W-:Y:S01]  /*0fa0*/  STL [R1+0x4], R9 ;  /* 0x0000040901007387 */ /* 0x000fe20000100800 */
[----:B0-----:R-:W-:Y:S02]  /*0fb0*/  SHF.R.S32.HI R4, RZ, 0x1f, R4 ;  /* 0x0000001fff047819 */ /* 0x001fe40000011404 */
[----:B-1----:R-:W-:Y:S01]  /*0fc0*/  LOP3.LUT R5, R5, R0, R6, 0xf6, !PT ;  /* 0x0000000005057212 */ /* 0x002fe200078ef606 */
[----:B------:R-:W-:-:S02]  /*0fd0*/  IMAD.IADD R0, R11, 0x1, -R8 ;  /* 0x000000010b007824 */ /* 0x000fc400078e0a08 */
[----:B------:R0:W-:Y:S01]  /*0fe0*/  STL [R1+0x54], R4 ;  /* 0x0000540401007387 */ /* 0x0001e20000100800 */
[----:B------:R-:W-:-:S03]  /*0ff0*/  IMAD.SHL.U32 R6, R7, 0x8, RZ ;  /* 0x0000000807067824 */ /* 0x000fc600078e00ff */
[----:B------:R1:W-:Y:S04]  /*1000*/  STL [R1], R0 ;  /* 0x0000000001007387 */ /* 0x0003e80000100800 */
[----:B------:R2:W-:Y:S01]  /*1010*/  STL [R1+0x60], R6 ;  /* 0x0000600601007387 */ /* 0x0005e20000100800 */
[----:B0-----:R-:W-:Y:S02]  /*1020*/  IMAD R4, R5, 0x2, R2 ;  /* 0x0000000205047824 */ /* 0x001fe400078e0202 */
[----:B-1----:R-:W-:-:S03]  /*1030*/  IMAD R0, R3, 0x8, R10 ;  /* 0x0000000803007824 */ /* 0x002fc600078e020a */
[----:B------:R2:W-:Y:S04]  /*1040*/  STL [R1+0x58], R4 ;  /* 0x0000580401007387 */ /* 0x0005e80000100800 */
[----:B------:R2:W-:Y:S02]  /*1050*/  STL [R1+0x30], R0 ;  /* 0x0000300001007387 */ /* 0x0005e40000100800 */
.L_x_1762:
[----:B------:R-:W-:Y:S05]  /*1060*/  YIELD ;  /* 0x0000000000007946 */ /* 0x000fea0003800000 */
[----:B------:R-:W-:Y:S01]  /*1070*/  ULDC.64 UR4, c[0x0][0xa28] ;  /* 0x00028a0000047ab9 */ /* 0x000fe20000000a00 */
[----:B0-2--5:R-:W0:Y:S01]  /*1080*/  LDC.64 R6, c[0x0][0xa08] ;  /* 0x00028200ff067b82 */ /* 0x025e220000000a00 */
[----:B------:R-:W-:Y:S01]  /*1090*/  ISETP.NE.U32.AND P1, PT, RZ, UR4, PT ;  /* 0x00000004ff007c0c */ /* 0x000fe2000bf25070 */
[----:B------:R-:W-:Y:S02]  /*10a0*/  IMAD.MOV.U32 R0, RZ, RZ, RZ ;  /* 0x000000ffff007224 */ /* 0x000fe400078e00ff */
[----:B------:R-:W-:Y:S01]  /*10b0*/  IMAD.MOV.U32 R68, RZ, RZ, RZ ;  /* 0x000000ffff447224 */ /* 0x000fe200078e00ff */
[----:B------:R-:W-:Y:S01]  /*10c0*/  ISETP.NE.AND.EX P1, PT, RZ, UR5, PT, P1 ;  /* 0x00000005ff007c0c */ /* 0x000fe2000bf25310 */
[----:B------:R-:W-:-:S02]  /*10d0*/  ULDC.64 UR4, c[0x0][0xa18] ;  /* 0x0002860000047ab9 */ /* 0x000fc40000000a00 */
[----:B------:R-:W-:-:S04]  /*10e0*/  ISETP.NE.U32.AND P2, PT, RZ, UR4, PT ;  /* 0x00000004ff007c0c */ /* 0x000fc8000bf45070 */
[----:B------:R-:W-:Y:S01]  /*10f0*/  ISETP.NE.AND.EX P2, PT, RZ, UR5, PT, P2 ;  /* 0x00000005ff007c0c */ /* 0x000fe2000bf45320 */
[----:B------:R-:W-:Y:S02]  /*1100*/  ULDC.64 UR4, c[0x0][0xa08] ;  /* 0x0002820000047ab9 */ /* 0x000fe40000000a00 */
[----:B------:R-:W-:-:S03]  /*1110*/  ISETP.NE.U32.AND P0, PT, RZ, UR4, PT ;  /* 0x00000004ff007c0c */ /* 0x000fc6000bf05070 */
[----:B-1----:R-:W1:Y:S01]  /*1120*/  @P1 LDC.64 R4, c[0x0][0xa28] ;  /* 0x00028a00ff041b82 */ /* 0x002e620000000a00 */
[----:B------:R-:W-:Y:S01]  /*1130*/  ISETP.NE.AND.EX P0, PT, RZ, UR5, PT, P0 ;  /* 0x00000005ff007c0c */ /* 0x000fe2000bf05300 */
[----:B0--3--:R-:W-:-:S06]  /*1140*/  IMAD.WIDE R10, R31, 0x4, R6 ;  /* 0x000000041f0a7825 */ /* 0x009fcc00078e0206 */
[----:B------:R-:W0:Y:S01]  /*1150*/  @P2 LDC.64 R8, c[0x0][0xa18] ;  /* 0x00028600ff082b82 */ /* 0x000e220000000a00 */
[----:B------:R-:W-:Y:S02]  /*1160*/  ULDC UR4, c[0x0][0x288] ;  /* 0x0000a20000047ab9 */ /* 0x000fe40000000800 */
[----:B------:R-:W-:Y:S01]  /*1170*/  IMAD.U32 R155, RZ, RZ, UR4 ;  /* 0x00000004ff9b7e24 */ /* 0x000fe2000f8e00ff */
[----:B------:R-:W-:Y:S02]  /*1180*/  ULDC.64 UR4, c[0x0][0x418] ;  /* 0x0001060000047ab9 */ /* 0x000fe40000000a00 */
[----:B------:R2:W5:Y:S01]  /*1190*/  @P0 LDG.E R68, desc[UR42][R10.64] ;  /* 0x0000002a0a440981 */ /* 0x000562000c1e1900 */
[----:B-1----:R-:W-:-:S05]  /*11a0*/  @P1 IMAD.WIDE R4, R31, 0x4, R4 ;  /* 0x000000041f041825 */ /* 0x002fca00078e0204 */
[----:B------:R2:W5:Y:S01]  /*11b0*/  @P1 LDG.E R0, desc[UR42][R4.64] ;  /* 0x0000002a04001981 */ /* 0x000562000c1e1900 */
[----:B0-----:R-:W-:-:S05]  /*11c0*/  @P2 IMAD.WIDE R6, R31, 0x4, R8 ;  /* 0x000000041f062825 */ /* 0x001fca00078e0208 */
[----:B------:R2:W5:Y:S01]  /*11d0*/  @P2 LDG.E R155, desc[UR42][R6.64] ;  /* 0x0000002a069b2981 */ /* 0x000562000c1e1900 */
[----:B------:R-:W-:-:S03]  /*11e0*/  UISETP.NE.U32.AND UP0, UPT, UR4, URZ, UPT ;  /* 0x0000003f0400728c */ /* 0x000fc6000bf05070 */
        /* <DEDUP_REMOVED lines=8> */
[----:B--2---:R-:W-:Y:S06]  /*1270*/  @P2 BRA `(.L_x_1557) ;  /* 0x0000000000242947 */ /* 0x004fec0003800000 */
        /* <DEDUP_REMOVED lines=9> */
.L_x_1557:
[----:B------:R-:W-:Y:S01]  /*1310*/  ULDC.64 UR4, c[0x0][0xa20] ;  /* 0x0002880000047ab9 */ /* 0x000fe20000000a00 */
[----:B------:R0:W-:Y:S01]  /*1320*/  STL [R1+0x48], R30 ;  /* 0x0000481e01007387 */ /* 0x0001e20000100800 */
[----:B------:R-:W-:-:S03]  /*1330*/  ISETP.NE.U32.AND P1, PT, RZ, UR4, PT ;  /* 0x00000004ff007c0c */ /* 0x000fc6000bf25070 */
[----:B------:R0:W-:Y:S01]  /*1340*/  STL [R1+0x4c], R31 ;  /* 0x00004c1f01007387 */ /* 0x0001e20000100800 */
[----:B------:R-:W-:-:S13]  /*1350*/  ISETP.NE.AND.EX P1, PT, RZ, UR5, PT, P1 ;  /* 0x00000005ff007c0c */ /* 0x000fda000bf25310 */
[----:B0-----:R-:W-:Y:S05]  /*1360*/  @!P1 BRA `(.L_x_1558) ;  /* 0x0000000000109947 */ /* 0x001fea0003800000 */
[----:B------:R-:W0:Y:S02]  /*1370*/  LDC.64 R4, c[0x0][0xa20] ;  /* 0x00028800ff047b82 */ /* 0x000e240000000a00 */
[----:B0-----:R-:W-:-:S05]  /*1380*/  IMAD.WIDE R4, R31, 0x4, R4 ;  /* 0x000000041f047825 */ /* 0x001fca00078e0204 */
[----:B------:R0:W5:Y:S01]  /*1390*/  LDG.E R33, desc[UR42][R4.64] ;  /* 0x0000002a04217981 */ /* 0x000162000c1e1900 */
[----:B------:R-:W-:Y:S05]  /*13a0*/  BRA `(.L_x_1559) ;  /* 0x0000000000107947 */ /* 0x000fea0003800000 */
.L_x_1558:
[----:B------:R-:W-:Y:S05]  /*13b0*/  @!P0 BRA `(.L_x_1559) ;  /* 0x00000000000c8947 */ /* 0x000fea0003800000 */
[----:B------:R-:W2:Y:S04]  /*13c0*/  LDG.E R4, desc[UR42][R10.64] ;  /* 0x0000002a0a047981 */ /* 0x000ea8000c1e1900 */
[----:B------:R-:W2:Y:S02]  /*13d0*/  LDG.E R33, desc[UR42][R10.64+0x4] ;  /* 0x0000042a0a217981 */ /* 0x000ea4000c1e1900 */
[----:B--2---:R-:W-:-:S07]  /*13e0*/  IMAD.IADD R33, R33, 0x1, -R4 ;  /* 0x0000000121217824 */ /* 0x004fce00078e0a04 */
.L_x_1559:
[----:B------:R-:W-:Y:S01]  /*13f0*/  ULDC.64 UR4, c[0x0][0xa10] ;  /* 0x0002840000047ab9 */ /* 0x000fe20000000a00 */
[----:B0-----:R-:W0:Y:S01]  /*1400*/  LDC R4, c[0x0][0x448] ;  /* 0x00011200ff047b82 */ /* 0x001e220000000800 */
[----:B------:R-:W-:-:S04]  /*1410*/  ISETP.NE.U32.AND P0, PT, RZ, UR4, PT ;  /* 0x00000004ff007c0c */ /* 0x000fc8000bf05070 */
[----:B------:R-:W-:Y:S01]  /*1420*/  ISETP.NE.AND.EX P0, PT, RZ, UR5, PT, P0 ;  /* 0x00000005ff007c0c */ /* 0x000fe2000bf05300 */
[----:B------:R-:W-:Y:S02]  /*1430*/  ULDC.64 UR4, c[0x0][0xa30] ;  /* 0x00028c0000047ab9 */ /* 0x000fe40000000a00 */
[----:B------:R-:W-:-:S04]  /*1440*/  ISETP.NE.U32.AND P1, PT, RZ, UR4, PT ;  /* 0x00000004ff007c0c */ /* 0x000fc8000bf25070 */
[----:B------:R-:W-:-:S06]  /*1450*/  ISETP.NE.AND.EX P1, PT, RZ, UR5, PT, P1 ;  /* 0x00000005ff007c0c */ /* 0x000fcc000bf25310 */
[----:B------:R-:W1:Y:S08]  /*1460*/  @P0 LDC.64 R6, c[0x0][0xa10] ;  /* 0x00028400ff060b82 */ /* 0x000e700000000a00 */
[----:B------:R-:W2:Y:S01]  /*1470*/  @P1 LDC.64 R8, c[0x0][0xa30] ;  /* 0x00028c00ff081b82 */ /* 0x000ea20000000a00 */
[----:B-1----:R-:W-:-:S05]  /*1480*/  @P0 IMAD.WIDE R6, R31, 0x4, R6 ;  /* 0x000000041f060825 */ /* 0x002fca00078e0206 */
[----:B------:R-:W3:Y:S04]  /*1490*/  @P0 LDG.E R3, desc[UR42][R6.64] ;  /* 0x0000002a06030981 */ /* 0x000ee8000c1e1900 */
[----:B------:R1:W3:Y:S01]  /*14a0*/  @P0 LDG.E R10, desc[UR42][R6.64+0x4] ;  /* 0x0000042a060a0981 */ /* 0x0002e2000c1e1900 */
[----:B-----5:R-:W-:Y:S02]  /*14b0*/  IMAD.MOV.U32 R24, RZ, RZ, R33 ;  /* 0x000000ffff187224 */ /* 0x020fe400078e0021 */
[----:B--2---:R-:W-:-:S05]  /*14c0*/  @P1 IMAD.WIDE R8, R31, 0x4, R8 ;  /* 0x000000041f081825 */ /* 0x004fca00078e0208 */
[----:B------:R2:W5:Y:S01]  /*14d0*/  @P1 LDG.E R24, desc[UR42][R8.64] ;  /* 0x0000002a08181981 */ /* 0x000562000c1e1900 */
[----:B0-----:R-:W-:Y:S01]  /*14e0*/  ISETP.NE.AND P1, PT, R4, 0x1, PT ;  /* 0x000000010400780c */ /* 0x001fe20003f25270 */
[----:B------:R-:W-:Y:S01]  /*14f0*/  IMAD R14, R29, 0xc0, RZ ;  /* 0x000000c01d0e7824 */ /* 0x000fe200078e02ff */
[----:B------:R-:W0:Y:S01]  /*1500*/  LDC.64 R4, c[0x0][0x9e0] ;  /* 0x00027800ff047b82 */ /* 0x000e220000000a00 */
[----:B------:R-:W-:Y:S02]  /*1510*/  IMAD.IADD R13, R33, 0x1, -R0 ;  /* 0x00000001210d7824 */ /* 0x000fe400078e0a00 */
[----:B------:R-:W-:Y:S01]  /*1520*/  VIADD R0, R14, 0xbf ;  /* 0x000000bf0e007836 */ /* 0x000fe20000000000 */
[----:B------:R4:W-:Y:S03]  /*1530*/  STL [R1+0x24], R14 ;  /* 0x0000240e01007387 */ /* 0x0009e60000100800 */
[----:B-1----:R-:W-:-:S04]  /*1540*/  IMAD.MOV.U32 R6, RZ, RZ, R0 ;  /* 0x000000ffff067224 */ /* 0x002fc800078e0000 */
[----:B------:R-:W1:Y:S08]  /*1550*/  @P1 LDC R11, c[0x0][0x44c] ;  /* 0x00011300ff0b1b82 */ /* 0x000e700000000800 */
[----:B------:R-:W2:Y:S01]  /*1560*/  @P1 LDC R12, c[0x0][0x450] ;  /* 0x00011400ff0c1b82 */ /* 0x000ea20000000800 */
[----:B0-----:R-:W-:Y:S01]  /*1570*/  ISETP.GE.AND P2, PT, R5, 0x1, PT ;  /* 0x000000010500780c */ /* 0x001fe20003f46270 */
[----:B---3--:R-:W-:-:S02]  /*1580*/  @P0 IMAD.IADD R28, R10, 0x1, -R3 ;  /* 0x000000010a1c0824 */ /* 0x008fc400078e0a03 */
[----:B-1----:R-:W-:-:S04]  /*1590*/  @P1 IMAD.HI.U32 R3, R0, R11, RZ ;  /* 0x0000000b00031227 */ /* 0x002fc800078e00ff */
[----:B------:R-:W-:Y:S01]  /*15a0*/  IMAD.IADD R156, R13, 0x1, R28 ;  /* 0x000000010d9c7824 */ /* 0x000fe200078e021c */
[----:B--2---:R-:W-:-:S03]  /*15b0*/  @P1 SHF.R.U32.HI R6, RZ, R12, R3 ;  /* 0x0000000cff061219 */ /* 0x004fc60000011603 */
[C---:B------:R-:W-:Y:S01]  /*15c0*/  VIADD R0, R156.reuse, 0x7f ;  /* 0x0000007f9c007836 */ /* 0x040fe20000000000 */
[----:B------:R-:W-:-:S04]  /*15d0*/  IADD3 R7, R156, 0x1, -R155 ;  /* 0x000000019c077810 */ /* 0x000fc80007ffe89b */
[----:B------:R-:W-:Y:S01]  /*15e0*/  SHF.R.S32.HI R3, RZ, 0x1f, R0 ;  /* 0x0000001fff037819 */ /* 0x000fe20000011400 */
[----:B------:R-:W-:-:S03]  /*15f0*/  IMAD.IADD R9, R7, 0x1, R6 ;  /* 0x0000000107097824 */ /* 0x000fc600078e0206 */
[----:B------:R-:W-:Y:S01]  /*1600*/  LEA.HI R3, R3, R0, RZ, 0x7 ;  /* 0x0000000003037211 */ /* 0x000fe200078f38ff */
[----:B------:R-:W-:-:S03]  /*1610*/  IMAD.IADD R4, R9, 0x1, R4 ;  /* 0x0000000109047824 */ /* 0x000fc600078e0204 */
[----:B------:R-:W-:Y:S01]  /*1620*/  SHF.R.S32.HI R79, RZ, 0x7, R3 ;  /* 0x00000007ff4f7819 */ /* 0x000fe20000011403 */
[----:B----4-:R-:W-:Y:S06]  /*1630*/  @!P2 BRA `(.L_x_1560) ;  /* 0x000000000048a947 */ /* 0x010fec0003800000 */
        /* <DEDUP_REMOVED lines=11> */
.L_x_1562:
[----:B------:R-:W-:-:S13]  /*16f0*/  ISETP.NE.AND P0, PT, R5, 0x1, PT ;  /* 0x000000010500780c */ /* 0x000fda0003f05270 */
[----:B------:R-:W0:Y:S02]  /*1700*/  @P0 LDC.64 R6, c[0x0][0x9e8] ;  /* 0x00027a00ff060b82 */ /* 0x000e240000000a00 */
[----:B0-----:R-:W-:-:S05]  /*1710*/  @P0 IMAD.HI.U32 R6, R0, R6, RZ ;  /* 0x0000000600060227 */ /* 0x001fca00078e00ff */
[----:B------:R-:W-:-:S07]  /*1720*/  @P0 SHF.R.U32.HI R0, RZ, R7, R6 ;  /* 0x00000007ff000219 */ /* 0x000fce0000011606 */
.L_x_1563:
[----:B------:R-:W-:Y:S05]  /*1730*/  BSYNC B0 ;  /* 0x0000000000007941 */ /* 0x000fea0003800000 */
.L_x_1561:
[----:B------:R-:W-:-:S05]  /*1740*/  IMAD R3, R0, R5, R5 ;  /* 0x0000000500037224 */ /* 0x000fca00078e0205 */
[----:B------:R-:W-:-:S07]  /*1750*/  VIMNMX R4, R4, R3, PT ;  /* 0x0000000304047248 */ /* 0x000fce0003fe0100 */
.L_x_1560:
[----:B------:R-:W0:Y:S01]  /*1760*/  @P1 LDC R3, c[0x0][0x44c] ;  /* 0x00011300ff031b82 */ /* 0x000e220000000800 */
[----:B------:R-:W-:Y:S01]  /*1770*/  IMAD.MOV.U32 R0, RZ, RZ, R14 ;  /* 0x000000ffff007224 */ /* 0x000fe200078e000e */
[----:B------:R-:W-:Y:S01]  /*1780*/  ULDC UR4, c[0x0][0x9dc] ;  /* 0x0002770000047ab9 */ /* 0x000fe20000000800 */
[----:B------:R-:W-:-:S05]  /*1790*/  IMAD.IADD R89, R156, 0x1, -R155 ;  /* 0x000000019c597824 */ /* 0x000fca00078e0a9b */
[----:B------:R-:W1:Y:S01]  /*17a0*/  @P1 LDC R6, c[0x0][0x450] ;  /* 0x00011400ff061b82 */ /* 0x000e620000000800 */
[----:B0-----:R-:W-:-:S05]  /*17b0*/  @P1 IMAD.HI.U32 R3, R14, R3, RZ ;  /* 0x000000030e031227 */ /* 0x001fca00078e00ff */
[----:B-1----:R-:W-:-:S05]  /*17c0*/  @P1 SHF.R.U32.HI R0, RZ, R6, R3 ;  /* 0x00000006ff001219 */ /* 0x002fca0000011603 */
[----:B------:R-:W-:-:S05]  /*17d0*/  IMAD.IADD R0, R89, 0x1, R0 ;  /* 0x0000000159007824 */ /* 0x000fca00078e0200 */
[----:B------:R-:W-:Y:S01]  /*17e0*/  IADD3 R3, R0, -UR4, RZ ;  /* 0x8000000400037c10 */ /* 0x000fe2000fffe0ff */
[----:B------:R-:W-:Y:S06]  /*17f0*/  @!P2 BRA `(.L_x_1564) ;  /* 0x000000000044a947 */ /* 0x000fec0003800000 */
[----:B------:R-:W-:Y:S01]  /*1800*/  ISETP.GT.AND P0, PT, R0, -0x1, PT ;  /* 0xffffffff0000780c */ /* 0x000fe20003f04270 */
[----:B------:R-:W-:-:S12]  /*1810*/  BSSY B0, `(.L_x_1565) ;  /* 0x000000d000007945 */ /* 0x000fd80003800000 */
[----:B------:R-:W-:Y:S05]  /*1820*/  @P0 BRA `(.L_x_1566) ;  /* 0x00000000001c0947 */ /* 0x000fea0003800000 */
[----:B------:R-:W-:Y:S02]  /*1830*/  ISETP.NE.AND P0, PT, R5, 0x1, PT ;  /* 0x000000010500780c */ /* 0x000fe40003f05270 */
[----:B------:R-:W-:-:S11]  /*1840*/  LOP3.LUT R7, RZ, R0, RZ, 0x33, !PT ;  /* 0x00000000ff077212 */ /* 0x000fd600078e33ff */
[----:B------:R-:W0:Y:S02]  /*1850*/  @P0 LDC.64 R8, c[0x0][0x9e8] ;  /* 0x00027a00ff080b82 */ /* 0x000e240000000a00 */
[----:B0-----:R-:W-:-:S05]  /*1860*/  @P0 IMAD.HI.U32 R0, R7, R8, RZ ;  /* 0x0000000807000227 */ /* 0x001fca00078e00ff */
[----:B------:R-:W-:-:S04]  /*1870*/  @P0 SHF.R.U32.HI R7, RZ, R9, R0 ;  /* 0x00000009ff070219 */ /* 0x000fc80000011600 */
[----:B------:R-:W-:Y:S01]  /*1880*/  LOP3.LUT R0, RZ, R7, RZ, 0x33, !PT ;  /* 0x00000007ff007212 */ /* 0x000fe200078e33ff */
[----:B------:R-:W-:Y:S06]  /*1890*/  BRA `(.L_x_1567) ;  /* 0x0000000000107947 */ /* 0x000fec0003800000 */
.L_x_1566:
[----:B------:R-:W-:-:S13]  /*18a0*/  ISETP.NE.AND P0, PT, R5, 0x1, PT ;  /* 0x000000010500780c */ /* 0x000fda0003f05270 */
[----:B------:R-:W0:Y:S02]  /*18b0*/  @P0 LDC.64 R6, c[0x0][0x9e8] ;  /* 0x00027a00ff060b82 */ /* 0x000e240000000a00 */
[----:B0-----:R-:W-:-:S05]  /*18c0*/  @P0 IMAD.HI.U32 R6, R0, R6, RZ ;  /* 0x0000000600060227 */ /* 0x001fca00078e00ff */
[----:B------:R-:W-:-:S07]  /*18d0*/  @P0 SHF.R.U32.HI R0, RZ, R7, R6 ;  /* 0x00000007ff000219 */ /* 0x000fce0000011606 */
.L_x_1567:
[----:B------:R-:W-:Y:S05]  /*18e0*/  BSYNC B0 ;  /* 0x0000000000007941 */ /* 0x000fea0003800000 */
.L_x_1565:
[----:B------:R-:W-:-:S05]  /*18f0*/  IMAD R0, R0, R5, RZ ;  /* 0x0000000500007224 */ /* 0x000fca00078e02ff */
[----:B------:R-:W-:-:S07]  /*1900*/  VIMNMX R3, R3, R0, !PT ;  /* 0x0000000003037248 */ /* 0x000fce0007fe0100 */
.L_x_1564:
[----:B------:R-:W-:Y:S01]  /*1910*/  VIADD R4, R4, 0x7f ;  /* 0x0000007f04047836 */ /* 0x000fe20000000000 */
[----:B------:R-:W-:-:S04]  /*1920*/  SHF.R.S32.HI R0, RZ, 0x1f, R3 ;  /* 0x0000001fff007819 */ /* 0x000fc80000011403 */
[----:B------:R-:W-:Y:S02]  /*1930*/  SHF.R.S32.HI R5, RZ, 0x1f, R4 ;  /* 0x0000001fff057819 */ /* 0x000fe40000011404 */
[----:B------:R-:W-:Y:S02]  /*1940*/  LEA.HI R0, R0, R3, RZ, 0x7 ;  /* 0x0000000300007211 */ /* 0x000fe400078f38ff */
[----:B------:R-:W-:Y:S02]  /*1950*/  LEA.HI R5, R5, R4, RZ, 0x7 ;  /* 0x0000000405057211 */ /* 0x000fe400078f38ff */
[----:B------:R-:W-:Y:S02]  /*1960*/  SHF.R.S32.HI R3, RZ, 0x7, R0 ;  /* 0x00000007ff037819 */ /* 0x000fe40000011400 */
[----:B------:R-:W-:Y:S02]  /*1970*/  SHF.R.S32.HI R0, RZ, 0x7, R5 ;  /* 0x00000007ff007819 */ /* 0x000fe40000011405 */
[----:B------:R-:W-:-:S02]  /*1980*/  VIMNMX R3, RZ, R3, !PT ;  /* 0x00000003ff037248 */ /* 0x000fc40007fe0100 */
[----:B------:R-:W-:-:S03]  /*1990*/  VIMNMX R0, R79, R0, PT ;  /* 0x000000004f007248 */ /* 0x000fc60003fe0100 */
[--C-:B------:R-:W-:Y:S02]  /*19a0*/  IMAD R3, R3, 0x80, -R13.reuse ;  /* 0x0000008003037824 */ /* 0x100fe400078e0a0d */
[----:B------:R-:W-:-:S03]  /*19b0*/  IMAD R5, R0, 0x80, -R13 ;  /* 0x0000008000057824 */ /* 0x000fc600078e0a0d */
[----:B------:R-:W-:Y:S02]  /*19c0*/  VIMNMX R3, RZ, R3, !PT ;  /* 0x00000003ff037248 */ /* 0x000fe40007fe0100 */
[----:B------:R-:W-:Y:S02]  /*19d0*/  VIMNMX R0, R5, R28, PT ;  /* 0x0000001c05007248 */ /* 0x000fe40003fe0100 */
[----:B------:R-:W-:Y:S02]  /*19e0*/  SHF.R.U32.HI R27, RZ, 0x7, R3 ;  /* 0x00000007ff1b7819 */ /* 0x000fe40000011603 */
[----:B------:R-:W-:-:S03]  /*19f0*/  ISETP.GT.AND P0, PT, R0, R3, PT ;  /* 0x000000030000720c */ /* 0x000fc60003f04270 */
[----:B------:R-:W-:-:S10]  /*1a00*/  IMAD.MOV.U32 R26, RZ, RZ, R27 ;  /* 0x000000ffff1a7224 */ /* 0x000fd400078e001b */
[----:B------:R-:W-:-:S05]  /*1a10*/  @P0 VIADD R0, R0, 0x7f ;  /* 0x0000007f00000836 */ /* 0x000fca0000000000 */
[----:B------:R-:W-:-:S04]  /*1a20*/  @P0 SHF.R.S32.HI R3, RZ, 0x1f, R0 ;  /* 0x0000001fff030819 */ /* 0x000fc80000011400 */
[----:B------:R-:W-:-:S04]  /*1a30*/  @P0 LEA.HI R3, R3, R0, RZ, 0x7 ;  /* 0x0000000003030211 */ /* 0x000fc800078f38ff */
[----:B------:R-:W-:Y:S02]  /*1a40*/  @P0 SHF.R.S32.HI R26, RZ, 0x7, R3 ;  /* 0x00000007ff1a0819 */ /* 0x000fe40000011403 */
[----:B------:R-:W-:Y:S02]  /*1a50*/  PLOP3.LUT P0, PT, PT, PT, PT, 0x80, 0x0 ;  /* 0x000000000000781c */ /* 0x000fe40003f0f070 */
[----:B------:R-:W-:-:S13]  /*1a60*/  ISETP.GT.AND P1, PT, R26, R27, PT ;  /* 0x0000001b1a00720c */ /* 0x000fda0003f24270 */
[----:B------:R-:W-:Y:S05]  /*1a70*/  @!P1 BRA `(.L_x_1568) ;  /* 0x00000040005c9947 */ /* 0x000fea0003800000 */
[----:B------:R-:W-:Y:S01]  /*1a80*/  VIADD R0, R2, 0xe400 ;  /* 0x0000e40002007836 */ /* 0x000fe20000000000 */
[----:B------:R-:W-:Y:S04]  /*1a90*/  BSSY B6, `(.L_x_1569) ;  /* 0x0000013000067945 */ /* 0x000fe80003800000 */
[----:B------:R-:W-:-:S13]  /*1aa0*/  LOP3.LUT P0, RZ, R0, 0x3ff, RZ, 0xc0, !PT ;  /* 0x000003ff00ff7812 */ /* 0x000fda000780c0ff */
[----:B------:R-:W-:Y:S05]  /*1ab0*/  @!P0 BRA `(.L_x_1570) ;  /* 0x0000000000408947 */ /* 0x000fea0003800000 */
        /* <DEDUP_REMOVED lines=15> */
[----:B-1---5:R-:W-:Y:S05]  /*1bb0*/  CALL.ABS.NOINC R14 ;  /* 0x000000000e007343 */ /* 0x022fea0003c00000 */
.L_x_1570:
[----:B------:R-:W-:Y:S05]  /*1bc0*/  BSYNC B6 ;  /* 0x0000000000067941 */ /* 0x000fea0003800000 */
.L_x_1569:
        /* <DEDUP_REMOVED lines=20> */
.L_x_1572:
[----:B------:R-:W-:Y:S05]  /*1d10*/  BSYNC B6 ;  /* 0x0000000000067941 */ /* 0x000fea0003800000 */
.L_x_1571:
[----:B------:R-:W-:Y:S01]  /*1d20*/  ULDC.64 UR4, c[0x0][0x9f8] ;  /* 0x00027e0000047ab9 */ /* 0x000fe20000000a00 */
[----:B------:R-:W2:Y:S01]  /*1d30*/  LDL R34, [R1+0x40] ;  /* 0x0000400001227983 */ /* 0x000ea20000100800 */
[----:B------:R-:W-:Y:S01]  /*1d40*/  ISETP.NE.U32.AND P0, PT, RZ, UR4, PT ;  /* 0x00000004ff007c0c */ /* 0x000fe2000bf05070 */
[----:B------:R-:W0:Y:S02]  /*1d50*/  LDC.64 R66, c[0x0][0x3f8] ;  /* 0x0000fe00ff427b82 */ /* 0x000e240000000a00 */
[----:B------:R-:W3:Y:S01]  /*1d60*/  LDL R32, [R1+0x44] ;  /* 0x0000440001207983 */ /* 0x000ee20000100800 */
[----:B------:R-:W-:Y:S02]  /*1d70*/  ISETP.NE.AND.EX P0, PT, RZ, UR5, PT, P0 ;  /* 0x00000005ff007c0c */ /* 0x000fe4000bf05300 */
[----:B------:R-:W-:-:S03]  /*1d80*/  MOV R69, R31 ;  /* 0x0000001f00457202 */ /* 0x000fc60000000f00 */
[----:B------:R-:W1:Y:S08]  /*1d90*/  LDC.64 R4, c[0x0][0x408] ;  /* 0x00010200ff047b82 */ /* 0x000e700000000a00 */
[----:B------:R-:W4:Y:S02]  /*1da0*/  @P0 LDC.64 R6, c[0x0][0x9f8] ;  /* 0x00027e00ff060b82 */ /* 0x000f240000000a00 */
[----:B----4-:R-:W-:Y:S01]  /*1db0*/  @P0 IMAD.WIDE R6, R31, 0x4, R6 ;  /* 0x000000041f060825 */ /* 0x010fe200078e0206 */
[----:B------:R-:W4:Y:S05]  /*1dc0*/  S2R R20, SR_TID.X ;  /* 0x0000000000147919 */ /* 0x000f2a0000002100 */
[----:B------:R-:W4:Y:S01]  /*1dd0*/  LDC R31, c[0x0][0x3f4] ;  /* 0x0000fd00ff1f7b82 */ /* 0x000f220000000800 */
[----:B------:R4:W3:Y:S01]  /*1de0*/  @P0 LDG.E R69, desc[UR42][R6.64] ;  /* 0x0000002a06450981 */ /* 0x0008e2000c1e1900 */
[----:B------:R-:W-:Y:S01]  /*1df0*/  SHF.R.S32.HI R3, RZ, 0x1f, R157 ;  /* 0x0000001fff037819 */ /* 0x000fe2000001149d */
[----:B0-----:R-:W-:Y:S01]  /*1e00*/  IMAD.WIDE.U32 R10, R157, R66, R16 ;  /* 0x000000429d0a7225 */ /* 0x001fe200078e0010 */
[----:B------:R-:W-:-:S02]  /*1e10*/  SHF.R.S32.HI R153, RZ, 0x1f, R152 ;  /* 0x0000001fff997819 */ /* 0x000fc40000011498 */
[----:B-1----:R-:W-:Y:S01]  /*1e20*/  SHF.L.U64.HI R64, R4, 0x7, R5 ;  /* 0x0000000704407819 */ /* 0x002fe20000010205 */
[-C--:B------:R-:W-:Y:S01]  /*1e30*/  IMAD R0, R3, R66.reuse, RZ ;  /* 0x0000004203007224 */ /* 0x080fe200078e02ff */
[----:B------:R-:W-:Y:S01]  /*1e40*/  LOP3.LUT R22, R22, 0xfffffffd, RZ, 0xc0, !PT ;  /* 0xfffffffd16167812 */ /* 0x000fe200078ec0ff */
[----:B------:R-:W-:Y:S01]  /*1e50*/  IMAD.WIDE.U32 R8, R157, R66, R152 ;  /* 0x000000429d087225 */ /* 0x000fe200078e0098 */
[----:B------:R-:W-:-:S03]  /*1e60*/  SHF.R.S32.HI R62, RZ, 0x1f, R30 ;  /* 0x0000001fff3e7819 */ /* 0x000fc6000001141e */
[----:B------:R-:W-:Y:S02]  /*1e70*/  IMAD R15, R157, R67, R0 ;  /* 0x000000439d0f7224 */ /* 0x000fe400078e0200 */
[-C--:B------:R-:W-:Y:S02]  /*1e80*/  IMAD R0, R3, R4.reuse, RZ ;  /* 0x0000000403007224 */ /* 0x080fe400078e02ff */
[----:B------:R-:W-:Y:S02]  /*1e90*/  IMAD.IADD R9, R9, 0x1, R15 ;  /* 0x0000000109097824 */ /* 0x000fe400078e020f */
[----:B------:R-:W-:Y:S01]  /*1ea0*/  IMAD.IADD R11, R15, 0x1, R11 ;  /* 0x000000010f0b7824 */ /* 0x000fe200078e020b */
[----:B-----5:R-:W-:Y:S01]  /*1eb0*/  SHF.R.S32.HI R15, RZ, 0x1f, R24 ;  /* 0x0000001fff0f7819 */ /* 0x020fe20000011418 */
[C---:B------:R-:W-:Y:S01]  /*1ec0*/  IMAD R21, R157.reuse, R5, R0 ;  /* 0x000000059d157224 */ /* 0x040fe200078e0200 */
[----:B----4-:R-:W-:Y:S01]  /*1ed0*/  ISETP.GE.AND P0, PT, R16, R31, PT ;  /* 0x0000001f1000720c */ /* 0x010fe20003f06270 */
[----:B------:R-:W-:-:S03]  /*1ee0*/  IMAD.WIDE.U32 R6, R157, R4, R152 ;  /* 0x000000049d067225 */ /* 0x000fc600078e0098 */
[----:B------:R-:W-:Y:S01]  /*1ef0*/  SEL R3, R31, RZ, P0 ;  /* 0x000000ff1f037207 */ /* 0x000fe20000000000 */
[----:B------:R-:W-:Y:S02]  /*1f00*/  IMAD R14, R15, R66, RZ ;  /* 0x000000420f0e7224 */ /* 0x000fe400078e02ff */
[----:B------:R-:W-:Y:S01]  /*1f10*/  VIADD R36, R20, 0xffffff80 ;  /* 0xffffff8014247836 */ /* 0x000fe20000000000 */
[----:B------:R-:W-:Y:S01]  /*1f20*/  SHF.R.U32.HI R35, RZ, 0x7, R20 ;  /* 0x00000007ff237819 */ /* 0x000fe20000011614 */
[----:B------:R-:W-:Y:S02]  /*1f30*/  IMAD.IADD R3, R16, 0x1, R3 ;  /* 0x0000000110037824 */ /* 0x000fe400078e0203 */
[----:B------:R-:W-:Y:S01]  /*1f40*/  IMAD.WIDE.U32 R12, R157, R4, R16 ;  /* 0x000000049d0c7225 */ /* 0x000fe200078e0010 */
[C---:B------:R-:W-:Y:S02]  /*1f50*/  ISETP.NE.AND P6, PT, R35.reuse, 0x1, PT ;  /* 0x000000012300780c */ /* 0x040fe40003fc5270 */
[----:B------:R-:W-:Y:S01]  /*1f60*/  SHF.R.S32.HI R0, RZ, 0x1f, R3 ;  /* 0x0000001fff007819 */ /* 0x000fe20000011403 */
[----:B------:R-:W-:-:S02]  /*1f70*/  VIADD R60, R35, 0x8 ;  /* 0x00000008233c7836 */ /* 0x000fc40000000000 */
[----:B------:R-:W-:Y:S01]  /*1f80*/  VIADD R35, R157, 0x60 ;  /* 0x000000609d237836 */ /* 0x000fe20000000000 */
[----:B------:R-:W-:Y:S01]  /*1f90*/  LEA.HI R0, R0, R3, RZ, 0x3 ;  /* 0x0000000300007211 */ /* 0x000fe200078f18ff */
[-C--:B------:R-:W-:Y:S02]  /*1fa0*/  IMAD R15, R15, R4.reuse, RZ ;  /* 0x000000040f0f7224 */ /* 0x080fe400078e02ff */
[----:B------:R-:W-:Y:S02]  /*1fb0*/  IMAD.SHL.U32 R35, R35, 0x40, RZ ;  /* 0x0000004023237824 */ /* 0x000fe400078e00ff */
[----:B------:R-:W-:Y:S02]  /*1fc0*/  VIADD R20, R20, 0xffffff80 ;  /* 0xffffff8014147836 */ /* 0x000fe40000000000 */
[----:B------:R-:W-:Y:S01]  /*1fd0*/  IMAD.IADD R7, R7, 0x1, R21 ;  /* 0x0000000107077824 */ /* 0x000fe200078e0215 */
[----:B------:R-:W-:Y:S01]  /*1fe0*/  LOP3.LUT R35, R35, 0x1c0, RZ, 0xc0, !PT ;  /* 0x000001c023237812 */ /* 0x000fe200078ec0ff */
[----:B------:R-:W-:Y:S01]  /*1ff0*/  IMAD.IADD R13, R21, 0x1, R13 ;  /* 0x00000001150d7824 */ /* 0x000fe200078e020d */
[----:B------:R-:W-:Y:S05]  /*2000*/  @!P6 WARPSYNC.ALL ;  /* 0x000000000000e948 */ /* 0x000fea0003800000 */
[C---:B------:R-:W-:Y:S01]  /*2010*/  IMAD R15, R24.reuse, R5, R15 ;  /* 0x00000005180f7224 */ /* 0x040fe200078e020f */
[----:B------:R-:W-:Y:S01]  /*2020*/  LOP3.LUT R5, R35, 0x38, R0, 0xf8, !PT ;  /* 0x0000003823057812 */ /* 0x000fe200078ef800 */
[----:B------:R-:W-:Y:S01]  /*2030*/  VIADD R35, R157, 0x60 ;  /* 0x000000609d237836 */ /* 0x000fe20000000000 */
[----:B------:R-:W-:Y:S01]  /*2040*/  ULDC UR4, c[0x0][0x2f4] ;  /* 0x0000bd0000047ab9 */ /* 0x000fe20000000800 */
[----:B------:R-:W-:Y:S01]  /*2050*/  IMAD.WIDE.U32 R52, R24, R4, R6 ;  /* 0x0000000418347225 */ /* 0x000fe200078e0006 */
[----:B------:R-:W-:-:S02]  /*2060*/  LOP3.LUT R6, R0, 0xfffffff8, RZ, 0xc0, !PT ;  /* 0xfffffff800067812 */ /* 0x000fc400078ec0ff */
[----:B------:R-:W-:Y:S01]  /*2070*/  ISETP.GE.AND P2, PT, R18, UR4, PT ;  /* 0x0000000412007c0c */ /* 0x000fe2000bf46270 */
[----:B------:R-:W-:-:S04]  /*2080*/  IMAD.WIDE.U32 R54, R24, R4, R12 ;  /* 0x0000000418367225 */ /* 0x000fc800078e000c */
[----:B------:R-:W-:Y:S02]  /*2090*/  IMAD.SHL.U32 R63, R4, 0x80, RZ ;  /* 0x00000080043f7824 */ /* 0x000fe400078e00ff */
[----:B------:R-:W-:Y:S02]  /*20a0*/  IMAD.SHL.U32 R35, R35, 0x40, RZ ;  /* 0x0000004023237824 */ /* 0x000fe400078e00ff */
[----:B------:R-:W-:-:S03]  /*20b0*/  IMAD.WIDE.U32 R48, R24, R66, R8 ;  /* 0x0000004218307225 */ /* 0x000fc600078e0008 */
[----:B------:R-:W-:Y:S01]  /*20c0*/  LOP3.LUT R35, R35, 0x1c0, RZ, 0xc0, !PT ;  /* 0x000001c023237812 */ /* 0x000fe200078ec0ff */
[----:B------:R-:W-:Y:S01]  /*20d0*/  IMAD R21, R24, R67, R14 ;  /* 0x0000004318157224 */ /* 0x000fe200078e020e */
[----:B------:R-:W-:Y:S01]  /*20e0*/  SHF.L.U64.HI R67, R66, 0x7, R67 ;  /* 0x0000000742437819 */ /* 0x000fe20000010243 */
[----:B------:R-:W-:Y:S01]  /*20f0*/  IMAD.WIDE.U32 R50, R24, R66, R10 ;  /* 0x0000004218327225 */ /* 0x000fe200078e000a */
[----:B------:R-:W-:-:S03]  /*2100*/  SHF.R.U32.HI R35, RZ, 0x3, R35 ;  /* 0x00000003ff237819 */ /* 0x000fc60000011623 */
[----:B------:R-:W-:Y:S01]  /*2110*/  IMAD.SHL.U32 R58, R31, 0x2, RZ ;  /* 0x000000021f3a7824 */ /* 0x000fe200078e00ff */
[----:B------:R-:W-:Y:S01]  /*2120*/  LOP3.LUT R8, R5, R35, RZ, 0x3c, !PT ;  /* 0x0000002305087212 */ /* 0x000fe200078e3cff */
[----:B------:R-:W-:Y:S01]  /*2130*/  IMAD.IADD R31, R49, 0x1, R21 ;  /* 0x00000001311f7824 */ /* 0x000fe200078e0215 */
[----:B------:R-:W-:Y:S01]  /*2140*/  SHF.R.S32.HI R5, RZ, 0x3, R0 ;  /* 0x00000003ff057819 */ /* 0x000fe20000011400 */
[----:B------:R-:W-:Y:S02]  /*2150*/  IMAD.IADD R68, R68, 0x1, R33 ;  /* 0x0000000144447824 */ /* 0x000fe400078e0221 */
[----:B------:R-:W-:Y:S02]  /*2160*/  IMAD.SHL.U32 R66, R66, 0x80, RZ ;  /* 0x0000008042427824 */ /* 0x000fe400078e00ff */
[----:B------:R-:W-:Y:S02]  /*2170*/  IMAD.IADD R21, R21, 0x1, R51 ;  /* 0x0000000115157824 */ /* 0x000fe400078e0233 */
[----:B------:R-:W-:-:S02]  /*2180*/  IMAD.IADD R7, R15, 0x1, R55 ;  /* 0x000000010f077824 */ /* 0x000fc400078e0237 */
[C---:B--2---:R-:W-:Y:S01]  /*2190*/  IMAD.SHL.U32 R65, R34.reuse, 0x40, RZ ;  /* 0x0000004022417824 */ /* 0x044fe200078e00ff */
[----:B------:R-:W-:Y:S01]  /*21a0*/  @!P6 BAR.SYNC.DEFER_BLOCKING 0x9, 0x100 ;  /* 0x024400000000eb1d */ /* 0x000fe20000010000 */
[----:B------:R-:W-:Y:S02]  /*21b0*/  LOP3.LUT P1, RZ, R34, 0x4, RZ, 0xc0, !PT ;  /* 0x0000000422ff7812 */ /* 0x000fe4000782c0ff */
[----:B------:R-:W-:Y:S02]  /*21c0*/  SHF.R.S32.HI R34, RZ, 0x1f, R36 ;  /* 0x0000001fff227819 */ /* 0x000fe40000011424 */
[----:B------:R-:W-:Y:S02]  /*21d0*/  LOP3.LUT R65, R65, 0x1c0, RZ, 0xc0, !PT ;  /* 0x000001c041417812 */ /* 0x000fe400078ec0ff */
[----:B------:R-:W-:Y:S02]  /*21e0*/  LEA.HI R34, R34, R36, RZ, 0x2 ;  /* 0x0000002422227211 */ /* 0x000fe400078f10ff */
[----:B------:R-:W-:-:S02]  /*21f0*/  SHF.R.U32.HI R61, RZ, 0x3, R65 ;  /* 0x00000003ff3d7819 */ /* 0x000fc40000011641 */
[----:B------:R-:W-:Y:S02]  /*2200*/  LOP3.LUT R34, R34, 0xfffffffc, RZ, 0xc0, !PT ;  /* 0xfffffffc22227812 */ /* 0x000fe400078ec0ff */
[----:B------:R-:W-:Y:S02]  /*2210*/  LOP3.LUT R4, R65, 0x18, R16, 0xf8, !PT ;  /* 0x0000001841047812 */ /* 0x000fe400078ef810 */
[----:B------:R-:W-:Y:S01]  /*2220*/  @P1 LOP3.LUT R22, R22, 0x2, RZ, 0xfc, !PT ;  /* 0x0000000216161812 */ /* 0x000fe200078efcff */
[----:B------:R-:W-:Y:S01]  /*2230*/  IMAD.IADD R34, R36, 0x1, -R34 ;  /* 0x0000000124227824 */ /* 0x000fe200078e0a22 */
[----:B------:R-:W-:Y:S02]  /*2240*/  LOP3.LUT R4, R4, R61, RZ, 0x3c, !PT ;  /* 0x0000003d04047212 */ /* 0x000fe400078e3cff */
[----:B------:R-:W-:Y:S01]  /*2250*/  ISETP.GE.AND P1, PT, R16, UR4, PT ;  /* 0x0000000410007c0c */ /* 0x000fe2000bf26270 */
[----:B------:R-:W-:Y:S01]  /*2260*/  IMAD R59, R34, 0x60, R157 ;  /* 0x00000060223b7824 */ /* 0x000fe200078e029d */
[----:B------:R-:W-:-:S04]  /*2270*/  SHF.R.S32.HI R34, RZ, 0x1f, R20 ;  /* 0x0000001fff227819 */ /* 0x000fc80000011414 */
[----:B------:R-:W-:Y:S01]  /*2280*/  LEA.HI R34, R34, R20, RZ, 0x5 ;  /* 0x0000001422227211 */ /* 0x000fe200078f28ff */
[----:B------:R-:W-:-:S03]  /*2290*/  IMAD.IADD R20, R53, 0x1, R15 ;  /* 0x0000000135147824 */ /* 0x000fc600078e020f */
[----:B------:R-:W-:-:S05]  /*22a0*/  SHF.R.S32.HI R34, RZ, 0x5, R34 ;  /* 0x00000005ff227819 */ /* 0x000fca0000011422 */
[----:B------:R-:W-:Y:S01]  /*22b0*/  IMAD R57, R34, 0x200, R4 ;  /* 0x0000020022397824 */ /* 0x000fe200078e0204 */
[----:B------:R-:W-:Y:S01]  /*22c0*/  LOP3.LUT R4, R65, 0x38, R0, 0xf8, !PT ;  /* 0x0000003841047812 */ /* 0x000fe200078ef800 */
[----:B---3--:R-:W-:-:S03]  /*22d0*/  IMAD.IADD R0, R32, 0x1, R8 ;  /* 0x0000000120007824 */ /* 0x008fc600078e0208 */
[----:B------:R-:W-:Y:S02]  /*22e0*/  LOP3.LUT R3, R4, R61, RZ, 0x3c, !PT ;  /* 0x0000003d04037212 */ /* 0x000fe400078e3cff */
[----:B------:R-:W-:-:S03]  /*22f0*/  SHF.R.S32.HI R4, RZ, 0x1f, R6 ;  /* 0x0000001fff047819 */ /* 0x000fc60000011406 */
[----:B------:R-:W-:Y:S01]  /*2300*/  IMAD R3, R34, 0x200, R3 ;  /* 0x0000020022037824 */ /* 0x000fe200078e0203 */
[----:B------:R-:W-:-:S07]  /*2310*/  SHF.R.S32.HI R56, RZ, 0x1f, R69 ;  /* 0x0000001fff387819 */ /* 0x000fce0000011445 */
.L_x_1628:
[----:B--2-4-:R-:W2:Y:S01]  /*2320*/  LDL R33, [R1+0x40] ;  /* 0x0000400001217983 */ /* 0x014ea20000100800 */
[----:B0-----:R-:W0:Y:S01]  /*2330*/  LDC R74, c[0x0][0x430] ;  /* 0x00010c00ff4a7b82 */ /* 0x001e220000000800 */
[----:B------:R-:W-:Y:S01]  /*2340*/  IADD3 R26, R26, -0x1, RZ ;  /* 0xffffffff1a1a7810 */ /* 0x000fe20007ffe0ff */
[----:B------:R-:W-:-:S04]  /*2350*/  IMAD.MOV.U32 R73, RZ, RZ, RZ ;  /* 0x000000ffff497224 */ /* 0x000fc800078e00ff */
[----:B------:R-:W-:Y:S02]  /*2360*/  IMAD R9, R26, 0x80, R59 ;  /* 0x000000801a097824 */ /* 0x000fe400078e023b */
[----:B------:R-:W1:Y:S02]  /*2370*/  LDC R80, c[0x0][0x3f4] ;  /* 0x0000fd00ff507b82 */ /* 0x000e640000000800 */
[----:B------:R-:W-:Y:S01]  /*2380*/  IMAD.IADD R32, R68, 0x1, R9 ;  /* 0x0000000144207824 */ /* 0x000fe200078e0209 */
[----:B------:R-:W-:-:S03]  /*2390*/  ISETP.GE.AND P3, PT, R9, R28, PT ;  /* 0x0000001c0900720c */ /* 0x000fc60003f66270 */
[----:B------:R-:W-:Y:S01]  /*23a0*/  IMAD.MOV.U32 R12, RZ, RZ, R32 ;  /* 0x000000ffff0c7224 */ /* 0x000fe200078e0020 */
[----:B------:R-:W-:Y:S02]  /*23b0*/  ISETP.GT.OR P3, PT, R59, 0x7f, P3 ;  /* 0x0000007f3b00780c */ /* 0x000fe40001f64670 */
[----:B0-----:R-:W-:-:S11]  /*23c0*/  ISETP.NE.AND P4, PT, R74, 0x1, PT ;  /* 0x000000014a00780c */ /* 0x001fd60003f85270 */
[----:B------:R-:W0:Y:S08]  /*23d0*/  @!P3 LDC.64 R10, c[0x0][0x428] ;  /* 0x00010a00ff0abb82 */ /* 0x000e300000000a00 */
[----:B------:R-:W3:Y:S08]  /*23e0*/  @!P3 LDC.64 R8, c[0x0][0x418] ;  /* 0x00010600ff08bb82 */ /* 0x000ef00000000a00 */
[----:B------:R-:W4:Y:S08]  /*23f0*/  @P4 LDC R13, c[0x0][0x434] ;  /* 0x00010d00ff0d4b82 */ /* 0x000f300000000800 */
[----:B------:R-:W1:Y:S01]  /*2400*/  @P4 LDC R14, c[0x0][0x438] ;  /* 0x00010e00ff0e4b82 */ /* 0x000e620000000800 */
[----:B----4-:R-:W-:-:S05]  /*2410*/  @P4 IMAD.HI.U32 R13, R32, R13, RZ ;  /* 0x0000000d200d4227 */ /* 0x010fca00078e00ff */
[----:B-1----:R-:W-:Y:S01]  /*2420*/  @P4 SHF.R.U32.HI R12, RZ, R14, R13 ;  /* 0x0000000eff0c4219 */ /* 0x002fe2000001160d */
[----:B0-----:R-:W-:-:S03]  /*2430*/  @!P3 IMAD R14, R56, R10, RZ ;  /* 0x0000000a380eb224 */ /* 0x001fc600078e02ff */
[----:B------:R-:W-:Y:S01]  /*2440*/  @!P3 SHF.R.S32.HI R13, RZ, 0x1f, R12 ;  /* 0x0000001fff0db819 */ /* 0x000fe2000001140c */
[C---:B------:R-:W-:Y:S02]  /*2450*/  @!P3 IMAD R15, R69.reuse, R11, R14 ;  /* 0x0000000b450fb224 */ /* 0x040fe400078e020e */
[----:B------:R-:W-:-:S04]  /*2460*/  @!P3 IMAD.WIDE.U32 R10, R69, R10, R12 ;  /* 0x0000000a450ab225 */ /* 0x000fc800078e000c */
[----:B------:R-:W-:Y:S01]  /*2470*/  @!P3 IMAD.IADD R11, R11, 0x1, R15 ;  /* 0x000000010b0bb824 */ /* 0x000fe200078e020f */
[----:B---3--:R-:W-:-:S04]  /*2480*/  @!P3 LEA R8, P4, R10, R8, 0x2 ;  /* 0x000000080a08b211 */ /* 0x008fc800078810ff */
[----:B------:R-:W-:-:S05]  /*2490*/  @!P3 LEA.HI.X R9, R10, R9, R11, 0x2, P4 ;  /* 0x000000090a09b211 */ /* 0x000fca00020f140b */
[----:B-----5:R0:W5:Y:S01]  /*24a0*/  @!P3 LDG.E R73, desc[UR42][R8.64] ;  /* 0x0000002a0849b981 */ /* 0x020162000c1e1900 */
[----:B------:R-:W-:Y:S01]  /*24b0*/  ISETP.GT.AND P3, PT, R26, R27, PT ;  /* 0x0000001b1a00720c */ /* 0x000fe20003f64270 */
[----:B------:R-:W-:Y:S01]  /*24c0*/  IMAD R72, R23, 0x2000, R57 ;  /* 0x0000200017487824 */ /* 0x000fe200078e0239 */
[----:B------:R-:W-:Y:S01]  /*24d0*/  LOP3.LUT R22, R22, 0xfffffffe, RZ, 0xc0, !PT ;  /* 0xfffffffe16167812 */ /* 0x000fe200078ec0ff */
[----:B------:R-:W-:Y:S01]  /*24e0*/  IMAD.MOV R11, RZ, RZ, -R12 ;  /* 0x000000ffff0b7224 */ /* 0x000fe200078e0a0c */
[----:B------:R-:W-:Y:S05]  /*24f0*/  YIELD ;  /* 0x0000000000007946 */ /* 0x000fea0003800000 */
[----:B------:R-:W-:Y:S01]  /*2500*/  VIADD R10, R72, 0x20 ;  /* 0x00000020480a7836 */ /* 0x000fe20000000000 */
[----:B------:R-:W-:Y:S01]  /*2510*/  BSSY B0, `(.L_x_1573) ;  /* 0x000030b000007945 */ /* 0x000fe20003800000 */
[----:B------:R-:W-:-:S02]  /*2520*/  IMAD R74, R74, R11, R32 ;  /* 0x0000000b4a4a7224 */ /* 0x000fc400078e0220 */
[----:B------:R-:W-:Y:S02]  /*2530*/  @P3 LOP3.LUT R22, R22, 0x1, RZ, 0xfc, !PT ;  /* 0x0000000116163812 */ /* 0x000fe400078efcff */
[----:B------:R-:W-:Y:S02]  /*2540*/  ISETP.GE.AND P3, PT, R80, 0x1, PT ;  /* 0x000000015000780c */ /* 0x000fe40003f66270 */
[----:B--2---:R-:W-:-:S13]  /*2550*/  LOP3.LUT P5, RZ, R33, 0x4, RZ, 0xc0, !PT ;  /* 0x0000000421ff7812 */ /* 0x004fda00078ac0ff */
[C---:B------:R-:W-:Y:S02]  /*2560*/  @P5 VIADD R10, R72.reuse, 0xffffffe0 ;  /* 0xffffffe0480a5836 */ /* 0x040fe40000000000 */
[--C-:B------:R-:W-:Y:S02]  /*2570*/  IMAD R72, R72, 0x2, R25.reuse ;  /* 0x0000000248487824 */ /* 0x100fe400078e0219 */
[----:B------:R-:W-:Y:S01]  /*2580*/  IMAD R71, R10, 0x2, R25 ;  /* 0x000000020a477824 */ /* 0x000fe200078e0219 */
[----:B0-----:R-:W-:Y:S06]  /*2590*/  @!P3 BRA `(.L_x_1574) ;  /* 0x0000002800e8b947 */ /* 0x001fec0003800000 */
        /* <DEDUP_REMOVED lines=8> */
[----:B------:R-:W-:Y:S02]  /*2620*/  IMAD R77, R26, -0x80, R28 ;  /* 0xffffff801a4d7824 */ /* 0x000fe400078e021c */
[----:B------:R-:W-:Y:S02]  /*2630*/  IMAD R10, R76, UR4, RZ ;  /* 0x000000044c0a7c24 */ /* 0x000fe4000f8e02ff */
[----:B------:R-:W-:Y:S01]  /*2640*/  IMAD.IADD R9, R9, 0x1, R11 ;  /* 0x0000000109097824 */ /* 0x000fe200078e020b */
[----:B------:R-:W-:Y:S01]  /*2650*/  VIMNMX R77, R77, 0x80, PT ;  /* 0x000000804d4d7848 */ /* 0x000fe20003fe0100 */
[C---:B------:R-:W-:Y:S01]  /*2660*/  IMAD R11, R73.reuse, UR5, R10 ;  /* 0x00000005490b7c24 */ /* 0x040fe2000f8e020a */
[----:B------:R-:W-:Y:S01]  /*2670*/  SHF.R.S32.HI R10, RZ, 0x1f, R26 ;  /* 0x0000001fff0a7819 */ /* 0x000fe2000001141a */
        /* <DEDUP_REMOVED lines=8> */
[C---:B------:R-:W-:Y:S01]  /*2700*/  LEA R84, P3, R8.reuse, UR4, 0x1 ;  /* 0x0000000408547c11 */ /* 0x040fe2000f8608ff */
        /* <DEDUP_REMOVED lines=11> */
[----:B------:R0:W5:Y:S01]  /*27c0*/  LDL R83, [R1+0xc] ;  /* 0x00000c0001537983 */ /* 0x0001620000100800 */
        /* <DEDUP_REMOVED lines=10> */
[----:B0-----:R-:W-:Y:S06]  /*2870*/  @P3 BRA `(.L_x_1577) ;  /* 0x0000000000503947 */ /* 0x001fec0003800000 */
[----:B------:R-:W-:Y:S01]  /*2880*/  IADD3 R13, P4, R48, R10, RZ ;  /* 0x0000000a300d7210 */ /* 0x000fe20007f9e0ff */
[----:B------:R-:W-:Y:S01]  /*2890*/  ULDC.64 UR4, c[0x0][0x3e8] ;  /* 0x0000fa0000047ab9 */ /* 0x000fe20000000a00 */
[----:B------:R-:W-:Y:S02]  /*28a0*/  CS2R R44, SRZ ;  /* 0x00000000002c7805 */ /* 0x000fe4000001ff00 */
[----:B------:R-:W-:Y:S01]  /*28b0*/  CS2R R46, SRZ ;  /* 0x00000000002e7805 */ /* 0x000fe2000001ff00 */
[----:B------:R-:W-:Y:S01]  /*28c0*/  IMAD.X R14, R70, 0x1, R31, P4 ;  /* 0x00000001460e7824 */ /* 0x000fe200020e061f */
        /* <DEDUP_REMOVED lines=11> */
[----:B------:R0:W5:Y:S02]  /*2980*/  @!P4 LDG.E.64 R46, desc[UR42][R14.64] ;  /* 0x0000002a0e2ec981 */ /* 0x000164000c1e1b00 */
[----:B-----5:R-:W-:-:S13]  /*2990*/  ISETP.GE.AND P4, PT, R83, R80, PT ;  /* 0x000000505300720c */ /* 0x020fda0003f86270 */
[----:B------:R0:W5:Y:S04]  /*29a0*/  @!P4 LDG.E.64 R40, desc[UR42][R12.64+0x20] ;  /* 0x0000202a0c28c981 */ /* 0x000168000c1e1b00 */
[----:B------:R0:W5:Y:S02]  /*29b0*/  @!P4 LDG.E.64 R42, desc[UR42][R14.64+0x20] ;  /* 0x0000202a0e2ac981 */ /* 0x000164000c1e1b00 */
.L_x_1577:
[----:B------:R-:W-:Y:S05]  /*29c0*/  BSYNC B1 ;  /* 0x0000000000017941 */ /* 0x000fea0003800000 */
.L_x_1576:
[----:B0-----:R-:W-:Y:S01]  /*29d0*/  VIADD R12, R157, 0x60 ;  /* 0x000000609d0c7836 */ /* 0x001fe20000000000 */
[----:B------:R-:W-:Y:S01]  /*29e0*/  BSSY B1, `(.L_x_1578) ;  /* 0x0000021000017945 */ /* 0x000fe20003800000 */
[----:B-----5:R-:W-:Y:S02]  /*29f0*/  IMAD.MOV.U32 R78, RZ, RZ, R40 ;  /* 0x000000ffff4e7224 */ /* 0x020fe400078e0028 */
[----:B------:R-:W-:Y:S01]  /*2a00*/  IMAD.MOV.U32 R82, RZ, RZ, R41 ;  /* 0x000000ffff527224 */ /* 0x000fe200078e0029 */
[----:B------:R-:W-:-:S13]  /*2a10*/  ISETP.GE.AND P4, PT, R12, R77, PT ;  /* 0x0000004d0c00720c */ /* 0x000fda0003f86270 */
[----:B------:R-:W-:Y:S05]  /*2a20*/  @P4 BRA `(.L_x_1579) ;  /* 0x0000000000704947 */ /* 0x000fea0003800000 */
[----:B------:R-:W0:Y:S01]  /*2a30*/  LDC.64 R12, c[0x0][0x3f8] ;  /* 0x0000fe00ff0c7b82 */ /* 0x000e220000000a00 */
[----:B------:R-:W-:Y:S01]  /*2a40*/  IMAD.MOV.U32 R11, RZ, RZ, R70 ;  /* 0x000000ffff0b7224 */ /* 0x000fe200078e0046 */
[----:B------:R-:W-:Y:S01]  /*2a50*/  ULDC.64 UR4, c[0x0][0x3e8] ;  /* 0x0000fa0000047ab9 */ /* 0x000fe20000000a00 */
[----:B------:R-:W-:Y:S01]  /*2a60*/  IMAD.MOV.U32 R9, RZ, RZ, R81 ;  /* 0x000000ffff097224 */ /* 0x000fe200078e0051 */
[----:B------:R-:W-:Y:S02]  /*2a70*/  CS2R R36, SRZ ;  /* 0x0000000000247805 */ /* 0x000fe4000001ff00 */
[----:B------:R-:W-:Y:S01]  /*2a80*/  CS2R R38, SRZ ;  /* 0x0000000000267805 */ /* 0x000fe2000001ff00 */
        /* <DEDUP_REMOVED lines=22> */
.L_x_1579:
[----:B------:R-:W-:Y:S05]  /*2bf0*/  BSYNC B1 ;  /* 0x0000000000017941 */ /* 0x000fea0003800000 */
.L_x_1578:
[----:B0-----:R-:W-:Y:S01]  /*2c00*/  IMAD.MOV.U32 R8, RZ, RZ, R44 ;  /* 0x000000ffff087224 */ /* 0x001fe200078e002c */
[----:B------:R-:W-:Y:S01]  /*2c10*/  UISETP.NE.AND UP0, UPT, UR39, 0x3, UPT ;  /* 0x000000032700788c */ /* 0x000fe2000bf05270 */
[----:B------:R-:W-:Y:S01]  /*2c20*/  IMAD.MOV.U32 R9, RZ, RZ, R45 ;  /* 0x000000ffff097224 */ /* 0x000fe200078e002d */
[----:B------:R-:W-:Y:S01]  /*2c30*/  PRMT R90, R90, 0x5410, R78 ;  /* 0x000054105a5a7816 */ /* 0x000fe2000000004e */
[----:B------:R-:W-:Y:S01]  /*2c40*/  IMAD.MOV.U32 R10, RZ, RZ, R46 ;  /* 0x000000ffff0a7224 */ /* 0x000fe200078e002e */
[----:B------:R-:W-:Y:S01]  /*2c50*/  PRMT R88, R82, 0x7610, R88 ;  /* 0x0000761052587816 */ /* 0x000fe20000000058 */
        /* <DEDUP_REMOVED lines=9> */
[----:B------:R-:W-:Y:S01]  /*2cf0*/  PRMT R99, R10, 0x5410, R11 ;  /* 0x000054100a637816 */ /* 0x000fe2000000000b */
[----:B------:R-:W-:Y:S02]  /*2d00*/  IMAD.MOV.U32 R10, RZ, RZ, R36 ;  /* 0x000000ffff0a7224 */ /* 0x000fe400078e0024 */
[----:B------:R-:W-:Y:S01]  /*2d10*/  IMAD.MOV.U32 R11, RZ, RZ, R37 ;  /* 0x000000ffff0b7224 */ /* 0x000fe200078e0025 */
[----:B------:R-:W-:Y:S01]  /*2d20*/  PRMT R82, R8, 0x5410, R9 ;  /* 0x0000541008527816 */ /* 0x000fe20000000009 */
[----:B------:R-:W-:Y:S02]  /*2d30*/  IMAD.MOV.U32 R8, RZ, RZ, R34 ;  /* 0x000000ffff087224 */ /* 0x000fe400078e0022 */
[----:B------:R-:W-:Y:S01]  /*2d40*/  IMAD.MOV.U32 R9, RZ, RZ, R35 ;  /* 0x000000ffff097224 */ /* 0x000fe200078e0023 */
[----:B------:R-:W-:Y:S01]  /*2d50*/  PRMT R86, R10, 0x5410, R11 ;  /* 0x000054100a567816 */ /* 0x000fe2000000000b */
[----:B------:R-:W-:-:S02]  /*2d60*/  IMAD.MOV.U32 R10, RZ, RZ, R38 ;  /* 0x000000ffff0a7224 */ /* 0x000fc400078e0026 */
[----:B------:R-:W-:Y:S01]  /*2d70*/  IMAD.MOV.U32 R11, RZ, RZ, R39 ;  /* 0x000000ffff0b7224 */ /* 0x000fe200078e0027 */
[----:B------:R-:W-:-:S04]  /*2d80*/  PRMT R83, R8, 0x5410, R9 ;  /* 0x0000541008537816 */ /* 0x000fc80000000009 */
[----:B------:R-:W-:Y:S01]  /*2d90*/  PRMT R87, R10, 0x5410, R11 ;  /* 0x000054100a577816 */ /* 0x000fe2000000000b */
[----:B------:R-:W-:Y:S06]  /*2da0*/  @!P5 BRA `(.L_x_1580) ;  /* 0x000000000004d947 */ /* 0x000fec0003800000 */
[----:B------:R-:W-:Y:S01]  /*2db0*/  BPT.TRAP 0x1 ;  /* 0x000000040000795c */ /* 0x000fe20000300000 */
.L_x_1580:
[----:B------:R-:W2:Y:S01]  /*2dc0*/  LDL R8, [R1+0x8] ;  /* 0x0000080001087983 */ /* 0x000ea20000100800 */
[----:B------:R-:W-:Y:S01]  /*2dd0*/  IMAD R70, R23, 0x8, R2 ;  /* 0x0000000817467824 */ /* 0x000fe200078e0202 */
[----:B------:R-:W-:Y:S01]  /*2de0*/  BSSY B1, `(.L_x_1581) ;  /* 0x0000004000017945 */ /* 0x000fe20003800000 */
[----:B--2---:R-:W-:-:S04]  /*2df0*/  SHF.L.U32 R78, R8, 0x1f, RZ ;  /* 0x0000001f084e7819 */ /* 0x004fc800000006ff */
[----:B------:R-:W0:Y:S02]  /*2e00*/  SYNCS.PHASECHK.TRANS64.TRYWAIT P6, [R70+URZ+0x16890], R78 ;  /* 0x0168904e460075a7 */ /* 0x000e2400080c017f */
[----:B0-----:R-:W-:Y:S05]  /*2e10*/  @!P6 BRA `(.L_x_1582) ;  /* 0x000001b000a4e947 */ /* 0x001fea0003800000 */
.L_x_1893:
[----:B------:R-:W-:Y:S05]  /*2e20*/  BSYNC B1 ;  /* 0x0000000000017941 */ /* 0x000fea0003800000 */
.L_x_1581:
[----:B------:R-:W-:-:S03]  /*2e30*/  UMOV UR4, 0xffffffff ;  /* 0xffffffff00047882 */ /* 0x000fc60000000000 */
[----:B------:R-:W-:Y:S05]  /*2e40*/  BRA.DIV UR4, `(.L_x_1583) ;  /* 0x000001b204ac7947 */ /* 0x000fea000b800000 */
[----:B------:R1:W2:Y:S04]  /*2e50*/  SHFL.IDX PT, R81, R85, RZ, 0x1c1f ;  /* 0x001c1fff55517589 */ /* 0x0002a800000e0000 */
[----:B------:R1:W3:Y:S02]  /*2e60*/  SHFL.IDX PT, R14, R84, RZ, 0x1c1f ;  /* 0x001c1fff540e7589 */ /* 0x0002e400000e0000 */
.L_x_1897:
        /* <DEDUP_REMOVED lines=22> */
[----:B------:R-:W-:Y:S01]  /*2fd0*/  FMUL.FTZ R96, R44, R91 ;  /* 0x0000005b2c607220 */ /* 0x000fe20000410000 */
[----:B------:R-:W-:Y:S02]  /*2fe0*/  HADD2.F32 R46, -RZ, R92.H0_H0 ;  /* 0x2000005cff2e7230 */ /* 0x000fe40000004100 */
[CC--:B------:R-:W-:Y:S01]  /*2ff0*/  FMUL.FTZ R92, R10.reuse, R47.reuse ;  /* 0x0000002f0a5c7220 */ /* 0x0c0fe20000410000 */
[----:B------:R-:W-:Y:S01]  /*3000*/  FMUL.FTZ R47, R9, R47 ;  /* 0x0000002f092f7220 */ /* 0x000fe20000410000 */
[----:B------:R-:W-:Y:S02]  /*3010*/  FMUL.FTZ R95, R11, R91 ;  /* 0x0000005b0b5f7220 */ /* 0x000fe40000410000 */
[-C--:B------:R-:W-:Y:S01]  /*3020*/  FFMA.FTZ R91, R9, R45.reuse, -R92 ;  /* 0x0000002d095b7223 */ /* 0x080fe2000001085c */
[----:B------:R-:W-:Y:S01]  /*3030*/  FFMA.FTZ R94, R10, R45, R47 ;  /* 0x0000002d0a5e7223 */ /* 0x000fe2000001002f */
[----:B------:R-:W-:-:S02]  /*3040*/  HADD2.F32 R9, -RZ, R8.H1_H1 ;  /* 0x30000008ff097230 */ /* 0x000fc40000004100 */
[-C--:B------:R-:W-:Y:S01]  /*3050*/  FFMA.FTZ R93, R11, R46.reuse, -R96 ;  /* 0x0000002e0b5d7223 */ /* 0x080fe20000010860 */
[----:B------:R-:W-:Y:S01]  /*3060*/  FFMA.FTZ R98, R44, R46, R95 ;  /* 0x0000002e2c627223 */ /* 0x000fe2000001005f */
[----:B------:R-:W-:Y:S02]  /*3070*/  HADD2.F32 R45, -RZ, R99.H0_H0 ;  /* 0x20000063ff2d7230 */ /* 0x000fe40000004100 */
[----:B------:R-:W-:Y:S02]  /*3080*/  HADD2.F32 R8, -RZ, R8.H0_H0 ;  /* 0x20000008ff087230 */ /* 0x000fe40000004100 */
[----:B------:R-:W-:Y:S02]  /*3090*/  HADD2.F32 R10, -RZ, R15.H1_H1 ;  /* 0x3000000fff0a7230 */ /* 0x000fe40000004100 */
[-C--:B------:R-:W-:Y:S01]  /*30a0*/  FMUL.FTZ R47, R9, R45.reuse ;  /* 0x0000002d092f7220 */ /* 0x080fe20000410000 */
[----:B------:R-:W-:Y:S02]  /*30b0*/  HADD2.F32 R46, -RZ, R99.H1_H1 ;  /* 0x30000063ff2e7230 */ /* 0x000fe40000004100 */
[----:B------:R-:W-:Y:S01]  /*30c0*/  FMUL.FTZ R92, R8, R45 ;  /* 0x0000002d085c7220 */ /* 0x000fe20000410000 */
[----:B------:R-:W-:-:S02]  /*30d0*/  HADD2.F32 R15, -RZ, R15.H0_H0 ;  /* 0x2000000fff0f7230 */ /* 0x000fc40000004100 */
[--C-:B------:R-:W-:Y:S02]  /*30e0*/  HADD2.F32 R11, -RZ, R97.reuse.H0_H0 ;  /* 0x20000061ff0b7230 */ /* 0x100fe40000004100 */
[-C--:B------:R-:W-:Y:S01]  /*30f0*/  FMUL.FTZ R96, R10, R46.reuse ;  /* 0x0000002e0a607220 */ /* 0x080fe20000410000 */
        /* <DEDUP_REMOVED lines=10> */
.L_x_1589:
[----:B------:R-:W-:Y:S05]  /*31a0*/  BSYNC B3 ;  /* 0x0000000000037941 */ /* 0x000fea0003800000 */
.L_x_1588:
[----:B0-----:R4:W-:Y:S02]  /*31b0*/  ST.E.128 desc[UR42][R12.64], R8 ;  /* 0x000000080c007985 */ /* 0x0019e4000c101d2a */
.L_x_1587:
[----:B------:R-:W-:Y:S05]  /*31c0*/  BSYNC B2 ;  /* 0x0000000000027941 */ /* 0x000fea0003800000 */
.L_x_1586:
[----:B------:R-:W-:Y:S05]  /*31d0*/  @P2 BRA `(.L_x_1585) ;  /* 0x0000000000cc2947 */ /* 0x000fea0003800000 */
[----:B----4-:R-:W2:Y:S04]  /*31e0*/  LDL R8, [R1+0x4] ;  /* 0x0000040001087983 */ /* 0x010ea80000100800 */
[----:B------:R-:W4:Y:S01]  /*31f0*/  LDL R15, [R1+0xc] ;  /* 0x00000c00010f7983 */ /* 0x000f220000100800 */
[C---:B---3--:R-:W-:Y:S01]  /*3200*/  LEA R12, P3, R18.reuse, R14, 0x1 ;  /* 0x0000000e120c7211 */ /* 0x048fe200078608ff */
[----:B------:R-:W-:Y:S03]  /*3210*/  BSSY B2, `(.L_x_1590) ;  /* 0x000002e000027945 */ /* 0x000fe60003800000 */
[----:B--2---:R-:W-:Y:S02]  /*3220*/  LEA.HI.X R13, R18, R81, R8, 0x1, P3 ;  /* 0x00000051120d7211 */ /* 0x004fe400018f0c08 */
[----:B------:R2:W3:Y:S01]  /*3230*/  LDS.128 R8, [R71+0xe000] ;  /* 0x00e0000047087984 */ /* 0x0004e20000000c00 */
[----:B----4-:R-:W-:-:S13]  /*3240*/  ISETP.GE.AND P3, PT, R15, R80, PT ;  /* 0x000000500f00720c */ /* 0x010fda0003f66270 */
[----:B--2---:R-:W-:Y:S05]  /*3250*/  @P3 BRA `(.L_x_1591) ;  /* 0x0000000000a43947 */ /* 0x004fea0003800000 */
[--C-:B------:R-:W-:Y:S01]  /*3260*/  SHF.R.U64 R40, R40, 0x10, R41.reuse ;  /* 0x0000001028287819 */ /* 0x100fe20000001229 */
[----:B---3--:R-:W-:Y:S01]  /*3270*/  IMAD.MOV.U32 R14, RZ, RZ, R10 ;  /* 0x000000ffff0e7224 */ /* 0x008fe200078e000a */
[----:B------:R-:W-:Y:S01]  /*3280*/  SHF.R.U32.HI R45, RZ, 0x10, R41 ;  /* 0x00000010ff2d7819 */ /* 0x000fe20000011629 */
[----:B------:R-:W-:Y:S01]  /*3290*/  HADD2.F32 R10, -RZ, R9.H1_H1 ;  /* 0x30000009ff0a7230 */ /* 0x000fe20000004100 */
[--C-:B------:R-:W-:Y:S01]  /*32a0*/  SHF.R.U64 R41, R42, 0x10, R43.reuse ;  /* 0x000000102a297819 */ /* 0x100fe2000000122b */
[----:B------:R-:W-:Y:S01]  /*32b0*/  HADD2.F32 R15, -RZ, R11.H1_H1 ;  /* 0x3000000bff0f7230 */ /* 0x000fe20000004100 */
        /* <DEDUP_REMOVED lines=13> */
[-C--:B------:R-:W-:Y:S01]  /*3390*/  FFMA.FTZ R46, R9, R40.reuse, -R46 ;  /* 0x00000028092e7223 */ /* 0x080fe2000001082e */
[----:B------:R-:W-:Y:S01]  /*33a0*/  FFMA.FTZ R45, R10, R40, R41 ;  /* 0x000000280a2d7223 */ /* 0x000fe20000010029 */
[----:B------:R-:W-:Y:S02]  /*33b0*/  HADD2.F32 R90, -RZ, R90.H0_H0 ;  /* 0x2000005aff5a7230 */ /* 0x000fe40000004100 */
[----:B------:R-:W-:Y:S01]  /*33c0*/  FFMA.FTZ R81, R15, R42, R44 ;  /* 0x0000002a0f517223 */ /* 0x000fe2000001002c */
[----:B------:R-:W-:Y:S02]  /*33d0*/  HADD2.F32 R41, -RZ, R88.H1_H1 ;  /* 0x30000058ff297230 */ /* 0x000fe40000004100 */
[----:B------:R-:W-:Y:S02]  /*33e0*/  HADD2.F32 R9, -RZ, R8.H1_H1 ;  /* 0x30000008ff097230 */ /* 0x000fe40000004100 */
[----:B------:R-:W-:Y:S02]  /*33f0*/  HADD2.F32 R10, -RZ, R14.H1_H1 ;  /* 0x3000000eff0a7230 */ /* 0x000fe40000004100 */
[----:B------:R-:W-:-:S02]  /*3400*/  HADD2.F32 R8, -RZ, R8.H0_H0 ;  /* 0x20000008ff087230 */ /* 0x000fc40000004100 */
[CC--:B------:R-:W-:Y:S01]  /*3410*/  FMUL.FTZ R43, R9.reuse, R90.reuse ;  /* 0x0000005a092b7220 */ /* 0x0c0fe20000410000 */
[----:B------:R-:W-:Y:S02]  /*3420*/  HADD2.F32 R14, -RZ, R14.H0_H0 ;  /* 0x2000000eff0e7230 */ /* 0x000fe40000004100 */
[----:B------:R-:W-:Y:S01]  /*3430*/  FMUL.FTZ R47, R10, R41 ;  /* 0x000000290a2f7220 */ /* 0x000fe20000410000 */
[----:B------:R-:W-:Y:S02]  /*3440*/  HADD2.F32 R15, -RZ, R88.H0_H0 ;  /* 0x20000058ff0f7230 */ /* 0x000fe40000004100 */
[C---:B------:R-:W-:Y:S01]  /*3450*/  FMUL.FTZ R90, R8.reuse, R90 ;  /* 0x0000005a085a7220 */ /* 0x040fe20000410000 */
[----:B------:R-:W-:Y:S01]  /*3460*/  FFMA.FTZ R43, R8, R11, -R43 ;  /* 0x0000000b082b7223 */ /* 0x000fe2000001082b */
[C---:B------:R-:W-:Y:S02]  /*3470*/  FMUL.FTZ R41, R14.reuse, R41 ;  /* 0x000000290e297220 */ /* 0x040fe40000410000 */
[----:B------:R-:W-:Y:S01]  /*3480*/  FFMA.FTZ R90, R9, R11, R90 ;  /* 0x0000000b095a7223 */ /* 0x000fe2000001005a */
[-C--:B------:R-:W-:Y:S01]  /*3490*/  FFMA.FTZ R47, R14, R15.reuse, -R47 ;  /* 0x0000000f0e2f7223 */ /* 0x080fe2000001082f */
[----:B------:R-:W-:Y:S01]  /*34a0*/  FFMA.FTZ R10, R10, R15, R41 ;  /* 0x0000000f0a0a7223 */ /* 0x000fe20000010029 */
[----:B------:R-:W-:-:S02]  /*34b0*/  F2FP.F16.F32.PACK_AB R9, R45, R46 ;  /* 0x0000002e2d09723e */ /* 0x000fc400000000ff */
[----:B------:R-:W-:Y:S02]  /*34c0*/  F2FP.F16.F32.PACK_AB R11, R81, R92 ;  /* 0x0000005c510b723e */ /* 0x000fe400000000ff */
[----:B------:R-:W-:Y:S02]  /*34d0*/  F2FP.F16.F32.PACK_AB R8, R90, R43 ;  /* 0x0000002b5a08723e */ /* 0x000fe400000000ff */
[----:B------:R-:W-:-:S07]  /*34e0*/  F2FP.F16.F32.PACK_AB R10, R10, R47 ;  /* 0x0000002f0a0a723e */ /* 0x000fce00000000ff */
.L_x_1591:
[----:B------:R-:W-:Y:S05]  /*34f0*/  BSYNC B2 ;  /* 0x0000000000027941 */ /* 0x000fea0003800000 */
.L_x_1590:
[----:B---3--:R2:W-:Y:S02]  /*3500*/  ST.E.128 desc[UR42][R12.64], R8 ;  /* 0x000000080c007985 */ /* 0x0085e4000c101d2a */
.L_x_1585:
[----:B------:R-:W-:Y:S05]  /*3510*/  BSYNC B1 ;  /* 0x0000000000017941 */ /* 0x000fea0003800000 */
.L_x_1584:
[----:B------:R-:W-:-:S03]  /*3520*/  UMOV UR4, 0xffffffff ;  /* 0xffffffff00047882 */ /* 0x000fc60000000000 */
[----:B------:R-:W-:Y:S05]  /*3530*/  BRA.DIV UR4, `(.L_x_1592) ;  /* 0x000001ae04387947 */ /* 0x000fea000b800000 */
[----:B-1----:R-:W1:Y:S04]  /*3540*/  SHFL.IDX PT, R85, R85, 0x1, 0x1c1f ;  /* 0x003c1f0055557f89 */ /* 0x002e6800000e0000 */
[----:B---3--:R3:W0:Y:S02]  /*3550*/  SHFL.IDX PT, R14, R84, 0x1, 0x1c1f ;  /* 0x003c1f00540e7f89 */ /* 0x00862400000e0000 */
.L_x_1901:
[----:B------:R-:W-:Y:S05]  /*3560*/  @P4 BRA `(.L_x_1593) ;  /* 0x0000002000144947 */ /* 0x000fea0003800000 */
[----:B------:R-:W-:Y:S04]  /*3570*/  BSSY B1, `(.L_x_1594) ;  /* 0x0000033000017945 */ /* 0x000fe80003800000 */
[----:B------:R-:W-:Y:S05]  /*3580*/  @P1 BRA `(.L_x_1595) ;  /* 0x0000000000c41947 */ /* 0x000fea0003800000 */
[----:B--2-4-:R2:W4:Y:S01]  /*3590*/  LDS.128 R8, [R72+0x11000] ;  /* 0x0110000048087984 */ /* 0x0145220000000c00 */
[C---:B0-----:R-:W-:Y:S01]  /*35a0*/  LEA R12, P3, R16.reuse, R14, 0x1 ;  /* 0x0000000e100c7211 */ /* 0x041fe200078608ff */
[----:B------:R-:W-:Y:S03]  /*35b0*/  BSSY B2, `(.L_x_1596) ;  /* 0x000002d000027945 */ /* 0x000fe60003800000 */
[----:B-1----:R-:W-:Y:S02]  /*35c0*/  LEA.HI.X R13, R16, R85, R17, 0x1, P3 ;  /* 0x00000055100d7211 */ /* 0x002fe400018f0c11 */
[----:B------:R-:W-:-:S13]  /*35d0*/  ISETP.GE.AND P3, PT, R152, R80, PT ;  /* 0x000000509800720c */ /* 0x000fda0003f66270 */
[----:B--2---:R-:W-:Y:S05]  /*35e0*/  @P3 BRA `(.L_x_1597) ;  /* 0x0000000000a43947 */ /* 0x004fea0003800000 */
        /* <DEDUP_REMOVED lines=41> */
.L_x_1597:
[----:B------:R-:W-:Y:S05]  /*3880*/  BSYNC B2 ;  /* 0x0000000000027941 */ /* 0x000fea0003800000 */
.L_x_1596:
[----:B----4-:R0:W-:Y:S02]  /*3890*/  ST.E.128 desc[UR42][R12.64], R8 ;  /* 0x000000080c007985 */ /* 0x0101e4000c101d2a */
.L_x_1595:
[----:B------:R-:W-:Y:S05]  /*38a0*/  BSYNC B1 ;  /* 0x0000000000017941 */ /* 0x000fea0003800000 */
.L_x_1594:
[----:B------:R-:W-:Y:S05]  /*38b0*/  @P2 BRA `(.L_x_1593) ;  /* 0x0000001c00402947 */ /* 0x000fea0003800000 */
[----:B0-2-4-:R-:W1:Y:S04]  /*38c0*/  LDL R8, [R1+0x4] ;  /* 0x0000040001087983 */ /* 0x015e680000100800 */
[----:B------:R-:W2:Y:S01]  /*38d0*/  LDL R15, [R1+0xc] ;  /* 0x00000c00010f7983 */ /* 0x000ea20000100800 */
[C---:B------:R-:W-:Y:S01]  /*38e0*/  LEA R12, P3, R18.reuse, R14, 0x1 ;  /* 0x0000000e120c7211 */ /* 0x040fe200078608ff */
[----:B------:R-:W-:Y:S03]  /*38f0*/  BSSY B1, `(.L_x_1598) ;  /* 0x000002e000017945 */ /* 0x000fe60003800000 */
[----:B-1----:R-:W-:Y:S02]  /*3900*/  LEA.HI.X R13, R18, R85, R8, 0x1, P3 ;  /* 0x00000055120d7211 */ /* 0x002fe400018f0c08 */
[----:B------:R0:W1:Y:S01]  /*3910*/  LDS.128 R8, [R71+0x11000] ;  /* 0x0110000047087984 */ /* 0x0000620000000c00 */
[----:B--2---:R-:W-:-:S13]  /*3920*/  ISETP.GE.AND P3, PT, R15, R80, PT ;  /* 0x000000500f00720c */ /* 0x004fda0003f66270 */
[----:B0-----:R-:W-:Y:S05]  /*3930*/  @P3 BRA `(.L_x_1599) ;  /* 0x0000000000a43947 */ /* 0x001fea0003800000 */
[--C-:B------:R-:W-:Y:S01]  /*3940*/  SHF.R.U64 R32, R32, 0x10, R33.reuse ;  /* 0x0000001020207819 */ /* 0x100fe20000001221 */
[----:B-1----:R-:W-:Y:S01]  /*3950*/  IMAD.MOV.U32 R14, RZ, RZ, R10 ;  /* 0x000000ffff0e7224 */ /* 0x002fe200078e000a */
[----:B------:R-:W-:Y:S01]  /*3960*/  SHF.R.U32.HI R37, RZ, 0x10, R33 ;  /* 0x00000010ff257819 */ /* 0x000fe20000011621 */
[--C-:B------:R-:W-:Y:S01]  /*3970*/  HADD2.F32 R10, -RZ, R9.reuse.H1_H1 ;  /* 0x30000009ff0a7230 */ /* 0x100fe20000004100 */
[--C-:B------:R-:W-:Y:S01]  /*3980*/  SHF.R.U64 R33, R34, 0x10, R35.reuse ;  /* 0x0000001022217819 */ /* 0x100fe20000001223 */
[----:B------:R-:W-:Y:S01]  /*3990*/  HADD2.F32 R9, -RZ, R9.H0_H0 ;  /* 0x20000009ff097230 */ /* 0x000fe20000004100 */
[----:B------:R-:W-:Y:S01]  /*39a0*/  SHF.R.U32.HI R36, RZ, 0x10, R35 ;  /* 0x00000010ff247819 */ /* 0x000fe20000011623 */
[----:B------:R-:W-:Y:S02]  /*39b0*/  HADD2.F32 R32, -RZ, R32.H0_H0 ;  /* 0x20000020ff207230 */ /* 0x000fe40000004100 */
[----:B------:R-:W-:Y:S02]  /*39c0*/  HADD2.F32 R33, -RZ, R33.H0_H0 ;  /* 0x20000021ff217230 */ /* 0x000fe40000004100 */
[----:B------:R-:W-:-:S02]  /*39d0*/  HADD2.F32 R36, -RZ, R36.H0_H0 ;  /* 0x20000024ff247230 */ /* 0x000fc40000004100 */
[--C-:B------:R-:W-:Y:S02]  /*39e0*/  HADD2.F32 R15, -RZ, R11.reuse.H1_H1 ;  /* 0x3000000bff0f7230 */ /* 0x100fe40000004100 */
[CC--:B------:R-:W-:Y:S01]  /*39f0*/  FMUL.FTZ R38, R10.reuse, R33.reuse ;  /* 0x000000210a267220 */ /* 0x0c0fe20000410000 */
[C---:B------:R-:W-:Y:S01]  /*3a00*/  FMUL.FTZ R33, R9.reuse, R33 ;  /* 0x0000002109217220 */ /* 0x040fe20000410000 */
[----:B------:R-:W-:Y:S02]  /*3a10*/  HADD2.F32 R11, -RZ, R11.H0_H0 ;  /* 0x2000000bff0b7230 */ /* 0x000fe40000004100 */
[-C--:B------:R-:W-:Y:S01]  /*3a20*/  FFMA.FTZ R38, R9, R32.reuse, -R38 ;  /* 0x0000002009267223 */ /* 0x080fe20000010826 */
[----:B------:R-:W-:Y:S01]  /*3a30*/  FFMA.FTZ R35, R10, R32, R33 ;  /* 0x000000200a237223 */ /* 0x000fe20000010021 */
[----:B------:R-:W-:Y:S02]  /*3a40*/  HADD2.F32 R34, -RZ, R37.H0_H0 ;  /* 0x20000025ff227230 */ /* 0x000fe40000004100 */
[----:B------:R-:W-:Y:S01]  /*3a50*/  FMUL.FTZ R40, R15, R36 ;  /* 0x000000240f287220 */ /* 0x000fe20000410000 */
        /* <DEDUP_REMOVED lines=23> */
.L_x_1599:
[----:B------:R-:W-:Y:S05]  /*3bd0*/  BSYNC B1 ;  /* 0x0000000000017941 */ /* 0x000fea0003800000 */
.L_x_1598:
[----:B-1----:R0:W-:Y:S01]  /*3be0*/  ST.E.128 desc[UR42][R12.64], R8 ;  /* 0x000000080c007985 */ /* 0x0021e2000c101d2a */
[----:B------:R-:W-:Y:S05]  /*3bf0*/  BRA `(.L_x_1593) ;  /* 0x0000001800707947 */ /* 0x000fea0003800000 */
.L_x_1575:
        /* <DEDUP_REMOVED lines=30> */
[----:B------:R-:W-:Y:S01]  /*3de0*/  ULDC.64 UR4, c[0x0][0x3e8] ;  /* 0x0000fa0000047ab9 */ /* 0x000fe20000000a00 */
[----:B------:R-:W-:Y:S02]  /*3df0*/  IMAD.MOV.U32 R9, RZ, RZ, R81 ;  /* 0x000000ffff097224 */ /* 0x000fe400078e0051 */
        /* <DEDUP_REMOVED lines=16> */
.L_x_1601:
[----:B------:R-:W-:Y:S05]  /*3f00*/  BSYNC B1 ;  /* 0x0000000000017941 */ /* 0x000fea0003800000 */
.L_x_1600:
        /* <DEDUP_REMOVED lines=29> */
[----:B------:R-:W-:-:S02]  /*40e0*/  PRMT R104, R9, 0x7610, R104 ;  /* 0x0000761009687816 */ /* 0x000fc40000000068 */
[----:B------:R-:W-:Y:S02]  /*40f0*/  PRMT R95, R10, 0x7610, R95 ;  /* 0x000076100a5f7816 */ /* 0x000fe4000000005f */
[----:B------:R-:W-:Y:S01]  /*4100*/  PRMT R100, R11, 0x7610, R100 ;  /* 0x000076100b647816 */ /* 0x000fe20000000064 */
[----:B------:R-:W-:Y:S06]  /*4110*/  @!P5 BRA `(.L_x_1602) ;  /* 0x000000000004d947 */ /* 0x000fec0003800000 */
[----:B------:R-:W-:Y:S01]  /*4120*/  BPT.TRAP 0x1 ;  /* 0x000000040000795c */ /* 0x000fe20000300000 */
.L_x_1602:
[----:B------:R-:W2:Y:S01]  /*4130*/  LDL R8, [R1+0x8] ;  /* 0x0000080001087983 */ /* 0x000ea20000100800 */
[----:B------:R-:W-:Y:S01]  /*4140*/  IMAD R70, R23, 0x8, R2 ;  /* 0x0000000817467824 */ /* 0x000fe200078e0202 */
[----:B------:R-:W1:Y:S01]  /*4150*/  LDC R87, c[0x0][0x2f4] ;  /* 0x0000bd00ff577b82 */ /* 0x000e620000000800 */
[----:B------:R-:W-:Y:S01]  /*4160*/  BSSY B1, `(.L_x_1603) ;  /* 0x0000004000017945 */ /* 0x000fe20003800000 */
[----:B--2---:R-:W-:-:S04]  /*4170*/  SHF.L.U32 R78, R8, 0x1f, RZ ;  /* 0x0000001f084e7819 */ /* 0x004fc800000006ff */
[----:B------:R-:W2:Y:S02]  /*4180*/  SYNCS.PHASECHK.TRANS64.TRYWAIT P4, [R70+URZ+0x16890], R78 ;  /* 0x0168904e460075a7 */ /* 0x000ea4000808017f */
[----:B-12---:R-:W-:Y:S05]  /*4190*/  @!P4 BRA `(.L_x_1604) ;  /* 0x000001a00068c947 */ /* 0x006fea0003800000 */
.L_x_1902:
[----:B------:R-:W-:Y:S05]  /*41a0*/  BSYNC B1 ;  /* 0x0000000000017941 */ /* 0x000fea0003800000 */
.L_x_1603:
[----:B------:R-:W-:Y:S01]  /*41b0*/  UMOV UR4, 0xffffffff ;  /* 0xffffffff00047882 */ /* 0x000fe20000000000 */
[----:B------:R-:W-:Y:S02]  /*41c0*/  IMAD.IADD R91, R87, 0x1, -R58 ;  /* 0x00000001575b7824 */ /* 0x000fe400078e0a3a */
[----:B------:R-:W-:Y:S05]  /*41d0*/  BRA.DIV UR4, `(.L_x_1605) ;  /* 0x000001a2046c7947 */ /* 0x000fea000b800000 */
[----:B------:R2:W3:Y:S04]  /*41e0*/  SHFL.IDX PT, R83, R85, RZ, 0x1c1f ;  /* 0x001c1fff55537589 */ /* 0x0004e800000e0000 */
[----:B------:R2:W4:Y:S02]  /*41f0*/  SHFL.IDX PT, R82, R84, RZ, 0x1c1f ;  /* 0x001c1fff54527589 */ /* 0x00052400000e0000 */
.L_x_1906:
        /* <DEDUP_REMOVED lines=15> */
[----:B------:R-:W-:-:S03]  /*42f0*/  LEA.HI R10, R10, R11, RZ, 0x5 ;  /* 0x0000000b0a0a7211 */ /* 0x000fc600078f28ff */
[----:B------:R-:W-:Y:S01]  /*4300*/  IMAD.SHL.U32 R86, R8, 0x8, RZ ;  /* 0x0000000808567824 */ /* 0x000fe200078e00ff */
[----:B------:R-:W-:-:S04]  /*4310*/  SHF.R.S32.HI R10, RZ, 0x5, R10 ;  /* 0x00000005ff0a7819 */ /* 0x000fc8000001140a */
[----:B------:R-:W-:-:S04]  /*4320*/  LOP3.LUT R8, R65, 0x38, R86, 0xf8, !PT ;  /* 0x0000003841087812 */ /* 0x000fc800078ef856 */
[----:B------:R-:W-:-:S05]  /*4330*/  LOP3.LUT R8, R8, R61, RZ, 0x3c, !PT ;  /* 0x0000003d08087212 */ /* 0x000fca00078e3cff */
[----:B------:R-:W-:-:S04]  /*4340*/  IMAD R8, R10, 0x200, R8 ;  /* 0x000002000a087824 */ /* 0x000fc800078e0208 */
[----:B------:R-:W-:-:S04]  /*4350*/  IMAD R11, R23, 0x2000, R8 ;  /* 0x00002000170b7824 */ /* 0x000fc800078e0208 */
[----:B0-----:R-:W-:Y:S02]  /*4360*/  IMAD R12, R11, 0x2, R2 ;  /* 0x000000020b0c7824 */ /* 0x001fe400078e0202 */
[----:B------:R-:W0:Y:S04]  /*4370*/  LDS.128 R8, [R9+0xe400] ;  /* 0x00e4000009087984 */ /* 0x000e280000000c00 */
[----:B------:R-:W3:Y:S01]  /*4380*/  LDS.128 R12, [R12+0xe400] ;  /* 0x00e400000c0c7984 */ /* 0x000ee20000000c00 */
[----:B------:R-:W-:Y:S05]  /*4390*/  @P3 BRA `(.L_x_1609) ;  /* 0x00000004004c3947 */ /* 0x000fea0003800000 */
[--C-:B------:R-:W-:Y:S01]  /*43a0*/  SHF.R.U64 R36, R36, 0x10, R37.reuse ;  /* 0x0000001024247819 */ /* 0x100fe20000001225 */
[----:B------:R-:W-:Y:S01]  /*43b0*/  HADD2.F32 R100, -RZ, R100.H0_H0 ;  /* 0x20000064ff647230 */ /* 0x000fe20000004100 */
[----:B------:R-:W-:Y:S01]  /*43c0*/  SHF.R.U32.HI R101, RZ, 0x10, R37 ;  /* 0x00000010ff657819 */ /* 0x000fe20000011625 */
[----:B---3--:R-:W-:Y:S01]  /*43d0*/  IMAD.MOV.U32 R37, RZ, RZ, R13 ;  /* 0x000000ffff257224 */ /* 0x008fe200078e000d */
[----:B------:R-:W-:Y:S01]  /*43e0*/  SHF.R.U64 R32, R32, 0x10, R33 ;  /* 0x0000001020207819 */ /* 0x000fe20000001221 */
[----:B0-----:R-:W-:Y:S01]  /*43f0*/  IMAD.MOV.U32 R13, RZ, RZ, R11 ;  /* 0x000000ffff0d7224 */ /* 0x001fe200078e000b */
[----:B------:R-:W-:Y:S01]  /*4400*/  SHF.R.U32.HI R96, RZ, 0x10, R33 ;  /* 0x00000010ff607819 */ /* 0x000fe20000011621 */
[----:B------:R-:W-:Y:S01]  /*4410*/  HADD2.F32 R11, -RZ, R9.H0_H0 ;  /* 0x20000009ff0b7230 */ /* 0x000fe20000004100 */
[----:B------:R-:W-:Y:S01]  /*4420*/  SHF.R.U64 R33, R34, 0x10, R35 ;  /* 0x0000001022217819 */ /* 0x000fe20000001223 */
[--C-:B------:R-:W-:Y:S01]  /*4430*/  HADD2.F32 R98, -RZ, R37.reuse.H0_H0 ;  /* 0x20000025ff627230 */ /* 0x100fe20000004100 */
[----:B------:R-:W-:Y:S01]  /*4440*/  SHF.R.U64 R34, R38, 0x10, R39 ;  /* 0x0000001026227819 */ /* 0x000fe20000001227 */
[----:B------:R-:W-:-:S02]  /*4450*/  HADD2.F32 R37, -RZ, R37.H1_H1 ;  /* 0x30000025ff257230 */ /* 0x000fc40000004100 */
[-C--:B------:R-:W-:Y:S01]  /*4460*/  FMUL.FTZ R103, R11, R100.reuse ;  /* 0x000000640b677220 */ /* 0x080fe20000410000 */
[----:B------:R-:W-:Y:S02]  /*4470*/  HADD2.F32 R101, -RZ, R101.H0_H0 ;  /* 0x20000065ff657230 */ /* 0x000fe40000004100 */
[----:B------:R-:W-:Y:S01]  /*4480*/  FMUL.FTZ R102, R98, R100 ;  /* 0x0000006462667220 */ /* 0x000fe20000410000 */
[----:B------:R-:W-:Y:S01]  /*4490*/  HADD2.F32 R38, -RZ, R9.H1_H1 ;  /* 0x30000009ff267230 */ /* 0x000fe20000004100 */
[----:B------:R-:W-:Y:S01]  /*44a0*/  SHF.R.U32.HI R39, RZ, 0x10, R39 ;  /* 0x00000010ff277819 */ /* 0x000fe20000011627 */
[----:B------:R-:W-:Y:S02]  /*44b0*/  HADD2.F32 R96, -RZ, R96.H0_H0 ;  /* 0x20000060ff607230 */ /* 0x000fe40000004100 */
[-C--:B------:R-:W-:Y:S01]  /*44c0*/  FMUL.FTZ R105, R37, R101.reuse ;  /* 0x0000006525697220 */ /* 0x080fe20000410000 */
[----:B------:R-:W-:Y:S02]  /*44d0*/  HADD2.F32 R99, -RZ, R99.H0_H0 ;  /* 0x20000063ff637230 */ /* 0x000fe40000004100 */
[----:B------:R-:W-:Y:S01]  /*44e0*/  FMUL.FTZ R100, R38, R101 ;  /* 0x0000006526647220 */ /* 0x000fe20000410000 */
[----:B------:R-:W-:-:S02]  /*44f0*/  HADD2.F32 R104, -RZ, R104.H0_H0 ;  /* 0x20000068ff687230 */ /* 0x000fc40000004100 */
[-C--:B------:R-:W-:Y:S01]  /*4500*/  FFMA.FTZ R38, R38, R96.reuse, -R105 ;  /* 0x0000006026267223 */ /* 0x080fe20000010869 */
[----:B------:R-:W-:Y:S01]  /*4510*/  SHF.R.U32.HI R35, RZ, 0x10, R35 ;  /* 0x00000010ff237819 */ /* 0x000fe20000011623 */
[----:B------:R-:W-:Y:S01]  /*4520*/  FFMA.FTZ R96, R37, R96, R100 ;  /* 0x0000006025607223 */ /* 0x000fe20000010064 */
[-C--:B------:R-:W-:Y:S01]  /*4530*/  FFMA.FTZ R9, R11, R99.reuse, -R102 ;  /* 0x000000630b097223 */ /* 0x080fe20000010866 */
[--C-:B------:R-:W-:Y:S02]  /*4540*/  HADD2.F32 R37, -RZ, R15.reuse.H0_H0 ;  /* 0x2000000fff257230 */ /* 0x100fe40000004100 */
[----:B------:R-:W-:Y:S01]  /*4550*/  FFMA.FTZ R11, R98, R99, R103 ;  /* 0x00000063620b7223 */ /* 0x000fe20000010067 */
[----:B------:R-:W-:Y:S02]  /*4560*/  HADD2.F32 R100, -RZ, R15.H1_H1 ;  /* 0x3000000fff647230 */ /* 0x000fe40000004100 */
[----:B------:R-:W-:Y:S02]  /*4570*/  HADD2.F32 R15, -RZ, R13.H0_H0 ;  /* 0x2000000dff0f7230 */ /* 0x000fe40000004100 */
[----:B------:R-:W-:Y:S01]  /*4580*/  FMUL.FTZ R106, R37, R104 ;  /* 0x00000068256a7220 */ /* 0x000fe20000410000 */
[----:B------:R-:W-:Y:S01]  /*4590*/  HADD2.F32 R39, -RZ, R39.H0_H0 ;  /* 0x20000027ff277230 */ /* 0x000fe20000004100 */
[----:B------:R-:W-:Y:S01]  /*45a0*/  F2FP.F16.F32.PACK_AB R9, R38, R9 ;  /* 0x000000092609723e */ /* 0x000fe200000000ff */
[----:B------:R-:W-:-:S02]  /*45b0*/  HADD2.F32 R98, -RZ, R13.H1_H1 ;  /* 0x3000000dff627230 */ /* 0x000fc40000004100 */
[C---:B------:R-:W-:Y:S01]  /*45c0*/  FMUL.FTZ R104, R15.reuse, R104 ;  /* 0x000000680f687220 */ /* 0x040fe20000410000 */
[----:B------:R-:W-:Y:S02]  /*45d0*/  HADD2.F32 R102, -RZ, R97.H0_H0 ;  /* 0x20000061ff667230 */ /* 0x000fe40000004100 */
[-C--:B------:R-:W-:Y:S01]  /*45e0*/  FMUL.FTZ R97, R100, R39.reuse ;  /* 0x0000002764617220 */ /* 0x080fe20000410000 */
[----:B------:R-:W-:Y:S02]  /*45f0*/  HADD2.F32 R35, -RZ, R35.H0_H0 ;  /* 0x20000023ff237230 */ /* 0x000fe40000004100 */
[C---:B------:R-:W-:Y:S01]  /*4600*/  FMUL.FTZ R39, R98.reuse, R39 ;  /* 0x0000002762277220 */ /* 0x040fe20000410000 */
[----:B------:R-:W-:Y:S02]  /*4610*/  HADD2.F32 R32, -RZ, R32.H0_H0 ;  /* 0x20000020ff207230 */ /* 0x000fe40000004100 */
[-C--:B------:R-:W-:Y:S01]  /*4620*/  FFMA.FTZ R13, R15, R102.reuse, -R106 ;  /* 0x000000660f0d7223 */ /* 0x080fe2000001086a */
[----:B------:R-:W-:Y:S01]  /*4630*/  FFMA.FTZ R15, R37, R102, R104 ;  /* 0x00000066250f7223 */ /* 0x000fe20000010068 */
[-C--:B------:R-:W-:Y:S01]  /*4640*/  FFMA.FTZ R98, R98, R35.reuse, -R97 ;  /* 0x0000002362627223 */ /* 0x080fe20000010861 */
[----:B------:R-:W-:Y:S01]  /*4650*/  FFMA.FTZ R100, R100, R35, R39 ;  /* 0x0000002364647223 */ /* 0x000fe20000010027 */
[----:B------:R-:W-:-:S02]  /*4660*/  HADD2.F32 R102, -RZ, R95.H1_H1 ;  /* 0x3000005fff667230 */ /* 0x000fc40000004100 */
[----:B------:R-:W-:Y:S01]  /*4670*/  HADD2.F32 R104, -RZ, R95.H0_H0 ;  /* 0x2000005fff687230 */ /* 0x000fe20000004100 */
[----:B------:R-:W-:Y:S01]  /*4680*/  F2FP.F16.F32.PACK_AB R98, R98, R13 ;  /* 0x0000000d6262723e */ /* 0x000fe200000000ff */
[----:B------:R-:W-:Y:S01]  /*4690*/  HADD2.F32 R95, -RZ, R36.H0_H0 ;  /* 0x20000024ff5f7230 */ /* 0x000fe20000004100 */
[----:B------:R-:W-:Y:S01]  /*46a0*/  F2FP.F16.F32.PACK_AB R13, R96, R11 ;  /* 0x0000000b600d723e */ /* 0x000fe200000000ff */
[----:B------:R-:W-:Y:S01]  /*46b0*/  HADD2.F32 R37, -RZ, R12.H0_H0 ;  /* 0x2000000cff257230 */ /* 0x000fe20000004100 */
[----:B------:R-:W-:Y:S01]  /*46c0*/  F2FP.F16.F32.PACK_AB R15, R100, R15 ;  /* 0x0000000f640f723e */ /* 0x000fe200000000ff */
[--C-:B------:R-:W-:Y:S02]  /*46d0*/  HADD2.F32 R35, -RZ, R8.reuse.H0_H0 ;  /* 0x20000008ff237230 */ /* 0x100fe40000004100 */
[----:B------:R-:W-:Y:S02]  /*46e0*/  HADD2.F32 R36, -RZ, R8.H1_H1 ;  /* 0x30000008ff247230 */ /* 0x000fe40000004100 */
[----:B------:R-:W-:Y:S01]  /*46f0*/  FMUL.FTZ R8, R37, R104 ;  /* 0x0000006825087220 */ /* 0x000fe20000410000 */
[----:B------:R-:W-:-:S02]  /*4700*/  HADD2.F32 R39, -RZ, R12.H1_H1 ;  /* 0x3000000cff277230 */ /* 0x000fc40000004100 */
[C---:B------:R-:W-:Y:S01]  /*4710*/  FMUL.FTZ R12, R35.reuse, R104 ;  /* 0x00000068230c7220 */ /* 0x040fe20000410000 */
[----:B------:R-:W-:Y:S02]  /*4720*/  HADD2.F32 R33, -RZ, R33.H0_H0 ;  /* 0x20000021ff217230 */ /* 0x000fe40000004100 */
[CC--:B------:R-:W-:Y:S01]  /*4730*/  FMUL.FTZ R104, R36.reuse, R95.reuse ;  /* 0x0000005f24687220 */ /* 0x0c0fe20000410000 */
[-C--:B------:R-:W-:Y:S01]  /*4740*/  FFMA.FTZ R8, R35, R102.reuse, -R8 ;  /* 0x0000006623087223 */ /* 0x080fe20000010808 */
[----:B------:R-:W-:Y:S01]  /*4750*/  FMUL.FTZ R97, R39, R95 ;  /* 0x0000005f27617220 */ /* 0x000fe20000410000 */
[----:B------:R-:W-:Y:S01]  /*4760*/  FFMA.FTZ R12, R37, R102, R12 ;  /* 0x00000066250c7223 */ /* 0x000fe2000001000c */
[-C--:B------:R-:W-:Y:S01]  /*4770*/  FFMA.FTZ R95, R39, R32.reuse, R104 ;  /* 0x00000020275f7223 */ /* 0x080fe20000010068 */
[----:B------:R-:W-:Y:S02]  /*4780*/  HADD2.F32 R39, -RZ, R34.H0_H0 ;  /* 0x20000022ff277230 */ /* 0x000fe40000004100 */
[----:B------:R-:W-:Y:S01]  /*4790*/  FFMA.FTZ R97, R36, R32, -R97 ;  /* 0x0000002024617223 */ /* 0x000fe20000010861 */
[----:B------:R-:W-:-:S02]  /*47a0*/  HADD2.F32 R34, -RZ, R14.H0_H0 ;  /* 0x2000000eff227230 */ /* 0x000fc40000004100 */
[----:B------:R-:W-:Y:S01]  /*47b0*/  HADD2.F32 R37, -RZ, R94.H1_H1 ;  /* 0x3000005eff257230 */ /* 0x000fe20000004100 */
[----:B------:R-:W-:Y:S01]  /*47c0*/  F2FP.F16.F32.PACK_AB R12, R95, R12 ;  /* 0x0000000c5f0c723e */ /* 0x000fe200000000ff */
[----:B------:R-:W-:Y:S01]  /*47d0*/  HADD2.F32 R32, -RZ, R10.H0_H0 ;  /* 0x2000000aff207230 */ /* 0x000fe20000004100 */
[----:B------:R-:W-:Y:S01]  /*47e0*/  F2FP.F16.F32.PACK_AB R8, R97, R8 ;  /* 0x000000086108723e */ /* 0x000fe200000000ff */
[----:B------:R-:W-:Y:S02]  /*47f0*/  HADD2.F32 R14, -RZ, R14.H1_H1 ;  /* 0x3000000eff0e7230 */ /* 0x000fe40000004100 */
[-C--:B------:R-:W-:Y:S01]  /*4800*/  FMUL.FTZ R99, R34, R37.reuse ;  /* 0x0000002522637220 */ /* 0x080fe20000410000 */
[----:B------:R-:W-:Y:S02]  /*4810*/  HADD2.F32 R10, -RZ, R10.H1_H1 ;  /* 0x3000000aff0a7230 */ /* 0x000fe40000004100 */
[----:B------:R-:W-:Y:S01]  /*4820*/  FMUL.FTZ R37, R32, R37 ;  /* 0x0000002520257220 */ /* 0x000fe20000410000 */
[----:B------:R-:W-:-:S02]  /*4830*/  HADD2.F32 R35, -RZ, R94.H0_H0 ;  /* 0x2000005eff237230 */ /* 0x000fc40000004100 */
[-C--:B------:R-:W-:Y:S01]  /*4840*/  FMUL.FTZ R101, R14, R39.reuse ;  /* 0x000000270e657220 */ /* 0x080fe20000410000 */
[----:B------:R-:W-:Y:S02]  /*4850*/  IMAD.MOV.U32 R11, RZ, RZ, R98 ;  /* 0x000000ffff0b7224 */ /* 0x000fe400078e0062 */
[----:B------:R-:W-:Y:S01]  /*4860*/  FMUL.FTZ R39, R10, R39 ;  /* 0x000000270a277220 */ /* 0x000fe20000410000 */
[-C--:B------:R-:W-:Y:S01]  /*4870*/  FFMA.FTZ R99, R32, R35.reuse, -R99 ;  /* 0x0000002320637223 */ /* 0x080fe20000010863 */
[----:B------:R-:W-:Y:S01]  /*4880*/  FFMA.FTZ R37, R34, R35, R37 ;  /* 0x0000002322257223 */ /* 0x000fe20000010025 */
[-C--:B------:R-:W-:Y:S01]  /*4890*/  FFMA.FTZ R10, R10, R33.reuse, -R101 ;  /* 0x000000210a0a7223 */ /* 0x080fe20000010865 */
[----:B------:R-:W-:-:S04]  /*48a0*/  FFMA.FTZ R14, R14, R33, R39 ;  /* 0x000000210e0e7223 */ /* 0x000fc80000010027 */
[----:B------:R-:W-:Y:S02]  /*48b0*/  F2FP.F16.F32.PACK_AB R10, R10, R99 ;  /* 0x000000630a0a723e */ /* 0x000fe400000000ff */
[----:B------:R-:W-:-:S07]  /*48c0*/  F2FP.F16.F32.PACK_AB R14, R14, R37 ;  /* 0x000000250e0e723e */ /* 0x000fce00000000ff */
.L_x_1609:
[----:B------:R-:W-:Y:S05]  /*48d0*/  BSYNC B2 ;  /* 0x0000000000027941 */ /* 0x000fea0003800000 */
.L_x_1608:
[----:B------:R-:W-:Y:S01]  /*48e0*/  ISETP.GE.AND P4, PT, R86, R87, PT ;  /* 0x000000575600720c */ /* 0x000fe20003f86270 */
[----:B0-----:R0:W-:-:S12]  /*48f0*/  ST.E.128 desc[UR42][R80.64], R8 ;  /* 0x0000000850007985 */ /* 0x0011d8000c101d2a */
[----:B------:R-:W-:-:S05]  /*4900*/  @!P4 IMAD.WIDE R82, R86, 0x2, R82 ;  /* 0x000000025652c825 */ /* 0x000fca00078e0252 */
[----:B---3--:R0:W-:Y:S02]  /*4910*/  @!P4 ST.E.128 desc[UR42][R82.64], R12 ;  /* 0x0000000c5200c985 */ /* 0x0081e4000c101d2a */
.L_x_1607:
[----:B------:R-:W-:Y:S05]  /*4920*/  BSYNC B1 ;  /* 0x0000000000017941 */ /* 0x000fea0003800000 */
.L_x_1606:
[----:B------:R-:W-:-:S03]  /*4930*/  UMOV UR4, 0xffffffff ;  /* 0xffffffff00047882 */ /* 0x000fc60000000000 */
[----:B------:R-:W-:Y:S05]  /*4940*/  BRA.DIV UR4, `(.L_x_1610) ;  /* 0x0000019a04dc7947 */ /* 0x000fea000b800000 */
[----:B--2---:R-:W2:Y:S04]  /*4950*/  SHFL.IDX PT, R85, R85, 0x1, 0x1c1f ;  /* 0x003c1f0055557f89 */ /* 0x004ea800000e0000 */
[----:B------:R-:W0:Y:S02]  /*4960*/  SHFL.IDX PT, R84, R84, 0x1, 0x1c1f ;  /* 0x003c1f0054547f89 */ /* 0x000e2400000e0000 */
.L_x_1910:
[----:B0-----:R-:W-:-:S05]  /*4970*/  VIADD R8, R157, 0x60 ;  /* 0x000000609d087836 */ /* 0x001fca0000000000 */
[----:B------:R-:W-:-:S13]  /*4980*/  ISETP.GE.OR P4, PT, R8, R77, P1 ;  /* 0x0000004d0800720c */ /* 0x000fda0000f86670 */
[----:B------:R-:W-:Y:S05]  /*4990*/  @P4 BRA `(.L_x_1593) ;  /* 0x0000000c00084947 */ /* 0x000fea0003800000 */
[----:B------:R-:W5:Y:S01]  /*49a0*/  LDL R9, [R1+0x44] ;  /* 0x0000440001097983 */ /* 0x000f620000100800 */
[----:B------:R-:W-:Y:S01]  /*49b0*/  SEL R91, R58, R91, !P0 ;  /* 0x0000005b3a5b7207 */ /* 0x000fe20004000000 */
[C---:B------:R-:W-:Y:S01]  /*49c0*/  VIADD R10, R157.reuse, 0x60 ;  /* 0x000000609d0a7836 */ /* 0x040fe20000000000 */
[----:B------:R-:W-:Y:S01]  /*49d0*/  LEA R32, P4, R6, R84, 0x1 ;  /* 0x0000005406207211 */ /* 0x000fe200078808ff */
[----:B------:R-:W-:Y:S01]  /*49e0*/  VIADD R11, R157, 0x60 ;  /* 0x000000609d0b7836 */ /* 0x000fe20000000000 */
[----:B------:R-:W-:Y:S01]  /*49f0*/  SHF.R.S32.HI R8, RZ, 0x1f, R91 ;  /* 0x0000001fff087819 */ /* 0x000fe2000001145b */
[----:B------:R-:W-:Y:S01]  /*4a00*/  BSSY B1, `(.L_x_1611) ;  /* 0x000006b000017945 */ /* 0x000fe20003800000 */
[----:B------:R-:W-:Y:S01]  /*4a10*/  SHF.L.U32 R10, R10, 0x6, RZ ;  /* 0x000000060a0a7819 */ /* 0x000fe200000006ff */
[----:B------:R-:W-:Y:S01]  /*4a20*/  IMAD.SHL.U32 R11, R11, 0x40, RZ ;  /* 0x000000400b0b7824 */ /* 0x000fe200078e00ff */
[----:B------:R-:W-:Y:S02]  /*4a30*/  LEA.HI R8, R8, R91, RZ, 0x4 ;  /* 0x0000005b08087211 */ /* 0x000fe400078f20ff */
[----:B------:R-:W-:-:S02]  /*4a40*/  LOP3.LUT R10, R10, 0x1c0, RZ, 0xc0, !PT ;  /* 0x000001c00a0a7812 */ /* 0x000fc400078ec0ff */
[----:B------:R-:W-:Y:S02]  /*4a50*/  LEA.HI.SX32 R8, R8, R5, 0x1c ;  /* 0x0000000508087211 */ /* 0x000fe400078fe2ff */
[----:B------:R-:W-:Y:S02]  /*4a60*/  LOP3.LUT R11, R11, 0x1c0, RZ, 0xc0, !PT ;  /* 0x000001c00b0b7812 */ /* 0x000fe400078ec0ff */
[----:B------:R-:W-:Y:S01]  /*4a70*/  SHF.R.U32.HI R10, RZ, 0x3, R10 ;  /* 0x00000003ff0a7819 */ /* 0x000fe2000001160a */
[----:B------:R-:W-:Y:S01]  /*4a80*/  IMAD.SHL.U32 R34, R8, 0x8, RZ ;  /* 0x0000000808227824 */ /* 0x000fe200078e00ff */
[----:B--2---:R-:W-:-:S04]  /*4a90*/  LEA.HI.X R33, R6, R85, R4, 0x1, P4 ;  /* 0x0000005506217211 */ /* 0x004fc800020f0c04 */
[----:B------:R-:W-:-:S04]  /*4aa0*/  LOP3.LUT R8, R11, 0x38, R34, 0xf8, !PT ;  /* 0x000000380b087812 */ /* 0x000fc800078ef822 */
[----:B------:R-:W-:-:S05]  /*4ab0*/  LOP3.LUT R8, R8, R10, RZ, 0x3c, !PT ;  /* 0x0000000a08087212 */ /* 0x000fca00078e3cff */
[----:B-----5:R-:W-:Y:S02]  /*4ac0*/  IMAD.IADD R8, R9, 0x1, R8 ;  /* 0x0000000109087824 */ /* 0x020fe400078e0208 */
[C---:B------:R-:W-:Y:S02]  /*4ad0*/  IMAD R9, R23.reuse, 0x2000, R0 ;  /* 0x0000200017097824 */ /* 0x040fe400078e0200 */
[----:B------:R-:W-:Y:S02]  /*4ae0*/  IMAD R11, R23, 0x2000, R8 ;  /* 0x00002000170b7824 */ /* 0x000fe400078e0208 */
[--C-:B------:R-:W-:Y:S02]  /*4af0*/  IMAD R9, R9, 0x2, R2.reuse ;  /* 0x0000000209097824 */ /* 0x100fe400078e0202 */
[----:B------:R-:W-:-:S04]  /*4b00*/  IMAD R12, R11, 0x2, R2 ;  /* 0x000000020b0c7824 */ /* 0x000fc800078e0202 */
[----:B------:R-:W0:Y:S04]  /*4b10*/  LDS.128 R8, [R9+0xe400] ;  /* 0x00e4000009087984 */ /* 0x000e280000000c00 */
[----:B------:R-:W2:Y:S01]  /*4b20*/  LDS.128 R12, [R12+0xe400] ;  /* 0x00e400000c0c7984 */ /* 0x000ea20000000c00 */
[----:B------:R-:W-:Y:S05]  /*4b30*/  @P3 BRA `(.L_x_1612) ;  /* 0x00000004005c3947 */ /* 0x000fea0003800000 */
[----:B0-----:R-:W-:Y:S01]  /*4b40*/  IMAD.MOV.U32 R39, RZ, RZ, R8 ;  /* 0x000000ffff277224 */ /* 0x001fe200078e0008 */
[----:B------:R-:W-:Y:S01]  /*4b50*/  SHF.R.U64 R38, R44, 0x10, R45 ;  /* 0x000000102c267819 */ /* 0x000fe2000000122d */
[----:B--2---:R-:W-:Y:S01]  /*4b60*/  IMAD.MOV.U32 R8, RZ, RZ, R13 ;  /* 0x000000ffff087224 */ /* 0x004fe200078e000d */
[----:B------:R-:W-:Y:S01]  /*4b70*/  SHF.R.U32.HI R44, RZ, 0x10, R45 ;  /* 0x00000010ff2c7819 */ /* 0x000fe2000001162d */
[----:B------:R-:W-:Y:S01]  /*4b80*/  IMAD.MOV.U32 R13, RZ, RZ, R11 ;  /* 0x000000ffff0d7224 */ /* 0x000fe200078e000b */
[--C-:B------:R-:W-:Y:S01]  /*4b90*/  SHF.R.U64 R36, R40, 0x10, R41.reuse ;  /* 0x0000001028247819 */ /* 0x100fe20000001229 */
[----:B------:R-:W-:Y:S01]  /*4ba0*/  IMAD.MOV.U32 R40, RZ, RZ, R12 ;  /* 0x000000ffff287224 */ /* 0x000fe200078e000c */
[----:B------:R-:W-:Y:S01]  /*4bb0*/  SHF.R.U32.HI R81, RZ, 0x10, R41 ;  /* 0x00000010ff517819 */ /* 0x000fe20000011629 */
        /* <DEDUP_REMOVED lines=9> */
[--C-:B------:R-:W-:Y:S02]  /*4c50*/  HADD2.F32 R8, -RZ, R9.reuse.H0_H0 ;  /* 0x20000009ff087230 */ /* 0x100fe40000004100 */
[----:B------:R-:W-:Y:S02]  /*4c60*/  HADD2.F32 R44, -RZ, R44.H0_H0 ;  /* 0x2000002cff2c7230 */ /* 0x000fe40000004100 */
[----:B------:R-:W-:Y:S02]  /*4c70*/  HADD2.F32 R11, -RZ, R9.H1_H1 ;  /* 0x30000009ff0b7230 */ /* 0x000fe40000004100 */
[-C--:B------:R-:W-:Y:S01]  /*4c80*/  FMUL.FTZ R9, R12, R93.reuse ;  /* 0x0000005d0c097220 */ /* 0x080fe20000410000 */
[----:B------:R-:W-:Y:S02]  /*4c90*/  HADD2.F32 R42, -RZ, R81.H0_H0 ;  /* 0x20000051ff2a7230 */ /* 0x000fe40000004100 */
[C---:B------:R-:W-:Y:S01]  /*4ca0*/  FMUL.FTZ R93, R8.reuse, R93 ;  /* 0x0000005d085d7220 */ /* 0x040fe20000410000 */
[-C--:B------:R-:W-:Y:S01]  /*4cb0*/  FMUL.FTZ R46, R15, R44.reuse ;  /* 0x0000002c0f2e7220 */ /* 0x080fe20000410000 */
[C---:B------:R-:W-:Y:S01]  /*4cc0*/  FMUL.FTZ R44, R11.reuse, R44 ;  /* 0x0000002c0b2c7220 */ /* 0x040fe20000410000 */
[-C--:B------:R-:W-:Y:S01]  /*4cd0*/  FFMA.FTZ R8, R8, R43.reuse, -R9 ;  /* 0x0000002b08087223 */ /* 0x080fe20000010809 */
[----:B------:R-:W-:Y:S01]  /*4ce0*/  FFMA.FTZ R9, R12, R43, R93 ;  /* 0x0000002b0c097223 */ /* 0x000fe2000001005d */
[-C--:B------:R-:W-:Y:S01]  /*4cf0*/  FFMA.FTZ R11, R11, R42.reuse, -R46 ;  /* 0x0000002a0b0b7223 */ /* 0x080fe2000001082e */
[----:B------:R-:W-:Y:S01]  /*4d00*/  FFMA.FTZ R12, R15, R42, R44 ;  /* 0x0000002a0f0c7223 */ /* 0x000fe2000001002c */
[----:B------:R-:W-:-:S02]  /*4d10*/  HADD2.F32 R45, -RZ, R88.H1_H1 ;  /* 0x30000058ff2d7230 */ /* 0x000fc40000004100 */
[--C-:B------:R-:W-:Y:S01]  /*4d20*/  HADD2.F32 R42, -RZ, R41.reuse.H0_H0 ;  /* 0x20000029ff2a7230 */ /* 0x100fe20000004100 */
[----:B------:R-:W-:Y:S01]  /*4d30*/  F2FP.F16.F32.PACK_AB R11, R11, R8 ;  /* 0x000000080b0b723e */ /* 0x000fe200000000ff */
[----:B------:R-:W-:Y:S02]  /*4d40*/  HADD2.F32 R41, -RZ, R41.H1_H1 ;  /* 0x30000029ff297230 */ /* 0x000fe40000004100 */
[----:B------:R-:W-:Y:S02]  /*4d50*/  HADD2.F32 R46, -RZ, R47.H0_H0 ;  /* 0x2000002fff2e7230 */ /* 0x000fe40000004100 */
[----:B------:R-:W-:Y:S02]  /*4d60*/  HADD2.F32 R43, -RZ, R92.H0_H0 ;  /* 0x2000005cff2b7230 */ /* 0x000fe40000004100 */
[----:B------:R-:W-:Y:S02]  /*4d70*/  HADD2.F32 R15, -RZ, R13.H0_H0 ;  /* 0x2000000dff0f7230 */ /* 0x000fe40000004100 */
[----:B----4-:R-:W-:Y:S01]  /*4d80*/  FMUL.FTZ R82, R41, R46 ;  /* 0x0000002e29527220 */ /* 0x010fe20000410000 */
[----:B------:R-:W-:-:S02]  /*4d90*/  HADD2.F32 R44, -RZ, R80.H0_H0 ;  /* 0x20000050ff2c7230 */ /* 0x000fc40000004100 */
[-C--:B------:R-:W-:Y:S01]  /*4da0*/  FMUL.FTZ R80, R42, R45.reuse ;  /* 0x0000002d2a507220 */ /* 0x080fe20000410000 */
[----:B------:R-:W-:Y:S02]  /*4db0*/  HADD2.F32 R13, -RZ, R13.H1_H1 ;  /* 0x3000000dff0d7230 */ /* 0x000fe40000004100 */
[C---:B------:R-:W-:Y:S01]  /*4dc0*/  FMUL.FTZ R45, R15.reuse, R45 ;  /* 0x0000002d0f2d7220 */ /* 0x040fe20000410000 */
[----:B------:R-:W-:Y:S02]  /*4dd0*/  HADD2.F32 R88, -RZ, R88.H0_H0 ;  /* 0x20000058ff587230 */ /* 0x000fe40000004100 */
[----:B------:R-:W-:Y:S01]  /*4de0*/  FFMA.FTZ R80, R15, R43, -R80 ;  /* 0x0000002b0f507223 */ /* 0x000fe20000010850 */
[----:B------:R-:W-:Y:S02]  /*4df0*/  HADD2.F32 R15, -RZ, R40.H0_H0 ;  /* 0x20000028ff0f7230 */ /* 0x000fe40000004100 */
[C---:B------:R-:W-:Y:S01]  /*4e00*/  FMUL.FTZ R46, R13.reuse, R46 ;  /* 0x0000002e0d2e7220 */ /* 0x040fe20000410000 */
[----:B------:R-:W-:Y:S01]  /*4e10*/  FFMA.FTZ R47, R13, R44, -R82 ;  /* 0x0000002c0d2f7223 */ /* 0x000fe20000010852 */
[----:B------:R-:W-:-:S02]  /*4e20*/  HADD2.F32 R13, -RZ, R39.H0_H0 ;  /* 0x20000027ff0d7230 */ /* 0x000fc40000004100 */
[----:B------:R-:W-:Y:S01]  /*4e30*/  FFMA.FTZ R45, R42, R43, R45 ;  /* 0x0000002b2a2d7223 */ /* 0x000fe2000001002d */
[----:B------:R-:W-:Y:S01]  /*4e40*/  FFMA.FTZ R82, R41, R44, R46 ;  /* 0x0000002c29527223 */ /* 0x000fe2000001002e */
[----:B------:R-:W-:Y:S02]  /*4e50*/  HADD2.F32 R42, -RZ, R90.H1_H1 ;  /* 0x3000005aff2a7230 */ /* 0x000fe40000004100 */
[-C--:B------:R-:W-:Y:S01]  /*4e60*/  FMUL.FTZ R44, R15, R88.reuse ;  /* 0x000000580f2c7220 */ /* 0x080fe20000410000 */
[----:B------:R-:W-:Y:S01]  /*4e70*/  FMUL.FTZ R88, R13, R88 ;  /* 0x000000580d587220 */ /* 0x000fe20000410000 */
[----:B------:R-:W-:Y:S01]  /*4e80*/  HADD2.F32 R38, -RZ, R38.H0_H0 ;  /* 0x20000026ff267230 */ /* 0x000fe20000004100 */
[----:B------:R-:W-:Y:S01]  /*4e90*/  F2FP.F16.F32.PACK_AB R47, R47, R80 ;  /* 0x000000502f2f723e */ /* 0x000fe200000000ff */
[----:B------:R-:W-:Y:S02]  /*4ea0*/  HADD2.F32 R40, -RZ, R40.H1_H1 ;  /* 0x30000028ff287230 */ /* 0x000fe40000004100 */
[----:B------:R-:W-:Y:S01]  /*4eb0*/  FFMA.FTZ R88, R15, R42, R88 ;  /* 0x0000002a0f587223 */ /* 0x000fe20000010058 */
[----:B------:R-:W-:-:S02]  /*4ec0*/  HADD2.F32 R39, -RZ, R39.H1_H1 ;  /* 0x30000027ff277230 */ /* 0x000fc40000004100 */
[----:B------:R-:W-:Y:S01]  /*4ed0*/  FFMA.FTZ R44, R13, R42, -R44 ;  /* 0x0000002a0d2c7223 */ /* 0x000fe2000001082c */
[----:B------:R-:W-:Y:S02]  /*4ee0*/  HADD2.F32 R36, -RZ, R36.H0_H0 ;  /* 0x20000024ff247230 */ /* 0x000fe40000004100 */
[-C--:B------:R-:W-:Y:S01]  /*4ef0*/  FMUL.FTZ R46, R40, R38.reuse ;  /* 0x00000026282e7220 */ /* 0x080fe20000410000 */
[----:B------:R-:W-:Y:S02]  /*4f00*/  HADD2.F32 R15, -RZ, R14.H0_H0 ;  /* 0x2000000eff0f7230 */ /* 0x000fe40000004100 */
[C---:B------:R-:W-:Y:S01]  /*4f10*/  FMUL.FTZ R41, R39.reuse, R38 ;  /* 0x0000002627297220 */ /* 0x040fe20000410000 */
[----:B------:R-:W-:Y:S02]  /*4f20*/  HADD2.F32 R90, -RZ, R90.H0_H0 ;  /* 0x2000005aff5a7230 */ /* 0x000fe40000004100 */
[----:B------:R-:W-:Y:S01]  /*4f30*/  FFMA.FTZ R39, R39, R36, -R46 ;  /* 0x0000002427277223 */ /* 0x000fe2000001082e */
[----:B------:R-:W-:-:S02]  /*4f40*/  HADD2.F32 R37, -RZ, R37.H0_H0 ;  /* 0x20000025ff257230 */ /* 0x000fc40000004100 */
[----:B------:R-:W-:Y:S01]  /*4f50*/  FFMA.FTZ R41, R40, R36, R41 ;  /* 0x0000002428297223 */ /* 0x000fe20000010029 */
[----:B------:R-:W-:Y:S02]  /*4f60*/  HADD2.F32 R13, -RZ, R10.H0_H0 ;  /* 0x2000000aff0d7230 */ /* 0x000fe40000004100 */
[----:B------:R-:W-:Y:S01]  /*4f70*/  FMUL.FTZ R36, R15, R90 ;  /* 0x0000005a0f247220 */ /* 0x000fe20000410000 */
[----:B------:R-:W-:Y:S01]  /*4f80*/  HADD2.F32 R14, -RZ, R14.H1_H1 ;  /* 0x3000000eff0e7230 */ /* 0x000fe20000004100 */
[----:B------:R-:W-:Y:S01]  /*4f90*/  F2FP.F16.F32.PACK_AB R8, R39, R44 ;  /* 0x0000002c2708723e */ /* 0x000fe200000000ff */
[----:B------:R-:W-:Y:S02]  /*4fa0*/  HADD2.F32 R10, -RZ, R10.H1_H1 ;  /* 0x3000000aff0a7230 */ /* 0x000fe40000004100 */
[----:B------:R-:W-:Y:S01]  /*4fb0*/  FMUL.FTZ R90, R13, R90 ;  /* 0x0000005a0d5a7220 */ /* 0x000fe20000410000 */
[----:B------:R-:W-:Y:S02]  /*4fc0*/  HADD2.F32 R92, -RZ, R92.H1_H1 ;  /* 0x3000005cff5c7230 */ /* 0x000fe40000004100 */
[----:B------:R-:W-:Y:S01]  /*4fd0*/  FMUL.FTZ R43, R14, R37 ;  /* 0x000000250e2b7220 */ /* 0x000fe20000410000 */
[----:B------:R-:W-:-:S02]  /*4fe0*/  HADD2.F32 R35, -RZ, R35.H0_H0 ;  /* 0x20000023ff237230 */ /* 0x000fc40000004100 */
[C---:B------:R-:W-:Y:S01]  /*4ff0*/  FMUL.FTZ R37, R10.reuse, R37 ;  /* 0x000000250a257220 */ /* 0x040fe20000410000 */
[-C--:B------:R-:W-:Y:S01]  /*5000*/  FFMA.FTZ R36, R13, R92.reuse, -R36 ;  /* 0x0000005c0d247223 */ /* 0x080fe20000010824 */
[----:B------:R-:W-:Y:S01]  /*5010*/  FFMA.FTZ R90, R15, R92, R90 ;  /* 0x0000005c0f5a7223 */ /* 0x000fe2000001005a */
[-C--:B------:R-:W-:Y:S01]  /*5020*/  FFMA.FTZ R43, R10, R35.reuse, -R43 ;  /* 0x000000230a2b7223 */ /* 0x080fe2000001082b */
[----:B------:R-:W-:Y:S01]  /*5030*/  FFMA.FTZ R37, R14, R35, R37 ;  /* 0x000000230e257223 */ /* 0x000fe20000010025 */
[----:B------:R-:W-:Y:S01]  /*5040*/  F2FP.F16.F32.PACK_AB R13, R12, R9 ;  /* 0x000000090c0d723e */ /* 0x000fe200000000ff */
[----:B------:R-:W-:Y:S01]  /*5050*/  IMAD.MOV.U32 R9, RZ, RZ, R11 ;  /* 0x000000ffff097224 */ /* 0x000fe200078e000b */
[----:B------:R-:W-:Y:S01]  /*5060*/  F2FP.F16.F32.PACK_AB R15, R82, R45 ;  /* 0x0000002d520f723e */ /* 0x000fe200000000ff */
[----:B------:R-:W-:Y:S01]  /*5070*/  IMAD.MOV.U32 R11, RZ, RZ, R47 ;  /* 0x000000ffff0b7224 */ /* 0x000fe200078e002f */
[----:B------:R-:W-:Y:S02]  /*5080*/  F2FP.F16.F32.PACK_AB R12, R41, R88 ;  /* 0x00000058290c723e */ /* 0x000fe400000000ff */
[----:B------:R-:W-:-:S02]  /*5090*/  F2FP.F16.F32.PACK_AB R10, R43, R36 ;  /* 0x000000242b0a723e */ /* 0x000fc400000000ff */
[----:B------:R-:W-:-:S07]  /*50a0*/  F2FP.F16.F32.PACK_AB R14, R37, R90 ;  /* 0x0000005a250e723e */ /* 0x000fce00000000ff */
.L_x_1612:
[----:B------:R-:W-:Y:S05]  /*50b0*/  BSYNC B1 ;  /* 0x0000000000017941 */ /* 0x000fea0003800000 */
.L_x_1611:
[----:B------:R-:W-:Y:S01]  /*50c0*/  ISETP.GE.AND P3, PT, R34, R87, PT ;  /* 0x000000572200720c */ /* 0x000fe20003f66270 */
[----:B0-----:R0:W-:Y:S02]  /*50d0*/  ST.E.128 desc[UR42][R32.64], R8 ;  /* 0x0000000820007985 */ /* 0x0011e4000c101d2a */
[----:B0-----:R-:W-:Y:S02]  /*50e0*/  IMAD.MOV.U32 R8, RZ, RZ, R84 ;  /* 0x000000ffff087224 */ /* 0x001fe400078e0054 */
[----:B------:R-:W-:-:S08]  /*50f0*/  IMAD.MOV.U32 R9, RZ, RZ, R85 ;  /* 0x000000ffff097224 */ /* 0x000fd000078e0055 */
[----:B------:R-:W-:Y:S05]  /*5100*/  @P3 BRA `(.L_x_1593) ;  /* 0x00000004002c3947 */ /* 0x000fea0003800000 */
[----:B------:R-:W-:-:S05]  /*5110*/  IMAD.WIDE R8, R34, 0x2, R8 ;  /* 0x0000000222087825 */ /* 0x000fca00078e0208 */
[----:B--2---:R0:W-:Y:S01]  /*5120*/  ST.E.128 desc[UR42][R8.64], R12 ;  /* 0x0000000c08007985 */ /* 0x0041e2000c101d2a */
[----:B------:R-:W-:Y:S05]  /*5130*/  BRA `(.L_x_1593) ;  /* 0x0000000400207947 */ /* 0x000fea0003800000 */
.L_x_1574:
[----:B------:R-:W-:-:S06]  /*5140*/  UISETP.NE.AND UP0, UPT, UR39, 0x3, UPT ;  /* 0x000000032700788c */ /* 0x000fcc000bf05270 */
[----:B------:R-:W-:-:S13]  /*5150*/  PLOP3.LUT P5, PT, PT, PT, UP0, 0x80, 0x0 ;  /* 0x000000000000781c */ /* 0x000fda0003faf008 */
[----:B------:R-:W-:Y:S05]  /*5160*/  @!P5 BRA `(.L_x_1613) ;  /* 0x000000000004d947 */ /* 0x000fea0003800000 */
[----:B------:R-:W-:Y:S01]  /*5170*/  BPT.TRAP 0x1 ;  /* 0x000000040000795c */ /* 0x000fe20000300000 */
.L_x_1613:
[----:B------:R-:W2:Y:S01]  /*5180*/  LDL R8, [R1+0x8] ;  /* 0x0000080001087983 */ /* 0x000ea20000100800 */
[----:B------:R-:W-:Y:S01]  /*5190*/  IMAD R70, R23, 0x8, R2 ;  /* 0x0000000817467824 */ /* 0x000fe200078e0202 */
[----:B------:R-:W-:Y:S01]  /*51a0*/  BSSY B1, `(.L_x_1614) ;  /* 0x0000005000017945 */ /* 0x000fe20003800000 */
[----:B------:R-:W-:Y:S02]  /*51b0*/  SHF.R.S32.HI R75, RZ, 0x1f, R74 ;  /* 0x0000001fff4b7819 */ /* 0x000fe4000001144a */
[----:B--2---:R-:W-:-:S04]  /*51c0*/  SHF.L.U32 R78, R8, 0x1f, RZ ;  /* 0x0000001f084e7819 */ /* 0x004fc800000006ff */
[----:B------:R-:W0:Y:S02]  /*51d0*/  SYNCS.PHASECHK.TRANS64.TRYWAIT P3, [R70+URZ+0x16890], R78 ;  /* 0x0168904e460075a7 */ /* 0x000e24000806017f */
[----:B0-----:R-:W-:Y:S05]  /*51e0*/  @!P3 BRA `(.L_x_1615) ;  /* 0x000001940000b947 */ /* 0x001fea0003800000 */
.L_x_1911:
[----:B------:R-:W-:Y:S05]  /*51f0*/  BSYNC B1 ;  /* 0x0000000000017941 */ /* 0x000fea0003800000 */
.L_x_1614:
[----:B------:R-:W-:Y:S01]  /*5200*/  ULDC.64 UR4, c[0x0][0x300] ;  /* 0x0000c00000047ab9 */ /* 0x000fe20000000a00 */
[----:B-----5:R-:W-:Y:S01]  /*5210*/  SHF.R.S32.HI R76, RZ, 0x1f, R73 ;  /* 0x0000001fff4c7819 */ /* 0x020fe20000011449 */
[----:B------:R-:W-:Y:S02]  /*5220*/  IMAD R11, R75, UR4, RZ ;  /* 0x000000044b0b7c24 */ /* 0x000fe4000f8e02ff */
[----:B------:R-:W-:-:S04]  /*5230*/  IMAD.WIDE.U32 R8, R74, UR4, RZ ;  /* 0x000000044a087c25 */ /* 0x000fc8000f8e00ff */
[----:B------:R-:W-:Y:S01]  /*5240*/  IMAD R11, R74, UR5, R11 ;  /* 0x000000054a0b7c24 */ /* 0x000fe2000f8e020b */
[----:B------:R-:W-:Y:S01]  /*5250*/  ULDC.64 UR4, c[0x0][0x310] ;  /* 0x0000c40000047ab9 */ /* 0x000fe20000000a00 */
[----:B------:R-:W-:Y:S02]  /*5260*/  IMAD R77, R26, -0x80, R28 ;  /* 0xffffff801a4d7824 */ /* 0x000fe400078e021c */
[----:B------:R-:W-:Y:S02]  /*5270*/  IMAD R10, R76, UR4, RZ ;  /* 0x000000044c0a7c24 */ /* 0x000fe4000f8e02ff */
[----:B------:R-:W-:Y:S01]  /*5280*/  IMAD.IADD R9, R9, 0x1, R11 ;  /* 0x0000000109097824 */ /* 0x000fe200078e020b */
        /* <DEDUP_REMOVED lines=11> */
[----:B------:R-:W-:Y:S01]  /*5340*/  IMAD.IADD R35, R77, 0x1, -R157 ;  /* 0x000000014d237824 */ /* 0x000fe200078e0a9d */
[----:B------:R-:W-:Y:S02]  /*5350*/  UMOV UR4, 0xffffffff ;  /* 0xffffffff00047882 */ /* 0x000fe40000000000 */
[----:B------:R-:W-:Y:S02]  /*5360*/  LEA.HI.X R34, R8, UR5, R13, 0x1, P3 ;  /* 0x0000000508227c11 */ /* 0x000fe400098f0c0d */
[----:B------:R-:W-:Y:S01]  /*5370*/  ISETP.GE.AND P3, PT, R35, 0x1, PT ;  /* 0x000000012300780c */ /* 0x000fe20003f66270 */
[----:B------:R-:W-:-:S12]  /*5380*/  BRA.DIV UR4, `(.L_x_1616) ;  /* 0x0000019204ac7947 */ /* 0x000fd8000b800000 */
[----:B------:R1:W2:Y:S04]  /*5390*/  SHFL.IDX PT, R9, R34, RZ, 0x1c1f ;  /* 0x001c1fff22097589 */ /* 0x0002a800000e0000 */
[----:B------:R1:W3:Y:S02]  /*53a0*/  SHFL.IDX PT, R33, R32, RZ, 0x1c1f ;  /* 0x001c1fff20217589 */ /* 0x0002e400000e0000 */
.L_x_1915:
[----:B------:R-:W-:Y:S04]  /*53b0*/  BSSY B1, `(.L_x_1617) ;  /* 0x000000e000017945 */ /* 0x000fe80003800000 */
[----:B------:R-:W-:Y:S05]  /*53c0*/  @!P3 BRA `(.L_x_1618) ;  /* 0x000000000030b947 */ /* 0x000fea0003800000 */
[----:B------:R-:W4:Y:S01]  /*53d0*/  LDL R8, [R1+0x4] ;  /* 0x0000040001087983 */ /* 0x000f220000100800 */
[----:B------:R-:W-:Y:S02]  /*53e0*/  ULDC UR4, c[0x0][0x2f4] ;  /* 0x0000bd0000047ab9 */ /* 0x000fe40000000800 */
[----:B------:R-:W-:-:S13]  /*53f0*/  ISETP.GE.AND P3, PT, R16, UR4, PT ;  /* 0x0000000410007c0c */ /* 0x000fda000bf66270 */
[----:B---3--:R-:W-:-:S04]  /*5400*/  @!P3 LEA R14, P4, R16, R33, 0x1 ;  /* 0x00000021100eb211 */ /* 0x008fc800078808ff */
[----:B--2---:R-:W-:Y:S02]  /*5410*/  @!P3 LEA.HI.X R15, R16, R9, R17, 0x1, P4 ;  /* 0x00000009100fb211 */ /* 0x004fe400020f0c11 */
[----:B------:R-:W-:-:S13]  /*5420*/  ISETP.GE.AND P4, PT, R18, UR4, PT ;  /* 0x0000000412007c0c */ /* 0x000fda000bf86270 */
[----:B------:R-:W-:-:S04]  /*5430*/  @!P4 LEA R12, P6, R18, R33, 0x1 ;  /* 0x00000021120cc211 */ /* 0x000fc800078c08ff */
[----:B----4-:R-:W-:Y:S02]  /*5440*/  @!P4 LEA.HI.X R13, R18, R9, R8, 0x1, P6 ;  /* 0x00000009120dc211 */ /* 0x010fe400030f0c08 */
[----:B------:R-:W2:Y:S04]  /*5450*/  @!P3 LDS.128 R8, [R72+0xe000] ;  /* 0x00e000004808b984 */ /* 0x000ea80000000c00 */
[----:B--2---:R-:W-:Y:S04]  /*5460*/  @!P3 ST.E.128 desc[UR42][R14.64], R8 ;  /* 0x000000080e00b985 */ /* 0x004fe8000c101d2a */
[----:B------:R-:W2:Y:S04]  /*5470*/  @!P4 LDS.128 R8, [R71+0xe000] ;  /* 0x00e000004708c984 */ /* 0x000ea80000000c00 */
[----:B--2---:R4:W-:Y:S02]  /*5480*/  @!P4 ST.E.128 desc[UR42][R12.64], R8 ;  /* 0x000000080c00c985 */ /* 0x0049e4000c101d2a */
.L_x_1618:
[----:B------:R-:W-:Y:S05]  /*5490*/  BSYNC B1 ;  /* 0x0000000000017941 */ /* 0x000fea0003800000 */
.L_x_1617:
[----:B------:R-:W-:-:S03]  /*54a0*/  UMOV UR4, 0xffffffff ;  /* 0xffffffff00047882 */ /* 0x000fc60000000000 */
[----:B------:R-:W-:Y:S05]  /*54b0*/  BRA.DIV UR4, `(.L_x_1619) ;  /* 0x0000019204ac7947 */ /* 0x000fea000b800000 */
[----:B--2-4-:R2:W4:Y:S04]  /*54c0*/  SHFL.IDX PT, R9, R34, 0x1, 0x1c1f ;  /* 0x003c1f0022097f89 */ /* 0x01452800000e0000 */
[----:B---3--:R2:W3:Y:S02]  /*54d0*/  SHFL.IDX PT, R33, R32, 0x1, 0x1c1f ;  /* 0x003c1f0020217f89 */ /* 0x0084e400000e0000 */
.L_x_1919:
[----:B------:R-:W-:-:S13]  /*54e0*/  ISETP.GE.AND P3, PT, R35, 0x61, PT ;  /* 0x000000612300780c */ /* 0x000fda0003f66270 */
[----:B------:R-:W-:Y:S05]  /*54f0*/  @!P3 BRA `(.L_x_1593) ;  /* 0x000000000030b947 */ /* 0x000fea0003800000 */
[----:B------:R-:W5:Y:S01]  /*5500*/  LDL R8, [R1+0x4] ;  /* 0x0000040001087983 */ /* 0x000f620000100800 */
[----:B------:R-:W-:Y:S02]  /*5510*/  ULDC UR4, c[0x0][0x2f4] ;  /* 0x0000bd0000047ab9 */ /* 0x000fe40000000800 */
[----:B------:R-:W-:-:S13]  /*5520*/  ISETP.GE.AND P3, PT, R16, UR4, PT ;  /* 0x0000000410007c0c */ /* 0x000fda000bf66270 */
[----:B---3--:R-:W-:-:S04]  /*5530*/  @!P3 LEA R14, P4, R16, R33, 0x1 ;  /* 0x00000021100eb211 */ /* 0x008fc800078808ff */
[----:B----4-:R-:W-:Y:S02]  /*5540*/  @!P3 LEA.HI.X R15, R16, R9, R17, 0x1, P4 ;  /* 0x00000009100fb211 */ /* 0x010fe400020f0c11 */
[----:B------:R-:W-:-:S13]  /*5550*/  ISETP.GE.AND P4, PT, R18, UR4, PT ;  /* 0x0000000412007c0c */ /* 0x000fda000bf86270 */
[----:B------:R-:W-:-:S04]  /*5560*/  @!P4 LEA R12, P6, R18, R33, 0x1 ;  /* 0x00000021120cc211 */ /* 0x000fc800078c08ff */
[----:B-----5:R-:W-:Y:S02]  /*5570*/  @!P4 LEA.HI.X R13, R18, R9, R8, 0x1, P6 ;  /* 0x00000009120dc211 */ /* 0x020fe400030f0c08 */
[----:B------:R-:W3:Y:S04]  /*5580*/  @!P3 LDS.128 R8, [R72+0x11000] ;  /* 0x011000004808b984 */ /* 0x000ee80000000c00 */
[----:B---3--:R-:W-:Y:S04]  /*5590*/  @!P3 ST.E.128 desc[UR42][R14.64], R8 ;  /* 0x000000080e00b985 */ /* 0x008fe8000c101d2a */
[----:B------:R-:W3:Y:S04]  /*55a0*/  @!P4 LDS.128 R8, [R71+0x11000] ;  /* 0x011000004708c984 */ /* 0x000ee80000000c00 */
[----:B---3--:R3:W-:Y:S02]  /*55b0*/  @!P4 ST.E.128 desc[UR42][R12.64], R8 ;  /* 0x000000080c00c985 */ /* 0x0087e4000c101d2a */
.L_x_1593:
[----:B------:R-:W-:Y:S05]  /*55c0*/  BSYNC B0 ;  /* 0x0000000000007941 */ /* 0x000fea0003800000 */
.L_x_1573:
[----:B0-234-:R-:W0:Y:S01]  /*55d0*/  S2R R8, SR_TID.X ;  /* 0x0000000000087919 */ /* 0x01de220000002100 */
[----:B------:R-:W-:Y:S01]  /*55e0*/  @!PT LDS RZ, [RZ] ;  /* 0x00000000fffff984 */ /* 0x000fe20000000800 */
[----:B------:R-:W-:Y:S01]  /*55f0*/  @!PT LDS RZ, [RZ] ;  /* 0x00000000fffff984 */ /* 0x000fe20000000800 */
[----:B------:R-:W-:Y:S01]  /*5600*/  @!PT LDS RZ, [RZ] ;  /* 0x00000000fffff984 */ /* 0x000fe20000000800 */
[----:B------:R-:W-:Y:S01]  /*5610*/  @!PT LDS RZ, [RZ] ;  /* 0x00000000fffff984 */ /* 0x000fe20000000800 */
[----:B------:R2:W-:Y:S06]  /*5620*/  MEMBAR.ALL.CTA ;  /* 0x0000000000007992 */ /* 0x0005ec0000008000 */
[----:B--2---:R-:W2:Y:S01]  /*5630*/  FENCE.VIEW.ASYNC.S ;  /* 0x00000000000073c6 */ /* 0x004ea20000000000 */
[----:B------:R-:W-:Y:S05]  /*5640*/  WARPSYNC.ALL ;  /* 0x0000000000007948 */ /* 0x000fea0003800000 */
[----:B------:R-:W-:Y:S01]  /*5650*/  BSSY B0, `(.L_x_1620) ;  /* 0x0000008000007945 */ /* 0x000fe20003800000 */
[----:B--2---:R2:W-:Y:S01]  /*5660*/  BAR.SYNC.DEFER_BLOCKING R60, 0x80 ;  /* 0x0002003c0000751d */ /* 0x0045e20000010000 */
[----:B0-----:R-:W-:-:S13]  /*5670*/  LOP3.LUT P3, RZ, R8, 0x7f, RZ, 0xc0, !PT ;  /* 0x0000007f08ff7812 */ /* 0x001fda000786c0ff */
[----:B------:R-:W-:-:S05]  /*5680*/  @!P3 VIADD R8, R70, 0x168a0 ;  /* 0x000168a04608b836 */ /* 0x000fca0000000000 */
[----:B------:R-:W-:-:S04]  /*5690*/  @!P3 PRMT R8, RZ, 0x654, R8 ;  /* 0x00000654ff08b816 */ /* 0x000fc80000000008 */
[----:B------:R2:W-:Y:S01]  /*56a0*/  @!P3 SYNCS.ARRIVE.TRANS64.RED.A1T0 RZ, [R8+URZ], RZ ;  /* 0x000000ff08ffb9a7 */ /* 0x0005e2000810043f */
[----:B------:R-:W-:Y:S05]  /*56b0*/  @!P5 BRA `(.L_x_1621) ;  /* 0x000000000004d947 */ /* 0x000fea0003800000 */
[----:B------:R-:W-:Y:S01]  /*56c0*/  BPT.TRAP 0x1 ;  /* 0x000000040000795c */ /* 0x000fe20000300000 */
.L_x_1621:
[----:B------:R-:W-:Y:S05]  /*56d0*/  BSYNC B0 ;  /* 0x0000000000007941 */ /* 0x000fea0003800000 */
.L_x_1620:
[----:B------:R-:W0:Y:S01]  /*56e0*/  SYNCS.PHASECHK.TRANS64.TRYWAIT P4, [R70+URZ+0x168b0], R78 ;  /* 0x0168b04e460075a7 */ /* 0x000e22000808017f */
[----:B------:R-:W-:Y:S01]  /*56f0*/  ULDC UR40, c[0x0][0x2f4] ;  /* 0x0000bd0000287ab9 */ /* 0x000fe20000000800 */
[----:B------:R-:W-:Y:S04]  /*5700*/  BSSY B0, `(.L_x_1622) ;  /* 0x0000002000007945 */ /* 0x000fe80003800000 */
[----:B0-----:R-:W-:Y:S05]  /*5710*/  @!P4 BRA `(.L_x_1623) ;  /* 0x000001900060c947 */ /* 0x001fea0003800000 */
.L_x_1920:
[----:B------:R-:W-:Y:S05]  /*5720*/  BSYNC B0 ;  /* 0x0000000000007941 */ /* 0x000fea0003800000 */
.L_x_1622:
[----:B-1----:R1:W5:Y:S01]  /*5730*/  LDL R34, [R1+0x4] ;  /* 0x0000040001227983 */ /* 0x0023620000100800 */
[----:B------:R-:W-:Y:S01]  /*5740*/  ULDC.64 UR4, c[0x0][0x328] ;  /* 0x0000ca0000047ab9 */ /* 0x000fe20000000a00 */
[----:B------:R-:W-:Y:S01]  /*5750*/  IMAD.IADD R77, R77, 0x1, -R157 ;  /* 0x000000014d4d7824 */ /* 0x000fe200078e0a9d */
[----:B------:R-:W-:Y:S01]  /*5760*/  BSSY B0, `(.L_x_1624) ;  /* 0x0000020000007945 */ /* 0x000fe20003800000 */
[----:B------:R-:W-:Y:S02]  /*5770*/  IMAD R75, R75, UR4, RZ ;  /* 0x000000044b4b7c24 */ /* 0x000fe4000f8e02ff */
[----:B--2---:R-:W-:-:S04]  /*5780*/  IMAD.WIDE.U32 R8, R74, UR4, RZ ;  /* 0x000000044a087c25 */ /* 0x004fc8000f8e00ff */
[----:B------:R-:W-:Y:S01]  /*5790*/  IMAD R75, R74, UR5, R75 ;  /* 0x000000054a4b7c24 */ /* 0x000fe2000f8e024b */
[----:B------:R-:W-:Y:S02]  /*57a0*/  ULDC.64 UR4, c[0x0][0x338] ;  /* 0x0000ce0000047ab9 */ /* 0x000fe40000000a00 */
[----:B------:R-:W-:Y:S02]  /*57b0*/  IMAD R76, R76, UR4, RZ ;  /* 0x000000044c4c7c24 */ /* 0x000fe4000f8e02ff */
[----:B------:R-:W-:Y:S02]  /*57c0*/  IMAD.IADD R9, R9, 0x1, R75 ;  /* 0x0000000109097824 */ /* 0x000fe400078e024b */
[C---:B------:R-:W-:Y:S02]  /*57d0*/  IMAD R11, R73.reuse, UR5, R76 ;  /* 0x00000005490b7c24 */ /* 0x040fe4000f8e024c */
[----:B------:R-:W-:Y:S01]  /*57e0*/  IMAD.WIDE.U32 R8, R73, UR4, R8 ;  /* 0x0000000449087c25 */ /* 0x000fe2000f8e0008 */
[----:B------:R-:W-:-:S03]  /*57f0*/  ULDC.64 UR4, c[0x0][0x330] ;  /* 0x0000cc0000047ab9 */ /* 0x000fc60000000a00 */
[----:B------:R-:W-:Y:S02]  /*5800*/  IMAD R13, R62, UR4, RZ ;  /* 0x000000043e0d7c24 */ /* 0x000fe4000f8e02ff */
[----:B------:R-:W-:Y:S02]  /*5810*/  IMAD.IADD R9, R9, 0x1, R11 ;  /* 0x0000000109097824 */ /* 0x000fe400078e020b */
[C---:B------:R-:W-:Y:S02]  /*5820*/  IMAD R13, R30.reuse, UR5, R13 ;  /* 0x000000051e0d7c24 */ /* 0x040fe4000f8e020d */
[----:B------:R-:W-:Y:S01]  /*5830*/  IMAD.WIDE.U32 R8, R30, UR4, R8 ;  /* 0x000000041e087c25 */ /* 0x000fe2000f8e0008 */
[----:B------:R-:W-:-:S04]  /*5840*/  ULDC.64 UR4, c[0x0][0x318] ;  /* 0x0000c60000047ab9 */ /* 0x000fc80000000a00 */
[----:B------:R-:W-:Y:S02]  /*5850*/  IADD3 R9, R9, R13, RZ ;  /* 0x0000000d09097210 */ /* 0x000fe40007ffe0ff */
[----:B------:R-:W-:-:S04]  /*5860*/  LEA R32, P4, R8, UR4, 0x1 ;  /* 0x0000000408207c11 */ /* 0x000fc8000f8808ff */
        /* <DEDUP_REMOVED lines=10> */
[----:B-----5:R-:W-:Y:S02]  /*5910*/  @!P5 LEA.HI.X R13, R18, R9, R34, 0x1, P6 ;  /* 0x00000009120dd211 */ /* 0x020fe400030f0c22 */
[----:B------:R-:W1:Y:S04]  /*5920*/  @!P4 LDS.128 R8, [R72] ;  /* 0x000000004808c984 */ /* 0x000e680000000c00 */
[----:B-1----:R-:W-:Y:S04]  /*5930*/  @!P4 ST.E.128 desc[UR42][R14.64], R8 ;  /* 0x000000080e00c985 */ /* 0x002fe8000c101d2a */
[----:B------:R-:W1:Y:S04]  /*5940*/  @!P5 LDS.128 R8, [R71] ;  /* 0x000000004708d984 */ /* 0x000e680000000c00 */
[----:B-1----:R1:W-:Y:S02]  /*5950*/  @!P5 ST.E.128 desc[UR42][R12.64], R8 ;  /* 0x000000080c00d985 */ /* 0x0023e4000c101d2a */
.L_x_1625:
[----:B------:R-:W-:Y:S05]  /*5960*/  BSYNC B0 ;  /* 0x0000000000007941 */ /* 0x000fea0003800000 */
.L_x_1624:
        /* <DEDUP_REMOVED lines=11> */
[----:B-----5:R-:W-:Y:S01]  /*5a20*/  @!P5 LEA.HI.X R13, R18, R33, R34, 0x1, P6 ;  /* 0x00000021120dd211 */ /* 0x020fe200030f0c22 */
[----:B-1----:R-:W-:Y:S04]  /*5a30*/  @!P4 ST.E.128 desc[UR42][R14.64], R8 ;  /* 0x000000080e00c985 */ /* 0x002fe8000c101d2a */
[----:B------:R-:W1:Y:S04]  /*5a40*/  @!P5 LDS.128 R8, [R71+0x3000] ;  /* 0x003000004708d984 */ /* 0x000e680000000c00 */
[----:B-1----:R1:W-:Y:S02]  /*5a50*/  @!P5 ST.E.128 desc[UR42][R12.64], R8 ;  /* 0x000000080c00d985 */ /* 0x0023e4000c101d2a */
.L_x_1627:
[----:B------:R-:W-:Y:S05]  /*5a60*/  BSYNC B0 ;  /* 0x0000000000007941 */ /* 0x000fea0003800000 */
.L_x_1626:
[----:B-1-3--:R-:W3:Y:S01]  /*5a70*/  LDL.LU R9, [R1+0x8] ;  /* 0x0000080001097983 */ /* 0x00aee20000300800 */
[----:B0-----:R-:W-:Y:S01]  /*5a80*/  @!P3 VIADD R70, R70, 0x168c0 ;  /* 0x000168c04646b836 */ /* 0x001fe20000000000 */
[----:B------:R-:W-:Y:S01]  /*5a90*/  LOP3.LUT P4, RZ, R22, 0x1, RZ, 0xc0, !PT ;  /* 0x0000000116ff7812 */ /* 0x000fe2000788c0ff */
[----:B------:R-:W-:Y:S01]  /*5aa0*/  VIADD R23, R23, 0x1 ;  /* 0x0000000117177836 */ /* 0x000fe20000000000 */
        /* <DEDUP_REMOVED lines=10> */
[----:B------:R-:W-:Y:S02]  /*5b50*/  SEL R8, RZ, 0x1, P3 ;  /* 0x00000001ff087807 */ /* 0x000fe40001800000 */
[----:B------:R-:W-:Y:S02]  /*5b60*/  SEL R23, R23, RZ, P3 ;  /* 0x000000ff17177207 */ /* 0x000fe40001800000 */
[----:B---3--:R-:W-:-:S05]  /*5b70*/  LOP3.LUT R9, R9, R8, RZ, 0x3c, !PT ;  /* 0x0000000809097212 */ /* 0x008fca00078e3cff */
[----:B------:R0:W-:Y:S01]  /*5b80*/  STL [R1+0x8], R9 ;  /* 0x0000080901007387 */ /* 0x0001e20000100800 */
[----:B------:R-:W-:Y:S05]  /*5b90*/  @P4 BRA `(.L_x_1628) ;  /* 0xffffffc400e04947 */ /* 0x000fea000383ffff */
[----:B0-----:R-:W0:Y:S01]  /*5ba0*/  S2R R9, SR_TID.X ;  /* 0x0000000000097919 */ /* 0x001e220000002100 */
[----:B------:R-:W-:Y:S02]  /*5bb0*/  PLOP3.LUT P0, PT, PT, PT, PT, 0x8, 0x0 ;  /* 0x000000000000781c */ /* 0x000fe40003f0e170 */
[----:B0-----:R-:W-:-:S04]  /*5bc0*/  SHF.R.U32.HI R9, RZ, 0x7, R9 ;  /* 0x00000007ff097819 */ /* 0x001fc80000011609 */
[----:B------:R-:W-:-:S13]  /*5bd0*/  ISETP.NE.AND P4, PT, R9, 0x1, PT ;  /* 0x000000010900780c */ /* 0x000fda0003f85270 */
[----:B------:R-:W-:Y:S06]  /*5be0*/  @!P4 BAR.ARV 0x9, 0x100 ;  /* 0x024400000000cb1d */ /* 0x000fec0000002000 */
.L_x_1568:
[----:B------:R-:W3:Y:S01]  /*5bf0*/  LDL R10, [R1+0x24] ;  /* 0x00002400010a7983 */ /* 0x000ee20000100800 */
[----:B------:R-:W0:Y:S01]  /*5c00*/  LDC R0, c[0x0][0x448] ;  /* 0x00011200ff007b82 */ /* 0x000e220000000800 */
[----:B------:R-:W-:-:S07]  /*5c10*/  IADD3 R5, R156, 0x1, -R155 ;  /* 0x000000019c057810 */ /* 0x000fce0007ffe89b */
[----:B------:R-:W1:Y:S01]  /*5c20*/  LDC.64 R6, c[0x0][0x9e0] ;  /* 0x00027800ff067b82 */ /* 0x000e620000000a00 */
[----:B0-----:R-:W-:Y:S02]  /*5c30*/  ISETP.NE.AND P1, PT, R0, 0x1, PT ;  /* 0x000000010000780c */ /* 0x001fe40003f25270 */
[----:B-1----:R-:W-:-:S11]  /*5c40*/  ISETP.GE.AND P2, PT, R7, 0x1, PT ;  /* 0x000000010700780c */ /* 0x002fd60003f46270 */
[----:B------:R-:W0:Y:S08]  /*5c50*/  @P1 LDC R3, c[0x0][0x44c] ;  /* 0x00011300ff031b82 */ /* 0x000e300000000800 */
[----:B------:R-:W1:Y:S01]  /*5c60*/  @P1 LDC R4, c[0x0][0x450] ;  /* 0x00011400ff041b82 */ /* 0x000e620000000800 */
[----:B---3--:R-:W-:-:S04]  /*5c70*/  VIADD R0, R10, 0xbf ;  /* 0x000000bf0a007836 */ /* 0x008fc80000000000 */
[----:B0-----:R-:W-:-:S05]  /*5c80*/  @P1 IMAD.HI.U32 R3, R0, R3, RZ ;  /* 0x0000000300031227 */ /* 0x001fca00078e00ff */
[----:B-1----:R-:W-:-:S05]  /*5c90*/  @P1 SHF.R.U32.HI R0, RZ, R4, R3 ;  /* 0x00000004ff001219 */ /* 0x002fca0000011603 */
[----:B------:R-:W-:Y:S01]  /*5ca0*/  IMAD.IADD R5, R5, 0x1, R0 ;  /* 0x0000000105057824 */ /* 0x000fe200078e0200 */
[----:B------:R-:W-:Y:S06]  /*5cb0*/  @P0 BRA `(.L_x_1629) ;  /* 0x00000000000c0947 */ /* 0x000fec0003800000 */
[----:B------:R-:W0:Y:S01]  /*5cc0*/  FENCE.VIEW.ASYNC.G ;  /* 0x00000000000073c6 */ /* 0x000e220000000100 */
[----:B------:R-:W-:Y:S05]  /*5cd0*/  WARPSYNC.ALL ;  /* 0x0000000000007948 */ /* 0x000fea0003800000 */
[----:B0-----:R-:W-:Y:S06]  /*5ce0*/  BAR.ARV 0xc, 0x200 ;  /* 0x0308000000007b1d */ /* 0x001fec0000002000 */
.L_x_1629:
[----:B------:R-:W-:Y:S01]  /*5cf0*/  IMAD.IADD R0, R5, 0x1, R6 ;  /* 0x0000000105007824 */ /* 0x000fe200078e0206 */
[----:B------:R-:W-:Y:S06]  /*5d00*/  @!P2 BRA `(.L_x_1630) ;  /* 0x000000000048a947 */ /* 0x000fec0003800000 */
        /* <DEDUP_REMOVED lines=11> */
.L_x_1632:
[----:B------:R-:W-:-:S13]  /*5dc0*/  ISETP.NE.AND P0, PT, R7, 0x1, PT ;  /* 0x000000010700780c */ /* 0x000fda0003f05270 */
[----:B------:R-:W0:Y:S02]  /*5dd0*/  @P0 LDC.64 R4, c[0x0][0x9e8] ;  /* 0x00027a00ff040b82 */ /* 0x000e240000000a00 */
[----:B0-----:R-:W-:-:S05]  /*5de0*/  @P0 IMAD.HI.U32 R4, R3, R4, RZ ;  /* 0x0000000403040227 */ /* 0x001fca00078e00ff */
[----:B------:R-:W-:-:S07]  /*5df0*/  @P0 SHF.R.U32.HI R3, RZ, R5, R4 ;  /* 0x00000005ff030219 */ /* 0x000fce0000011604 */
.L_x_1633:
[----:B------:R-:W-:Y:S05]  /*5e00*/  BSYNC B0 ;  /* 0x0000000000007941 */ /* 0x000fea0003800000 */
.L_x_1631:
[----:B------:R-:W-:-:S05]  /*5e10*/  IMAD R3, R3, R7, R7 ;  /* 0x0000000703037224 */ /* 0x000fca00078e0207 */
[----:B------:R-:W-:-:S07]  /*5e20*/  VIMNMX R0, R0, R3, PT ;  /* 0x0000000300007248 */ /* 0x000fce0003fe0100 */
.L_x_1630:
[----:B------:R-:W0:Y:S01]  /*5e30*/  @P1 LDC R4, c[0x0][0x44c] ;  /* 0x00011300ff041b82 */ /* 0x000e220000000800 */
[----:B------:R-:W-:Y:S01]  /*5e40*/  VIADD R0, R0, 0x7f ;  /* 0x0000007f00007836 */ /* 0x000fe20000000000 */
[----:B------:R-:W-:-:S04]  /*5e50*/  ULDC UR4, c[0x0][0x9dc] ;  /* 0x0002770000047ab9 */ /* 0x000fc80000000800 */
[----:B------:R-:W-:Y:S02]  /*5e60*/  SHF.R.S32.HI R3, RZ, 0x1f, R0 ;  /* 0x0000001fff037819 */ /* 0x000fe40000011400 */
[----:B------:R-:W1:Y:S02]  /*5e70*/  @P1 LDC R6, c[0x0][0x450] ;  /* 0x00011400ff061b82 */ /* 0x000e640000000800 */
[----:B------:R-:W-:-:S04]  /*5e80*/  LEA.HI R3, R3, R0, RZ, 0x7 ;  /* 0x0000000003037211 */ /* 0x000fc800078f38ff */
[----:B------:R-:W-:-:S04]  /*5e90*/  SHF.R.S32.HI R88, RZ, 0x7, R3 ;  /* 0x00000007ff587819 */ /* 0x000fc80000011403 */
[----:B------:R-:W-:Y:S01]  /*5ea0*/  VIMNMX R88, R79, R88, PT ;  /* 0x000000584f587248 */ /* 0x000fe20003fe0100 */
[----:B0-----:R-:W-:-:S04]  /*5eb0*/  @P1 IMAD.HI.U32 R5, R10, R4, RZ ;  /* 0x000000040a051227 */ /* 0x001fc800078e00ff */
[----:B------:R-:W-:Y:S01]  /*5ec0*/  IMAD.MOV.U32 R4, RZ, RZ, R10 ;  /* 0x000000ffff047224 */ /* 0x000fe200078e000a */
[----:B-1----:R-:W-:-:S05]  /*5ed0*/  @P1 SHF.R.U32.HI R4, RZ, R6, R5 ;  /* 0x00000006ff041219 */ /* 0x002fca0000011605 */
[----:B------:R-:W-:-:S04]  /*5ee0*/  IMAD.IADD R0, R89, 0x1, R4 ;  /* 0x0000000159007824 */ /* 0x000fc800078e0204 */
[----:B------:R-:W-:Y:S01]  /*5ef0*/  VIADD R3, R0, -UR4 ;  /* 0x8000000400037c36 */ /* 0x000fe20008000000 */
        /* <DEDUP_REMOVED lines=11> */
.L_x_1636:
[----:B------:R-:W-:-:S13]  /*5fb0*/  ISETP.NE.AND P0, PT, R7, 0x1, PT ;  /* 0x000000010700780c */ /* 0x000fda0003f05270 */
[----:B------:R-:W0:Y:S02]  /*5fc0*/  @P0 LDC.64 R4, c[0x0][0x9e8] ;  /* 0x00027a00ff040b82 */ /* 0x000e240000000a00 */
[----:B0-----:R-:W-:-:S05]  /*5fd0*/  @P0 IMAD.HI.U32 R4, R0, R4, RZ ;  /* 0x0000000400040227 */ /* 0x001fca00078e00ff */
[----:B------:R-:W-:-:S07]  /*5fe0*/  @P0 SHF.R.U32.HI R0, RZ, R5, R4 ;  /* 0x00000005ff000219 */ /* 0x000fce0000011604 */
.L_x_1637:
[----:B------:R-:W-:Y:S05]  /*5ff0*/  BSYNC B0 ;  /* 0x0000000000007941 */ /* 0x000fea0003800000 */
.L_x_1635:
[----:B------:R-:W-:-:S05]  /*6000*/  IMAD R0, R0, R7, RZ ;  /* 0x0000000700007224 */ /* 0x000fca00078e02ff */
[----:B------:R-:W-:-:S07]  /*6010*/  VIMNMX R3, R3, R0, !PT ;  /* 0x0000000003037248 */ /* 0x000fce0007fe0100 */
.L_x_1634:
[----:B------:R-:W-:Y:S02]  /*6020*/  SHF.R.S32.HI R0, RZ, 0x1f, R3 ;  /* 0x0000001fff007819 */ /* 0x000fe40000011403 */
[----:B------:R-:W-:Y:S02]  /*6030*/  CS2R R20, SRZ ;  /* 0x0000000000147805 */ /* 0x000fe4000001ff00 */
[----:B------:R-:W-:Y:S02]  /*6040*/  PLOP3.LUT P0, PT, PT, PT, PT, 0x80, 0x0 ;  /* 0x000000000000781c */ /* 0x000fe40003f0f070 */
[----:B------:R-:W-:Y:S02]  /*6050*/  CS2R R14, SRZ ;  /* 0x00000000000e7805 */ /* 0x000fe4000001ff00 */
[----:B------:R-:W-:Y:S01]  /*6060*/  LEA.HI R0, R0, R3, RZ, 0x7 ;  /* 0x0000000300007211 */ /* 0x000fe200078f38ff */
[----:B------:R-:W-:Y:S01]  /*6070*/  IMAD.MOV.U32 R118, RZ, RZ, RZ ;  /* 0x000000ffff767224 */ /* 0x000fe200078e00ff */
[----:B------:R-:W-:Y:S01]  /*6080*/  CS2R R114, SRZ ;  /* 0x0000000000727805 */ /* 0x000fe2000001ff00 */
[----:B------:R-:W-:Y:S01]  /*6090*/  IMAD.MOV.U32 R3, RZ, RZ, RZ ;  /* 0x000000ffff037224 */ /* 0x000fe200078e00ff */
[----:B------:R-:W-:-:S02]  /*60a0*/  SHF.R.S32.HI R0, RZ, 0x7, R0 ;  /* 0x00000007ff007819 */ /* 0x000fc40000011400 */
[----:B------:R-:W-:Y:S02]  /*60b0*/  CS2R R112, SRZ ;  /* 0x0000000000707805 */ /* 0x000fe4000001ff00 */
[----:B------:R-:W-:Y:S02]  /*60c0*/  CS2R R110, SRZ ;  /* 0x00000000006e7805 */ /* 0x000fe4000001ff00 */
[----:B------:R-:W-:Y:S02]  /*60d0*/  CS2R R108, SRZ ;  /* 0x00000000006c7805 */ /* 0x000fe4000001ff00 */
[----:B------:R-:W-:Y:S02]  /*60e0*/  VIMNMX R4, RZ, R0, !PT ;  /* 0x00000000ff047248 */ /* 0x000fe40007fe0100 */
[----:B------:R-:W-:Y:S02]  /*60f0*/  CS2R R106, SRZ ;  /* 0x00000000006a7805 */ /* 0x000fe4000001ff00 */
[----:B------:R-:W-:-:S02]  /*6100*/  CS2R R104, SRZ ;  /* 0x0000000000687805 */ /* 0x000fc4000001ff00 */
[----:B------:R-:W-:Y:S02]  /*6110*/  CS2R R102, SRZ ;  /* 0x0000000000667805 */ /* 0x000fe4000001ff00 */
[----:B------:R-:W-:Y:S01]  /*6120*/  ISETP.GT.AND P1, PT, R88, R4, PT ;  /* 0x000000045800720c */ /* 0x000fe20003f24270 */
[----:B------:R0:W-:Y:S01]  /*6130*/  STL [R1+0x38], R4 ;  /* 0x0000380401007387 */ /* 0x0001e20000100800 */
[----:B------:R-:W-:Y:S02]  /*6140*/  CS2R R100, SRZ ;  /* 0x0000000000647805 */ /* 0x000fe4000001ff00 */
[----:B------:R-:W-:Y:S02]  /*6150*/  CS2R R98, SRZ ;  /* 0x0000000000627805 */ /* 0x000fe4000001ff00 */
[----:B------:R-:W-:Y:S02]  /*6160*/  CS2R R96, SRZ ;  /* 0x0000000000607805 */ /* 0x000fe4000001ff00 */
[----:B------:R-:W-:Y:S01]  /*6170*/  CS2R R10, SRZ ;  /* 0x00000000000a7805 */ /* 0x000fe2000001ff00 */
[----:B------:R-:W-:Y:S01]  /*6180*/  IMAD.MOV.U32 R94, RZ, RZ, RZ ;  /* 0x000000ffff5e7224 */ /* 0x000fe200078e00ff */
[----:B------:R-:W-:Y:S01]  /*6190*/  CS2R R90, SRZ ;  /* 0x00000000005a7805 */ /* 0x000fe2000001ff00 */
[----:B------:R-:W-:-:S02]  /*61a0*/  IMAD.MOV.U32 R27, RZ, RZ, RZ ;  /* 0x000000ffff1b7224 */ /* 0x000fc400078e00ff */
[----:B------:R-:W-:Y:S02]  /*61b0*/  IMAD.MOV.U32 R0, RZ, RZ, RZ ;  /* 0x000000ffff007224 */ /* 0x000fe400078e00ff */
[----:B----4-:R-:W-:Y:S01]  /*61c0*/  IMAD.MOV.U32 R33, RZ, RZ, RZ ;  /* 0x000000ffff217224 */ /* 0x010fe200078e00ff */
[----:B0-----:R-:W-:Y:S06]  /*61d0*/  @!P1 BRA `(.L_x_1638) ;  /* 0x000000f000989947 */ /* 0x001fec0003800000 */
        /* <DEDUP_REMOVED lines=9> */
.L_x_1923:
[----:B------:R-:W0:Y:S01]  /*6270*/  LDL R3, [R1+0x28] ;  /* 0x0000280001037983 */ /* 0x000e220000100800 */
[----:B------:R-:W-:Y:S01]  /*6280*/  BSSY B6, `(.L_x_1640) ;  /* 0x000001b000067945 */ /* 0x000fe20003800000 */
[----:B0-----:R-:W-:-:S05]  /*6290*/  IMAD.HI R0, R3, 0x55555556, RZ ;  /* 0x5555555603007827 */ /* 0x001fca00078e02ff */
[----:B------:R-:W-:-:S05]  /*62a0*/  LEA.HI R0, R0, R0, RZ, 0x1 ;  /* 0x0000000000007211 */ /* 0x000fca00078f08ff */
[----:B------:R-:W-:Y:S02]  /*62b0*/  IMAD R0, R0, -0x3, R3 ;  /* 0xfffffffd00007824 */ /* 0x000fe400078e0203 */
[----:B------:R-:W-:-:S04]  /*62c0*/  VIADD R3, R2, 0x8400 ;  /* 0x0000840002037836 */ /* 0x000fc80000000000 */
[----:B------:R-:W-:Y:S01]  /*62d0*/  IMAD R0, R0, 0x2000, R3 ;  /* 0x0000200000007824 */ /* 0x000fe200078e0203 */
[----:B------:R-:W-:-:S04]  /*62e0*/  LOP3.LUT P0, RZ, R3, 0x3ff, RZ, 0xc0, !PT ;  /* 0x000003ff03ff7812 */ /* 0x000fc8000780c0ff */
[----:B------:R-:W-:Y:S02]  /*62f0*/  SHF.R.U32.HI R0, RZ, 0x4, R0 ;  /* 0x00000004ff007819 */ /* 0x000fe40000011600 */
[----:B------:R-:W-:Y:S02]  /*6300*/  P2R R25, PR, RZ, 0x1 ;  /* 0x00000001ff197803 */ /* 0x000fe40000000000 */
[----:B------:R-:W-:-:S05]  /*6310*/  LOP3.LUT R28, R0, 0x3fff, RZ, 0xc0, !PT ;  /* 0x00003fff001c7812 */ /* 0x000fca00078ec0ff */
        /* <DEDUP_REMOVED lines=14> */
[----:B0-2---:R-:W-:-:S07]  /*6400*/  IMAD.MOV.U32 R13, RZ, RZ, RZ ;  /* 0x000000ffff0d7224 */ /* 0x005fce00078e00ff */
[----:B------:R-:W-:-:S07]  /*6410*/  LEPC R20, `(.L_x_1641) ;  /* 0x000000001014794e */ /* 0x000fce0000000000 */
[----:B-1---5:R-:W-:Y:S05]  /*6420*/  CALL.ABS.NOINC R14 ;  /* 0x000000000e007343 */ /* 0x022fea0003c00000 */
.L_x_1641:
[----:B------:R-:W-:Y:S05]  /*6430*/  BSYNC B6 ;  /* 0x0000000000067941 */ /* 0x000fea0003800000 */
.L_x_1640:
        /* <DEDUP_REMOVED lines=8> */
[----:B------:R0:W3:Y:S03]  /*64c0*/  SYNCS.PHASECHK.TRANS64.TRYWAIT P0, [R2+URZ+0x16800], R3 ;  /* 0x01680003020075a7 */ /* 0x0000e6000800017f */
[----:B---3--:R-:W-:Y:S05]  /*64d0*/  @!P0 NANOSLEEP.SYNCS 0x989680 ;  /* 0x009896800000895d */ /* 0x008fea0003900000 */
[----:B------:R-:W3:Y:S01]  /*64e0*/  @!P0 SYNCS.PHASECHK.TRANS64 P0, [R2+URZ+0x16800], R3 ;  /* 0x01680003020085a7 */ /* 0x000ee2000800007f */
[----:B------:R-:W-:Y:S04]  /*64f0*/  BSSY B0, `(.L_x_1643) ;  /* 0x0000006000007945 */ /* 0x000fe80003800000 */
[----:B---3--:R-:W-:Y:S05]  /*6500*/  @P0 BRA `(.L_x_1644) ;  /* 0x0000000000100947 */ /* 0x008fea0003800000 */
.L_x_1645:
[----:B---3--:R3:W4:Y:S02]  /*6510*/  SYNCS.PHASECHK.TRANS64.TRYWAIT P0, [R2+URZ+0x16800], R3 ;  /* 0x01680003020075a7 */ /* 0x008724000800017f */
[----:B----4-:R-:W-:Y:S05]  /*6520*/  @!P0 NANOSLEEP.SYNCS 0x989680 ;  /* 0x009896800000895d */ /* 0x010fea0003900000 */
[----:B------:R-:W4:Y:S02]  /*6530*/  @!P0 SYNCS.PHASECHK.TRANS64 P0, [R2+URZ+0x16800], R3 ;  /* 0x01680003020085a7 */ /* 0x000f24000800007f */
[----:B----4-:R-:W-:Y:S05]  /*6540*/  @!P0 BRA `(.L_x_1645) ;  /* 0xfffffffc00f08947 */ /* 0x010fea000383ffff */
.L_x_1644:
[----:B------:R-:W-:Y:S05]  /*6550*/  BSYNC B0 ;  /* 0x0000000000007941 */ /* 0x000fea0003800000 */
.L_x_1643:
[----:B------:R-:W-:Y:S05]  /*6560*/  BRA `(.L_x_1646) ;  /* 0x0000002c00947947 */ /* 0x000fea0003800000 */
.L_x_1642:
[----:B------:R-:W-:Y:S01]  /*6570*/  ISETP.NE.AND P0, PT, R25, RZ, PT ;  /* 0x000000ff1900720c */ /* 0x000fe20003f05270 */
[----:B------:R-:W-:Y:S01]  /*6580*/  ULDC.64 UR4, c[0x0][0x3f8] ;  /* 0x0000fe0000047ab9 */ /* 0x000fe20000000a00 */
[----:B-----5:R-:W-:Y:S01]  /*6590*/  SHF.R.S32.HI R0, RZ, 0x1f, R24 ;  /* 0x0000001fff007819 */ /* 0x020fe20000011418 */
[----:B------:R-:W-:Y:S01]  /*65a0*/  ULDC.64 UR6, c[0x0][0x408] ;  /* 0x0001020000067ab9 */ /* 0x000fe20000000a00 */
[----:B------:R-:W-:Y:S01]  /*65b0*/  IMAD.WIDE.U32 R26, R24, UR4, RZ ;  /* 0x00000004181a7c25 */ /* 0x000fe2000f8e00ff */
[----:B------:R-:W-:Y:S03]  /*65c0*/  BSSY B6, `(.L_x_1647) ;  /* 0x0000019000067945 */ /* 0x000fe60003800000 */
[C---:B------:R-:W-:Y:S02]  /*65d0*/  IMAD R3, R0.reuse, UR4, RZ ;  /* 0x0000000400037c24 */ /* 0x040fe4000f8e02ff */
[----:B------:R-:W-:-:S02]  /*65e0*/  IMAD R5, R0, UR6, RZ ;  /* 0x0000000600057c24 */ /* 0x000fc4000f8e02ff */
[C---:B------:R-:W-:Y:S02]  /*65f0*/  IMAD R3, R24.reuse, UR5, R3 ;  /* 0x0000000518037c24 */ /* 0x040fe4000f8e0203 */
[C---:B------:R-:W-:Y:S02]  /*6600*/  IMAD R5, R24.reuse, UR7, R5 ;  /* 0x0000000718057c24 */ /* 0x040fe4000f8e0205 */
[----:B------:R-:W-:-:S04]  /*6610*/  IMAD.WIDE.U32 R24, R24, UR6, RZ ;  /* 0x0000000618187c25 */ /* 0x000fc8000f8e00ff */
[----:B------:R-:W-:Y:S02]  /*6620*/  IMAD.IADD R31, R3, 0x1, R27 ;  /* 0x00000001031f7824 */ /* 0x000fe400078e021b */
[----:B------:R-:W-:Y:S01]  /*6630*/  IMAD.IADD R33, R5, 0x1, R25 ;  /* 0x0000000105217824 */ /* 0x000fe200078e0219 */
[----:B------:R-:W-:Y:S06]  /*6640*/  @!P0 BRA `(.L_x_1648) ;  /* 0x0000000000408947 */ /* 0x000fec0003800000 */
[----:B------:R-:W-:Y:S01]  /*6650*/  MOV R0, 0x0 ;  /* 0x0000000000007802 */ /* 0x000fe20000000f00 */
[----:B------:R-:W-:Y:S01]  /*6660*/  ULDC.64 UR4, c[0x4][0x88] ;  /* 0x0100220000047ab9 */ /* 0x000fe20000000a00 */
[----:B------:R-:W-:Y:S01]  /*6670*/  ULDC.64 UR6, c[0x4][0x90] ;  /* 0x0100240000067ab9 */ /* 0x000fe20000000a00 */
[----:B------:R-:W-:Y:S01]  /*6680*/  IMAD.U32 R4, RZ, RZ, UR4 ;  /* 0x00000004ff047e24 */ /* 0x000fe2000f8e00ff */
[----:B-1----:R0:W1:Y:S01]  /*6690*/  LDC.64 R14, c[0x4][R0] ;  /* 0x01000000000e7b82 */ /* 0x0020620000000a00 */
        /* <DEDUP_REMOVED lines=8> */
[----:B0-2---:R-:W-:-:S07]  /*6720*/  IMAD.MOV.U32 R13, RZ, RZ, RZ ;  /* 0x000000ffff0d7224 */ /* 0x005fce00078e00ff */
[----:B------:R-:W-:-:S07]  /*6730*/  LEPC R20, `(.L_x_1648) ;  /* 0x000000001014794e */ /* 0x000fce0000000000 */
[----:B-1----:R-:W-:Y:S05]  /*6740*/  CALL.ABS.NOINC R14 ;  /* 0x000000000e007343 */ /* 0x002fea0003c00000 */
.L_x_1648:
[----:B------:R-:W-:Y:S05]  /*6750*/  BSYNC B6 ;  /* 0x0000000000067941 */ /* 0x000fea0003800000 */
.L_x_1647:
[----:B------:R-:W3:Y:S01]  /*6760*/  LDL R20, [R1+0x24] ;  /* 0x0000240001147983 */ /* 0x000ee20000100800 */
[----:B------:R-:W-:Y:S01]  /*6770*/  ULDC.U8 UR4, c[0x0][0x410] ;  /* 0x0001040000047ab9 */ /* 0x000fe20000000000 */
[----:B------:R-:W-:Y:S01]  /*6780*/  BSSY B0, `(.L_x_1649) ;  /* 0x00002bb000007945 */ /* 0x000fe20003800000 */
[----:B------:R-:W-:Y:S01]  /*6790*/  ISETP.NE.AND P0, PT, RZ, UR4, PT ;  /* 0x00000004ff007c0c */ /* 0x000fe2000bf05270 */
[----:B---3--:R-:W-:-:S12]  /*67a0*/  IMAD.IADD R39, R157, 0x1, R20 ;  /* 0x000000019d277824 */ /* 0x008fd800078e0214 */
[----:B------:R-:W-:Y:S05]  /*67b0*/  @!P0 BRA `(.L_x_1650) ;  /* 0x0000001400a48947 */ /* 0x000fea0003800000 */
[----:B------:R-:W0:Y:S01]  /*67c0*/  LDC R38, c[0x0][0x448] ;  /* 0x00011200ff267b82 */ /* 0x000e220000000800 */
[----:B------:R-:W3:Y:S01]  /*67d0*/  S2R R20, SR_TID.X ;  /* 0x0000000000147919 */ /* 0x000ee20000002100 */
[----:B------:R-:W-:Y:S01]  /*67e0*/  ULDC.64 UR4, c[0x0][0x3f8] ;  /* 0x0000fe0000047ab9 */ /* 0x000fe20000000a00 */
[----:B------:R-:W-:Y:S01]  /*67f0*/  ULDC.64 UR6, c[0x0][0x408] ;  /* 0x0001020000067ab9 */ /* 0x000fe20000000a00 */
[----:B------:R-:W-:Y:S02]  /*6800*/  IMAD.MOV.U32 R8, RZ, RZ, R26 ;  /* 0x000000ffff087224 */ /* 0x000fe400078e001a */
[----:B------:R-:W-:Y:S02]  /*6810*/  IMAD.MOV.U32 R9, RZ, RZ, R31 ;  /* 0x000000ffff097224 */ /* 0x000fe400078e001f */
[----:B------:R-:W-:Y:S02]  /*6820*/  IMAD.MOV.U32 R10, RZ, RZ, R24 ;  /* 0x000000ffff0a7224 */ /* 0x000fe400078e0018 */
[----:B------:R-:W-:Y:S01]  /*6830*/  IMAD.MOV.U32 R11, RZ, RZ, R33 ;  /* 0x000000ffff0b7224 */ /* 0x000fe200078e0021 */
[----:B0-----:R-:W-:Y:S01]  /*6840*/  ISETP.NE.AND P0, PT, R38, 0x1, PT ;  /* 0x000000012600780c */ /* 0x001fe20003f05270 */
[----:B---3--:R-:W-:-:S12]  /*6850*/  VIADD R21, R20, 0xffffff80 ;  /* 0xffffff8014157836 */ /* 0x008fd80000000000 */
[----:B------:R-:W0:Y:S01]  /*6860*/  @P0 LDC R0, c[0x0][0x44c] ;  /* 0x00011300ff000b82 */ /* 0x000e220000000800 */
[----:B------:R-:W-:-:S04]  /*6870*/  SHF.R.S32.HI R20, RZ, 0x1f, R21 ;  /* 0x0000001fff147819 */ /* 0x000fc80000011415 */
[----:B------:R-:W-:-:S03]  /*6880*/  LEA.HI R20, R20, R21, RZ, 0x2 ;  /* 0x0000001514147211 */ /* 0x000fc600078f10ff */
[----:B------:R-:W3:Y:S01]  /*6890*/  @P0 LDC R5, c[0x0][0x450] ;  /* 0x00011400ff050b82 */ /* 0x000ee20000000800 */
[----:B------:R-:W-:-:S05]  /*68a0*/  LOP3.LUT R20, R20, 0xfffffffc, RZ, 0xc0, !PT ;  /* 0xfffffffc14147812 */ /* 0x000fca00078ec0ff */
[----:B------:R-:W-:-:S04]  /*68b0*/  IMAD.IADD R20, R21, 0x1, -R20 ;  /* 0x0000000115147824 */ /* 0x000fc800078e0a14 */
[----:B------:R-:W-:-:S04]  /*68c0*/  IMAD R3, R20, 0x60, R39 ;  /* 0x0000006014037824 */ /* 0x000fc800078e0227 */
[----:B0-----:R-:W-:-:S05]  /*68d0*/  @P0 IMAD.HI.U32 R0, R3, R0, RZ ;  /* 0x0000000003000227 */ /* 0x001fca00078e00ff */
[----:B---3--:R-:W-:-:S04]  /*68e0*/  @P0 SHF.R.U32.HI R3, RZ, R5, R0 ;  /* 0x00000005ff030219 */ /* 0x008fc80000011600 */
[----:B------:R-:W-:Y:S01]  /*68f0*/  SHF.R.S32.HI R0, RZ, 0x1f, R3 ;  /* 0x0000001fff007819 */ /* 0x000fe20000011403 */
[----:B------:R-:W-:-:S04]  /*6900*/  IMAD.WIDE.U32 R8, R3, UR4, R8 ;  /* 0x0000000403087c25 */ /* 0x000fc8000f8e0008 */
[C---:B------:R-:W-:Y:S02]  /*6910*/  IMAD R4, R0.reuse, UR4, RZ ;  /* 0x0000000400047c24 */ /* 0x040fe4000f8e02ff */
[----:B------:R-:W-:Y:S02]  /*6920*/  IMAD R0, R0, UR6, RZ ;  /* 0x0000000600007c24 */ /* 0x000fe4000f8e02ff */
[C---:B------:R-:W-:Y:S01]  /*6930*/  IMAD R5, R3.reuse, UR5, R4 ;  /* 0x0000000503057c24 */ /* 0x040fe2000f8e0204 */
[----:B------:R-:W-:Y:S01]  /*6940*/  ULDC.64 UR4, c[0x0][0x3e8] ;  /* 0x0000fa0000047ab9 */ /* 0x000fe20000000a00 */
[C---:B------:R-:W-:Y:S01]  /*6950*/  IMAD.WIDE.U32 R10, R3.reuse, UR6, R10 ;  /* 0x00000006030a7c25 */ /* 0x040fe2000f8e000a */
[----:B------:R-:W-:Y:S01]  /*6960*/  LEA R4, P0, R8, UR4, 0x1 ;  /* 0x0000000408047c11 */ /* 0x000fe2000f8008ff */
[----:B------:R-:W-:Y:S02]  /*6970*/  UMOV UR4, 0xffffffff ;  /* 0xffffffff00047882 */ /* 0x000fe40000000000 */
[----:B------:R-:W-:Y:S01]  /*6980*/  IMAD R3, R3, UR7, R0 ;  /* 0x0000000703037c24 */ /* 0x000fe2000f8e0200 */
[----:B------:R-:W-:Y:S01]  /*6990*/  ULDC.64 UR6, c[0x0][0x400] ;  /* 0x0001000000067ab9 */ /* 0x000fe20000000a00 */
[----:B------:R-:W-:Y:S01]  /*69a0*/  IMAD.IADD R5, R9, 0x1, R5 ;  /* 0x0000000109057824 */ /* 0x000fe200078e0205 */
[----:B------:R-:W-:Y:S01]  /*69b0*/  LEA R7, P1, R10, UR6, 0x1 ;  /* 0x000000060a077c11 */ /* 0x000fe2000f8208ff */
[----:B------:R-:W-:-:S03]  /*69c0*/  IMAD.IADD R3, R11, 0x1, R3 ;  /* 0x000000010b037824 */ /* 0x000fc600078e0203 */
[----:B------:R-:W-:Y:S02]  /*69d0*/  LEA.HI.X R6, R8, UR5, R5, 0x1, P0 ;  /* 0x0000000508067c11 */ /* 0x000fe400080f0c05 */
[----:B------:R-:W-:Y:S01]  /*69e0*/  LEA.HI.X R8, R10, UR7, R3, 0x1, P1 ;  /* 0x000000070a087c11 */ /* 0x000fe200088f0c03 */
[----:B------:R-:W-:Y:S06]  /*69f0*/  BRA.DIV UR4, `(.L_x_1651) ;  /* 0x0000017e04fc7947 */ /* 0x000fec000b800000 */
[----:B------:R0:W3:Y:S04]  /*6a00*/  SHFL.IDX PT, R3, R6, RZ, 0x1c1f ;  /* 0x001c1fff06037589 */ /* 0x0000e800000e0000 */
[----:B------:R0:W4:Y:S04]  /*6a10*/  SHFL.IDX PT, R0, R4, RZ, 0x1c1f ;  /* 0x001c1fff04007589 */ /* 0x00012800000e0000 */
[----:B------:R0:W0:Y:S04]  /*6a20*/  SHFL.IDX PT, R5, R8, RZ, 0x1c1f ;  /* 0x001c1fff08057589 */ /* 0x00002800000e0000 */
[----:B-1----:R1:W0:Y:S02]  /*6a30*/  SHFL.IDX PT, R14, R7, RZ, 0x1c1f ;  /* 0x001c1fff070e7589 */ /* 0x00222400000e0000 */
.L_x_1929:
[----:B------:R-:W-:Y:S01]  /*6a40*/  IMAD R38, R155, R38, RZ ;  /* 0x000000269b267224 */ /* 0x000fe200078e02ff */
[----:B------:R-:W-:Y:S01]  /*6a50*/  BSSY B1, `(.L_x_1652) ;  /* 0x000001f000017945 */ /* 0x000fe20003800000 */
[----:B------:R-:W-:Y:S02]  /*6a60*/  CS2R R32, SRZ ;  /* 0x0000000000207805 */ /* 0x000fe4000001ff00 */
[----:B------:R-:W-:Y:S02]  /*6a70*/  CS2R R26, SRZ ;  /* 0x00000000001a7805 */ /* 0x000fe4000001ff00 */
[----:B------:R-:W-:Y:S02]  /*6a80*/  CS2R R30, SRZ ;  /* 0x00000000001e7805 */ /* 0x000fe4000001ff00 */
[----:B------:R-:W-:Y:S02]  /*6a90*/  ISETP.GE.AND P0, PT, R39, R38, PT ;  /* 0x000000262700720c */ /* 0x000fe40003f06270 */
[----:B------:R-:W-:-:S11]  /*6aa0*/  CS2R R24, SRZ ;  /* 0x0000000000187805 */ /* 0x000fd6000001ff00 */
[----:B------:R-:W-:Y:S05]  /*6ab0*/  @P0 BRA `(.L_x_1653) ;  /* 0x0000000000600947 */ /* 0x000fea0003800000 */
[----:B------:R-:W2:Y:S01]  /*6ac0*/  LDL R9, [R1+0xc] ;  /* 0x00000c0001097983 */ /* 0x000ea20000100800 */
[----:B------:R-:W-:-:S03]  /*6ad0*/  ULDC UR4, c[0x0][0x3f4] ;  /* 0x0000fd0000047ab9 */ /* 0x000fc60000000800 */
[----:B------:R-:W2:Y:S01]  /*6ae0*/  LDL R12, [R1+0x54] ;  /* 0x00005400010c7983 */ /* 0x000ea20000100800 */
[----:B------:R-:W-:Y:S01]  /*6af0*/  ISETP.GE.AND P2, PT, R152, UR4, PT ;  /* 0x0000000498007c0c */ /* 0x000fe2000bf46270 */
[----:B---3--:R-:W-:Y:S01]  /*6b00*/  IMAD.MOV.U32 R11, RZ, RZ, R3 ;  /* 0x000000ffff0b7224 */ /* 0x008fe200078e0003 */
[----:B----4-:R-:W-:Y:S01]  /*6b10*/  MOV R10, R0 ;  /* 0x00000000000a7202 */ /* 0x010fe20000000f00 */
[----:B0-----:R-:W-:Y:S01]  /*6b20*/  IMAD.MOV.U32 R15, RZ, RZ, R5 ;  /* 0x000000ffff0f7224 */ /* 0x001fe200078e0005 */
[----:B------:R-:W-:Y:S02]  /*6b30*/  CS2R R30, SRZ ;  /* 0x00000000001e7805 */ /* 0x000fe4000001ff00 */
[----:B------:R-:W-:Y:S02]  /*6b40*/  CS2R R32, SRZ ;  /* 0x0000000000207805 */ /* 0x000fe4000001ff00 */
[----:B------:R-:W-:-:S05]  /*6b50*/  CS2R R24, SRZ ;  /* 0x0000000000187805 */ /* 0x000fca000001ff00 */
[----:B------:R-:W-:-:S05]  /*6b60*/  @!P2 IMAD.WIDE R10, R152, 0x2, R10 ;  /* 0x00000002980aa825 */ /* 0x000fca00078e020a */
[----:B------:R0:W5:Y:S01]  /*6b70*/  @!P2 LD.E.64 R30, desc[UR42][R10.64] ;  /* 0x0000002a0a1ea980 */ /* 0x000162000c101b00 */
[----:B--2---:R-:W-:-:S13]  /*6b80*/  ISETP.GE.AND P3, PT, R9, UR4, PT ;  /* 0x0000000409007c0c */ /* 0x004fda000bf66270 */
[C---:B------:R-:W-:Y:S01]  /*6b90*/  @!P3 IMAD.SHL.U32 R35, R9.reuse, 0x2, RZ ;  /* 0x000000020923b824 */ /* 0x040fe200078e00ff */
[----:B------:R-:W-:-:S04]  /*6ba0*/  @!P3 SHF.L.U64.HI R26, R9, 0x1, R12 ;  /* 0x00000001091ab819 */ /* 0x000fc8000001020c */
[-C--:B------:R-:W-:Y:S02]  /*6bb0*/  @!P3 IADD3 R20, P0, R0, R35.reuse, RZ ;  /* 0x000000230014b210 */ /* 0x080fe40007f1e0ff */
[----:B------:R-:W-:Y:S01]  /*6bc0*/  @!P3 IADD3 R34, P1, R14, R35, RZ ;  /* 0x000000230e22b210 */ /* 0x000fe20007f3e0ff */
[----:B------:R-:W-:-:S04]  /*6bd0*/  @!P2 IMAD.WIDE R12, R152, 0x2, R14 ;  /* 0x00000002980ca825 */ /* 0x000fc800078e020e */
[--C-:B------:R-:W-:Y:S01]  /*6be0*/  @!P3 IMAD.X R21, R3, 0x1, R26.reuse, P0 ;  /* 0x000000010315b824 */ /* 0x100fe200000e061a */
[----:B------:R0:W5:Y:S01]  /*6bf0*/  @!P2 LD.E.64 R32, desc[UR42][R12.64] ;  /* 0x0000002a0c20a980 */ /* 0x000162000c101b00 */
[----:B------:R-:W-:Y:S01]  /*6c00*/  @!P3 IMAD.X R35, R5, 0x1, R26, P1 ;  /* 0x000000010523b824 */ /* 0x000fe200008e061a */
[----:B------:R-:W-:Y:S02]  /*6c10*/  CS2R R26, SRZ ;  /* 0x00000000001a7805 */ /* 0x000fe4000001ff00 */
[----:B------:R0:W5:Y:S04]  /*6c20*/  @!P3 LD.E.64 R24, desc[UR42][R20.64] ;  /* 0x0000002a1418b980 */ /* 0x000168000c101b00 */
[----:B------:R0:W5:Y:S02]  /*6c30*/  @!P3 LD.E.64 R26, desc[UR42][R34.64] ;  /* 0x0000002a221ab980 */ /* 0x000164000c101b00 */
.L_x_1653:
[----:B------:R-:W-:Y:S05]  /*6c40*/  BSYNC B1 ;  /* 0x0000000000017941 */ /* 0x000fea0003800000 */
.L_x_1652:
[----:B----45:R-:W-:Y:S01]  /*6c50*/  IMAD.MOV.U32 R0, RZ, RZ, R32 ;  /* 0x000000ffff007224 */ /* 0x030fe200078e0020 */
[----:B------:R-:W-:Y:S01]  /*6c60*/  UMOV UR4, 0xffffffff ;  /* 0xffffffff00047882 */ /* 0x000fe20000000000 */
[----:B---3--:R-:W-:Y:S01]  /*6c70*/  IMAD.MOV.U32 R3, RZ, RZ, R33 ;  /* 0x000000ffff037224 */ /* 0x008fe200078e0021 */
[----:B0-----:R-:W-:Y:S01]  /*6c80*/  CS2R R20, SRZ ;  /* 0x0000000000147805 */ /* 0x001fe2000001ff00 */
[----:B------:R-:W-:Y:S01]  /*6c90*/  IMAD.MOV.U32 R5, RZ, RZ, R26 ;  /* 0x000000ffff057224 */ /* 0x000fe200078e001a */
[----:B------:R-:W-:Y:S01]  /*6ca0*/  PRMT R40, R0, 0x7610, R40 ;  /* 0x0000761000287816 */ /* 0x000fe20000000028 */
[----:B------:R-:W-:Y:S02]  /*6cb0*/  IMAD.MOV.U32 R9, RZ, RZ, R27 ;  /* 0x000000ffff097224 */ /* 0x000fe400078e001b */
[----:B------:R-:W-:Y:S01]  /*6cc0*/  IMAD.MOV.U32 R0, RZ, RZ, R30 ;  /* 0x000000ffff007224 */ /* 0x000fe200078e001e */
[----:B------:R-:W-:Y:S01]  /*6cd0*/  PRMT R46, R3, 0x5410, R5 ;  /* 0x00005410032e7816 */ /* 0x000fe20000000005 */
[----:B------:R-:W-:Y:S01]  /*6ce0*/  IMAD.MOV.U32 R3, RZ, RZ, R31 ;  /* 0x000000ffff037224 */ /* 0x000fe200078e001f */
[----:B------:R-:W-:Y:S01]  /*6cf0*/  PRMT R35, R35, 0x5410, R9 ;  /* 0x0000541023237816 */ /* 0x000fe20000000009 */
[----:B------:R-:W-:Y:S01]  /*6d00*/  IMAD.MOV.U32 R5, RZ, RZ, R24 ;  /* 0x000000ffff057224 */ /* 0x000fe200078e0018 */
[----:B------:R-:W-:Y:S01]  /*6d10*/  PRMT R40, R40, 0x5410, R0 ;  /* 0x0000541028287816 */ /* 0x000fe20000000000 */
[----:B------:R-:W-:-:S03]  /*6d20*/  IMAD.MOV.U32 R9, RZ, RZ, R25 ;  /* 0x000000ffff097224 */ /* 0x000fc600078e0019 */
[----:B------:R-:W-:Y:S02]  /*6d30*/  PRMT R47, R3, 0x5410, R5 ;  /* 0x00005410032f7816 */ /* 0x000fe40000000005 */
[----:B------:R-:W-:Y:S01]  /*6d40*/  PRMT R35, R9, 0x7610, R35 ;  /* 0x0000761009237816 */ /* 0x000fe20000000023 */
[----:B------:R-:W-:Y:S06]  /*6d50*/  BRA.DIV UR4, `(.L_x_1654) ;  /* 0x0000017e04947947 */ /* 0x000fec000b800000 */
[----:B------:R0:W3:Y:S04]  /*6d60*/  SHFL.IDX PT, R3, R6, 0x1, 0x1c1f ;  /* 0x003c1f0006037f89 */ /* 0x0000e800000e0000 */
[----:B------:R0:W4:Y:S04]  /*6d70*/  SHFL.IDX PT, R0, R4, 0x1, 0x1c1f ;  /* 0x003c1f0004007f89 */ /* 0x00012800000e0000 */
[----:B------:R0:W0:Y:S04]  /*6d80*/  SHFL.IDX PT, R5, R8, 0x1, 0x1c1f ;  /* 0x003c1f0008057f89 */ /* 0x00002800000e0000 */
[----:B------:R0:W0:Y:S02]  /*6d90*/  SHFL.IDX PT, R14, R7, 0x1, 0x1c1f ;  /* 0x003c1f00070e7f89 */ /* 0x00002400000e0000 */
.L_x_1935:
[----:B------:R-:W-:Y:S01]  /*6da0*/  VIADD R39, R39, 0x60 ;  /* 0x0000006027277836 */ /* 0x000fe20000000000 */
[----:B------:R-:W-:Y:S01]  /*6db0*/  BSSY B1, `(.L_x_1655) ;  /* 0x000001e000017945 */ /* 0x000fe20003800000 */
[----:B------:R-:W-:Y:S02]  /*6dc0*/  CS2R R10, SRZ ;  /* 0x00000000000a7805 */ /* 0x000fe4000001ff00 */
[----:B--2---:R-:W-:Y:S02]  /*6dd0*/  CS2R R12, SRZ ;  /* 0x00000000000c7805 */ /* 0x004fe4000001ff00 */
[----:B0-----:R-:W-:Y:S02]  /*6de0*/  CS2R R8, SRZ ;  /* 0x0000000000087805 */ /* 0x001fe4000001ff00 */
[----:B------:R-:W-:-:S13]  /*6df0*/  ISETP.GE.AND P0, PT, R39, R38, PT ;  /* 0x000000262700720c */ /* 0x000fda0003f06270 */
[----:B------:R-:W-:Y:S05]  /*6e00*/  @P0 BRA `(.L_x_1656) ;  /* 0x0000000000600947 */ /* 0x000fea0003800000 */
[----:B------:R-:W2:Y:S01]  /*6e10*/  LDL R4, [R1+0xc] ;  /* 0x00000c0001047983 */ /* 0x000ea20000100800 */
[----:B------:R-:W-:-:S03]  /*6e20*/  ULDC UR4, c[0x0][0x3f4] ;  /* 0x0000fd0000047ab9 */ /* 0x000fc60000000800 */
[----:B------:R-:W2:Y:S01]  /*6e30*/  LDL R15, [R1+0x54] ;  /* 0x00005400010f7983 */ /* 0x000ea20000100800 */
[----:B------:R-:W-:Y:S01]  /*6e40*/  ISETP.GE.AND P2, PT, R152, UR4, PT ;  /* 0x0000000498007c0c */ /* 0x000fe2000bf46270 */
[----:B----4-:R-:W-:Y:S02]  /*6e50*/  IMAD.MOV.U32 R6, RZ, RZ, R0 ;  /* 0x000000ffff067224 */ /* 0x010fe400078e0000 */
[----:B-1-3--:R-:W-:Y:S01]  /*6e60*/  IMAD.MOV.U32 R7, RZ, RZ, R3 ;  /* 0x000000ffff077224 */ /* 0x00afe200078e0003 */
[----:B------:R-:W-:Y:S02]  /*6e70*/  CS2R R12, SRZ ;  /* 0x00000000000c7805 */ /* 0x000fe4000001ff00 */
[----:B------:R-:W-:-:S07]  /*6e80*/  CS2R R20, SRZ ;  /* 0x0000000000147805 */ /* 0x000fce000001ff00 */
[----:B------:R-:W-:-:S05]  /*6e90*/  @!P2 IMAD.WIDE R6, R152, 0x2, R6 ;  /* 0x000000029806a825 */ /* 0x000fca00078e0206 */
[----:B------:R0:W5:Y:S01]  /*6ea0*/  @!P2 LD.E.64 R12, desc[UR42][R6.64] ;  /* 0x0000002a060ca980 */ /* 0x000162000c101b00 */
[----:B--2---:R-:W-:-:S13]  /*6eb0*/  ISETP.GE.AND P3, PT, R4, UR4, PT ;  /* 0x0000000404007c0c */ /* 0x004fda000bf66270 */
[C---:B------:R-:W-:Y:S01]  /*6ec0*/  @!P3 IMAD.SHL.U32 R9, R4.reuse, 0x2, RZ ;  /* 0x000000020409b824 */ /* 0x040fe200078e00ff */
[----:B------:R-:W-:Y:S01]  /*6ed0*/  @!P3 SHF.L.U64.HI R10, R4, 0x1, R15 ;  /* 0x00000001040ab819 */ /* 0x000fe2000001020f */
[----:B------:R-:W-:-:S03]  /*6ee0*/  IMAD.MOV.U32 R15, RZ, RZ, R5 ;  /* 0x000000ffff0f7224 */ /* 0x000fc600078e0005 */
[-C--:B------:R-:W-:Y:S02]  /*6ef0*/  @!P3 IADD3 R36, P0, R0, R9.reuse, RZ ;  /* 0x000000090024b210 */ /* 0x080fe40007f1e0ff */
[----:B------:R-:W-:Y:S02]  /*6f00*/  @!P3 IADD3 R4, P1, R14, R9, RZ ;  /* 0x000000090e04b210 */ /* 0x000fe40007f3e0ff */
[----:B------:R-:W-:Y:S01]  /*6f10*/  CS2R R8, SRZ ;  /* 0x0000000000087805 */ /* 0x000fe2000001ff00 */
[--C-:B------:R-:W-:Y:S02]  /*6f20*/  @!P3 IMAD.X R37, R3, 0x1, R10.reuse, P0 ;  /* 0x000000010325b824 */ /* 0x100fe400000e060a */
[----:B------:R-:W-:Y:S01]  /*6f30*/  @!P3 IMAD.X R5, R5, 0x1, R10, P1 ;  /* 0x000000010505b824 */ /* 0x000fe200008e060a */
[----:B------:R-:W-:Y:S01]  /*6f40*/  CS2R R10, SRZ ;  /* 0x00000000000a7805 */ /* 0x000fe2000001ff00 */
[----:B------:R-:W-:Y:S01]  /*6f50*/  @!P2 IMAD.WIDE R14, R152, 0x2, R14 ;  /* 0x00000002980ea825 */ /* 0x000fe200078e020e */
[----:B------:R0:W5:Y:S04]  /*6f60*/  @!P3 LD.E.64 R8, desc[UR42][R36.64] ;  /* 0x0000002a2408b980 */ /* 0x000168000c101b00 */
[----:B------:R0:W5:Y:S04]  /*6f70*/  @!P2 LD.E.64 R20, desc[UR42][R14.64] ;  /* 0x0000002a0e14a980 */ /* 0x000168000c101b00 */
[----:B------:R0:W5:Y:S02]  /*6f80*/  @!P3 LD.E.64 R10, desc[UR42][R4.64] ;  /* 0x0000002a040ab980 */ /* 0x000164000c101b00 */
.L_x_1656:
[----:B------:R-:W-:Y:S05]  /*6f90*/  BSYNC B1 ;  /* 0x0000000000017941 */ /* 0x000fea0003800000 */
.L_x_1655:
[----:B0-----:R-:W4:Y:S01]  /*6fa0*/  LDL R37, [R1+0x40] ;  /* 0x0000400001257983 */ /* 0x001f220000100800 */
[----:B------:R-:W-:Y:S01]  /*6fb0*/  ULEA.HI UR4, UR36, UR36, URZ, 0x1 ;  /* 0x0000002424047291 */ /* 0x000fe2000f8f083f */
[----:B-----5:R-:W-:Y:S01]  /*6fc0*/  IMAD.MOV.U32 R4, RZ, RZ, R20 ;  /* 0x000000ffff047224 */ /* 0x020fe200078e0014 */
[----:B------:R-:W-:Y:S01]  /*6fd0*/  MOV R6, R11 ;  /* 0x0000000b00067202 */ /* 0x000fe20000000f00 */
[----:B------:R-:W0:Y:S01]  /*6fe0*/  S2R R36, SR_TID.X ;  /* 0x0000000000247919 */ /* 0x000e220000002100 */
[----:B------:R-:W-:Y:S01]  /*6ff0*/  ULOP3.LUT UR4, UR4, 0xfffffffe, URZ, 0xc0, !UPT ;  /* 0xfffffffe04047892 */ /* 0x000fe2000f8ec03f */
[----:B------:R-:W-:Y:S01]  /*7000*/  IMAD R34, R29, -0xc0, R38 ;  /* 0xffffff401d227824 */ /* 0x000fe200078e0226 */
[----:B------:R-:W-:Y:S01]  /*7010*/  PRMT R48, R4, 0x7610, R48 ;  /* 0x0000761004307816 */ /* 0x000fe20000000030 */
[----:B------:R-:W-:Y:S01]  /*7020*/  IMAD.MOV.U32 R4, RZ, RZ, R10 ;  /* 0x000000ffff047224 */ /* 0x000fe200078e000a */
[----:B------:R-:W-:Y:S01]  /*7030*/  UIADD3 UR4, UR36, -UR4, URZ ;  /* 0x8000000424047290 */ /* 0x000fe2000fffe03f */
[----:B-1----:R-:W-:Y:S01]  /*7040*/  IMAD.MOV.U32 R7, RZ, RZ, R12 ;  /* 0x000000ffff077224 */ /* 0x002fe200078e000c */
[----:B------:R-:W-:Y:S01]  /*7050*/  VIMNMX R34, R34, 0xc0, PT ;  /* 0x000000c022227848 */ /* 0x000fe20003fe0100 */
[----:B------:R-:W-:Y:S01]  /*7060*/  BSSY B1, `(.L_x_1657) ;  /* 0x000001d000017945 */ /* 0x000fe20003800000 */
[----:B------:R-:W-:Y:S01]  /*7070*/  PRMT R14, R4, 0x5410, R6 ;  /* 0x00005410040e7816 */ /* 0x000fe20000000006 */
[----:B------:R-:W-:Y:S01]  /*7080*/  IMAD.MOV.U32 R4, RZ, RZ, R8 ;  /* 0x000000ffff047224 */ /* 0x000fe200078e0008 */
[----:B------:R-:W-:Y:S01]  /*7090*/  PRMT R48, R48, 0x5410, R7 ;  /* 0x0000541030307816 */ /* 0x000fe20000000007 */
[----:B------:R-:W-:Y:S01]  /*70a0*/  IMAD.U32 R5, RZ, RZ, UR4 ;  /* 0x00000004ff057e24 */ /* 0x000fe2000f8e00ff */
[----:B------:R-:W-:Y:S01]  /*70b0*/  ISETP.GE.AND P1, PT, R157, R34, PT ;  /* 0x000000229d00720c */ /* 0x000fe20003f26270 */
[----:B------:R-:W-:Y:S01]  /*70c0*/  IMAD.MOV.U32 R6, RZ, RZ, R9 ;  /* 0x000000ffff067224 */ /* 0x000fe200078e0009 */
[----:B------:R-:W-:-:S02]  /*70d0*/  PRMT R15, R4, 0x7610, R15 ;  /* 0x00007610040f7816 */ /* 0x000fc4000000000f */
[----:B------:R-:W-:-:S04]  /*70e0*/  SHF.L.U32 R5, R5, 0x1f, RZ ;  /* 0x0000001f05057819 */ /* 0x000fc800000006ff */
[----:B------:R-:W1:Y:S01]  /*70f0*/  SYNCS.PHASECHK.TRANS64.TRYWAIT P0, [R2+URZ+0x16800], R5 ;  /* 0x01680005020075a7 */ /* 0x000e62000800017f */
[----:B0-----:R-:W-:-:S05]  /*7100*/  VIADD R39, R36, 0xffffff80 ;  /* 0xffffff8024277836 */ /* 0x001fca0000000000 */
[----:B------:R-:W-:-:S04]  /*7110*/  SHF.R.S32.HI R36, RZ, 0x1f, R39 ;  /* 0x0000001fff247819 */ /* 0x000fc80000011427 */
[----:B------:R-:W-:-:S04]  /*7120*/  LEA.HI R36, R36, R39, RZ, 0x5 ;  /* 0x0000002724247211 */ /* 0x000fc800078f28ff */
[----:B------:R-:W-:Y:S01]  /*7130*/  SHF.R.S32.HI R36, RZ, 0x5, R36 ;  /* 0x00000005ff247819 */ /* 0x000fe20000011424 */
[C---:B----4-:R-:W-:Y:S01]  /*7140*/  IMAD.SHL.U32 R0, R37.reuse, 0x40, RZ ;  /* 0x0000004025007824 */ /* 0x050fe200078e00ff */
[----:B------:R-:W-:-:S04]  /*7150*/  LOP3.LUT P2, RZ, R37, 0x4, RZ, 0xc0, !PT ;  /* 0x0000000425ff7812 */ /* 0x000fc8000784c0ff */
[----:B---3--:R-:W-:-:S04]  /*7160*/  LOP3.LUT R3, R0, 0x1c0, RZ, 0xc0, !PT ;  /* 0x000001c000037812 */ /* 0x008fc800078ec0ff */
[----:B------:R-:W-:Y:S02]  /*7170*/  LOP3.LUT R0, R3, 0x18, R16, 0xf8, !PT ;  /* 0x0000001803007812 */ /* 0x000fe400078ef810 */
[----:B------:R-:W-:-:S04]  /*7180*/  SHF.R.U32.HI R3, RZ, 0x3, R3 ;  /* 0x00000003ff037819 */ /* 0x000fc80000011603 */
[----:B------:R-:W-:Y:S01]  /*7190*/  LOP3.LUT R0, R0, R3, RZ, 0x3c, !PT ;  /* 0x0000000300007212 */ /* 0x000fe200078e3cff */
[----:B------:R-:W-:-:S05]  /*71a0*/  IMAD.MOV.U32 R3, RZ, RZ, R21 ;  /* 0x000000ffff037224 */ /* 0x000fca00078e0015 */
[----:B------:R-:W-:Y:S01]  /*71b0*/  PRMT R29, R3, 0x7610, R29 ;  /* 0x00007610031d7816 */ /* 0x000fe2000000001d */
[----:B------:R-:W-:Y:S02]  /*71c0*/  IMAD R3, R36, 0x200, R0 ;  /* 0x0000020024037824 */ /* 0x000fe400078e0200 */
[----:B------:R-:W-:Y:S02]  /*71d0*/  IMAD.MOV.U32 R0, RZ, RZ, R13 ;  /* 0x000000ffff007224 */ /* 0x000fe400078e000d */
[----:B------:R-:W-:-:S03]  /*71e0*/  IMAD R3, R3, 0x2, R2 ;  /* 0x0000000203037824 */ /* 0x000fc600078e0202 */
[----:B------:R-:W-:Y:S01]  /*71f0*/  PRMT R29, R29, 0x5410, R0 ;  /* 0x000054101d1d7816 */ /* 0x000fe20000000000 */
[C---:B------:R-:W-:Y:S02]  /*7200*/  VIADD R4, R3.reuse, 0x8400 ;  /* 0x0000840003047836 */ /* 0x040fe40000000000 */
[----:B------:R-:W-:Y:S01]  /*7210*/  VIADD R0, R3, 0x8440 ;  /* 0x0000844003007836 */ /* 0x000fe20000000000 */
[----:B-1----:R-:W-:Y:S06]  /*7220*/  @!P0 BRA `(.L_x_1658) ;  /* 0x0000017800d08947 */ /* 0x002fec0003800000 */
.L_x_1936:
[----:B------:R-:W-:Y:S05]  /*7230*/  BSYNC B1 ;  /* 0x0000000000017941 */ /* 0x000fea0003800000 */
.L_x_1657:
[----:B------:R-:W-:Y:S01]  /*7240*/  BSSY B1, `(.L_x_1659) ;  /* 0x0000060000017945 */ /* 0x000fe20003800000 */
[----:B------:R-:W-:Y:S01]  /*7250*/  PRMT R15, R15, 0x5410, R6 ;  /* 0x000054100f0f7816 */ /* 0x000fe20000000006 */
[----:B------:R-:W-:Y:S02]  /*7260*/  @P2 VIADD R0, R4, 0xffffffc0 ;  /* 0xffffffc004002836 */ /* 0x000fe40000000000 */
[----:B------:R-:W-:Y:S05]  /*7270*/  @P1 BRA `(.L_x_1660) ;  /* 0x0000000400701947 */ /* 0x000fea0003800000 */
[----:B------:R-:W2:Y:S01]  /*7280*/  LDL R7, [R1+0xc] ;  /* 0x00000c0001077983 */ /* 0x000ea20000100800 */
[----:B0-----:R-:W0:Y:S01]  /*7290*/  LDC R5, c[0x0][0x3f4] ;  /* 0x0000fd00ff057b82 */ /* 0x001e220000000800 */
[----:B------:R-:W-:Y:S01]  /*72a0*/  BSSY B2, `(.L_x_1661) ;  /* 0x000002e000027945 */ /* 0x000fe20003800000 */
[-C--:B0-----:R-:W-:Y:S02]  /*72b0*/  ISETP.GE.AND P0, PT, R152, R5.reuse, PT ;  /* 0x000000059800720c */ /* 0x081fe40003f06270 */
[----:B--2---:R-:W-:-:S11]  /*72c0*/  ISETP.GE.AND P1, PT, R7, R5, PT ;  /* 0x000000050700720c */ /* 0x004fd60003f26270 */
[----:B------:R-:W-:Y:S05]  /*72d0*/  @P0 BRA `(.L_x_1662) ;  /* 0x0000000000a80947 */ /* 0x000fea0003800000 */
[----:B------:R-:W0:Y:S01]  /*72e0*/  LDS.128 R4, [R3+0x8400] ;  /* 0x0084000003047984 */ /* 0x000e220000000c00 */
[----:B------:R-:W-:Y:S01]  /*72f0*/  SHF.R.U32.HI R37, RZ, 0x10, R31 ;  /* 0x00000010ff257819 */ /* 0x000fe2000001161f */
[--C-:B------:R-:W-:Y:S01]  /*7300*/  HADD2.F32 R38, -RZ, R40.reuse.H0_H0 ;  /* 0x20000028ff267230 */ /* 0x100fe20000004100 */
[--C-:B------:R-:W-:Y:S01]  /*7310*/  SHF.R.U32.HI R39, RZ, 0x10, R33.reuse ;  /* 0x00000010ff277819 */ /* 0x100fe20000011621 */
[----:B------:R-:W-:Y:S01]  /*7320*/  HADD2.F32 R36, -RZ, R40.H1_H1 ;  /* 0x30000028ff247230 */ /* 0x000fe20000004100 */
[----:B------:R-:W-:Y:S01]  /*7330*/  SHF.R.U64 R43, R32, 0x10, R33 ;  /* 0x00000010202b7819 */ /* 0x000fe20000001221 */
[----:B------:R-:W-:Y:S01]  /*7340*/  HADD2.F32 R37, -RZ, R37.H0_H0 ;  /* 0x20000025ff257230 */ /* 0x000fe20000004100 */
[----:B------:R-:W-:Y:S01]  /*7350*/  SHF.R.U64 R45, R30, 0x10, R31 ;  /* 0x000000101e2d7819 */ /* 0x000fe2000000121f */
[----:B------:R-:W-:Y:S02]  /*7360*/  HADD2.F32 R39, -RZ, R39.H0_H0 ;  /* 0x20000027ff277230 */ /* 0x000fe40000004100 */
[----:B0-----:R-:W-:-:S02]  /*7370*/  HADD2.F32 R32, -RZ, R7.H0_H0 ;  /* 0x20000007ff207230 */ /* 0x001fc40000004100 */
[----:B------:R-:W-:Y:S02]  /*7380*/  HADD2.F32 R33, -RZ, R7.H1_H1 ;  /* 0x30000007ff217230 */ /* 0x000fe40000004100 */
[--C-:B------:R-:W-:Y:S02]  /*7390*/  HADD2.F32 R7, -RZ, R4.reuse.H0_H0 ;  /* 0x20000004ff077230 */ /* 0x100fe40000004100 */
[----:B------:R-:W-:Y:S02]  /*73a0*/  HADD2.F32 R4, -RZ, R4.H1_H1 ;  /* 0x30000004ff047230 */ /* 0x000fe40000004100 */
[C---:B------:R-:W-:Y:S01]  /*73b0*/  FMUL.FTZ R42, R33.reuse, R37 ;  /* 0x00000025212a7220 */ /* 0x040fe20000410000 */
[-C--:B------:R-:W-:Y:S01]  /*73c0*/  FMUL.FTZ R41, R33, R39.reuse ;  /* 0x0000002721297220 */ /* 0x080fe20000410000 */
[--C-:B------:R-:W-:Y:S02]  /*73d0*/  HADD2.F32 R30, -RZ, R6.reuse.H0_H0 ;  /* 0x20000006ff1e7230 */ /* 0x100fe40000004100 */
[----:B------:R-:W-:Y:S01]  /*73e0*/  FMUL.FTZ R40, R4, R38 ;  /* 0x0000002604287220 */ /* 0x000fe20000410000 */
[----:B------:R-:W-:Y:S01]  /*73f0*/  FFMA.FTZ R44, R32, R39, R42 ;  /* 0x00000027202c7223 */ /* 0x000fe2000001002a */
[----:B------:R-:W-:-:S02]  /*7400*/  HADD2.F32 R31, -RZ, R6.H1_H1 ;  /* 0x30000006ff1f7230 */ /* 0x000fc40000004100 */
[-C--:B------:R-:W-:Y:S01]  /*7410*/  FMUL.FTZ R42, R4, R36.reuse ;  /* 0x00000024042a7220 */ /* 0x080fe20000410000 */
[C---:B------:R-:W-:Y:S01]  /*7420*/  FFMA.FTZ R40, R7.reuse, R36, -R40 ;  /* 0x0000002407287223 */ /* 0x040fe20000010828 */
[--C-:B------:R-:W-:Y:S02]  /*7430*/  HADD2.F32 R6, -RZ, R5.reuse.H0_H0 ;  /* 0x20000005ff067230 */ /* 0x100fe40000004100 */
[----:B------:R-:W-:Y:S01]  /*7440*/  FFMA.FTZ R41, R32, R37, -R41 ;  /* 0x0000002520297223 */ /* 0x000fe20000010829 */
[----:B------:R-:W-:Y:S02]  /*7450*/  HADD2.F32 R36, -RZ, R46.H0_H0 ;  /* 0x2000002eff247230 */ /* 0x000fe40000004100 */
[----:B------:R-:W-:Y:S01]  /*7460*/  FFMA.FTZ R37, R7, R38, R42 ;  /* 0x0000002607257223 */ /* 0x000fe2000001002a */
[----:B------:R-:W-:Y:S02]  /*7470*/  HADD2.F32 R5, -RZ, R5.H1_H1 ;  /* 0x30000005ff057230 */ /* 0x000fe40000004100 */
[----:B------:R-:W-:-:S02]  /*7480*/  HADD2.F32 R32, -RZ, R47.H0_H0 ;  /* 0x2000002fff207230 */ /* 0x000fc40000004100 */
[C---:B------:R-:W-:Y:S01]  /*7490*/  FMUL.FTZ R39, R31.reuse, R36 ;  /* 0x000000241f277220 */ /* 0x040fe20000410000 */
[----:B------:R-:W-:Y:S02]  /*74a0*/  HADD2.F32 R33, -RZ, R43.H0_H0 ;  /* 0x2000002bff217230 */ /* 0x000fe40000004100 */
[----:B------:R-:W-:Y:S02]  /*74b0*/  HADD2.F32 R4, -RZ, R45.H0_H0 ;  /* 0x2000002dff047230 */ /* 0x000fe40000004100 */
[-C--:B------:R-:W-:Y:S01]  /*74c0*/  FMUL.FTZ R31, R31, R32.reuse ;  /* 0x000000201f1f7220 */ /* 0x080fe20000410000 */
[C---:B------:R-:W-:Y:S01]  /*74d0*/  FFMA.FTZ R39, R30.reuse, R32, -R39 ;  /* 0x000000201e277223 */ /* 0x040fe20000010827 */
[C---:B------:R-:W-:Y:S01]  /*74e0*/  FMUL.FTZ R7, R5.reuse, R33 ;  /* 0x0000002105077220 */ /* 0x040fe20000410000 */
[----:B------:R-:W-:Y:S01]  /*74f0*/  FMUL.FTZ R38, R5, R4 ;  /* 0x0000000405267220 */ /* 0x000fe20000410000 */
[----:B------:R-:W-:Y:S02]  /*7500*/  FFMA.FTZ R30, R30, R36, R31 ;  /* 0x000000241e1e7223 */ /* 0x000fe4000001001f */
[----:B------:R-:W-:Y:S01]  /*7510*/  FFMA.FTZ R5, R6, R4, -R7 ;  /* 0x0000000406057223 */ /* 0x000fe20000010807 */
[----:B------:R-:W-:Y:S01]  /*7520*/  F2FP.F16.F32.PACK_AB R7, R44, R41 ;  /* 0x000000292c07723e */ /* 0x000fe200000000ff */
[----:B------:R-:W-:Y:S01]  /*7530*/  FFMA.FTZ R38, R6, R33, R38 ;  /* 0x0000002106267223 */ /* 0x000fe20000010026 */
[----:B------:R-:W-:-:S02]  /*7540*/  F2FP.F16.F32.PACK_AB R4, R37, R40 ;  /* 0x000000282504723e */ /* 0x000fc400000000ff */
[----:B------:R-:W-:Y:S02]  /*7550*/  F2FP.F16.F32.PACK_AB R6, R30, R39 ;  /* 0x000000271e06723e */ /* 0x000fe400000000ff */
[----:B------:R-:W-:-:S05]  /*7560*/  F2FP.F16.F32.PACK_AB R5, R38, R5 ;  /* 0x000000052605723e */ /* 0x000fca00000000ff */
[----:B------:R0:W-:Y:S02]  /*7570*/  STS.128 [R3+0x8400], R4 ;  /* 0x0084000403007388 */ /* 0x0001e40000000c00 */
.L_x_1662:
[----:B------:R-:W-:Y:S05]  /*7580*/  BSYNC B2 ;  /* 0x0000000000027941 */ /* 0x000fea0003800000 */
.L_x_1661:
[----:B------:R-:W-:Y:S05]  /*7590*/  @P1 BRA `(.L_x_1660) ;  /* 0x0000000000a81947 */ /* 0x000fea0003800000 */
[----:B0-----:R-:W0:Y:S01]  /*75a0*/  LDS.128 R4, [R0] ;  /* 0x0000000000047984 */ /* 0x001e220000000c00 */
[----:B------:R-:W-:Y:S01]  /*75b0*/  SHF.R.U32.HI R31, RZ, 0x10, R25 ;  /* 0x00000010ff1f7819 */ /* 0x000fe20000011619 */
[----:B------:R-:W-:Y:S01]  /*75c0*/  HADD2.F32 R30, -RZ, R47.H1_H1 ;  /* 0x3000002fff1e7230 */ /* 0x000fe20000004100 */
[--C-:B------:R-:W-:Y:S01]  /*75d0*/  SHF.R.U32.HI R33, RZ, 0x10, R27.reuse ;  /* 0x00000010ff217819 */ /* 0x100fe2000001161b */
[----:B------:R-:W-:Y:S01]  /*75e0*/  HADD2.F32 R32, -RZ, R46.H1_H1 ;  /* 0x3000002eff207230 */ /* 0x000fe20000004100 */
[----:B------:R-:W-:Y:S01]  /*75f0*/  SHF.R.U64 R39, R26, 0x10, R27 ;  /* 0x000000101a277819 */ /* 0x000fe2000000121b */
[----:B------:R-:W-:Y:S01]  /*7600*/  HADD2.F32 R31, -RZ, R31.H0_H0 ;  /* 0x2000001fff1f7230 */ /* 0x000fe20000004100 */
[----:B------:R-:W-:Y:S01]  /*7610*/  SHF.R.U64 R41, R24, 0x10, R25 ;  /* 0x0000001018297819 */ /* 0x000fe20000001219 */
[----:B------:R-:W-:Y:S02]  /*7620*/  HADD2.F32 R33, -RZ, R33.H0_H0 ;  /* 0x20000021ff217230 */ /* 0x000fe40000004100 */
[----:B0-----:R-:W-:-:S02]  /*7630*/  HADD2.F32 R27, -RZ, R7.H1_H1 ;  /* 0x30000007ff1b7230 */ /* 0x001fc40000004100 */
[----:B------:R-:W-:Y:S02]  /*7640*/  HADD2.F32 R26, -RZ, R7.H0_H0 ;  /* 0x20000007ff1a7230 */ /* 0x000fe40000004100 */
[--C-:B------:R-:W-:Y:S02]  /*7650*/  HADD2.F32 R7, -RZ, R4.reuse.H0_H0 ;  /* 0x20000004ff077230 */ /* 0x100fe40000004100 */
[C---:B------:R-:W-:Y:S01]  /*7660*/  FMUL.FTZ R38, R27.reuse, R31 ;  /* 0x0000001f1b267220 */ /* 0x040fe20000410000 */
[----:B------:R-:W-:Y:S02]  /*7670*/  HADD2.F32 R4, -RZ, R4.H1_H1 ;  /* 0x30000004ff047230 */ /* 0x000fe40000004100 */
[-C--:B------:R-:W-:Y:S01]  /*7680*/  FMUL.FTZ R37, R27, R33.reuse ;  /* 0x000000211b257220 */ /* 0x080fe20000410000 */
[--C-:B------:R-:W-:Y:S02]  /*7690*/  HADD2.F32 R24, -RZ, R6.reuse.H0_H0 ;  /* 0x20000006ff187230 */ /* 0x100fe40000004100 */
[----:B------:R-:W-:Y:S01]  /*76a0*/  FFMA.FTZ R40, R26, R33, R38 ;  /* 0x000000211a287223 */ /* 0x000fe20000010026 */
[----:B------:R-:W-:-:S02]  /*76b0*/  HADD2.F32 R25, -RZ, R6.H1_H1 ;  /* 0x30000006ff197230 */ /* 0x000fc40000004100 */
[----:B------:R-:W-:Y:S01]  /*76c0*/  FMUL.FTZ R36, R4, R32 ;  /* 0x0000002004247220 */ /* 0x000fe20000410000 */
[----:B------:R-:W-:Y:S02]  /*76d0*/  HADD2.F32 R27, -RZ, R35.H1_H1 ;  /* 0x30000023ff1b7230 */ /* 0x000fe40000004100 */
[----:B------:R-:W-:Y:S01]  /*76e0*/  FFMA.FTZ R37, R26, R31, -R37 ;  /* 0x0000001f1a257223 */ /* 0x000fe20000010825 */
[----:B------:R-:W-:Y:S02]  /*76f0*/  HADD2.F32 R6, -RZ, R5.H0_H0 ;  /* 0x20000005ff067230 */ /* 0x000fe40000004100 */
[-C--:B------:R-:W-:Y:S01]  /*7700*/  FMUL.FTZ R38, R4, R30.reuse ;  /* 0x0000001e04267220 */ /* 0x080fe20000410000 */
[----:B------:R-:W-:Y:S02]  /*7710*/  HADD2.F32 R35, -RZ, R35.H0_H0 ;  /* 0x20000023ff237230 */ /* 0x000fe40000004100 */
[----:B------:R-:W-:Y:S01]  /*7720*/  FFMA.FTZ R36, R7, R30, -R36 ;  /* 0x0000001e07247223 */ /* 0x000fe20000010824 */
[----:B------:R-:W-:-:S02]  /*7730*/  HADD2.F32 R5, -RZ, R5.H1_H1 ;  /* 0x30000005ff057230 */ /* 0x000fc40000004100 */
[----:B------:R-:W-:Y:S01]  /*7740*/  FFMA.FTZ R31, R7, R32, R38 ;  /* 0x00000020071f7223 */ /* 0x000fe20000010026 */
[----:B------:R-:W-:Y:S02]  /*7750*/  HADD2.F32 R26, -RZ, R39.H0_H0 ;  /* 0x20000027ff1a7230 */ /* 0x000fe40000004100 */
[C---:B------:R-:W-:Y:S01]  /*7760*/  FMUL.FTZ R33, R25.reuse, R27 ;  /* 0x0000001b19217220 */ /* 0x040fe20000410000 */
[----:B------:R-:W-:Y:S02]  /*7770*/  HADD2.F32 R4, -RZ, R41.H0_H0 ;  /* 0x20000029ff047230 */ /* 0x000fe40000004100 */
[-C--:B------:R-:W-:Y:S01]  /*7780*/  FMUL.FTZ R30, R25, R35.reuse ;  /* 0x00000023191e7220 */ /* 0x080fe20000410000 */
[C---:B------:R-:W-:Y:S01]  /*7790*/  FMUL.FTZ R7, R5.reuse, R26 ;  /* 0x0000001a05077220 */ /* 0x040fe20000410000 */
[C---:B------:R-:W-:Y:S01]  /*77a0*/  FFMA.FTZ R33, R24.reuse, R35, -R33 ;  /* 0x0000002318217223 */ /* 0x040fe20000010821 */
[-C--:B------:R-:W-:Y:S01]  /*77b0*/  FMUL.FTZ R25, R5, R4.reuse ;  /* 0x0000000405197220 */ /* 0x080fe20000410000 */
[----:B------:R-:W-:Y:S01]  /*77c0*/  FFMA.FTZ R30, R24, R27, R30 ;  /* 0x0000001b181e7223 */ /* 0x000fe2000001001e */
[----:B------:R-:W-:Y:S01]  /*77d0*/  FFMA.FTZ R5, R6, R4, -R7 ;  /* 0x0000000406057223 */ /* 0x000fe20000010807 */
[----:B------:R-:W-:Y:S01]  /*77e0*/  F2FP.F16.F32.PACK_AB R7, R40, R37 ;  /* 0x000000252807723e */ /* 0x000fe200000000ff */
[----:B------:R-:W-:Y:S01]  /*77f0*/  FFMA.FTZ R26, R6, R26, R25 ;  /* 0x0000001a061a7223 */ /* 0x000fe20000010019 */
[----:B------:R-:W-:-:S02]  /*7800*/  F2FP.F16.F32.PACK_AB R4, R31, R36 ;  /* 0x000000241f04723e */ /* 0x000fc400000000ff */
[----:B------:R-:W-:Y:S02]  /*7810*/  F2FP.F16.F32.PACK_AB R6, R30, R33 ;  /* 0x000000211e06723e */ /* 0x000fe400000000ff */
[----:B------:R-:W-:-:S05]  /*7820*/  F2FP.F16.F32.PACK_AB R5, R26, R5 ;  /* 0x000000051a05723e */ /* 0x000fca00000000ff */
[----:B------:R1:W-:Y:S02]  /*7830*/  STS.128 [R0], R4 ;  /* 0x0000000400007388 */ /* 0x0003e40000000c00 */
.L_x_1660:
[----:B------:R-:W-:Y:S05]  /*7840*/  BSYNC B1 ;  /* 0x0000000000017941 */ /* 0x000fea0003800000 */
.L_x_1659:
[----:B01----:R-:W-:-:S05]  /*7850*/  VIADD R4, R157, 0x60 ;  /* 0x000000609d047836 */ /* 0x003fca0000000000 */
[----:B------:R-:W-:-:S13]  /*7860*/  ISETP.GE.AND P0, PT, R4, R34, PT ;  /* 0x000000220400720c */ /* 0x000fda0003f06270 */
[----:B------:R-:W-:Y:S05]  /*7870*/  @P0 BRA `(.L_x_1663) ;  /* 0x0000001800ac0947 */ /* 0x000fea0003800000 */
[----:B------:R-:W2:Y:S01]  /*7880*/  LDL R4, [R1+0xc] ;  /* 0x00000c0001047983 */ /* 0x000ea20000100800 */
[----:B------:R-:W0:Y:S01]  /*7890*/  LDC R5, c[0x0][0x3f4] ;  /* 0x0000fd00ff057b82 */ /* 0x000e220000000800 */
[----:B------:R-:W-:Y:S01]  /*78a0*/  BSSY B1, `(.L_x_1664) ;  /* 0x000002e000017945 */ /* 0x000fe20003800000 */
[-C--:B0-----:R-:W-:Y:S02]  /*78b0*/  ISETP.GE.AND P0, PT, R152, R5.reuse, PT ;  /* 0x000000059800720c */ /* 0x081fe40003f06270 */
[----:B--2---:R-:W-:-:S11]  /*78c0*/  ISETP.GE.AND P1, PT, R4, R5, PT ;  /* 0x000000050400720c */ /* 0x004fd60003f26270 */
[----:B------:R-:W-:Y:S05]  /*78d0*/  @P0 BRA `(.L_x_1665) ;  /* 0x0000000000a80947 */ /* 0x000fea0003800000 */
[----:B------:R-:W0:Y:S01]  /*78e0*/  LDS.128 R4, [R3+0xb400] ;  /* 0x00b4000003047984 */ /* 0x000e220000000c00 */
[----:B------:R-:W-:Y:S01]  /*78f0*/  SHF.R.U32.HI R25, RZ, 0x10, R13 ;  /* 0x00000010ff197819 */ /* 0x000fe2000001160d */
[--C-:B------:R-:W-:Y:S01]  /*7900*/  HADD2.F32 R24, -RZ, R48.reuse.H1_H1 ;  /* 0x30000030ff187230 */ /* 0x100fe20000004100 */
[--C-:B------:R-:W-:Y:S01]  /*7910*/  SHF.R.U32.HI R27, RZ, 0x10, R21.reuse ;  /* 0x00000010ff1b7819 */ /* 0x100fe20000011615 */
[----:B------:R-:W-:Y:S01]  /*7920*/  HADD2.F32 R26, -RZ, R48.H0_H0 ;  /* 0x20000030ff1a7230 */ /* 0x000fe20000004100 */
        /* <DEDUP_REMOVED lines=14> */
[----:B------:R-:W-:Y:S02]  /*7a10*/  HADD2.F32 R21, -RZ, R29.H0_H0 ;  /* 0x2000001dff157230 */ /* 0x000fe40000004100 */
[----:B------:R-:W-:Y:S01]  /*7a20*/  FFMA.FTZ R31, R20, R25, -R31 ;  /* 0x00000019141f7223 */ /* 0x000fe2000001081f */
[----:B------:R-:W-:Y:S02]  /*7a30*/  HADD2.F32 R6, -RZ, R5.H0_H0 ;  /* 0x20000005ff067230 */ /* 0x000fe40000004100 */
[-C--:B------:R-:W-:Y:S01]  /*7a40*/  FMUL.FTZ R32, R4, R24.reuse ;  /* 0x0000001804207220 */ /* 0x080fe20000410000 */
[----:B------:R-:W-:Y:S02]  /*7a50*/  HADD2.F32 R29, -RZ, R29.H1_H1 ;  /* 0x3000001dff1d7230 */ /* 0x000fe40000004100 */
        /* <DEDUP_REMOVED lines=17> */
[----:B------:R0:W-:Y:S02]  /*7b70*/  STS.128 [R3+0xb400], R4 ;  /* 0x00b4000403007388 */ /* 0x0001e40000000c00 */
.L_x_1665:
[----:B------:R-:W-:Y:S05]  /*7b80*/  BSYNC B1 ;  /* 0x0000000000017941 */ /* 0x000fea0003800000 */
.L_x_1664:
[----:B------:R-:W-:Y:S05]  /*7b90*/  @P1 BRA `(.L_x_1663) ;  /* 0x0000001400e41947 */ /* 0x000fea0003800000 */
[----:B0-----:R-:W0:Y:S01]  /*7ba0*/  LDS.128 R4, [R0+0x3000] ;  /* 0x0030000000047984 */ /* 0x001e220000000c00 */
[----:B------:R-:W-:Y:S01]  /*7bb0*/  SHF.R.U32.HI R20, RZ, 0x10, R11 ;  /* 0x00000010ff147819 */ /* 0x000fe2000001160b */
[--C-:B------:R-:W-:Y:S01]  /*7bc0*/  HADD2.F32 R13, -RZ, R14.reuse.H0_H0 ;  /* 0x2000000eff0d7230 */ /* 0x100fe20000004100 */
[----:B------:R-:W-:Y:S01]  /*7bd0*/  SHF.R.U32.HI R12, RZ, 0x10, R9 ;  /* 0x00000010ff0c7819 */ /* 0x000fe20000011609 */
[----:B------:R-:W-:Y:S01]  /*7be0*/  HADD2.F32 R14, -RZ, R14.H1_H1 ;  /* 0x3000000eff0e7230 */ /* 0x000fe20000004100 */
[----:B------:R-:W-:Y:S01]  /*7bf0*/  SHF.R.U64 R25, R10, 0x10, R11 ;  /* 0x000000100a197819 */ /* 0x000fe2000000120b */
[----:B------:R-:W-:Y:S01]  /*7c00*/  HADD2.F32 R20, -RZ, R20.H0_H0 ;  /* 0x20000014ff147230 */ /* 0x000fe20000004100 */
[----:B------:R-:W-:Y:S01]  /*7c10*/  SHF.R.U64 R26, R8, 0x10, R9 ;  /* 0x00000010081a7819 */ /* 0x000fe20000001209 */
[----:B------:R-:W-:Y:S02]  /*7c20*/  HADD2.F32 R12, -RZ, R12.H0_H0 ;  /* 0x2000000cff0c7230 */ /* 0x000fe40000004100 */
[----:B------:R-:W-:-:S02]  /*7c30*/  HADD2.F32 R11, -RZ, R15.H0_H0 ;  /* 0x2000000fff0b7230 */ /* 0x000fc40000004100 */
[----:B------:R-:W-:Y:S02]  /*7c40*/  HADD2.F32 R15, -RZ, R15.H1_H1 ;  /* 0x3000000fff0f7230 */ /* 0x000fe40000004100 */
[--C-:B0-----:R-:W-:Y:S02]  /*7c50*/  HADD2.F32 R10, -RZ, R7.reuse.H1_H1 ;  /* 0x30000007ff0a7230 */ /* 0x101fe40000004100 */
[--C-:B------:R-:W-:Y:S02]  /*7c60*/  HADD2.F32 R3, -RZ, R4.reuse.H0_H0 ;  /* 0x20000004ff037230 */ /* 0x100fe40000004100 */
[----:B------:R-:W-:Y:S02]  /*7c70*/  HADD2.F32 R9, -RZ, R7.H0_H0 ;  /* 0x20000007ff097230 */ /* 0x000fe40000004100 */
[C---:B------:R-:W-:Y:S01]  /*7c80*/  FMUL.FTZ R24, R10.reuse, R20 ;  /* 0x000000140a187220 */ /* 0x040fe20000410000 */
[----:B------:R-:W-:Y:S02]  /*7c90*/  HADD2.F32 R4, -RZ, R4.H1_H1 ;  /* 0x30000004ff047230 */ /* 0x000fe40000004100 */
[----:B------:R-:W-:Y:S01]  /*7ca0*/  FMUL.FTZ R21, R10, R12 ;  /* 0x0000000c0a157220 */ /* 0x000fe20000410000 */
[----:B------:R-:W-:-:S02]  /*7cb0*/  HADD2.F32 R7, -RZ, R6.H0_H0 ;  /* 0x20000006ff077230 */ /* 0x000fc40000004100 */
[C---:B------:R-:W-:Y:S01]  /*7cc0*/  FFMA.FTZ R24, R9.reuse, R12, -R24 ;  /* 0x0000000c09187223 */ /* 0x040fe20000010818 */
[----:B------:R-:W-:Y:S02]  /*7cd0*/  HADD2.F32 R8, -RZ, R6.H1_H1 ;  /* 0x30000006ff087230 */ /* 0x000fe40000004100 */
[C---:B------:R-:W-:Y:S01]  /*7ce0*/  FMUL.FTZ R10, R4.reuse, R13 ;  /* 0x0000000d040a7220 */ /* 0x040fe20000410000 */
[--C-:B------:R-:W-:Y:S02]  /*7cf0*/  HADD2.F32 R6, -RZ, R5.reuse.H0_H0 ;  /* 0x20000005ff067230 */ /* 0x100fe40000004100 */
[----:B------:R-:W-:Y:S01]  /*7d00*/  FFMA.FTZ R21, R9, R20, R21 ;  /* 0x0000001409157223 */ /* 0x000fe20000010015 */
[-C--:B------:R-:W-:Y:S01]  /*7d10*/  FMUL.FTZ R12, R4, R11.reuse ;  /* 0x0000000b040c7220 */ /* 0x080fe20000410000 */
[----:B------:R-:W-:Y:S02]  /*7d20*/  HADD2.F32 R5, -RZ, R5.H1_H1 ;  /* 0x30000005ff057230 */ /* 0x000fe40000004100 */
[----:B------:R-:W-:Y:S01]  /*7d30*/  FFMA.FTZ R10, R3, R11, -R10 ;  /* 0x0000000b030a7223 */ /* 0x000fe2000001080a */
[----:B------:R-:W-:-:S02]  /*7d40*/  HADD2.F32 R9, -RZ, R25.H0_H0 ;  /* 0x20000019ff097230 */ /* 0x000fc40000004100 */
[----:B------:R-:W-:Y:S01]  /*7d50*/  FFMA.FTZ R3, R3, R13, R12 ;  /* 0x0000000d03037223 */ /* 0x000fe2000001000c */
[----:B------:R-:W-:Y:S02]  /*7d60*/  HADD2.F32 R4, -RZ, R26.H0_H0 ;  /* 0x2000001aff047230 */ /* 0x000fe40000004100 */
[C---:B------:R-:W-:Y:S01]  /*7d70*/  FMUL.FTZ R12, R8.reuse, R14 ;  /* 0x0000000e080c7220 */ /* 0x040fe20000410000 */
[----:B------:R-:W-:Y:S01]  /*7d80*/  FMUL.FTZ R13, R8, R15 ;  /* 0x0000000f080d7220 */ /* 0x000fe20000410000 */
[C---:B------:R-:W-:Y:S01]  /*7d90*/  FMUL.FTZ R11, R5.reuse, R9 ;  /* 0x00000009050b7220 */ /* 0x040fe20000410000 */
[----:B------:R-:W-:Y:S01]  /*7da0*/  FMUL.FTZ R8, R5, R4 ;  /* 0x0000000405087220 */ /* 0x000fe20000410000 */
[C---:B------:R-:W-:Y:S01]  /*7db0*/  FFMA.FTZ R12, R7.reuse, R15, -R12 ;  /* 0x0000000f070c7223 */ /* 0x040fe2000001080c */
[----:B------:R-:W-:Y:S01]  /*7dc0*/  FFMA.FTZ R13, R7, R14, R13 ;  /* 0x0000000e070d7223 */ /* 0x000fe2000001000d */
[C---:B------:R-:W-:Y:S01]  /*7dd0*/  FFMA.FTZ R5, R6.reuse, R4, -R11 ;  /* 0x0000000406057223 */ /* 0x040fe2000001080b */
[----:B------:R-:W-:Y:S01]  /*7de0*/  FFMA.FTZ R8, R6, R9, R8 ;  /* 0x0000000906087223 */ /* 0x000fe20000010008 */
[----:B------:R-:W-:-:S02]  /*7df0*/  F2FP.F16.F32.PACK_AB R7, R21, R24 ;  /* 0x000000181507723e */ /* 0x000fc400000000ff */
[----:B------:R-:W-:Y:S02]  /*7e00*/  F2FP.F16.F32.PACK_AB R6, R13, R12 ;  /* 0x0000000c0d06723e */ /* 0x000fe400000000ff */
[----:B------:R-:W-:Y:S02]  /*7e10*/  F2FP.F16.F32.PACK_AB R4, R3, R10 ;  /* 0x0000000a0304723e */ /* 0x000fe400000000ff */
[----:B------:R-:W-:-:S05]  /*7e20*/  F2FP.F16.F32.PACK_AB R5, R8, R5 ;  /* 0x000000050805723e */ /* 0x000fca00000000ff */
[----:B------:R1:W-:Y:S01]  /*7e30*/  STS.128 [R0+0x3000], R4 ;  /* 0x0030000400007388 */ /* 0x0003e20000000c00 */
[----:B------:R-:W-:Y:S05]  /*7e40*/  BRA `(.L_x_1663) ;  /* 0x0000001400387947 */ /* 0x000fea0003800000 */
.L_x_1650:
[----:B------:R-:W0:Y:S01]  /*7e50*/  S2R R0, SR_TID.X ;  /* 0x0000000000007919 */ /* 0x000e220000002100 */
[----:B------:R-:W3:Y:S01]  /*7e60*/  LDC R32, c[0x0][0x448] ;  /* 0x00011200ff207b82 */ /* 0x000ee20000000800 */
[----:B------:R-:W-:Y:S01]  /*7e70*/  ULDC.64 UR4, c[0x0][0x3f8] ;  /* 0x0000fe0000047ab9 */ /* 0x000fe20000000a00 */
[----:B------:R-:W-:Y:S01]  /*7e80*/  ULDC.64 UR6, c[0x0][0x408] ;  /* 0x0001020000067ab9 */ /* 0x000fe20000000a00 */
[----:B------:R-:W-:Y:S02]  /*7e90*/  IMAD.MOV.U32 R4, RZ, RZ, R26 ;  /* 0x000000ffff047224 */ /* 0x000fe400078e001a */
[----:B------:R-:W-:Y:S02]  /*7ea0*/  IMAD.MOV.U32 R6, RZ, RZ, R24 ;  /* 0x000000ffff067224 */ /* 0x000fe400078e0018 */
[----:B------:R-:W-:Y:S01]  /*7eb0*/  IMAD.MOV.U32 R7, RZ, RZ, R33 ;  /* 0x000000ffff077224 */ /* 0x000fe200078e0021 */
[----:B---3--:R-:W-:Y:S01]  /*7ec0*/  ISETP.NE.AND P0, PT, R32, 0x1, PT ;  /* 0x000000012000780c */ /* 0x008fe20003f05270 */
[----:B0-----:R-:W-:-:S05]  /*7ed0*/  VIADD R0, R0, 0xffffff80 ;  /* 0xffffff8000007836 */ /* 0x001fca0000000000 */
[----:B------:R-:W-:-:S07]  /*7ee0*/  SHF.R.S32.HI R3, RZ, 0x1f, R0 ;  /* 0x0000001fff037819 */ /* 0x000fce0000011400 */
[----:B------:R-:W0:Y:S01]  /*7ef0*/  @P0 LDC R5, c[0x0][0x450] ;  /* 0x00011400ff050b82 */ /* 0x000e220000000800 */
[----:B------:R-:W-:-:S04]  /*7f00*/  LEA.HI R3, R3, R0, RZ, 0x2 ;  /* 0x0000000003037211 */ /* 0x000fc800078f10ff */
[----:B------:R-:W-:-:S05]  /*7f10*/  LOP3.LUT R3, R3, 0xfffffffc, RZ, 0xc0, !PT ;  /* 0xfffffffc03037812 */ /* 0x000fca00078ec0ff */
[----:B------:R-:W-:Y:S02]  /*7f20*/  IMAD.IADD R3, R0, 0x1, -R3 ;  /* 0x0000000100037824 */ /* 0x000fe400078e0a03 */
[----:B------:R-:W3:Y:S02]  /*7f30*/  @P0 LDC R0, c[0x0][0x44c] ;  /* 0x00011300ff000b82 */ /* 0x000ee40000000800 */
[----:B------:R-:W-:-:S04]  /*7f40*/  IMAD R3, R3, 0x60, R39 ;  /* 0x0000006003037824 */ /* 0x000fc800078e0227 */
[----:B---3--:R-:W-:-:S05]  /*7f50*/  @P0 IMAD.HI.U32 R0, R3, R0, RZ ;  /* 0x0000000003000227 */ /* 0x008fca00078e00ff */
[----:B0-----:R-:W-:Y:S01]  /*7f60*/  @P0 SHF.R.U32.HI R3, RZ, R5, R0 ;  /* 0x00000005ff030219 */ /* 0x001fe20000011600 */
[----:B------:R-:W-:-:S03]  /*7f70*/  IMAD.MOV.U32 R5, RZ, RZ, R31 ;  /* 0x000000ffff057224 */ /* 0x000fc600078e001f */
        /* <DEDUP_REMOVED lines=17> */
[----:B------:R-:W0:Y:S01]  /*8090*/  LDC R41, c[0x0][0x3f4] ;  /* 0x0000fd00ff297b82 */ /* 0x000e220000000800 */
[----:B------:R-:W3:Y:S01]  /*80a0*/  SHFL.IDX PT, R3, R25, RZ, 0x1c1f ;  /* 0x001c1fff19037589 */ /* 0x000ee200000e0000 */
[----:B------:R-:W-:-:S03]  /*80b0*/  IMAD R32, R155, R32, RZ ;  /* 0x000000209b207224 */ /* 0x000fc600078e02ff */
[----:B------:R-:W4:Y:S04]  /*80c0*/  SHFL.IDX PT, R0, R26, RZ, 0x1c1f ;  /* 0x001c1fff1a007589 */ /* 0x000f2800000e0000 */
[----:B-1----:R-:W1:Y:S04]  /*80d0*/  SHFL.IDX PT, R14, R27, RZ, 0x1c1f ;  /* 0x001c1fff1b0e7589 */ /* 0x002e6800000e0000 */
[----:B------:R-:W5:Y:S01]  /*80e0*/  SHFL.IDX PT, R4, R24, RZ, 0x1c1f ;  /* 0x001c1fff18047589 */ /* 0x000f6200000e0000 */
[----:B0-----:R-:W-:-:S04]  /*80f0*/  ISETP.GE.AND P0, PT, R16, R41, PT ;  /* 0x000000291000720c */ /* 0x001fc80003f06270 */
[----:B------:R-:W-:-:S13]  /*8100*/  ISETP.GE.OR P1, PT, R39, R32, P0 ;  /* 0x000000202700720c */ /* 0x000fda0000726670 */
[C---:B------:R-:W-:Y:S01]  /*8110*/  @!P1 IMAD.SHL.U32 R5, R16.reuse, 0x2, RZ ;  /* 0x0000000210059824 */ /* 0x040fe200078e00ff */
[----:B------:R-:W-:-:S04]  /*8120*/  @!P1 SHF.L.U64.HI R21, R16, 0x1, R17 ;  /* 0x0000000110159819 */ /* 0x000fc80000010211 */
[----:B---3--:R-:W-:-:S05]  /*8130*/  @!P1 IADD3 R6, P2, R3, R5, RZ ;  /* 0x0000000503069210 */ /* 0x008fca0007f5e0ff */
[----:B----4-:R-:W-:-:S05]  /*8140*/  @!P1 IMAD.X R7, R0, 0x1, R21, P2 ;  /* 0x0000000100079824 */ /* 0x010fca00010e0615 */
[----:B------:R-:W3:Y:S01]  /*8150*/  @!P1 LD.E.128 R8, desc[UR42][R6.64] ;  /* 0x0000002a06089980 */ /* 0x000ee2000c101d00 */
[----:B-1----:R-:W-:-:S05]  /*8160*/  @!P1 IADD3 R14, P2, R14, R5, RZ ;  /* 0x000000050e0e9210 */ /* 0x002fca0007f5e0ff */
[----:B-----5:R-:W-:-:S04]  /*8170*/  @!P1 IMAD.X R3, R4, 0x1, R21, P2 ;  /* 0x0000000104039824 */ /* 0x020fc800010e0615 */
[----:B------:R-:W-:-:S05]  /*8180*/  @!P1 IMAD.MOV.U32 R15, RZ, RZ, R3 ;  /* 0x000000ffff0f9224 */ /* 0x000fca00078e0003 */
[----:B------:R0:W4:Y:S01]  /*8190*/  @!P1 LD.E.128 R4, desc[UR42][R14.64] ;  /* 0x0000002a0e049980 */ /* 0x000122000c101d00 */
[----:B------:R-:W-:Y:S02]  /*81a0*/  CS2R R34, SRZ ;  /* 0x0000000000227805 */ /* 0x000fe4000001ff00 */
[----:B------:R-:W-:Y:S02]  /*81b0*/  CS2R R30, SRZ ;  /* 0x00000000001e7805 */ /* 0x000fe4000001ff00 */
[----:B------:R-:W-:Y:S01]  /*81c0*/  CS2R R20, SRZ ;  /* 0x0000000000147805 */ /* 0x000fe2000001ff00 */
[----:B------:R-:W1:Y:S01]  /*81d0*/  SHFL.IDX PT, R24, R24, 0x1, 0x1c1f ;  /* 0x003c1f0018187f89 */ /* 0x000e6200000e0000 */
[----:B------:R-:W-:-:S03]  /*81e0*/  CS2R R36, SRZ ;  /* 0x0000000000247805 */ /* 0x000fc6000001ff00 */
[----:B0-----:R0:W0:Y:S01]  /*81f0*/  SHFL.IDX PT, R14, R27, 0x1, 0x1c1f ;  /* 0x003c1f001b0e7f89 */ /* 0x00102200000e0000 */
[----:B---3--:R-:W-:Y:S02]  /*8200*/  @!P1 IMAD.MOV.U32 R34, RZ, RZ, R8 ;  /* 0x000000ffff229224 */ /* 0x008fe400078e0008 */
[----:B------:R-:W-:Y:S02]  /*8210*/  @!P1 IMAD.MOV.U32 R35, RZ, RZ, R9 ;  /* 0x000000ffff239224 */ /* 0x000fe400078e0009 */
[----:B------:R-:W-:Y:S01]  /*8220*/  @!P1 IMAD.MOV.U32 R36, RZ, RZ, R10 ;  /* 0x000000ffff249224 */ /* 0x000fe200078e000a */
[----:B------:R-:W-:Y:S01]  /*8230*/  MOV R0, R34 ;  /* 0x0000002200007202 */ /* 0x000fe20000000f00 */
[----:B------:R-:W-:Y:S02]  /*8240*/  IMAD.MOV.U32 R3, RZ, RZ, R35 ;  /* 0x000000ffff037224 */ /* 0x000fe400078e0023 */
[----:B------:R-:W-:Y:S01]  /*8250*/  @!P1 IMAD.MOV.U32 R37, RZ, RZ, R11 ;  /* 0x000000ffff259224 */ /* 0x000fe200078e000b */
[----:B------:R-:W-:Y:S01]  /*8260*/  PRMT R42, R0, 0x7610, R42 ;  /* 0x00007610002a7816 */ /* 0x000fe2000000002a */
[----:B------:R-:W-:Y:S01]  /*8270*/  IMAD.MOV.U32 R8, RZ, RZ, R36 ;  /* 0x000000ffff087224 */ /* 0x000fe200078e0024 */
[----:B------:R-:W-:Y:S01]  /*8280*/  PRMT R43, R3, 0x7610, R43 ;  /* 0x00007610032b7816 */ /* 0x000fe2000000002b */
[----:B------:R3:W0:Y:S01]  /*8290*/  SHFL.IDX PT, R0, R26, 0x1, 0x1c1f ;  /* 0x003c1f001a007f89 */ /* 0x00062200000e0000 */
[----:B------:R-:W-:-:S02]  /*82a0*/  IMAD.MOV.U32 R9, RZ, RZ, R37 ;  /* 0x000000ffff097224 */ /* 0x000fc400078e0025 */
[----:B----4-:R-:W-:Y:S01]  /*82b0*/  @!P1 IMAD.MOV.U32 R30, RZ, RZ, R4 ;  /* 0x000000ffff1e9224 */ /* 0x010fe200078e0004 */
[----:B------:R3:W4:Y:S01]  /*82c0*/  SHFL.IDX PT, R3, R25, 0x1, 0x1c1f ;  /* 0x003c1f0019037f89 */ /* 0x00072200000e0000 */
[----:B------:R-:W-:Y:S01]  /*82d0*/  @!P1 IMAD.MOV.U32 R31, RZ, RZ, R5 ;  /* 0x000000ffff1f9224 */ /* 0x000fe200078e0005 */
[----:B------:R-:W-:Y:S01]  /*82e0*/  PRMT R33, R8, 0x5410, R9 ;  /* 0x0000541008217816 */ /* 0x000fe20000000009 */
[----:B------:R-:W-:Y:S02]  /*82f0*/  @!P1 IMAD.MOV.U32 R20, RZ, RZ, R6 ;  /* 0x000000ffff149224 */ /* 0x000fe400078e0006 */
[----:B------:R-:W-:Y:S02]  /*8300*/  @!P1 IMAD.MOV.U32 R21, RZ, RZ, R7 ;  /* 0x000000ffff159224 */ /* 0x000fe400078e0007 */
[----:B------:R-:W-:Y:S02]  /*8310*/  IMAD.MOV.U32 R4, RZ, RZ, R30 ;  /* 0x000000ffff047224 */ /* 0x000fe400078e001e */
[----:B------:R-:W-:-:S02]  /*8320*/  IMAD.MOV.U32 R5, RZ, RZ, R31 ;  /* 0x000000ffff057224 */ /* 0x000fc400078e001f */
[----:B------:R-:W-:Y:S02]  /*8330*/  IMAD.MOV.U32 R6, RZ, RZ, R20 ;  /* 0x000000ffff067224 */ /* 0x000fe400078e0014 */
[----:B------:R-:W-:Y:S01]  /*8340*/  IMAD.MOV.U32 R7, RZ, RZ, R21 ;  /* 0x000000ffff077224 */ /* 0x000fe200078e0015 */
[----:B------:R-:W-:Y:S02]  /*8350*/  PRMT R45, R5, 0x7610, R45 ;  /* 0x00007610052d7816 */ /* 0x000fe4000000002d */
[----:B------:R-:W-:Y:S02]  /*8360*/  PRMT R56, R4, 0x5410, R6 ;  /* 0x0000541004387816 */ /* 0x000fe40000000006 */
[----:B------:R-:W-:Y:S02]  /*8370*/  CS2R R4, SRZ ;  /* 0x0000000000047805 */ /* 0x000fe4000001ff00 */
[----:B01-3--:R-:W-:-:S07]  /*8380*/  PRMT R42, R42, 0x5410, R7 ;  /* 0x000054102a2a7816 */ /* 0x00bfce0000000007 */
.L_x_1946:
[----:B------:R-:W-:Y:S01]  /*8390*/  VIADD R39, R39, 0x60 ;  /* 0x0000006027277836 */ /* 0x000fe20000000000 */
[----:B------:R-:W-:Y:S01]  /*83a0*/  BSSY B1, `(.L_x_1667) ;  /* 0x0000012000017945 */ /* 0x000fe20003800000 */
[----:B------:R-:W-:Y:S02]  /*83b0*/  CS2R R6, SRZ ;  /* 0x0000000000067805 */ /* 0x000fe4000001ff00 */
[----:B------:R-:W-:Y:S02]  /*83c0*/  CS2R R8, SRZ ;  /* 0x0000000000087805 */ /* 0x000fe4000001ff00 */
[----:B------:R-:W-:Y:S02]  /*83d0*/  CS2R R10, SRZ ;  /* 0x00000000000a7805 */ /* 0x000fe4000001ff00 */
[----:B------:R-:W-:-:S13]  /*83e0*/  ISETP.GE.AND P1, PT, R39, R32, PT ;  /* 0x000000202700720c */ /* 0x000fda0003f26270 */
[----:B------:R-:W-:Y:S05]  /*83f0*/  @P1 BRA `(.L_x_1668) ;  /* 0x0000000000301947 */ /* 0x000fea0003800000 */
[----:B------:R-:W-:Y:S02]  /*8400*/  CS2R R6, SRZ ;  /* 0x0000000000067805 */ /* 0x000fe4000001ff00 */
[----:B------:R-:W-:Y:S02]  /*8410*/  CS2R R8, SRZ ;  /* 0x0000000000087805 */ /* 0x000fe4000001ff00 */
[----:B------:R-:W-:Y:S01]  /*8420*/  CS2R R10, SRZ ;  /* 0x00000000000a7805 */ /* 0x000fe2000001ff00 */
[----:B------:R-:W-:Y:S06]  /*8430*/  @P0 BRA `(.L_x_1668) ;  /* 0x0000000000200947 */ /* 0x000fec0003800000 */
[C---:B------:R-:W-:Y:S01]  /*8440*/  IMAD.SHL.U32 R4, R16.reuse, 0x2, RZ ;  /* 0x0000000210047824 */ /* 0x040fe200078e00ff */
[----:B------:R-:W-:-:S04]  /*8450*/  SHF.L.U64.HI R5, R16, 0x1, R17 ;  /* 0x0000000110057819 */ /* 0x000fc80000010211 */
[-C--:B----4-:R-:W-:Y:S02]  /*8460*/  IADD3 R8, P1, R3, R4.reuse, RZ ;  /* 0x0000000403087210 */ /* 0x090fe40007f3e0ff */
[----:B------:R-:W-:-:S03]  /*8470*/  IADD3 R4, P2, R14, R4, RZ ;  /* 0x000000040e047210 */ /* 0x000fc60007f5e0ff */
[--C-:B------:R-:W-:Y:S02]  /*8480*/  IMAD.X R9, R0, 0x1, R5.reuse, P1 ;  /* 0x0000000100097824 */ /* 0x100fe400008e0605 */
[----:B------:R-:W-:-:S04]  /*8490*/  IMAD.X R5, R24, 0x1, R5, P2 ;  /* 0x0000000118057824 */ /* 0x000fc800010e0605 */
[----:B------:R-:W5:Y:S04]  /*84a0*/  LD.E.128 R8, desc[UR42][R8.64] ;  /* 0x0000002a08087980 */ /* 0x000f68000c101d00 */
[----:B------:R-:W5:Y:S02]  /*84b0*/  LD.E.128 R4, desc[UR42][R4.64] ;  /* 0x0000002a04047980 */ /* 0x000f64000c101d00 */
.L_x_1668:
[----:B------:R-:W-:Y:S05]  /*84c0*/  BSYNC B1 ;  /* 0x0000000000017941 */ /* 0x000fea0003800000 */
.L_x_1667:
[----:B------:R-:W-:Y:S01]  /*84d0*/  ULEA.HI UR4, UR36, UR36, URZ, 0x1 ;  /* 0x0000002424047291 */ /* 0x000fe2000f8f083f */
[----:B------:R-:W-:Y:S01]  /*84e0*/  IMAD R29, R29, -0xc0, R32 ;  /* 0xffffff401d1d7824 */ /* 0x000fe200078e0220 */
[----:B------:R-:W-:Y:S01]  /*84f0*/  BSSY B1, `(.L_x_1669) ;  /* 0x0000017000017945 */ /* 0x000fe20003800000 */
[----:B------:R-:W-:Y:S01]  /*8500*/  VIADD R14, R157, 0x60 ;  /* 0x000000609d0e7836 */ /* 0x000fe20000000000 */
[----:B------:R-:W-:Y:S01]  /*8510*/  ULOP3.LUT UR4, UR4, 0xfffffffe, URZ, 0xc0, !UPT ;  /* 0xfffffffe04047892 */ /* 0x000fe2000f8ec03f */
[----:B-----5:R-:W-:Y:S01]  /*8520*/  IMAD.MOV.U32 R12, RZ, RZ, R4 ;  /* 0x000000ffff0c7224 */ /* 0x020fe200078e0004 */
[----:B------:R-:W-:Y:S01]  /*8530*/  VIMNMX R0, R29, 0xc0, PT ;  /* 0x000000c01d007848 */ /* 0x000fe20003fe0100 */
[----:B--2---:R-:W-:Y:S01]  /*8540*/  IMAD.MOV.U32 R13, RZ, RZ, R5 ;  /* 0x000000ffff0d7224 */ /* 0x004fe200078e0005 */
[----:B------:R-:W-:Y:S01]  /*8550*/  UIADD3 UR4, UR36, -UR4, URZ ;  /* 0x8000000424047290 */ /* 0x000fe2000fffe03f */
[----:B------:R-:W-:Y:S02]  /*8560*/  IADD3 R29, R16, R41, RZ ;  /* 0x00000029101d7210 */ /* 0x000fe40007ffe0ff */
[----:B------:R-:W-:-:S02]  /*8570*/  ISETP.GE.OR P2, PT, R157, R0, P0 ;  /* 0x000000009d00720c */ /* 0x000fc40000746670 */
[----:B------:R-:W-:Y:S01]  /*8580*/  ISETP.GE.OR P0, PT, R14, R0, P0 ;  /* 0x000000000e00720c */ /* 0x000fe20000706670 */
[----:B----4-:R-:W-:Y:S01]  /*8590*/  IMAD.U32 R3, RZ, RZ, UR4 ;  /* 0x00000004ff037e24 */ /* 0x010fe2000f8e00ff */
[----:B------:R-:W-:Y:S01]  /*85a0*/  PRMT R39, R39, 0x5410, R12 ;  /* 0x0000541027277816 */ /* 0x000fe2000000000c */
[----:B------:R-:W-:Y:S01]  /*85b0*/  IMAD.MOV.U32 R0, RZ, RZ, R6 ;  /* 0x000000ffff007224 */ /* 0x000fe200078e0006 */
[----:B------:R-:W-:Y:S01]  /*85c0*/  PRMT R40, R13, 0x7610, R40 ;  /* 0x000076100d287816 */ /* 0x000fe20000000028 */
[----:B------:R-:W-:Y:S01]  /*85d0*/  IMAD.MOV.U32 R12, RZ, RZ, R7 ;  /* 0x000000ffff0c7224 */ /* 0x000fe200078e0007 */
[----:B------:R-:W-:Y:S01]  /*85e0*/  SHF.L.U32 R3, R3, 0x1f, RZ ;  /* 0x0000001f03037819 */ /* 0x000fe200000006ff */
[----:B------:R-:W-:Y:S02]  /*85f0*/  IMAD.MOV.U32 R13, RZ, RZ, R8 ;  /* 0x000000ffff0d7224 */ /* 0x000fe400078e0008 */
[----:B------:R-:W-:Y:S01]  /*8600*/  IMAD.MOV.U32 R14, RZ, RZ, R9 ;  /* 0x000000ffff0e7224 */ /* 0x000fe200078e0009 */
[----:B------:R-:W0:Y:S01]  /*8610*/  SYNCS.PHASECHK.TRANS64.TRYWAIT P1, [R2+URZ+0x16800], R3 ;  /* 0x01680003020075a7 */ /* 0x000e22000802017f */
[----:B------:R-:W-:-:S02]  /*8620*/  PRMT R38, R12, 0x5410, R0 ;  /* 0x000054100c267816 */ /* 0x000fc40000000000 */
[----:B------:R-:W-:Y:S02]  /*8630*/  PRMT R39, R13, 0x7610, R39 ;  /* 0x000076100d277816 */ /* 0x000fe40000000027 */
[----:B------:R-:W-:Y:S01]  /*8640*/  PRMT R40, R40, 0x5410, R14 ;  /* 0x0000541028287816 */ /* 0x000fe2000000000e */
[----:B0-----:R-:W-:Y:S06]  /*8650*/  @!P1 BRA `(.L_x_1670) ;  /* 0x0000016c00409947 */ /* 0x001fec0003800000 */
.L_x_1947:
[----:B------:R-:W-:Y:S05]  /*8660*/  BSYNC B1 ;  /* 0x0000000000017941 */ /* 0x000fea0003800000 */
.L_x_1669:
[----:B------:R-:W-:Y:S01]  /*8670*/  BSSY B1, `(.L_x_1671) ;  /* 0x0000069000017945 */ /* 0x000fe20003800000 */
[----:B------:R-:W-:Y:S01]  /*8680*/  IMAD.MOV.U32 R0, RZ, RZ, R10 ;  /* 0x000000ffff007224 */ /* 0x000fe200078e000a */
[----:B------:R-:W-:Y:S01]  /*8690*/  LOP3.LUT R29, R29, 0x38, RZ, 0xc0, !PT ;  /* 0x000000381d1d7812 */ /* 0x000fe200078ec0ff */
[----:B0-----:R-:W-:Y:S01]  /*86a0*/  IMAD.MOV.U32 R3, RZ, RZ, R11 ;  /* 0x000000ffff037224 */ /* 0x001fe200078e000b */
[----:B------:R-:W-:Y:S06]  /*86b0*/  @P2 BRA `(.L_x_1672) ;  /* 0x0000000400902947 */ /* 0x000fec0003800000 */
[----:B------:R-:W2:Y:S01]  /*86c0*/  LDL R12, [R1+0x40] ;  /* 0x00004000010c7983 */ /* 0x000ea20000100800 */
[----:B------:R-:W0:Y:S02]  /*86d0*/  S2R R13, SR_TID.X ;  /* 0x00000000000d7919 */ /* 0x000e240000002100 */
[----:B0-----:R-:W-:-:S05]  /*86e0*/  VIADD R13, R13, 0xffffff80 ;  /* 0xffffff800d0d7836 */ /* 0x001fca0000000000 */
[----:B------:R-:W-:-:S04]  /*86f0*/  SHF.R.S32.HI R25, RZ, 0x1f, R13 ;  /* 0x0000001fff197819 */ /* 0x000fc8000001140d */
[----:B------:R-:W-:-:S04]  /*8700*/  LEA.HI R25, R25, R13, RZ, 0x5 ;  /* 0x0000000d19197211 */ /* 0x000fc800078f28ff */
[----:B------:R-:W-:Y:S01]  /*8710*/  SHF.R.S32.HI R25, RZ, 0x5, R25 ;  /* 0x00000005ff197819 */ /* 0x000fe20000011419 */
[----:B------:R-:W-:Y:S01]  /*8720*/  HADD2.F32 R45, -RZ, R45.H0_H0 ;  /* 0x2000002dff2d7230 */ /* 0x000fe20000004100 */
[----:B------:R-:W-:Y:S02]  /*8730*/  SHF.R.U64 R55, R34, 0x10, R35 ;  /* 0x0000001022377819 */ /* 0x000fe40000001223 */
[----:B------:R-:W-:Y:S01]  /*8740*/  SHF.R.U32.HI R44, RZ, 0x10, R31 ;  /* 0x00000010ff2c7819 */ /* 0x000fe2000001161f */
[----:B------:R-:W-:Y:S01]  /*8750*/  HADD2.F32 R43, -RZ, R43.H0_H0 ;  /* 0x2000002bff2b7230 */ /* 0x000fe20000004100 */
[----:B------:R-:W-:Y:S02]  /*8760*/  SHF.R.U64 R51, R20, 0x10, R21 ;  /* 0x0000001014337819 */ /* 0x000fe40000001215 */
[----:B------:R-:W-:Y:S01]  /*8770*/  SHF.R.U32.HI R46, RZ, 0x10, R35 ;  /* 0x00000010ff2e7819 */ /* 0x000fe20000011623 */
[----:B------:R-:W-:Y:S01]  /*8780*/  HADD2.F32 R44, -RZ, R44.H0_H0 ;  /* 0x2000002cff2c7230 */ /* 0x000fe20000004100 */
[----:B------:R-:W-:-:S02]  /*8790*/  SHF.R.U64 R54, R36, 0x10, R37 ;  /* 0x0000001024367819 */ /* 0x000fc40000001225 */
[----:B------:R-:W-:Y:S02]  /*87a0*/  SHF.R.U32.HI R50, RZ, 0x10, R21 ;  /* 0x00000010ff327819 */ /* 0x000fe40000011615 */
[----:B------:R-:W-:Y:S02]  /*87b0*/  SHF.R.U64 R53, R30, 0x10, R31 ;  /* 0x000000101e357819 */ /* 0x000fe4000000121f */
[----:B------:R-:W-:Y:S01]  /*87c0*/  SHF.R.U32.HI R52, RZ, 0x10, R37 ;  /* 0x00000010ff347819 */ /* 0x000fe20000011625 */
[----:B--2---:R-:W-:-:S05]  /*87d0*/  IMAD.SHL.U32 R12, R12, 0x40, RZ ;  /* 0x000000400c0c7824 */ /* 0x004fca00078e00ff */
[----:B------:R-:W-:-:S04]  /*87e0*/  LOP3.LUT R24, R12, 0x1c0, RZ, 0xc0, !PT ;  /* 0x000001c00c187812 */ /* 0x000fc800078ec0ff */
[----:B------:R-:W-:Y:S02]  /*87f0*/  SHF.R.U32.HI R15, RZ, 0x3, R24 ;  /* 0x00000003ff0f7819 */ /* 0x000fe40000011618 */
[----:B------:R-:W-:Y:S02]  /*8800*/  LOP3.LUT R12, R24, 0x38, R16, 0xf8, !PT ;  /* 0x00000038180c7812 */ /* 0x000fe400078ef810 */
[----:B------:R-:W-:Y:S02]  /*8810*/  LOP3.LUT R24, R15, R29, R24, 0x1e, !PT ;  /* 0x0000001d0f187212 */ /* 0x000fe400078e1e18 */
[----:B------:R-:W-:-:S03]  /*8820*/  LOP3.LUT R12, R12, R15, RZ, 0x3c, !PT ;  /* 0x0000000f0c0c7212 */ /* 0x000fc600078e3cff */
[C---:B------:R-:W-:Y:S02]  /*8830*/  IMAD R41, R25.reuse, 0x200, R24 ;  /* 0x0000020019297824 */ /* 0x040fe400078e0218 */
[----:B------:R-:W-:Y:S02]  /*8840*/  IMAD R13, R25, 0x200, R12 ;  /* 0x00000200190d7824 */ /* 0x000fe400078e020c */
[--C-:B------:R-:W-:Y:S02]  /*8850*/  IMAD R41, R41, 0x2, R2.reuse ;  /* 0x0000000229297824 */ /* 0x100fe400078e0202 */
[----:B------:R-:W-:-:S03]  /*8860*/  IMAD R32, R13, 0x2, R2 ;  /* 0x000000020d207824 */ /* 0x000fc600078e0202 */
[----:B------:R-:W0:Y:S04]  /*8870*/  LDS.128 R24, [R41+0x8400] ;  /* 0x0084000029187984 */ /* 0x000e280000000c00 */
[----:B------:R-:W1:Y:S01]  /*8880*/  LDS.128 R12, [R32+0x8400] ;  /* 0x00840000200c7984 */ /* 0x000e620000000c00 */
[--C-:B0-----:R-:W-:Y:S02]  /*8890*/  HADD2.F32 R34, -RZ, R25.reuse.H0_H0 ;  /* 0x20000019ff227230 */ /* 0x101fe40000004100 */
[----:B------:R-:W-:Y:S02]  /*88a0*/  HADD2.F32 R35, -RZ, R25.H1_H1 ;  /* 0x30000019ff237230 */ /* 0x000fe40000004100 */
[----:B-1----:R-:W-:Y:S02]  /*88b0*/  HADD2.F32 R20, -RZ, R13.H0_H0 ;  /* 0x2000000dff147230 */ /* 0x002fe40000004100 */
[C---:B------:R-:W-:Y:S01]  /*88c0*/  FMUL.FTZ R47, R34.reuse, R45 ;  /* 0x0000002d222f7220 */ /* 0x040fe20000410000 */
[----:B------:R-:W-:Y:S01]  /*88d0*/  FMUL.FTZ R49, R34, R43 ;  /* 0x0000002b22317220 */ /* 0x000fe20000410000 */
[----:B------:R-:W-:-:S02]  /*88e0*/  HADD2.F32 R34, -RZ, R46.H0_H0 ;  /* 0x2000002eff227230 */ /* 0x000fc40000004100 */
[C---:B------:R-:W-:Y:S01]  /*88f0*/  FFMA.FTZ R48, R20.reuse, R43, -R47 ;  /* 0x0000002b14307223 */ /* 0x040fe2000001082f */
[----:B------:R-:W-:Y:S02]  /*8900*/  HADD2.F32 R21, -RZ, R13.H1_H1 ;  /* 0x3000000dff157230 */ /* 0x000fe40000004100 */
[C---:B------:R-:W-:Y:S01]  /*8910*/  FMUL.FTZ R46, R35.reuse, R44 ;  /* 0x0000002c232e7220 */ /* 0x040fe20000410000 */
[----:B------:R-:W-:Y:S02]  /*8920*/  HADD2.F32 R36, -RZ, R27.H0_H0 ;  /* 0x2000001bff247230 */ /* 0x000fe40000004100 */
[----:B------:R-:W-:Y:S02]  /*8930*/  HADD2.F32 R47, -RZ, R42.H1_H1 ;  /* 0x3000002aff2f7230 */ /* 0x000fe40000004100 */
[----:B------:R-:W-:Y:S02]  /*8940*/  HADD2.F32 R43, -RZ, R33.H1_H1 ;  /* 0x30000021ff2b7230 */ /* 0x000fe40000004100 */
[----:B------:R-:W-:Y:S01]  /*8950*/  FFMA.FTZ R49, R20, R45, R49 ;  /* 0x0000002d14317223 */ /* 0x000fe20000010031 */
[----:B------:R-:W-:Y:S01]  /*8960*/  FMUL.FTZ R20, R35, R34 ;  /* 0x0000002223147220 */ /* 0x000fe20000410000 */
[----:B------:R-:W-:-:S02]  /*8970*/  HADD2.F32 R30, -RZ, R15.H0_H0 ;  /* 0x2000000fff1e7230 */ /* 0x000fc40000004100 */
[C---:B------:R-:W-:Y:S01]  /*8980*/  FFMA.FTZ R35, R21.reuse, R34, -R46 ;  /* 0x0000002215237223 */ /* 0x040fe2000001082e */
[C---:B------:R-:W-:Y:S01]  /*8990*/  FMUL.FTZ R45, R36.reuse, R47 ;  /* 0x0000002f242d7220 */ /* 0x040fe20000410000 */
[----:B------:R-:W-:Y:S02]  /*89a0*/  HADD2.F32 R37, -RZ, R27.H1_H1 ;  /* 0x3000001bff257230 */ /* 0x000fe40000004100 */
[-C--:B------:R-:W-:Y:S01]  /*89b0*/  FMUL.FTZ R36, R36, R43.reuse ;  /* 0x0000002b24247220 */ /* 0x080fe20000410000 */
[----:B------:R-:W-:Y:S02]  /*89c0*/  HADD2.F32 R46, -RZ, R50.H0_H0 ;  /* 0x20000032ff2e7230 */ /* 0x000fe40000004100 */
[----:B------:R-:W-:Y:S01]  /*89d0*/  FFMA.FTZ R44, R21, R44, R20 ;  /* 0x0000002c152c7223 */ /* 0x000fe20000010014 */
[----:B------:R-:W-:Y:S02]  /*89e0*/  HADD2.F32 R31, -RZ, R15.H1_H1 ;  /* 0x3000000fff1f7230 */ /* 0x000fe40000004100 */
[----:B------:R-:W-:Y:S01]  /*89f0*/  FFMA.FTZ R45, R30, R43, -R45 ;  /* 0x0000002b1e2d7223 */ /* 0x000fe2000001082d */
[----:B------:R-:W-:-:S02]  /*8a00*/  HADD2.F32 R20, -RZ, R52.H0_H0 ;  /* 0x20000034ff147230 */ /* 0x000fc40000004100 */
[----:B------:R-:W-:Y:S01]  /*8a10*/  FFMA.FTZ R47, R30, R47, R36 ;  /* 0x0000002f1e2f7223 */ /* 0x000fe20000010024 */
[----:B------:R-:W-:Y:S02]  /*8a20*/  HADD2.F32 R25, -RZ, R24.H0_H0 ;  /* 0x20000018ff197230 */ /* 0x000fe40000004100 */
[C---:B------:R-:W-:Y:S01]  /*8a30*/  FMUL.FTZ R34, R37.reuse, R46 ;  /* 0x0000002e25227220 */ /* 0x040fe20000410000 */
[----:B------:R-:W-:Y:S02]  /*8a40*/  HADD2.F32 R30, -RZ, R56.H0_H0 ;  /* 0x20000038ff1e7230 */ /* 0x000fe40000004100 */
[----:B------:R-:W-:Y:S02]  /*8a50*/  HADD2.F32 R42, -RZ, R42.H0_H0 ;  /* 0x2000002aff2a7230 */ /* 0x000fe40000004100 */
[-C--:B------:R-:W-:Y:S01]  /*8a60*/  FMUL.FTZ R52, R37, R20.reuse ;  /* 0x0000001425347220 */ /* 0x080fe20000410000 */
[----:B------:R-:W-:Y:S02]  /*8a70*/  HADD2.F32 R13, -RZ, R12.H0_H0 ;  /* 0x2000000cff0d7230 */ /* 0x000fe40000004100 */
[----:B------:R-:W-:Y:S01]  /*8a80*/  FFMA.FTZ R50, R31, R20, -R34 ;  /* 0x000000141f327223 */ /* 0x000fe20000010822 */
[----:B------:R-:W-:-:S02]  /*8a90*/  HADD2.F32 R27, -RZ, R26.H0_H0 ;  /* 0x2000001aff1b7230 */ /* 0x000fc40000004100 */
[C---:B------:R-:W-:Y:S01]  /*8aa0*/  FMUL.FTZ R36, R25.reuse, R30 ;  /* 0x0000001e19247220 */ /* 0x040fe20000410000 */
[----:B------:R-:W-:Y:S02]  /*8ab0*/  HADD2.F32 R34, -RZ, R56.H1_H1 ;  /* 0x30000038ff227230 */ /* 0x000fe40000004100 */
[----:B------:R-:W-:Y:S01]  /*8ac0*/  FMUL.FTZ R25, R25, R42 ;  /* 0x0000002a19197220 */ /* 0x000fe20000410000 */
[----:B------:R-:W-:Y:S02]  /*8ad0*/  HADD2.F32 R20, -RZ, R33.H0_H0 ;  /* 0x20000021ff147230 */ /* 0x000fe40000004100 */
[----:B------:R-:W-:Y:S01]  /*8ae0*/  FFMA.FTZ R52, R31, R46, R52 ;  /* 0x0000002e1f347223 */ /* 0x000fe20000010034 */
[----:B------:R-:W-:Y:S01]  /*8af0*/  FFMA.FTZ R36, R13, R42, -R36 ;  /* 0x0000002a0d247223 */ /* 0x000fe20000010824 */
[----:B------:R-:W-:Y:S02]  /*8b00*/  HADD2.F32 R15, -RZ, R14.H0_H0 ;  /* 0x2000000eff0f7230 */ /* 0x000fe40000004100 */
[----:B------:R-:W-:Y:S01]  /*8b10*/  FMUL.FTZ R46, R27, R34 ;  /* 0x000000221b2e7220 */ /* 0x000fe20000410000 */
[----:B------:R-:W-:Y:S01]  /*8b20*/  FFMA.FTZ R30, R13, R30, R25 ;  /* 0x0000001e0d1e7223 */ /* 0x000fe20000010019 */
[----:B------:R-:W-:Y:S01]  /*8b30*/  FMUL.FTZ R42, R27, R20 ;  /* 0x000000141b2a7220 */ /* 0x000fe20000410000 */
[----:B------:R-:W-:-:S02]  /*8b40*/  HADD2.F32 R24, -RZ, R24.H1_H1 ;  /* 0x30000018ff187230 */ /* 0x000fc40000004100 */
[----:B------:R-:W-:Y:S02]  /*8b50*/  HADD2.F32 R26, -RZ, R26.H1_H1 ;  /* 0x3000001aff1a7230 */ /* 0x000fe40000004100 */
[----:B------:R-:W-:Y:S02]  /*8b60*/  HADD2.F32 R25, -RZ, R53.H0_H0 ;  /* 0x20000035ff197230 */ /* 0x000fe40000004100 */
[----:B------:R-:W-:Y:S02]  /*8b70*/  HADD2.F32 R27, -RZ, R51.H0_H0 ;  /* 0x20000033ff1b7230 */ /* 0x000fe40000004100 */
[----:B------:R-:W-:Y:S02]  /*8b80*/  HADD2.F32 R13, -RZ, R55.H0_H0 ;  /* 0x20000037ff0d7230 */ /* 0x000fe40000004100 */
[----:B------:R-:W-:Y:S02]  /*8b90*/  HADD2.F32 R21, -RZ, R54.H0_H0 ;  /* 0x20000036ff157230 */ /* 0x000fe40000004100 */
[----:B------:R-:W-:Y:S01]  /*8ba0*/  FFMA.FTZ R46, R15, R20, -R46 ;  /* 0x000000140f2e7223 */ /* 0x000fe2000001082e */
[----:B------:R-:W-:-:S02]  /*8bb0*/  HADD2.F32 R12, -RZ, R12.H1_H1 ;  /* 0x3000000cff0c7230 */ /* 0x000fc40000004100 */
[----:B------:R-:W-:Y:S01]  /*8bc0*/  FFMA.FTZ R42, R15, R34, R42 ;  /* 0x000000220f2a7223 */ /* 0x000fe2000001002a */
[----:B------:R-:W-:Y:S02]  /*8bd0*/  HADD2.F32 R14, -RZ, R14.H1_H1 ;  /* 0x3000000eff0e7230 */ /* 0x000fe40000004100 */
[----:B------:R-:W-:Y:S01]  /*8be0*/  FMUL.FTZ R15, R24, R25 ;  /* 0x00000019180f7220 */ /* 0x000fe20000410000 */
[----:B------:R-:W-:Y:S01]  /*8bf0*/  FMUL.FTZ R37, R26, R27 ;  /* 0x0000001b1a257220 */ /* 0x000fe20000410000 */
[----:B------:R-:W-:Y:S01]  /*8c00*/  FMUL.FTZ R24, R24, R13 ;  /* 0x0000000d18187220 */ /* 0x000fe20000410000 */
[----:B------:R-:W-:Y:S01]  /*8c10*/  FMUL.FTZ R26, R26, R21 ;  /* 0x000000151a1a7220 */ /* 0x000fe20000410000 */
[----:B------:R-:W-:Y:S01]  /*8c20*/  FFMA.FTZ R31, R12, R13, -R15 ;  /* 0x0000000d0c1f7223 */ /* 0x000fe2000001080f */
[----:B------:R-:W-:Y:S01]  /*8c30*/  FFMA.FTZ R37, R14, R21, -R37 ;  /* 0x000000150e257223 */ /* 0x000fe20000010825 */
        /* <DEDUP_REMOVED lines=12> */
.L_x_1672:
[----:B------:R-:W-:Y:S05]  /*8d00*/  BSYNC B1 ;  /* 0x0000000000017941 */ /* 0x000fea0003800000 */
.L_x_1671:
[----:B------:R-:W-:Y:S01]  /*8d10*/  PRMT R43, R0, 0x5410, R3 ;  /* 0x00005410002b7816 */ /* 0x000fe20000000003 */
[----:B------:R-:W-:Y:S06]  /*8d20*/  @P0 BRA `(.L_x_1663) ;  /* 0x0000000400800947 */ /* 0x000fec0003800000 */
[----:B------:R-:W2:Y:S01]  /*8d30*/  LDL R20, [R1+0x44] ;  /* 0x0000440001147983 */ /* 0x000ea20000100800 */
[C---:B0-----:R-:W-:Y:S02]  /*8d40*/  VIADD R12, R157.reuse, 0x60 ;  /* 0x000000609d0c7836 */ /* 0x041fe40000000000 */
[----:B------:R-:W-:Y:S01]  /*8d50*/  VIADD R13, R157, 0x60 ;  /* 0x000000609d0d7836 */ /* 0x000fe20000000000 */
[----:B------:R-:W3:Y:S01]  /*8d60*/  LDL R44, [R1+0x58] ;  /* 0x00005800012c7983 */ /* 0x000ee20000100800 */
[----:B------:R-:W-:Y:S02]  /*8d70*/  IMAD.SHL.U32 R12, R12, 0x40, RZ ;  /* 0x000000400c0c7824 */ /* 0x000fe400078e00ff */
[----:B------:R-:W-:-:S03]  /*8d80*/  IMAD.SHL.U32 R13, R13, 0x40, RZ ;  /* 0x000000400d0d7824 */ /* 0x000fc600078e00ff */
[----:B------:R-:W-:Y:S02]  /*8d90*/  LOP3.LUT R12, R12, 0x1c0, RZ, 0xc0, !PT ;  /* 0x000001c00c0c7812 */ /* 0x000fe400078ec0ff */
[----:B------:R-:W-:Y:S02]  /*8da0*/  LOP3.LUT R13, R13, 0x1c0, RZ, 0xc0, !PT ;  /* 0x000001c00d0d7812 */ /* 0x000fe400078ec0ff */
[----:B------:R-:W-:-:S04]  /*8db0*/  SHF.R.U32.HI R12, RZ, 0x3, R12 ;  /* 0x00000003ff0c7819 */ /* 0x000fc8000001160c */
[----:B------:R-:W-:Y:S02]  /*8dc0*/  LOP3.LUT R29, R12, R29, R13, 0x1e, !PT ;  /* 0x0000001d0c1d7212 */ /* 0x000fe400078e1e0d */
[----:B------:R-:W-:Y:S01]  /*8dd0*/  SHF.R.U64 R41, R10, 0x10, R11 ;  /* 0x000000100a297819 */ /* 0x000fe2000000120b */
[--C-:B------:R-:W-:Y:S01]  /*8de0*/  HADD2.F32 R10, -RZ, R40.reuse.H1_H1 ;  /* 0x30000028ff0a7230 */ /* 0x100fe20000004100 */
[--C-:B------:R-:W-:Y:S01]  /*8df0*/  SHF.R.U64 R33, R6, 0x10, R7.reuse ;  /* 0x0000001006217819 */ /* 0x100fe20000001207 */
[----:B------:R-:W-:Y:S01]  /*8e00*/  HADD2.F32 R40, -RZ, R40.H0_H0 ;  /* 0x20000028ff287230 */ /* 0x000fe20000004100 */
[----:B------:R-:W-:Y:S02]  /*8e10*/  SHF.R.U32.HI R31, RZ, 0x10, R7 ;  /* 0x00000010ff1f7819 */ /* 0x000fe40000011607 */
[----:B------:R-:W-:Y:S02]  /*8e20*/  SHF.R.U32.HI R21, RZ, 0x10, R9 ;  /* 0x00000010ff157819 */ /* 0x000fe40000011609 */
[----:B------:R-:W-:Y:S01]  /*8e30*/  SHF.R.U32.HI R37, RZ, 0x10, R11 ;  /* 0x00000010ff257819 */ /* 0x000fe2000001160b */
[--C-:B------:R-:W-:Y:S01]  /*8e40*/  HADD2.F32 R11, -RZ, R38.reuse.H1_H1 ;  /* 0x30000026ff0b7230 */ /* 0x100fe20000004100 */
[----:B------:R-:W-:Y:S01]  /*8e50*/  SHF.R.U64 R42, R8, 0x10, R9 ;  /* 0x00000010082a7819 */ /* 0x000fe20000001209 */
[----:B------:R-:W-:Y:S01]  /*8e60*/  HADD2.F32 R38, -RZ, R38.H0_H0 ;  /* 0x20000026ff267230 */ /* 0x000fe20000004100 */
[----:B------:R-:W-:Y:S01]  /*8e70*/  SHF.R.U64 R35, R4, 0x10, R5 ;  /* 0x0000001004237819 */ /* 0x000fe20000001205 */
[----:B--2---:R-:W-:-:S04]  /*8e80*/  IMAD.IADD R29, R20, 0x1, R29 ;  /* 0x00000001141d7824 */ /* 0x004fc800078e021d */
[----:B------:R-:W-:Y:S01]  /*8e90*/  IMAD R29, R29, 0x2, R2 ;  /* 0x000000021d1d7824 */ /* 0x000fe200078e0202 */
[----:B---3--:R-:W0:Y:S04]  /*8ea0*/  LDS.128 R12, [R44+0x8400] ;  /* 0x008400002c0c7984 */ /* 0x008e280000000c00 */
[----:B------:R-:W1:Y:S01]  /*8eb0*/  LDS.128 R24, [R29+0x8400] ;  /* 0x008400001d187984 */ /* 0x000e620000000c00 */
[----:B------:R-:W-:-:S05]  /*8ec0*/  SHF.R.U32.HI R20, RZ, 0x10, R5 ;  /* 0x00000010ff147819 */ /* 0x000fca0000011605 */
[----:B------:R-:W-:Y:S02]  /*8ed0*/  HADD2.F32 R20, -RZ, R20.H0_H0 ;  /* 0x20000014ff147230 */ /* 0x000fe40000004100 */
[----:B0-----:R-:W-:Y:S02]  /*8ee0*/  HADD2.F32 R3, -RZ, R13.H0_H0 ;  /* 0x2000000dff037230 */ /* 0x001fe40000004100 */
[--C-:B-1----:R-:W-:Y:S02]  /*8ef0*/  HADD2.F32 R7, -RZ, R25.reuse.H0_H0 ;  /* 0x20000019ff077230 */ /* 0x102fe40000004100 */
[----:B------:R-:W-:Y:S02]  /*8f00*/  HADD2.F32 R25, -RZ, R25.H1_H1 ;  /* 0x30000019ff197230 */ /* 0x000fe40000004100 */
[----:B------:R-:W-:Y:S02]  /*8f10*/  HADD2.F32 R6, -RZ, R24.H0_H0 ;  /* 0x20000018ff067230 */ /* 0x000fe40000004100 */
[C---:B------:R-:W-:Y:S01]  /*8f20*/  FMUL.FTZ R30, R7.reuse, R40 ;  /* 0x00000028071e7220 */ /* 0x040fe20000410000 */
[----:B------:R-:W-:Y:S01]  /*8f30*/  FMUL.FTZ R32, R7, R10 ;  /* 0x0000000a07207220 */ /* 0x000fe20000410000 */
[----:B------:R-:W-:-:S02]  /*8f40*/  HADD2.F32 R7, -RZ, R39.H1_H1 ;  /* 0x30000027ff077230 */ /* 0x000fc40000004100 */
[----:B------:R-:W-:Y:S02]  /*8f50*/  HADD2.F32 R39, -RZ, R39.H0_H0 ;  /* 0x20000027ff277230 */ /* 0x000fe40000004100 */
[C---:B------:R-:W-:Y:S01]  /*8f60*/  FFMA.FTZ R30, R3.reuse, R10, -R30 ;  /* 0x0000000a031e7223 */ /* 0x040fe2000001081e */
[----:B------:R-:W-:Y:S02]  /*8f70*/  HADD2.F32 R13, -RZ, R13.H1_H1 ;  /* 0x3000000dff0d7230 */ /* 0x000fe40000004100 */
[----:B------:R-:W-:Y:S01]  /*8f80*/  FFMA.FTZ R32, R3, R40, R32 ;  /* 0x0000002803207223 */ /* 0x000fe20000010020 */
[----:B------:R-:W-:Y:S02]  /*8f90*/  HADD2.F32 R0, -RZ, R12.H0_H0 ;  /* 0x2000000cff007230 */ /* 0x000fe40000004100 */
[----:B------:R-:W-:Y:S01]  /*8fa0*/  FMUL.FTZ R34, R25, R20 ;  /* 0x0000001419227220 */ /* 0x000fe20000410000 */
[----:B------:R-:W-:Y:S02]  /*8fb0*/  HADD2.F32 R10, -RZ, R21.H0_H0 ;  /* 0x20000015ff0a7230 */ /* 0x000fe40000004100 */
[C---:B------:R-:W-:Y:S01]  /*8fc0*/  FMUL.FTZ R3, R6.reuse, R7 ;  /* 0x0000000706037220 */ /* 0x040fe20000410000 */
[----:B------:R-:W-:Y:S01]  /*8fd0*/  FMUL.FTZ R6, R6, R39 ;  /* 0x0000002706067220 */ /* 0x000fe20000410000 */
[----:B------:R-:W-:-:S02]  /*8fe0*/  HADD2.F32 R8, -RZ, R26.H0_H0 ;  /* 0x2000001aff087230 */ /* 0x000fc40000004100 */
[-C--:B------:R-:W-:Y:S01]  /*8ff0*/  FMUL.FTZ R36, R25, R10.reuse ;  /* 0x0000000a19247220 */ /* 0x080fe20000410000 */
[----:B------:R-:W-:Y:S01]  /*9000*/  FFMA.FTZ R21, R13, R10, -R34 ;  /* 0x0000000a0d157223 */ /* 0x000fe20000010822 */
[C---:B------:R-:W-:Y:S01]  /*9010*/  FFMA.FTZ R39, R0.reuse, R39, -R3 ;  /* 0x0000002700277223 */ /* 0x040fe20000010803 */
[----:B------:R-:W-:Y:S02]  /*9020*/  HADD2.F32 R9, -RZ, R27.H0_H0 ;  /* 0x2000001bff097230 */ /* 0x000fe40000004100 */
[----:B------:R-:W-:Y:S01]  /*9030*/  FFMA.FTZ R10, R0, R7, R6 ;  /* 0x00000007000a7223 */ /* 0x000fe20000010006 */
[--C-:B------:R-:W-:Y:S02]  /*9040*/  HADD2.F32 R3, -RZ, R43.reuse.H0_H0 ;  /* 0x2000002bff037230 */ /* 0x100fe40000004100 */
[----:B------:R-:W-:Y:S02]  /*9050*/  HADD2.F32 R0, -RZ, R43.H1_H1 ;  /* 0x3000002bff007230 */ /* 0x000fe40000004100 */
[----:B------:R-:W-:Y:S01]  /*9060*/  FMUL.FTZ R7, R8, R11 ;  /* 0x0000000b08077220 */ /* 0x000fe20000410000 */
[----:B------:R-:W-:-:S02]  /*9070*/  HADD2.F32 R4, -RZ, R14.H0_H0 ;  /* 0x2000000eff047230 */ /* 0x000fc40000004100 */
[-C--:B------:R-:W-:Y:S01]  /*9080*/  FMUL.FTZ R25, R8, R3.reuse ;  /* 0x0000000308197220 */ /* 0x080fe20000410000 */
[----:B------:R-:W-:Y:S02]  /*9090*/  HADD2.F32 R5, -RZ, R15.H0_H0 ;  /* 0x2000000fff057230 */ /* 0x000fe40000004100 */
[C---:B------:R-:W-:Y:S01]  /*90a0*/  FMUL.FTZ R34, R9.reuse, R38 ;  /* 0x0000002609227220 */ /* 0x040fe20000410000 */
[----:B------:R-:W-:Y:S02]  /*90b0*/  HADD2.F32 R27, -RZ, R27.H1_H1 ;  /* 0x3000001bff1b7230 */ /* 0x000fe40000004100 */
[----:B------:R-:W-:Y:S01]  /*90c0*/  FMUL.FTZ R9, R9, R0 ;  /* 0x0000000009097220 */ /* 0x000fe20000410000 */
[----:B------:R-:W-:Y:S02]  /*90d0*/  HADD2.F32 R8, -RZ, R31.H0_H0 ;  /* 0x2000001fff087230 */ /* 0x000fe40000004100 */
[----:B------:R-:W-:Y:S02]  /*90e0*/  HADD2.F32 R6, -RZ, R37.H0_H0 ;  /* 0x20000025ff067230 */ /* 0x000fe40000004100 */
[----:B------:R-:W-:Y:S01]  /*90f0*/  FFMA.FTZ R13, R13, R20, R36 ;  /* 0x000000140d0d7223 */ /* 0x000fe20000010024 */
[----:B------:R-:W-:Y:S01]  /*9100*/  FFMA.FTZ R20, R4, R3, -R7 ;  /* 0x0000000304147223 */ /* 0x000fe20000010807 */
[----:B------:R-:W-:-:S02]  /*9110*/  HADD2.F32 R15, -RZ, R15.H1_H1 ;  /* 0x3000000fff0f7230 */ /* 0x000fc40000004100 */
[----:B------:R-:W-:Y:S01]  /*9120*/  FFMA.FTZ R25, R4, R11, R25 ;  /* 0x0000000b04197223 */ /* 0x000fe20000010019 */
[----:B------:R-:W-:Y:S02]  /*9130*/  HADD2.F32 R24, -RZ, R24.H1_H1 ;  /* 0x30000018ff187230 */ /* 0x000fe40000004100 */
[C---:B------:R-:W-:Y:S01]  /*9140*/  FFMA.FTZ R34, R5.reuse, R0, -R34 ;  /* 0x0000000005227223 */ /* 0x040fe20000010822 */
[----:B------:R-:W-:Y:S01]  /*9150*/  FFMA.FTZ R38, R5, R38, R9 ;  /* 0x0000002605267223 */ /* 0x000fe20000010009 */
[----:B------:R-:W-:Y:S02]  /*9160*/  HADD2.F32 R7, -RZ, R35.H0_H0 ;  /* 0x20000023ff077230 */ /* 0x000fe40000004100 */
[C---:B------:R-:W-:Y:S01]  /*9170*/  FMUL.FTZ R4, R27.reuse, R8 ;  /* 0x000000081b047220 */ /* 0x040fe20000410000 */
[----:B------:R-:W-:Y:S02]  /*9180*/  HADD2.F32 R26, -RZ, R26.H1_H1 ;  /* 0x3000001aff1a7230 */ /* 0x000fe40000004100 */
[----:B------:R-:W-:Y:S01]  /*9190*/  FMUL.FTZ R0, R27, R6 ;  /* 0x000000061b007220 */ /* 0x000fe20000410000 */
[----:B------:R-:W-:-:S02]  /*91a0*/  HADD2.F32 R3, -RZ, R42.H0_H0 ;  /* 0x2000002aff037230 */ /* 0x000fc40000004100 */
[----:B------:R-:W-:Y:S02]  /*91b0*/  HADD2.F32 R9, -RZ, R33.H0_H0 ;  /* 0x20000021ff097230 */ /* 0x000fe40000004100 */
[----:B------:R-:W-:Y:S02]  /*91c0*/  HADD2.F32 R5, -RZ, R41.H0_H0 ;  /* 0x20000029ff057230 */ /* 0x000fe40000004100 */
[C---:B------:R-:W-:Y:S01]  /*91d0*/  FFMA.FTZ R27, R15.reuse, R6, -R4 ;  /* 0x000000060f1b7223 */ /* 0x040fe20000010804 */
[----:B------:R-:W-:Y:S02]  /*91e0*/  HADD2.F32 R12, -RZ, R12.H1_H1 ;  /* 0x3000000cff0c7230 */ /* 0x000fe40000004100 */
[----:B------:R-:W-:Y:S01]  /*91f0*/  FFMA.FTZ R31, R15, R8, R0 ;  /* 0x000000080f1f7223 */ /* 0x000fe20000010000 */
[----:B------:R-:W-:Y:S02]  /*9200*/  HADD2.F32 R14, -RZ, R14.H1_H1 ;  /* 0x3000000eff0e7230 */ /* 0x000fe40000004100 */
        /* <DEDUP_REMOVED lines=18> */
.L_x_1663:
[----:B------:R-:W-:Y:S05]  /*9330*/  BSYNC B0 ;  /* 0x0000000000007941 */ /* 0x000fea0003800000 */
.L_x_1649:
[----:B------:R-:W-:Y:S01]  /*9340*/  @!PT LDS RZ, [RZ] ;  /* 0x00000000fffff984 */ /* 0x000fe20000000800 */
[----:B------:R-:W-:Y:S01]  /*9350*/  @!PT LDS RZ, [RZ] ;  /* 0x00000000fffff984 */ /* 0x000fe20000000800 */
[----:B------:R-:W-:Y:S01]  /*9360*/  @!PT LDS RZ, [RZ] ;  /* 0x00000000fffff984 */ /* 0x000fe20000000800 */
[----:B------:R-:W-:Y:S01]  /*9370*/  @!PT LDS RZ, [RZ] ;  /* 0x00000000fffff984 */ /* 0x000fe20000000800 */
[----:B------:R3:W-:Y:S06]  /*9380*/  MEMBAR.ALL.CTA ;  /* 0x0000000000007992 */ /* 0x0007ec0000008000 */
[----:B---3--:R-:W3:Y:S01]  /*9390*/  FENCE.VIEW.ASYNC.S ;  /* 0x00000000000073c6 */ /* 0x008ee20000000000 */
[----:B------:R-:W-:Y:S05]  /*93a0*/  WARPSYNC.ALL ;  /* 0x0000000000007948 */ /* 0x000fea0003800000 */
[----:B---3--:R-:W-:Y:S06]  /*93b0*/  BAR.SYNC.DEFER_BLOCKING 0xd, 0x180 ;  /* 0x0346000000007b1d */ /* 0x008fec0000010000 */
.L_x_1646:
[----:B-1----:R-:W-:-:S05]  /*93c0*/  IMAD.U32 R0, RZ, RZ, UR39 ;  /* 0x00000027ff007e24 */ /* 0x002fca000f8e00ff */
[----:B------:R-:W-:-:S13]  /*93d0*/  ISETP.NE.AND P0, PT, R0, 0x3, PT ;  /* 0x000000030000780c */ /* 0x000fda0003f05270 */
[----:B------:R-:W-:Y:S05]  /*93e0*/  @!P0 BRA `(.L_x_1673) ;  /* 0x0000000000048947 */ /* 0x000fea0003800000 */
[----:B------:R-:W-:Y:S01]  /*93f0*/  BPT.TRAP 0x1 ;  /* 0x000000040000795c */ /* 0x000fe20000300000 */
.L_x_1673:
[----:B0-----:R-:W-:Y:S01]  /*9400*/  IMAD R14, R19, 0x8, R2 ;  /* 0x00000008130e7824 */ /* 0x001fe200078e0202 */
[----:B---3--:R-:W-:-:S04]  /*9410*/  SHF.L.U32 R3, R154, 0x1f, RZ ;  /* 0x0000001f9a037819 */ /* 0x008fc800000006ff */
[----:B------:R0:W1:Y:S01]  /*9420*/  SYNCS.PHASECHK.TRANS64.TRYWAIT P1, [R14+URZ+0x16830], R3 ;  /* 0x016830030e0075a7 */ /* 0x000062000802017f */
[----:B------:R-:W-:Y:S05]  /*9430*/  @!P0 BRA `(.L_x_1674) ;  /* 0x0000000000048947 */ /* 0x000fea0003800000 */
[----:B------:R-:W-:Y:S01]  /*9440*/  BPT.TRAP 0x1 ;  /* 0x000000040000795c */ /* 0x000fe20000300000 */
.L_x_1674:
[----:B------:R-:W-:Y:S01]  /*9450*/  VIADD R0, R2, 0xe400 ;  /* 0x0000e40002007836 */ /* 0x000fe20000000000 */
[----:B--2---:R-:W-:Y:S01]  /*9460*/  LOP3.LUT R8, R28, 0x10000, RZ, 0xfc, !PT ;  /* 0x000100001c087812 */ /* 0x004fe200078efcff */
[----:B------:R-:W-:-:S03]  /*9470*/  IMAD.MOV.U32 R9, RZ, RZ, 0x40000040 ;  /* 0x40000040ff097424 */ /* 0x000fc600078e00ff */
[----:B------:R-:W-:-:S04]  /*9480*/  SHF.R.U32.HI R0, RZ, 0x4, R0 ;  /* 0x00000004ff007819 */ /* 0x000fc80000011600 */
[----:B------:R-:W-:-:S04]  /*9490*/  LOP3.LUT R0, R0, 0x3fff, RZ, 0xc0, !PT ;  /* 0x00003fff00007812 */ /* 0x000fc800078ec0ff */
[----:B------:R-:W-:-:S05]  /*94a0*/  LOP3.LUT R0, R0, 0x10000, RZ, 0xfc, !PT ;  /* 0x0001000000007812 */ /* 0x000fca00078efcff */
[----:B------:R2:W-:Y:S01]  /*94b0*/  STL [R1+0x2c], R0 ;  /* 0x00002c0001007387 */ /* 0x0005e20000100800 */
[----:B-1----:R-:W-:Y:S05]  /*94c0*/  @P1 BRA `(.L_x_1675) ;  /* 0x0000000000081947 */ /* 0x002fea0003800000 */
[----:B------:R-:W1:Y:S02]  /*94d0*/  SYNCS.PHASECHK.TRANS64.TRYWAIT P1, [R14+URZ+0x16830], R3 ;  /* 0x016830030e0075a7 */ /* 0x000e64000802017f */
[----:B-1----:R-:W-:Y:S05]  /*94e0*/  @!P1 BRA `(.L_x_1676) ;  /* 0x0000015c00b09947 */ /* 0x002fea0003800000 */
.L_x_1675:
[----:B--2---:R-:W2:Y:S01]  /*94f0*/  LDL R0, [R1+0x2c] ;  /* 0x00002c0001007983 */ /* 0x004ea20000100800 */
[----:B------:R-:W-:Y:S01]  /*9500*/  IMAD.MOV.U32 R5, RZ, RZ, 0x40000040 ;  /* 0x40000040ff057424 */ /* 0x000fe200078e00ff */
[----:B------:R-:W-:Y:S05]  /*9510*/  WARPSYNC.ALL ;  /* 0x0000000000007948 */ /* 0x000fea0003800000 */
[C---:B------:R-:W-:Y:S01]  /*9520*/  R2UR UR4, R8.reuse ;  /* 0x00000000080472ca */ /* 0x040fe200000e0000 */
[----:B-----5:R-:W-:Y:S01]  /*9530*/  WARPGROUP.ARRIVE ;  /* 0x00000000000079c5 */ /* 0x020fe20000000000 */
[----:B------:R-:W-:Y:S01]  /*9540*/  R2UR UR5, R9 ;  /* 0x00000000090572ca */ /* 0x000fe200000e0000 */
[----:B------:R-:W-:Y:S01]  /*9550*/  VIADD R20, R8, 0x2 ;  /* 0x0000000208147836 */ /* 0x000fe20000000000 */
[----:B------:R-:W-:Y:S01]  /*9560*/  R2UR UR7, R5 ;  /* 0x00000000050772ca */ /* 0x000fe200000e0000 */
[----:B------:R-:W-:-:S02]  /*9570*/  IMAD.MOV.U32 R21, RZ, RZ, 0x40000040 ;  /* 0x40000040ff157424 */ /* 0x000fc400078e00ff */
[----:B------:R-:W-:Y:S02]  /*9580*/  IMAD.MOV.U32 R7, RZ, RZ, 0x40000040 ;  /* 0x40000040ff077424 */ /* 0x000fe400078e00ff */
[C---:B------:R-:W-:Y:S01]  /*9590*/  VIADD R10, R8.reuse, 0x4 ;  /* 0x00000004080a7836 */ /* 0x040fe20000000000 */
[----:B------:R3:W-:Y:S01]  /*95a0*/  STL.64 [R1+0x18], R20 ;  /* 0x0000181401007387 */ /* 0x0007e20000100a00 */
[----:B------:R-:W-:Y:S02]  /*95b0*/  IMAD.MOV.U32 R11, RZ, RZ, 0x40000040 ;  /* 0x40000040ff0b7424 */ /* 0x000fe400078e00ff */
[----:B------:R-:W-:Y:S02]  /*95c0*/  VIADD R12, R8, 0x6 ;  /* 0x00000006080c7836 */ /* 0x000fe40000000000 */
[----:B------:R-:W-:Y:S01]  /*95d0*/  IMAD.MOV.U32 R13, RZ, RZ, 0x40000040 ;  /* 0x40000040ff0d7424 */ /* 0x000fe200078e00ff */
[----:B------:R3:W-:Y:S01]  /*95e0*/  STL.64 [R1+0x10], R10 ;  /* 0x0000100a01007387 */ /* 0x0007e20000100a00 */
[----:B------:R-:W-:-:S02]  /*95f0*/  IMAD.MOV.U32 R5, RZ, RZ, 0x40000040 ;  /* 0x40000040ff057424 */ /* 0x000fc400078e00ff */
[----:B--2---:R-:W-:-:S04]  /*9600*/  IMAD R4, R19, 0x400, R0 ;  /* 0x0000040013047824 */ /* 0x004fc800078e0200 */
[C---:B------:R-:W-:Y:S01]  /*9610*/  VIADD R6, R4.reuse, 0x2 ;  /* 0x0000000204067836 */ /* 0x040fe20000000000 */
[----:B------:R-:W-:-:S13]  /*9620*/  R2UR UR6, R4 ;  /* 0x00000000040672ca */ /* 0x000fda00000e0000 */
[----:B------:R-:W-:Y:S01]  /*9630*/  HGMMA.64x128x16.F32 R24, gdesc[UR4], RZ, !UPT, gsb0 ;  /* 0x01e00000041879f0 */ /* 0x000fe2000c0008ff */
[----:B------:R-:W-:Y:S02]  /*9640*/  R2UR UR4, R20 ;  /* 0x00000000140472ca */ /* 0x000fe400000e0000 */
[----:B------:R-:W-:Y:S02]  /*9650*/  R2UR UR5, R21 ;  /* 0x00000000150572ca */ /* 0x000fe400000e0000 */
[----:B------:R-:W-:Y:S02]  /*9660*/  R2UR UR6, R6 ;  /* 0x00000000060672ca */ /* 0x000fe400000e0000 */
[----:B------:R-:W-:Y:S01]  /*9670*/  R2UR UR7, R7 ;  /* 0x00000000070772ca */ /* 0x000fe200000e0000 */
[----:B------:R-:W-:Y:S01]  /*9680*/  IMAD.MOV.U32 R7, RZ, RZ, 0x40000040 ;  /* 0x40000040ff077424 */ /* 0x000fe200078e00ff */
[C---:B------:R-:W-:Y:S01]  /*9690*/  IADD3 R6, R4.reuse, 0x4, RZ ;  /* 0x0000000404067810 */ /* 0x040fe20007ffe0ff */
[----:B------:R-:W-:Y:S01]  /*96a0*/  VIADD R4, R4, 0x6 ;  /* 0x0000000604047836 */ /* 0x000fe20000000000 */
[----:B------:R-:W-:-:S02]  /*96b0*/  WARPGROUP.DEPBAR.LE gsb0, 0x0 ;  /* 0x00008000000079c5 */ /* 0x000fc40000010000 */
        /* <DEDUP_REMOVED lines=17> */
[----:B---3--:R-:W-:Y:S05]  /*97d0*/  @!P0 BRA `(.L_x_1677) ;  /* 0x0000000000048947 */ /* 0x008fea0003800000 */
[----:B------:R-:W-:Y:S01]  /*97e0*/  BPT.TRAP 0x1 ;  /* 0x000000040000795c */ /* 0x000fe20000300000 */
.L_x_1677:
[----:B------:R-:W2:Y:S01]  /*97f0*/  LDL R4, [R1+0x30] ;  /* 0x0000300001047983 */ /* 0x000ea20000100800 */
[----:B------:R-:W3:Y:S03]  /*9800*/  LDC R92, c[0x0][0x448] ;  /* 0x00011200ff5c7b82 */ /* 0x000ee60000000800 */
[----:B------:R-:W2:Y:S04]  /*9810*/  LDL R90, [R1+0x24] ;  /* 0x00002400015a7983 */ /* 0x000ea80000100800 */
[----:B------:R-:W4:Y:S01]  /*9820*/  LDL R93, [R1] ;  /* 0x00000000015d7983 */ /* 0x000f220000100800 */
[----:B------:R-:W5:Y:S01]  /*9830*/  LDC.64 R10, c[0x0][0x9e0] ;  /* 0x00027800ff0a7b82 */ /* 0x000f620000000a00 */
[----:B------:R-:W-:Y:S01]  /*9840*/  IMAD.MOV.U32 R15, RZ, RZ, -0x80 ;  /* 0xffffff80ff0f7424 */ /* 0x000fe200078e00ff */
[----:B------:R-:W-:Y:S01]  /*9850*/  LOP3.LUT R22, R22, 0xfffffff7, RZ, 0xc0, !PT ;  /* 0xfffffff716167812 */ /* 0x000fe200078ec0ff */
[----:B------:R-:W-:Y:S01]  /*9860*/  ULDC UR29, c[0x0][0x9dc] ;  /* 0x00027700001d7ab9 */ /* 0x000fe20000000800 */
[----:B---3--:R-:W-:-:S13]  /*9870*/  ISETP.NE.AND P1, PT, R92, 0x1, PT ;  /* 0x000000015c00780c */ /* 0x008fda0003f25270 */
[----:B------:R-:W3:Y:S08]  /*9880*/  @P1 LDC R0, c[0x0][0x44c] ;  /* 0x00011300ff001b82 */ /* 0x000ef00000000800 */
[----:B01----:R-:W0:Y:S01]  /*9890*/  @P1 LDC R3, c[0x0][0x450] ;  /* 0x00011400ff031b82 */ /* 0x003e220000000800 */
[----:B------:R-:W-:Y:S01]  /*98a0*/  IMAD R15, R88, R15, 0x80 ;  /* 0x00000080580f7424 */ /* 0x000fe200078e020f */
[----:B------:R-:W-:Y:S01]  /*98b0*/  @P1 LOP3.LUT R22, R22, 0x8, RZ, 0xfc, !PT ;  /* 0x0000000816161812 */ /* 0x000fe200078efcff */
[----:B------:R-:W-:-:S02]  /*98c0*/  ULOP3.LUT UR4, URZ, UR29, URZ, 0x33, !UPT ;  /* 0x0000001d3f047292 */ /* 0x000fc4000f8e333f */
[----:B------:R-:W-:Y:S01]  /*98d0*/  IMAD.IADD R20, R156, 0x1, R15 ;  /* 0x000000019c147824 */ /* 0x000fe200078e020f */
[----:B------:R-:W-:Y:S01]  /*98e0*/  LOP3.LUT R22, R22, 0xfffffffb, RZ, 0xc0, !PT ;  /* 0xfffffffb16167812 */ /* 0x000fe200078ec0ff */
[----:B--2---:R-:W-:-:S04]  /*98f0*/  IMAD.IADD R21, R4, 0x1, R90 ;  /* 0x0000000104157824 */ /* 0x004fc800078e025a */
[----:B---3--:R-:W-:-:S05]  /*9900*/  @P1 IMAD.HI.U32 R0, R21, R0, RZ ;  /* 0x0000000015001227 */ /* 0x008fca00078e00ff */
[----:B0-----:R-:W-:Y:S01]  /*9910*/  @P1 SHF.R.U32.HI R21, RZ, R3, R0 ;  /* 0x00000003ff151219 */ /* 0x001fe20000011600 */
[----:B------:R-:W-:Y:S02]  /*9920*/  VIADD R0, R14, 0x16840 ;  /* 0x000168400e007836 */ /* 0x000fe40000000000 */
[----:B------:R-:W-:Y:S02]  /*9930*/  IMAD.U32 R3, RZ, RZ, UR38 ;  /* 0x00000026ff037e24 */ /* 0x000fe4000f8e00ff */
[----:B------:R-:W0:Y:S03]  /*9940*/  SHFL.IDX PT, R91, R21, RZ, 0x1c1f ;  /* 0x001c1fff155b7589 */ /* 0x000e2600000e0000 */
[----:B------:R-:W-:Y:S01]  /*9950*/  PRMT R0, R3, 0x654, R0 ;  /* 0x0000065403007816 */ /* 0x000fe20000000000 */
[----:B------:R-:W-:Y:S01]  /*9960*/  VIADD R3, R15, 0x1 ;  /* 0x000000010f037836 */ /* 0x000fe20000000000 */
[----:B-----5:R-:W-:Y:S01]  /*9970*/  ISETP.GE.AND P1, PT, R11, 0x1, PT ;  /* 0x000000010b00780c */ /* 0x020fe20003f26270 */
[C---:B----4-:R-:W-:Y:S01]  /*9980*/  IMAD R20, R93.reuse, -0x2, R20 ;  /* 0xfffffffe5d147824 */ /* 0x050fe200078e0214 */
[----:B------:R1:W-:Y:S01]  /*9990*/  SYNCS.ARRIVE.TRANS64.RED.A1T0 RZ, [R0+URZ], RZ ;  /* 0x000000ff00ff79a7 */ /* 0x0003e2000810043f */
[----:B------:R-:W-:-:S05]  /*99a0*/  IMAD R3, R93, -0x2, R3 ;  /* 0xfffffffe5d037824 */ /* 0x000fca00078e0203 */
[----:B------:R-:W-:-:S05]  /*99b0*/  IADD3 R3, -R155, R3, R156 ;  /* 0x000000039b037210 */ /* 0x000fca0007ffe19c */
[C---:B------:R-:W-:Y:S02]  /*99c0*/  IMAD.IADD R7, R3.reuse, 0x1, R10 ;  /* 0x0000000103077824 */ /* 0x040fe400078e020a */
[----:B------:R-:W-:Y:S01]  /*99d0*/  VIADD R14, R3, UR4 ;  /* 0x00000004030e7c36 */ /* 0x000fe20008000000 */
[----:B------:R-:W-:Y:S02]  /*99e0*/  @P1 LOP3.LUT R22, R22, 0x4, RZ, 0xfc, !PT ;  /* 0x0000000416161812 */ /* 0x000fe400078efcff */
[----:B-1----:R-:W-:Y:S01]  /*99f0*/  LEA R0, R88, 0xffffff80, 0x7 ;  /* 0xffffff8058007811 */ /* 0x002fe200078e38ff */
[----:B0-----:R-:W-:Y:S01]  /*9a00*/  IMAD.IADD R3, R14, 0x1, R91 ;  /* 0x000000010e037824 */ /* 0x001fe200078e025b */
[----:B------:R-:W-:Y:S01]  /*9a10*/  VIADDMNMX R6, R91, R7, R20, PT ;  /* 0x000000075b067246 */ /* 0x000fe20003800114 */
[----:B------:R-:W-:Y:S06]  /*9a20*/  @!P1 BRA `(.L_x_1678) ;  /* 0x0000000000509947 */ /* 0x000fec0003800000 */
[----:B------:R-:W-:Y:S01]  /*9a30*/  IADD3 R91, -R155, R156, R91 ;  /* 0x0000009c9b5b7210 */ /* 0x000fe20007ffe15b */
[----:B------:R-:W-:Y:S03]  /*9a40*/  BSSY B0, `(.L_x_1679) ;  /* 0x000000e000007945 */ /* 0x000fe60003800000 */
[----:B------:R-:W-:-:S13]  /*9a50*/  ISETP.GT.AND P1, PT, R91, -0x1, PT ;  /* 0xffffffff5b00780c */ /* 0x000fda0003f24270 */
        /* <DEDUP_REMOVED lines=8> */
.L_x_1680:
[----:B------:R-:W-:-:S13]  /*9ae0*/  ISETP.NE.AND P1, PT, R11, 0x1, PT ;  /* 0x000000010b00780c */ /* 0x000fda0003f25270 */
[----:B------:R-:W0:Y:S02]  /*9af0*/  @P1 LDC.64 R4, c[0x0][0x9e8] ;  /* 0x00027a00ff041b82 */ /* 0x000e240000000a00 */
[----:B0-----:R-:W-:-:S05]  /*9b00*/  @P1 IMAD.HI.U32 R4, R91, R4, RZ ;  /* 0x000000045b041227 */ /* 0x001fca00078e00ff */
[----:B------:R-:W-:-:S07]  /*9b10*/  @P1 SHF.R.U32.HI R91, RZ, R5, R4 ;  /* 0x00000005ff5b1219 */ /* 0x000fce0000011604 */
.L_x_1681:
[----:B------:R-:W-:Y:S05]  /*9b20*/  BSYNC B0 ;  /* 0x0000000000007941 */ /* 0x000fea0003800000 */
.L_x_1679:
[----:B------:R-:W-:-:S04]  /*9b30*/  IMAD R91, R91, R11, -R0 ;  /* 0x0000000b5b5b7224 */ /* 0x000fc800078e0a00 */
[----:B------:R-:W-:-:S05]  /*9b40*/  IMAD R4, R93, -0x2, R91 ;  /* 0xfffffffe5d047824 */ /* 0x000fca00078e025b */
[----:B------:R-:W-:Y:S02]  /*9b50*/  VIMNMX R3, R3, R4, !PT ;  /* 0x0000000403037248 */ /* 0x000fe40007fe0100 */
[----:B------:R-:W-:-:S07]  /*9b60*/  VIADDMNMX R6, R4, R11, R6, PT ;  /* 0x0000000b04067246 */ /* 0x000fce0003800106 */
.L_x_1678:
[C---:B------:R-:W-:Y:S02]  /*9b70*/  ISETP.GE.AND P1, PT, R15.reuse, 0x2, PT ;  /* 0x000000020f00780c */ /* 0x040fe40003f26270 */
[----:B------:R-:W-:Y:S02]  /*9b80*/  ISETP.GE.AND P6, PT, R15, 0x9, PT ;  /* 0x000000090f00780c */ /* 0x000fe40003fc6270 */
[----:B------:R-:W-:Y:S02]  /*9b90*/  ISETP.GT.AND P2, PT, R3, 0x1, !P1 ;  /* 0x000000010300780c */ /* 0x000fe40004f44270 */
[----:B------:R-:W-:Y:S02]  /*9ba0*/  ISETP.GE.AND P3, PT, R15, 0xa, PT ;  /* 0x0000000a0f00780c */ /* 0x000fe40003f66270 */
[----:B------:R-:W-:Y:S02]  /*9bb0*/  ISETP.LT.OR P2, PT, R6, 0x2, P2 ;  /* 0x000000020600780c */ /* 0x000fe40001741670 */
[----:B------:R-:W-:-:S02]  /*9bc0*/  LOP3.LUT R22, R22, 0xfffffffe, RZ, 0xc0, !PT ;  /* 0xfffffffe16167812 */ /* 0x000fc400078ec0ff */
[----:B------:R-:W-:Y:S02]  /*9bd0*/  FSEL R25, R25, -INF , !P2 ;  /* 0xff80000019197808 */ /* 0x000fe40005000000 */
[----:B------:R-:W-:Y:S02]  /*9be0*/  ISETP.GT.AND P2, PT, R3, 0x8, !P6 ;  /* 0x000000080300780c */ /* 0x000fe40007744270 */
[----:B------:R-:W-:Y:S02]  /*9bf0*/  ISETP.GE.AND P5, PT, R15, 0x1, PT ;  /* 0x000000010f00780c */ /* 0x000fe40003fa6270 */
[----:B------:R-:W-:Y:S02]  /*9c00*/  ISETP.LT.OR P2, PT, R6, 0x9, P2 ;  /* 0x000000090600780c */ /* 0x000fe40001741670 */
[----:B------:R-:W-:Y:S02]  /*9c10*/  @P3 LOP3.LUT R22, R22, 0x1, RZ, 0xfc, !PT ;  /* 0x0000000116163812 */ /* 0x000fe400078efcff */
[----:B------:R-:W-:-:S02]  /*9c20*/  FSEL R28, R28, -INF , !P2 ;  /* 0xff8000001c1c7808 */ /* 0x000fc40005000000 */
[----:B------:R-:W-:Y:S02]  /*9c30*/  ISETP.GT.AND P2, PT, R3, 0x9, !P3 ;  /* 0x000000090300780c */ /* 0x000fe40005f44270 */
        /* <DEDUP_REMOVED lines=161> */
[----:B------:R-:W-:-:S04]  /*a650*/  ISETP.GT.AND P4, PT, R3, RZ, !P5 ;  /* 0x000000ff0300720c */ /* 0x000fc80006f84270 */
[----:B------:R-:W-:-:S04]  /*a660*/  ISETP.LT.OR P4, PT, R6, 0x1, P4 ;  /* 0x000000010600780c */ /* 0x000fc80002781670 */
[----:B------:R-:W-:Y:S02]  /*a670*/  FSEL R24, R24, -INF , !P4 ;  /* 0xff80000018187808 */ /* 0x000fe40006000000 */
[----:B------:R-:W-:-:S13]  /*a680*/  ISETP.GE.AND P4, PT, R15, 0x7a, PT ;  /* 0x0000007a0f00780c */ /* 0x000fda0003f86270 */
[----:B------:R-:W-:Y:S02]  /*a690*/  @P4 LOP3.LUT R22, R22, 0x10000000, RZ, 0xfc, !PT ;  /* 0x1000000016164812 */ /* 0x000fe400078efcff */
[----:B------:R-:W-:Y:S02]  /*a6a0*/  ISETP.GT.AND P4, PT, R3, 0x79, !P4 ;  /* 0x000000790300780c */ /* 0x000fe40006784270 */
[----:B------:R-:W0:Y:S02]  /*a6b0*/  SHFL.IDX PT, R3, R21, 0x1, 0x1c1f ;  /* 0x003c1f0015037f89 */ /* 0x000e2400000e0000 */
[----:B------:R-:W-:-:S04]  /*a6c0*/  ISETP.LT.OR P4, PT, R6, 0x7a, P4 ;  /* 0x0000007a0600780c */ /* 0x000fc80002781670 */
[----:B------:R-:W-:Y:S02]  /*a6d0*/  FSEL R85, R85, -INF , !P4 ;  /* 0xff80000055557808 */ /* 0x000fe40006000000 */
[----:B------:R-:W-:Y:S02]  /*a6e0*/  ISETP.GE.AND P4, PT, R11, 0x1, PT ;  /* 0x000000010b00780c */ /* 0x000fe40003f86270 */
[----:B0-----:R-:W-:Y:S01]  /*a6f0*/  VIADDMNMX R20, R3, R7, R20, PT ;  /* 0x0000000703147246 */ /* 0x001fe20003800114 */
[----:B------:R-:W-:-:S10]  /*a700*/  IMAD.IADD R14, R14, 0x1, R3 ;  /* 0x000000010e0e7824 */ /* 0x000fd400078e0203 */
[----:B------:R-:W-:Y:S05]  /*a710*/  @!P4 BRA `(.L_x_1682) ;  /* 0x000000000050c947 */ /* 0x000fea0003800000 */
        /* <DEDUP_REMOVED lines=11> */
.L_x_1684:
[----:B------:R-:W-:-:S13]  /*a7d0*/  ISETP.NE.AND P4, PT, R11, 0x1, PT ;  /* 0x000000010b00780c */ /* 0x000fda0003f85270 */
[----:B------:R-:W0:Y:S02]  /*a7e0*/  @P4 LDC.64 R4, c[0x0][0x9e8] ;  /* 0x00027a00ff044b82 */ /* 0x000e240000000a00 */
[----:B0-----:R-:W-:-:S05]  /*a7f0*/  @P4 IMAD.HI.U32 R4, R3, R4, RZ ;  /* 0x0000000403044227 */ /* 0x001fca00078e00ff */
[----:B------:R-:W-:-:S07]  /*a800*/  @P4 SHF.R.U32.HI R3, RZ, R5, R4 ;  /* 0x00000005ff034219 */ /* 0x000fce0000011604 */
.L_x_1685:
[----:B------:R-:W-:Y:S05]  /*a810*/  BSYNC B0 ;  /* 0x0000000000007941 */ /* 0x000fea0003800000 */
.L_x_1683:
[----:B------:R-:W-:-:S04]  /*a820*/  IMAD R0, R3, R11, -R0 ;  /* 0x0000000b03007224 */ /* 0x000fc800078e0a00 */
[----:B------:R-:W-:-:S05]  /*a830*/  IMAD R3, R93, -0x2, R0 ;  /* 0xfffffffe5d037824 */ /* 0x000fca00078e0200 */
[----:B------:R-:W-:Y:S02]  /*a840*/  VIMNMX R14, R14, R3, !PT ;  /* 0x000000030e0e7248 */ /* 0x000fe40007fe0100 */
[----:B------:R-:W-:-:S07]  /*a850*/  VIADDMNMX R20, R3, R11, R20, PT ;  /* 0x0000000b03147246 */ /* 0x000fce0003800114 */
.L_x_1682:
[C---:B------:R-:W-:Y:S01]  /*a860*/  ISETP.GT.AND P1, PT, R14.reuse, 0x1, !P1 ;  /* 0x000000010e00780c */ /* 0x040fe20004f24270 */
[----:B------:R-:W-:Y:S01]  /*a870*/  ULDC UR30, c[0x0][0x988] ;  /* 0x00026200001e7ab9 */ /* 0x000fe20000000800 */
[----:B------:R-:W-:Y:S02]  /*a880*/  ISETP.GT.AND P6, PT, R14, 0x8, !P6 ;  /* 0x000000080e00780c */ /* 0x000fe400077c4270 */
[C---:B------:R-:W-:Y:S02]  /*a890*/  ISETP.LT.OR P1, PT, R20.reuse, 0x2, P1 ;  /* 0x000000021400780c */ /* 0x040fe40000f21670 */
[----:B------:R-:W-:Y:S02]  /*a8a0*/  ISETP.LT.OR P6, PT, R20, 0x9, P6 ;  /* 0x000000091400780c */ /* 0x000fe400037c1670 */
[----:B------:R-:W-:Y:S02]  /*a8b0*/  FSEL R27, R27, -INF , !P1 ;  /* 0xff8000001b1b7808 */ /* 0x000fe40004800000 */
[----:B------:R-:W-:-:S02]  /*a8c0*/  LOP3.LUT P1, RZ, R22, 0x1, RZ, 0xc0, !PT ;  /* 0x0000000116ff7812 */ /* 0x000fc4000782c0ff */
[----:B------:R-:W-:Y:S02]  /*a8d0*/  FSEL R30, R30, -INF , !P6 ;  /* 0xff8000001e1e7808 */ /* 0x000fe40007000000 */
[----:B------:R-:W-:Y:S02]  /*a8e0*/  ISETP.GT.AND P1, PT, R14, 0x9, !P1 ;  /* 0x000000090e00780c */ /* 0x000fe40004f24270 */
[----:B------:R-:W-:Y:S02]  /*a8f0*/  LOP3.LUT P6, RZ, R22, 0x4000000, RZ, 0xc0, !PT ;  /* 0x0400000016ff7812 */ /* 0x000fe400078cc0ff */
[----:B------:R-:W-:Y:S02]  /*a900*/  ISETP.LT.OR P1, PT, R20, 0xa, P1 ;  /* 0x0000000a1400780c */ /* 0x000fe40000f21670 */
[----:B------:R-:W-:Y:S02]  /*a910*/  LOP3.LUT P4, RZ, R22, 0x2000000, RZ, 0xc0, !PT ;  /* 0x0200000016ff7812 */ /* 0x000fe4000788c0ff */
        /* <DEDUP_REMOVED lines=19> */
[----:B------:R-:W-:Y:S02]  /*aa50*/  LOP3.LUT P6, RZ, R22, 0x8000, RZ, 0xc0, !PT ;  /* 0x0000800016ff7812 */ /* 0x000fe400078cc0ff */
[----:B------:R-:W-:Y:S02]  /*aa60*/  ISETP.GT.AND P1, PT, R14, 0x19, !P1 ;  /* 0x000000190e00780c */ /* 0x000fe40004f24270 */
[----:B------:R-:W-:Y:S02]  /*aa70*/  FMNMX.FTZ R0, R40, R3, !PT ;  /* 0x0000000328007209 */ /* 0x000fe40007810000 */
[----:B------:R-:W-:Y:S02]  /*aa80*/  ISETP.LT.OR P1, PT, R20, 0x1a, P1 ;  /* 0x0000001a1400780c */ /* 0x000fe40000f21670 */
[----:B------:R-:W-:Y:S02]  /*aa90*/  FMNMX.FTZ R3, R41, R0, !PT ;  /* 0x0000000029037209 */ /* 0x000fe40007810000 */
[----:B------:R-:W-:-:S02]  /*aaa0*/  FSEL R39, R39, -INF , !P1 ;  /* 0xff80000027277808 */ /* 0x000fc40004800000 */
[C---:B------:R-:W-:Y:S02]  /*aab0*/  LOP3.LUT P1, RZ, R22.reuse, 0x800000, RZ, 0xc0, !PT ;  /* 0x0080000016ff7812 */ /* 0x040fe4000782c0ff */
[----:B------:R-:W-:Y:S02]  /*aac0*/  LOP3.LUT P4, RZ, R22, 0x4000, RZ, 0xc0, !PT ;  /* 0x0000400016ff7812 */ /* 0x000fe4000788c0ff */
[----:B------:R-:W-:Y:S02]  /*aad0*/  ISETP.GT.AND P1, PT, R14, 0x20, !P1 ;  /* 0x000000200e00780c */ /* 0x000fe40004f24270 */
[----:B------:R-:W-:Y:S02]  /*aae0*/  FMNMX.FTZ R0, R44, R3, !PT ;  /* 0x000000032c007209 */ /* 0x000fe40007810000 */
[----:B------:R-:W-:Y:S02]  /*aaf0*/  ISETP.LT.OR P1, PT, R20, 0x21, P1 ;  /* 0x000000211400780c */ /* 0x000fe40000f21670 */
[----:B------:R-:W-:-:S02]  /*ab00*/  FMNMX.FTZ R3, R45, R0, !PT ;  /* 0x000000002d037209 */ /* 0x000fc40007810000 */
[----:B------:R-:W-:Y:S02]  /*ab10*/  FSEL R42, R42, -INF , !P1 ;  /* 0xff8000002a2a7808 */ /* 0x000fe40004800000 */
[----:B------:R-:W-:Y:S02]  /*ab20*/  LOP3.LUT P1, RZ, R22, 0x400000, RZ, 0xc0, !PT ;  /* 0x0040000016ff7812 */ /* 0x000fe4000782c0ff */
[----:B------:R-:W-:Y:S02]  /*ab30*/  FMNMX.FTZ R0, R48, R3, !PT ;  /* 0x0000000330007209 */ /* 0x000fe40007810000 */
[----:B------:R-:W-:Y:S02]  /*ab40*/  ISETP.GT.AND P1, PT, R14, 0x21, !P1 ;  /* 0x000000210e00780c */ /* 0x000fe40004f24270 */
[----:B------:R-:W-:Y:S02]  /*ab50*/  FMNMX.FTZ R3, R49, R0, !PT ;  /* 0x0000000031037209 */ /* 0x000fe40007810000 */
        /* <DEDUP_REMOVED lines=43> */
[C---:B------:R-:W-:Y:S01]  /*ae10*/  ISETP.GT.AND P5, PT, R14.reuse, RZ, !P5 ;  /* 0x000000ff0e00720c */ /* 0x040fe20006fa4270 */
[----:B------:R-:W0:Y:S01]  /*ae20*/  SHFL.BFLY PT, R3, R0, 0x2, 0x1f ;  /* 0x0c401f0000037f89 */ /* 0x000e2200000e0000 */
[----:B------:R-:W-:Y:S02]  /*ae30*/  FSEL R55, R55, -INF , !P1 ;  /* 0xff80000037377808 */ /* 0x000fe40004800000 */
[----:B------:R-:W-:Y:S02]  /*ae40*/  ISETP.GT.AND P1, PT, R14, 0x40, !P6 ;  /* 0x000000400e00780c */ /* 0x000fe40007724270 */
[C---:B------:R-:W-:Y:S02]  /*ae50*/  ISETP.LT.OR P5, PT, R20.reuse, 0x1, P5 ;  /* 0x000000011400780c */ /* 0x040fe40002fa1670 */
[----:B------:R-:W-:Y:S02]  /*ae60*/  ISETP.LT.OR P1, PT, R20, 0x41, P1 ;  /* 0x000000411400780c */ /* 0x000fe40000f21670 */
[----:B------:R-:W-:-:S02]  /*ae70*/  FSEL R26, R26, -INF , !P5 ;  /* 0xff8000001a1a7808 */ /* 0x000fc40006800000 */
[----:B------:R-:W-:Y:S02]  /*ae80*/  FSEL R58, R58, -INF , !P1 ;  /* 0xff8000003a3a7808 */ /* 0x000fe40004800000 */
[----:B------:R-:W-:Y:S02]  /*ae90*/  ISETP.GT.AND P1, PT, R14, 0x41, !P4 ;  /* 0x000000410e00780c */ /* 0x000fe40006724270 */
[----:B------:R-:W-:Y:S02]  /*aea0*/  LOP3.LUT P6, RZ, R22, 0x10, RZ, 0xc0, !PT ;  /* 0x0000001016ff7812 */ /* 0x000fe400078cc0ff */
[----:B------:R-:W-:Y:S02]  /*aeb0*/  ISETP.LT.OR P1, PT, R20, 0x42, P1 ;  /* 0x000000421400780c */ /* 0x000fe40000f21670 */
[----:B------:R-:W-:Y:S02]  /*aec0*/  FMNMX.FTZ R15, R26, R27, !PT ;  /* 0x0000001b1a0f7209 */ /* 0x000fe40007810000 */
[----:B------:R-:W-:-:S02]  /*aed0*/  FSEL R59, R59, -INF , !P1 ;  /* 0xff8000003b3b7808 */ /* 0x000fc40004800000 */
[----:B------:R-:W-:Y:S02]  /*aee0*/  LOP3.LUT P1, RZ, R22, 0x2000, RZ, 0xc0, !PT ;  /* 0x0000200016ff7812 */ /* 0x000fe4000782c0ff */
[----:B0-----:R-:W-:Y:S02]  /*aef0*/  FMNMX.FTZ R5, R0, R3, !PT ;  /* 0x0000000300057209 */ /* 0x001fe40007810000 */
[----:B------:R-:W-:Y:S02]  /*af00*/  ISETP.GT.AND P1, PT, R14, 0x48, !P1 ;  /* 0x000000480e00780c */ /* 0x000fe40004f24270 */
[----:B------:R-:W-:Y:S01]  /*af10*/  FMNMX.FTZ R0, R30, R15, !PT ;  /* 0x0000000f1e007209 */ /* 0x000fe20007810000 */
[----:B------:R-:W0:Y:S01]  /*af20*/  SHFL.BFLY PT, R4, R5, 0x1, 0x1f ;  /* 0x0c201f0005047f89 */ /* 0x000e2200000e0000 */
[----:B------:R-:W-:Y:S02]  /*af30*/  ISETP.LT.OR P1, PT, R20, 0x49, P1 ;  /* 0x000000491400780c */ /* 0x000fe40000f21670 */
[----:B------:R-:W-:-:S02]  /*af40*/  FMNMX.FTZ R15, R31, R0, !PT ;  /* 0x000000001f0f7209 */ /* 0x000fc40007810000 */
[----:B------:R-:W-:Y:S02]  /*af50*/  FSEL R62, R62, -INF , !P1 ;  /* 0xff8000003e3e7808 */ /* 0x000fe40004800000 */
[C---:B------:R-:W-:Y:S02]  /*af60*/  LOP3.LUT P1, RZ, R22.reuse, 0x1000, RZ, 0xc0, !PT ;  /* 0x0000100016ff7812 */ /* 0x040fe4000782c0ff */
[----:B------:R-:W-:Y:S02]  /*af70*/  LOP3.LUT P4, RZ, R22, 0x2, RZ, 0xc0, !PT ;  /* 0x0000000216ff7812 */ /* 0x000fe4000788c0ff */
        /* <DEDUP_REMOVED lines=8> */
[----:B0-----:R-:W-:-:S02]  /*b000*/  FMNMX.FTZ R3, R5, R4, !PT ;  /* 0x0000000405037209 */ /* 0x001fc40007810000 */
[----:B------:R-:W-:Y:S02]  /*b010*/  ISETP.LT.OR P1, PT, R20, 0x51, P1 ;  /* 0x000000511400780c */ /* 0x000fe40000f21670 */
[----:B------:R-:W-:Y:S01]  /*b020*/  FMNMX.FTZ R21, R39, R0, !PT ;  /* 0x0000000027157209 */ /* 0x000fe20007810000 */
[----:B------:R-:W-:Y:S01]  /*b030*/  FMUL.FTZ R4, R3, UR30 ;  /* 0x0000001e03047c20 */ /* 0x000fe20008410000 */
[----:B------:R-:W-:Y:S02]  /*b040*/  FSEL R66, R66, -INF , !P1 ;  /* 0xff80000042427808 */ /* 0x000fe40004800000 */
[----:B------:R-:W-:Y:S02]  /*b050*/  LOP3.LUT P1, RZ, R22, 0x400, RZ, 0xc0, !PT ;  /* 0x0000040016ff7812 */ /* 0x000fe4000782c0ff */
[----:B------:R-:W-:Y:S02]  /*b060*/  FMNMX.FTZ R0, R42, R21, !PT ;  /* 0x000000152a007209 */ /* 0x000fe40007810000 */
[----:B------:R-:W-:-:S02]  /*b070*/  ISETP.GT.AND P1, PT, R14, 0x51, !P1 ;  /* 0x000000510e00780c */ /* 0x000fc40004f24270 */
[----:B------:R-:W-:Y:S02]  /*b080*/  ISETP.GT.AND P2, PT, R14, 0x71, !P2 ;  /* 0x000000710e00780c */ /* 0x000fe40005744270 */
[----:B------:R-:W-:Y:S02]  /*b090*/  ISETP.LT.OR P1, PT, R20, 0x52, P1 ;  /* 0x000000521400780c */ /* 0x000fe40000f21670 */
[----:B------:R-:W-:Y:S02]  /*b0a0*/  ISETP.GT.AND P3, PT, R14, 0x78, !P3 ;  /* 0x000000780e00780c */ /* 0x000fe40005f64270 */
[----:B------:R-:W-:Y:S02]  /*b0b0*/  FSEL R67, R67, -INF , !P1 ;  /* 0xff80000043437808 */ /* 0x000fe40004800000 */
[----:B------:R-:W-:Y:S02]  /*b0c0*/  LOP3.LUT P1, RZ, R22, 0x200, RZ, 0xc0, !PT ;  /* 0x0000020016ff7812 */ /* 0x000fe4000782c0ff */
[----:B------:R-:W-:-:S02]  /*b0d0*/  ISETP.LT.OR P2, PT, R20, 0x72, P2 ;  /* 0x000000721400780c */ /* 0x000fc40001741670 */
[----:B------:R-:W-:Y:S02]  /*b0e0*/  ISETP.GT.AND P1, PT, R14, 0x58, !P1 ;  /* 0x000000580e00780c */ /* 0x000fe40004f24270 */
[C---:B------:R-:W-:Y:S02]  /*b0f0*/  ISETP.LT.OR P3, PT, R20.reuse, 0x79, P3 ;  /* 0x000000791400780c */ /* 0x040fe40001f61670 */
[----:B------:R-:W-:Y:S02]  /*b100*/  ISETP.LT.OR P1, PT, R20, 0x59, P1 ;  /* 0x000000591400780c */ /* 0x000fe40000f21670 */
[----:B------:R-:W-:Y:S02]  /*b110*/  FSEL R83, R83, -INF , !P2 ;  /* 0xff80000053537808 */ /* 0x000fe40005000000 */
[----:B------:R-:W-:Y:S02]  /*b120*/  FSEL R70, R70, -INF , !P1 ;  /* 0xff80000046467808 */ /* 0x000fe40004800000 */
[----:B------:R-:W-:-:S02]  /*b130*/  LOP3.LUT P1, RZ, R22, 0x100, RZ, 0xc0, !PT ;  /* 0x0000010016ff7812 */ /* 0x000fc4000782c0ff */
[----:B------:R-:W-:Y:S02]  /*b140*/  FSEL R86, R86, -INF , !P3 ;  /* 0xff80000056567808 */ /* 0x000fe40005800000 */
        /* <DEDUP_REMOVED lines=15> */
[----:B------:R-:W-:-:S04]  /*b240*/  ISETP.GT.AND P1, PT, R14, 0x69, !P6 ;  /* 0x000000690e00780c */ /* 0x000fc80007724270 */
[----:B------:R-:W-:-:S04]  /*b250*/  ISETP.LT.OR P1, PT, R20, 0x6a, P1 ;  /* 0x0000006a1400780c */ /* 0x000fc80000f21670 */
[----:B------:R-:W-:Y:S02]  /*b260*/  FSEL R79, R79, -INF , !P1 ;  /* 0xff8000004f4f7808 */ /* 0x000fe40004800000 */
[----:B------:R-:W-:Y:S02]  /*b270*/  ISETP.GT.AND P1, PT, R14, 0x70, !P4 ;  /* 0x000000700e00780c */ /* 0x000fe40006724270 */
[----:B------:R-:W-:Y:S02]  /*b280*/  LOP3.LUT P4, RZ, R22, 0x10000000, RZ, 0xc0, !PT ;  /* 0x1000000016ff7812 */ /* 0x000fe4000788c0ff */
[----:B------:R-:W-:-:S04]  /*b290*/  ISETP.LT.OR P1, PT, R20, 0x71, P1 ;  /* 0x000000711400780c */ /* 0x000fc80000f21670 */
[----:B------:R-:W-:Y:S02]  /*b2a0*/  FSEL R82, R82, -INF , !P1 ;  /* 0xff80000052527808 */ /* 0x000fe40004800000 */
[----:B------:R-:W-:-:S04]  /*b2b0*/  FSETP.NEU.FTZ.AND P1, PT, R3, -INF , PT ;  /* 0xff8000000300780b */ /* 0x000fc80003f3d000 */
[----:B------:R-:W-:Y:S02]  /*b2c0*/  FSEL R4, R4, RZ, P1 ;  /* 0x000000ff04047208 */ /* 0x000fe40000800000 */
[----:B------:R-:W-:Y:S02]  /*b2d0*/  ISETP.GT.AND P1, PT, R14, 0x79, !P4 ;  /* 0x000000790e00780c */ /* 0x000fe40006724270 */
[----:B------:R-:W-:Y:S01]  /*b2e0*/  ISETP.NE.AND P4, PT, R92, 0x1, PT ;  /* 0x000000015c00780c */ /* 0x000fe20003f85270 */
[--C-:B------:R-:W-:Y:S01]  /*b2f0*/  FFMA.FTZ R5, R25, UR30, -R4.reuse ;  /* 0x0000001e19057c23 */ /* 0x100fe20008010804 */
[----:B------:R-:W-:Y:S01]  /*b300*/  FMNMX.FTZ R25, R43, R0, !PT ;  /* 0x000000002b197209 */ /* 0x000fe20007810000 */
[--C-:B------:R-:W-:Y:S01]  /*b310*/  FFMA.FTZ R7, R29, UR30, -R4.reuse ;  /* 0x0000001e1d077c23 */ /* 0x100fe20008010804 */
[--C-:B------:R-:W-:Y:S01]  /*b320*/  FFMA.FTZ R33, R33, UR30, -R4.reuse ;  /* 0x0000001e21217c23 */ /* 0x100fe20008010804 */
[--C-:B------:R-:W-:Y:S01]  /*b330*/  FFMA.FTZ R37, R37, UR30, -R4.reuse ;  /* 0x0000001e25257c23 */ /* 0x100fe20008010804 */
[----:B------:R-:W-:Y:S01]  /*b340*/  FMNMX.FTZ R0, R46, R25, !PT ;  /* 0x000000192e007209 */ /* 0x000fe20007810000 */
[--C-:B------:R-:W-:Y:S01]  /*b350*/  FFMA.FTZ R41, R41, UR30, -R4.reuse ;  /* 0x0000001e29297c23 */ /* 0x100fe20008010804 */
[----:B------:R0:W-:Y:S01]  /*b360*/  MUFU.EX2 R15, R33 ;  /* 0x00000021000f7308 */ /* 0x0001e20000000800 */
[--C-:B------:R-:W-:Y:S01]  /*b370*/  FFMA.FTZ R45, R45, UR30, -R4.reuse ;  /* 0x0000001e2d2d7c23 */ /* 0x100fe20008010804 */
[----:B------:R-:W-:Y:S01]  /*b380*/  FMNMX.FTZ R25, R47, R0, !PT ;  /* 0x000000002f197209 */ /* 0x000fe20007810000 */
[--C-:B------:R-:W-:Y:S01]  /*b390*/  FFMA.FTZ R6, R57, UR30, -R4.reuse ;  /* 0x0000001e39067c23 */ /* 0x100fe20008010804 */
[----:B------:R-:W-:Y:S01]  /*b3a0*/  ISETP.LT.OR P1, PT, R20, 0x7a, P1 ;  /* 0x0000007a1400780c */ /* 0x000fe20000f21670 */
[--C-:B------:R-:W-:Y:S01]  /*b3b0*/  FFMA.FTZ R53, R53, UR30, -R4.reuse ;  /* 0x0000001e35357c23 */ /* 0x100fe20008010804 */
[----:B------:R-:W-:Y:S01]  /*b3c0*/  FMNMX.FTZ R0, R50, R25, !PT ;  /* 0x0000001932007209 */ /* 0x000fe20007810000 */
[--C-:B------:R-:W-:Y:S01]  /*b3d0*/  FFMA.FTZ R148, R24, UR30, -R4.reuse ;  /* 0x0000001e18947c23 */ /* 0x100fe20008010804 */
[----:B------:R1:W-:Y:S01]  /*b3e0*/  MUFU.EX2 R21, R37 ;  /* 0x0000002500157308 */ /* 0x0003e20000000800 */
[----:B------:R-:W-:Y:S01]  /*b3f0*/  FSEL R87, R87, -INF , !P1 ;  /* 0xff80000057577808 */ /* 0x000fe20004800000 */
[--C-:B------:R-:W-:Y:S01]  /*b400*/  FFMA.FTZ R150, R28, UR30, -R4.reuse ;  /* 0x0000001e1c967c23 */ /* 0x100fe20008010804 */
[----:B------:R-:W-:Y:S01]  /*b410*/  FMNMX.FTZ R29, R51, R0, !PT ;  /* 0x00000000331d7209 */ /* 0x000fe20007810000 */
[--C-:B------:R-:W-:Y:S01]  /*b420*/  FFMA.FTZ R49, R49, UR30, -R4.reuse ;  /* 0x0000001e31317c23 */ /* 0x100fe20008010804 */
[--C-:B------:R-:W-:Y:S01]  /*b430*/  FFMA.FTZ R144, R32, UR30, -R4.reuse ;  /* 0x0000001e20907c23 */ /* 0x100fe20008010804 */
[--C-:B------:R-:W-:Y:S01]  /*b440*/  FFMA.FTZ R146, R36, UR30, -R4.reuse ;  /* 0x0000001e24927c23 */ /* 0x100fe20008010804 */
[----:B------:R-:W-:Y:S01]  /*b450*/  FMNMX.FTZ R0, R54, R29, !PT ;  /* 0x0000001d36007209 */ /* 0x000fe20007810000 */
[----:B------:R2:W-:Y:S01]  /*b460*/  MUFU.EX2 R25, R41 ;  /* 0x0000002900197308 */ /* 0x0005e20000000800 */
        /* <DEDUP_REMOVED lines=10> */
[----:B0-----:R-:W-:Y:S01]  /*b510*/  FMNMX.FTZ R33, R59, R0, !PT ;  /* 0x000000003b217209 */ /* 0x001fe20007810000 */
[--C-:B------:R-:W-:Y:S01]  /*b520*/  FFMA.FTZ R130, R68, UR30, -R4.reuse ;  /* 0x0000001e44827c23 */ /* 0x100fe20008010804 */
[--C-:B------:R-:W-:Y:S01]  /*b530*/  FFMA.FTZ R124, R72, UR30, -R4.reuse ;  /* 0x0000001e487c7c23 */ /* 0x100fe20008010804 */
[--C-:B------:R-:W-:Y:S01]  /*b540*/  FFMA.FTZ R126, R76, UR30, -R4.reuse ;  /* 0x0000001e4c7e7c23 */ /* 0x100fe20008010804 */
[----:B------:R-:W-:Y:S01]  /*b550*/  FMNMX.FTZ R0, R62, R33, !PT ;  /* 0x000000213e007209 */ /* 0x000fe20007810000 */
[----:B------:R-:W-:Y:S01]  /*b560*/  MUFU.EX2 R29, R45 ;  /* 0x0000002d001d7308 */ /* 0x000fe20000000800 */
[--C-:B------:R-:W-:Y:S01]  /*b570*/  FFMA.FTZ R120, R80, UR30, -R4.reuse ;  /* 0x0000001e50787c23 */ /* 0x100fe20008010804 */
[----:B------:R-:W-:Y:S01]  /*b580*/  FFMA.FTZ R122, R84, UR30, -R4 ;  /* 0x0000001e547a7c23 */ /* 0x000fe20008010804 */
[----:B------:R-:W-:-:S04]  /*b590*/  FMNMX.FTZ R33, R63, R0, !PT ;  /* 0x000000003f217209 */ /* 0x000fc80007810000 */
[----:B------:R-:W-:Y:S01]  /*b5a0*/  FMNMX.FTZ R0, R66, R33, !PT ;  /* 0x0000002142007209 */ /* 0x000fe20007810000 */
[----:B------:R-:W0:Y:S03]  /*b5b0*/  MUFU.EX2 R5, R5 ;  /* 0x0000000500057308 */ /* 0x000e260000000800 */
[----:B-1----:R-:W-:-:S04]  /*b5c0*/  FMNMX.FTZ R37, R67, R0, !PT ;  /* 0x0000000043257209 */ /* 0x002fc80007810000 */
[----:B------:R-:W-:Y:S01]  /*b5d0*/  FMNMX.FTZ R0, R70, R37, !PT ;  /* 0x0000002546007209 */ /* 0x000fe20007810000 */
[----:B------:R-:W1:Y:S03]  /*b5e0*/  MUFU.EX2 R150, R150 ;  /* 0x0000009600967308 */ /* 0x000e660000000800 */
[----:B------:R-:W-:-:S04]  /*b5f0*/  FMNMX.FTZ R37, R71, R0, !PT ;  /* 0x0000000047257209 */ /* 0x000fc80007810000 */
[----:B------:R-:W-:Y:S01]  /*b600*/  FMNMX.FTZ R0, R74, R37, !PT ;  /* 0x000000254a007209 */ /* 0x000fe20007810000 */
[----:B------:R-:W3:Y:S03]  /*b610*/  MUFU.EX2 R7, R7 ;  /* 0x0000000700077308 */ /* 0x000ee60000000800 */
[----:B--2---:R-:W-:-:S04]  /*b620*/  FMNMX.FTZ R41, R75, R0, !PT ;  /* 0x000000004b297209 */ /* 0x004fc80007810000 */
[----:B------:R-:W-:Y:S01]  /*b630*/  FMNMX.FTZ R0, R78, R41, !PT ;  /* 0x000000294e007209 */ /* 0x000fe20007810000 */
[----:B------:R2:W-:Y:S03]  /*b640*/  MUFU.EX2 R37, R53 ;  /* 0x0000003500257308 */ /* 0x0005e60000000800 */
[----:B------:R-:W-:-:S04]  /*b650*/  FMNMX.FTZ R41, R79, R0, !PT ;  /* 0x000000004f297209 */ /* 0x000fc80007810000 */
[----:B------:R-:W-:Y:S01]  /*b660*/  FMNMX.FTZ R0, R82, R41, !PT ;  /* 0x0000002952007209 */ /* 0x000fe20007810000 */
[----:B------:R4:W-:Y:S01]  /*b670*/  MUFU.EX2 R33, R49 ;  /* 0x0000003100217308 */ /* 0x0009e20000000800 */
[----:B--2---:R-:W-:Y:S02]  /*b680*/  FFMA.FTZ R53, R69, UR30, -R4 ;  /* 0x0000001e45357c23 */ /* 0x004fe40008010804 */
[----:B------:R-:W-:-:S04]  /*b690*/  FMNMX.FTZ R45, R83, R0, !PT ;  /* 0x00000000532d7209 */ /* 0x000fc80007810000 */
[----:B------:R-:W-:Y:S01]  /*b6a0*/  FMNMX.FTZ R0, R86, R45, !PT ;  /* 0x0000002d56007209 */ /* 0x000fe20007810000 */
[----:B------:R2:W-:Y:S01]  /*b6b0*/  MUFU.EX2 R41, R6 ;  /* 0x0000000600297308 */ /* 0x0005e20000000800 */
[--C-:B------:R-:W-:Y:S01]  /*b6c0*/  FFMA.FTZ R45, R61, UR30, -R4.reuse ;  /* 0x0000001e3d2d7c23 */ /* 0x100fe20008010804 */
[--C-:B----4-:R-:W-:Y:S01]  /*b6d0*/  FFMA.FTZ R49, R65, UR30, -R4.reuse ;  /* 0x0000001e41317c23 */ /* 0x110fe20008010804 */
[----:B------:R-:W-:Y:S01]  /*b6e0*/  FMNMX.FTZ R0, R87, R0, !PT ;  /* 0x0000000057007209 */ /* 0x000fe20007810000 */
[--C-:B------:R-:W-:Y:S01]  /*b6f0*/  FFMA.FTZ R61, R77, UR30, -R4.reuse ;  /* 0x0000001e4d3d7c23 */ /* 0x100fe20008010804 */
[----:B------:R-:W-:-:S03]  /*b700*/  FFMA.FTZ R65, R81, UR30, -R4 ;  /* 0x0000001e51417c23 */ /* 0x000fc60008010804 */
[----:B------:R-:W2:Y:S01]  /*b710*/  SHFL.BFLY PT, R57, R0, 0x2, 0x1f ;  /* 0x0c401f0000397f89 */ /* 0x000ea200000e0000 */
[----:B------:R-:W4:Y:S08]  /*b720*/  MUFU.EX2 R144, R144 ;  /* 0x0000009000907308 */ /* 0x000f300000000800 */
[----:B------:R-:W5:Y:S08]  /*b730*/  MUFU.EX2 R146, R146 ;  /* 0x0000009200927308 */ /* 0x000f700000000800 */
[----:B------:R-:W-:Y:S01]  /*b740*/  MUFU.EX2 R140, R140 ;  /* 0x0000008c008c7308 */ /* 0x000fe20000000800 */
[----:B--2---:R-:W-:Y:S01]  /*b750*/  FMNMX.FTZ R6, R0, R57, !PT ;  /* 0x0000003900067209 */ /* 0x004fe20007810000 */
[----:B------:R-:W-:-:S06]  /*b760*/  FFMA.FTZ R57, R73, UR30, -R4 ;  /* 0x0000001e49397c23 */ /* 0x000fcc0008010804 */
[----:B------:R-:W-:Y:S01]  /*b770*/  MUFU.EX2 R142, R142 ;  /* 0x0000008e008e7308 */ /* 0x000fe20000000800 */
[----:B------:R-:W2:Y:S07]  /*b780*/  SHFL.BFLY PT, R69, R6, 0x1, 0x1f ;  /* 0x0c201f0006457f89 */ /* 0x000eae00000e0000 */
[----:B------:R-:W-:Y:S08]  /*b790*/  MUFU.EX2 R136, R136 ;  /* 0x0000008800887308 */ /* 0x000ff00000000800 */
[----:B------:R-:W-:Y:S08]  /*b7a0*/  MUFU.EX2 R138, R138 ;  /* 0x0000008a008a7308 */ /* 0x000ff00000000800 */
[----:B------:R-:W-:Y:S01]  /*b7b0*/  MUFU.EX2 R132, R132 ;  /* 0x0000008400847308 */ /* 0x000fe20000000800 */
[----:B--2---:R-:W-:Y:S01]  /*b7c0*/  FMNMX.FTZ R0, R6, R69, !PT ;  /* 0x0000004506007209 */ /* 0x004fe20007810000 */
[----:B------:R-:W-:-:S03]  /*b7d0*/  FFMA.FTZ R69, R85, UR30, -R4 ;  /* 0x0000001e55457c23 */ /* 0x000fc60008010804 */
[C---:B------:R-:W-:Y:S01]  /*b7e0*/  FSETP.NEU.FTZ.AND P1, PT, R0.reuse, -INF , PT ;  /* 0xff8000000000780b */ /* 0x040fe20003f3d000 */
[----:B------:R-:W-:Y:S02]  /*b7f0*/  FMUL.FTZ R6, R0, UR30 ;  /* 0x0000001e00067c20 */ /* 0x000fe40008410000 */
[----:B------:R-:W-:Y:S03]  /*b800*/  MUFU.EX2 R134, R134 ;  /* 0x0000008600867308 */ /* 0x000fe60000000800 */
[----:B------:R-:W-:-:S05]  /*b810*/  FSEL R6, R6, RZ, P1 ;  /* 0x000000ff06067208 */ /* 0x000fca0000800000 */
[----:B------:R-:W-:Y:S01]  /*b820*/  MUFU.EX2 R45, R45 ;  /* 0x0000002d002d7308 */ /* 0x000fe20000000800 */
[--C-:B------:R-:W-:Y:S01]  /*b830*/  FFMA.FTZ R149, R26, UR30, -R6.reuse ;  /* 0x0000001e1a957c23 */ /* 0x100fe20008010806 */
[--C-:B------:R-:W-:Y:S01]  /*b840*/  FFMA.FTZ R4, R27, UR30, -R6.reuse ;  /* 0x0000001e1b047c23 */ /* 0x100fe20008010806 */
[--C-:B------:R-:W-:Y:S01]  /*b850*/  FFMA.FTZ R151, R30, UR30, -R6.reuse ;  /* 0x0000001e1e977c23 */ /* 0x100fe20008010806 */
[----:B0-----:R-:W-:Y:S01]  /*b860*/  FADD.FTZ R27, R148, R5 ;  /* 0x00000005941b7221 */ /* 0x001fe20000010000 */
[--C-:B------:R-:W-:Y:S01]  /*b870*/  FFMA.FTZ R14, R31, UR30, -R6.reuse ;  /* 0x0000001e1f0e7c23 */ /* 0x100fe20008010806 */
[--C-:B------:R-:W-:Y:S01]  /*b880*/  FFMA.FTZ R145, R34, UR30, -R6.reuse ;  /* 0x0000001e22917c23 */ /* 0x100fe20008010806 */
[--C-:B------:R-:W-:Y:S01]  /*b890*/  FFMA.FTZ R20, R35, UR30, -R6.reuse ;  /* 0x0000001e23147c23 */ /* 0x100fe20008010806 */
[----:B------:R-:W-:Y:S01]  /*b8a0*/  MUFU.EX2 R149, R149 ;  /* 0x0000009500957308 */ /* 0x000fe20000000800 */
[----:B-1----:R-:W-:Y:S01]  /*b8b0*/  FADD.FTZ R34, R150, R27 ;  /* 0x0000001b96227221 */ /* 0x002fe20000010000 */
[--C-:B------:R-:W-:Y:S01]  /*b8c0*/  FFMA.FTZ R147, R38, UR30, -R6.reuse ;  /* 0x0000001e26937c23 */ /* 0x100fe20008010806 */
[--C-:B------:R-:W-:Y:S01]  /*b8d0*/  FFMA.FTZ R24, R39, UR30, -R6.reuse ;  /* 0x0000001e27187c23 */ /* 0x100fe20008010806 */
[----:B------:R-:W-:Y:S01]  /*b8e0*/  FFMA.FTZ R141, R42, UR30, -R6 ;  /* 0x0000001e2a8d7c23 */ /* 0x000fe20008010806 */
[----:B---3--:R-:W-:Y:S01]  /*b8f0*/  FADD.FTZ R27, R7, R34 ;  /* 0x00000022071b7221 */ /* 0x008fe20000010000 */
[----:B------:R-:W0:Y:S01]  /*b900*/  @P4 LDC R35, c[0x0][0x44c] ;  /* 0x00011300ff234b82 */ /* 0x000e220000000800 */
[--C-:B------:R-:W-:Y:S01]  /*b910*/  FFMA.FTZ R26, R43, UR30, -R6.reuse ;  /* 0x0000001e2b1a7c23 */ /* 0x100fe20008010806 */
[----:B------:R-:W1:Y:S01]  /*b920*/  MUFU.EX2 R4, R4 ;  /* 0x0000000400047308 */ /* 0x000e620000000800 */
[----:B----4-:R-:W-:Y:S01]  /*b930*/  FADD.FTZ R36, R144, R27 ;  /* 0x0000001b90247221 */ /* 0x010fe20000010000 */
[--C-:B------:R-:W-:Y:S01]  /*b940*/  FFMA.FTZ R143, R46, UR30, -R6.reuse ;  /* 0x0000001e2e8f7c23 */ /* 0x100fe20008010806 */
[--C-:B------:R-:W-:Y:S01]  /*b950*/  FFMA.FTZ R28, R47, UR30, -R6.reuse ;  /* 0x0000001e2f1c7c23 */ /* 0x100fe20008010806 */
[----:B------:R-:W-:Y:S01]  /*b960*/  FFMA.FTZ R137, R50, UR30, -R6 ;  /* 0x0000001e32897c23 */ /* 0x000fe20008010806 */
[----:B------:R-:W-:Y:S01]  /*b970*/  FADD.FTZ R27, R15, R36 ;  /* 0x000000240f1b7221 */ /* 0x000fe20000010000 */
[----:B------:R-:W2:Y:S01]  /*b980*/  @P4 LDC R46, c[0x0][0x450] ;  /* 0x00011400ff2e4b82 */ /* 0x000ea20000000800 */
[--C-:B------:R-:W-:Y:S01]  /*b990*/  FFMA.FTZ R30, R51, UR30, -R6.reuse ;  /* 0x0000001e331e7c23 */ /* 0x100fe20008010806 */
[----:B------:R-:W3:Y:S01]  /*b9a0*/  MUFU.EX2 R151, R151 ;  /* 0x0000009700977308 */ /* 0x000ee20000000800 */
[----:B-----5:R-:W-:Y:S01]  /*b9b0*/  FADD.FTZ R36, R146, R27 ;  /* 0x0000001b92247221 */ /* 0x020fe20000010000 */
[--C-:B------:R-:W-:Y:S01]  /*b9c0*/  FFMA.FTZ R139, R54, UR30, -R6.reuse ;  /* 0x0000001e368b7c23 */ /* 0x100fe20008010806 */
[----:B------:R-:W-:Y:S01]  /*b9d0*/  FFMA.FTZ R32, R55, UR30, -R6 ;  /* 0x0000001e37207c23 */ /* 0x000fe20008010806 */
[----:B------:R-:W-:-:S02]  /*b9e0*/  IMAD.MOV.U32 R42, RZ, RZ, R90 ;  /* 0x000000ffff2a7224 */ /* 0x000fc400078e005a */
[----:B------:R-:W-:Y:S01]  /*b9f0*/  FADD.FTZ R31, R21, R36 ;  /* 0x00000024151f7221 */ /* 0x000fe20000010000 */
[--C-:B------:R-:W-:Y:S01]  /*ba00*/  FFMA.FTZ R133, R58, UR30, -R6.reuse ;  /* 0x0000001e3a857c23 */ /* 0x100fe20008010806 */
[----:B------:R-:W-:Y:S01]  /*ba10*/  FFMA.FTZ R34, R59, UR30, -R6 ;  /* 0x0000001e3b227c23 */ /* 0x000fe20008010806 */
[----:B------:R-:W4:Y:S01]  /*ba20*/  MUFU.EX2 R14, R14 ;  /* 0x0000000e000e7308 */ /* 0x000f220000000800 */
[----:B-1----:R-:W-:Y:S01]  /*ba30*/  FADD.FTZ R38, R149, R4 ;  /* 0x0000000495267221 */ /* 0x002fe20000010000 */
[----:B------:R-:W-:Y:S01]  /*ba40*/  FADD.FTZ R40, R140, R31 ;  /* 0x0000001f8c287221 */ /* 0x000fe20000010000 */
[--C-:B------:R-:W-:Y:S01]  /*ba50*/  FFMA.FTZ R135, R62, UR30, -R6.reuse ;  /* 0x0000001e3e877c23 */ /* 0x100fe20008010806 */
[--C-:B------:R-:W-:Y:S01]  /*ba60*/  FFMA.FTZ R36, R63, UR30, -R6.reuse ;  /* 0x0000001e3f247c23 */ /* 0x100fe20008010806 */
[----:B------:R-:W-:Y:S01]  /*ba70*/  FFMA.FTZ R129, R66, UR30, -R6 ;  /* 0x0000001e42817c23 */ /* 0x000fe20008010806 */
[----:B------:R-:W-:Y:S01]  /*ba80*/  FADD.FTZ R31, R25, R40 ;  /* 0x00000028191f7221 */ /* 0x000fe20000010000 */
[----:B0-----:R-:W-:Y:S01]  /*ba90*/  @P4 IMAD.HI.U32 R35, R90, R35, RZ ;  /* 0x000000235a234227 */ /* 0x001fe200078e00ff */
[----:B------:R-:W0:Y:S03]  /*baa0*/  MUFU.EX2 R145, R145 ;  /* 0x0000009100917308 */ /* 0x000e260000000800 */
[----:B---3--:R-:W-:Y:S01]  /*bab0*/  FADD.FTZ R27, R151, R38 ;  /* 0x00000026971b7221 */ /* 0x008fe20000010000 */
[--C-:B------:R-:W-:Y:S01]  /*bac0*/  FFMA.FTZ R131, R70, UR30, -R6.reuse ;  /* 0x0000001e46837c23 */ /* 0x100fe20008010806 */
[--C-:B------:R-:W-:Y:S01]  /*bad0*/  FFMA.FTZ R125, R74, UR30, -R6.reuse ;  /* 0x0000001e4a7d7c23 */ /* 0x100fe20008010806 */
[--C-:B------:R-:W-:Y:S01]  /*bae0*/  FFMA.FTZ R75, R75, UR30, -R6.reuse ;  /* 0x0000001e4b4b7c23 */ /* 0x100fe20008010806 */
[--C-:B------:R-:W-:Y:S01]  /*baf0*/  FFMA.FTZ R127, R78, UR30, -R6.reuse ;  /* 0x0000001e4e7f7c23 */ /* 0x100fe20008010806 */
[----:B--2---:R-:W-:Y:S01]  /*bb00*/  @P4 SHF.R.U32.HI R42, RZ, R46, R35 ;  /* 0x0000002eff2a4219 */ /* 0x004fe20000011623 */
[--C-:B------:R-:W-:Y:S01]  /*bb10*/  FFMA.FTZ R82, R82, UR30, -R6.reuse ;  /* 0x0000001e52527c23 */ /* 0x100fe20008010806 */
[----:B------:R-:W1:Y:S01]  /*bb20*/  MUFU.EX2 R20, R20 ;  /* 0x0000001400147308 */ /* 0x000e620000000800 */
[----:B----4-:R-:W-:Y:S01]  /*bb30*/  FADD.FTZ R38, R14, R27 ;  /* 0x0000001b0e267221 */ /* 0x010fe20000010000 */
[--C-:B------:R-:W-:Y:S01]  /*bb40*/  FFMA.FTZ R83, R83, UR30, -R6.reuse ;  /* 0x0000001e53537c23 */ /* 0x100fe20008010806 */
[--C-:B------:R-:W-:Y:S01]  /*bb50*/  FFMA.FTZ R86, R86, UR30, -R6.reuse ;  /* 0x0000001e56567c23 */ /* 0x100fe20008010806 */
[----:B------:R-:W-:Y:S01]  /*bb60*/  FFMA.FTZ R87, R87, UR30, -R6 ;  /* 0x0000001e57577c23 */ /* 0x000fe20008010806 */
[----:B------:R-:W-:Y:S01]  /*bb70*/  F2FP.F16.F32.PACK_AB R148, R5, R148 ;  /* 0x000000940594723e */ /* 0x000fe200000000ff */
[----:B------:R-:W-:Y:S01]  /*bb80*/  IMAD.IADD R89, R89, 0x1, R42 ;  /* 0x0000000159597824 */ /* 0x000fe200078e022a */
[----:B------:R-:W-:Y:S01]  /*bb90*/  F2FP.F16.F32.PACK_AB R150, R7, R150 ;  /* 0x000000960796723e */ /* 0x000fe200000000ff */
[----:B------:R-:W2:Y:S01]  /*bba0*/  MUFU.EX2 R147, R147 ;  /* 0x0000009300937308 */ /* 0x000ea20000000800 */
[----:B0-----:R-:W-:Y:S01]  /*bbb0*/  FADD.FTZ R27, R145, R38 ;  /* 0x00000026911b7221 */ /* 0x001fe20000010000 */
[----:B------:R-:W-:Y:S01]  /*bbc0*/  FADD.FTZ R38, R142, R31 ;  /* 0x0000001f8e267221 */ /* 0x000fe20000010000 */
[----:B------:R-:W-:Y:S01]  /*bbd0*/  ISETP.GE.AND P4, PT, R11, 0x1, PT ;  /* 0x000000010b00780c */ /* 0x000fe20003f86270 */
[----:B------:R-:W-:Y:S01]  /*bbe0*/  IMAD.IADD R10, R89, 0x1, R10 ;  /* 0x00000001590a7824 */ /* 0x000fe200078e020a */
[----:B------:R-:W-:Y:S01]  /*bbf0*/  F2FP.F16.F32.PACK_AB R149, R4, R149 ;  /* 0x000000950495723e */ /* 0x000fe200000000ff */
[----:B------:R-:W-:Y:S01]  /*bc00*/  FADD.FTZ R31, R29, R38 ;  /* 0x000000261d1f7221 */ /* 0x000fe20000010000 */
[----:B------:R-:W-:Y:S01]  /*bc10*/  FFMA.FTZ R38, R67, UR30, -R6 ;  /* 0x0000001e43267c23 */ /* 0x000fe20008010806 */
[----:B------:R-:W0:Y:S01]  /*bc20*/  MUFU.EX2 R24, R24 ;  /* 0x0000001800187308 */ /* 0x000e220000000800 */
[----:B-1----:R-:W-:Y:S01]  /*bc30*/  FADD.FTZ R40, R20, R27 ;  /* 0x0000001b14287221 */ /* 0x002fe20000010000 */
[----:B------:R-:W-:Y:S01]  /*bc40*/  FADD.FTZ R44, R136, R31 ;  /* 0x0000001f882c7221 */ /* 0x000fe20000010000 */
[----:B------:R-:W-:-:S02]  /*bc50*/  F2FP.F16.F32.PACK_AB R144, R15, R144 ;  /* 0x000000900f90723e */ /* 0x000fc400000000ff */
[----:B------:R-:W-:Y:S01]  /*bc60*/  F2FP.F16.F32.PACK_AB R146, R21, R146 ;  /* 0x000000921592723e */ /* 0x000fe200000000ff */
[----:B------:R-:W-:Y:S01]  /*bc70*/  FADD.FTZ R31, R33, R44 ;  /* 0x0000002c211f7221 */ /* 0x000fe20000010000 */
[----:B------:R-:W-:Y:S01]  /*bc80*/  F2FP.F16.F32.PACK_AB R140, R25, R140 ;  /* 0x0000008c198c723e */ /* 0x000fe200000000ff */
[----:B------:R-:W1:Y:S01]  /*bc90*/  MUFU.EX2 R141, R141 ;  /* 0x0000008d008d7308 */ /* 0x000e620000000800 */
[----:B--2---:R-:W-:Y:S01]  /*bca0*/  FADD.FTZ R27, R147, R40 ;  /* 0x00000028931b7221 */ /* 0x004fe20000010000 */
[----:B------:R-:W-:Y:S01]  /*bcb0*/  FADD.FTZ R46, R138, R31 ;  /* 0x0000001f8a2e7221 */ /* 0x000fe20000010000 */
[----:B------:R-:W-:Y:S02]  /*bcc0*/  F2FP.F16.F32.PACK_AB R142, R29, R142 ;  /* 0x0000008e1d8e723e */ /* 0x000fe400000000ff */
[----:B------:R-:W-:Y:S01]  /*bcd0*/  F2FP.F16.F32.PACK_AB R136, R33, R136 ;  /* 0x000000882188723e */ /* 0x000fe200000000ff */
[C---:B------:R-:W-:Y:S01]  /*bce0*/  FADD.FTZ R31, R37.reuse, R46 ;  /* 0x0000002e251f7221 */ /* 0x040fe20000010000 */
[----:B------:R-:W-:Y:S01]  /*bcf0*/  F2FP.F16.F32.PACK_AB R138, R37, R138 ;  /* 0x0000008a258a723e */ /* 0x000fe200000000ff */
[----:B------:R-:W2:Y:S01]  /*bd00*/  MUFU.EX2 R26, R26 ;  /* 0x0000001a001a7308 */ /* 0x000ea20000000800 */
[----:B0-----:R-:W-:Y:S01]  /*bd10*/  FADD.FTZ R40, R24, R27 ;  /* 0x0000001b18287221 */ /* 0x001fe20000010000 */
[----:B------:R-:W-:-:S02]  /*bd20*/  F2FP.F16.F32.PACK_AB R151, R14, R151 ;  /* 0x000000970e97723e */ /* 0x000fc400000000ff */
[----:B------:R-:W-:Y:S02]  /*bd30*/  F2FP.F16.F32.PACK_AB R145, R20, R145 ;  /* 0x000000911491723e */ /* 0x000fe400000000ff */
[----:B------:R-:W-:Y:S02]  /*bd40*/  F2FP.F16.F32.PACK_AB R147, R24, R147 ;  /* 0x000000931893723e */ /* 0x000fe400000000ff */
[----:B------:R-:W0:Y:S01]  /*bd50*/  MUFU.EX2 R143, R143 ;  /* 0x0000008f008f7308 */ /* 0x000e220000000800 */
[----:B-1----:R-:W-:Y:S01]  /*bd60*/  FADD.FTZ R27, R141, R40 ;  /* 0x000000288d1b7221 */ /* 0x002fe20000010000 */
[----:B------:R-:W-:-:S06]  /*bd70*/  FFMA.FTZ R40, R71, UR30, -R6 ;  /* 0x0000001e47287c23 */ /* 0x000fcc0008010806 */
[----:B------:R-:W1:Y:S01]  /*bd80*/  MUFU.EX2 R28, R28 ;  /* 0x0000001c001c7308 */ /* 0x000e620000000800 */
[C---:B--2---:R-:W-:Y:S01]  /*bd90*/  FADD.FTZ R44, R26.reuse, R27 ;  /* 0x0000001b1a2c7221 */ /* 0x044fe20000010000 */
[----:B------:R-:W-:-:S06]  /*bda0*/  F2FP.F16.F32.PACK_AB R141, R26, R141 ;  /* 0x0000008d1a8d723e */ /* 0x000fcc00000000ff */
        /* <DEDUP_REMOVED lines=85> */
[----:B-1----:R-:W-:Y:S01]  /*c300*/  FADD.FTZ R6, R122, R7 ;  /* 0x000000077a067221 */ /* 0x002fe20000010000 */
[C---:B--2---:R-:W-:Y:S01]  /*c310*/  FADD.FTZ R5, R87.reuse, R4 ;  /* 0x0000000457057221 */ /* 0x044fe20000010000 */
[----:B------:R-:W-:Y:S01]  /*c320*/  F2FP.F16.F32.PACK_AB R123, R87, R86 ;  /* 0x00000056577b723e */ /* 0x000fe200000000ff */
[----:B------:R-:W-:Y:S02]  /*c330*/  VIADD R4, R88, 0xfffffffe ;  /* 0xfffffffe58047836 */ /* 0x000fe40000000000 */
[C---:B0-----:R-:W-:Y:S01]  /*c340*/  FADD.FTZ R6, R69.reuse, R6 ;  /* 0x0000000645067221 */ /* 0x041fe20000010000 */
[----:B------:R-:W-:Y:S01]  /*c350*/  F2FP.F16.F32.PACK_AB R122, R69, R122 ;  /* 0x0000007a457a723e */ /* 0x000fe200000000ff */
        /* <DEDUP_REMOVED lines=12> */
.L_x_1688:
[----:B------:R-:W-:-:S13]  /*c420*/  ISETP.NE.AND P1, PT, R11, 0x1, PT ;  /* 0x000000010b00780c */ /* 0x000fda0003f25270 */
[----:B------:R-:W0:Y:S02]  /*c430*/  @P1 LDC.64 R14, c[0x0][0x9e8] ;  /* 0x00027a00ff0e1b82 */ /* 0x000e240000000a00 */
[----:B0-----:R-:W-:-:S05]  /*c440*/  @P1 IMAD.HI.U32 R14, R7, R14, RZ ;  /* 0x0000000e070e1227 */ /* 0x001fca00078e00ff */
[----:B------:R-:W-:-:S07]  /*c450*/  @P1 SHF.R.U32.HI R7, RZ, R15, R14 ;  /* 0x0000000fff071219 */ /* 0x000fce000001160e */
.L_x_1689:
[----:B------:R-:W-:Y:S05]  /*c460*/  BSYNC B0 ;  /* 0x0000000000007941 */ /* 0x000fea0003800000 */
.L_x_1687:
[----:B------:R-:W-:-:S05]  /*c470*/  IMAD R7, R7, R11, R11 ;  /* 0x0000000b07077224 */ /* 0x000fca00078e020b */
[----:B------:R-:W-:-:S07]  /*c480*/  VIMNMX R10, R10, R7, PT ;  /* 0x000000070a0a7248 */ /* 0x000fce0003fe0100 */
.L_x_1686:
[----:B------:R-:W2:Y:S01]  /*c490*/  LDL R11, [R1+0x38] ;  /* 0x00003800010b7983 */ /* 0x000ea20000100800 */
[----:B------:R-:W-:Y:S01]  /*c4a0*/  SHF.R.S32.HI R7, RZ, 0x1f, R10 ;  /* 0x0000001fff077819 */ /* 0x000fe2000001140a */
[----:B------:R-:W-:Y:S01]  /*c4b0*/  ULDC UR5, c[0x0][0x9e4] ;  /* 0x0002790000057ab9 */ /* 0x000fe20000000800 */
[----:B------:R-:W-:Y:S01]  /*c4c0*/  ULDC UR4, c[0x0][0x9e4] ;  /* 0x0002790000047ab9 */ /* 0x000fe20000000800 */
[----:B------:R-:W-:Y:S01]  /*c4d0*/  ULDC UR9, c[0x0][0x9dc] ;  /* 0x0002770000097ab9 */ /* 0x000fe20000000800 */
[----:B------:R-:W-:Y:S01]  /*c4e0*/  LEA.HI R7, R7, R10, RZ, 0x7 ;  /* 0x0000000a07077211 */ /* 0x000fe200078f38ff */
[----:B------:R-:W-:Y:S01]  /*c4f0*/  ULDC UR11, c[0x0][0x9dc] ;  /* 0x00027700000b7ab9 */ /* 0x000fe20000000800 */
[----:B------:R-:W-:Y:S01]  /*c500*/  ULDC UR6, c[0x0][0x988] ;  /* 0x0002620000067ab9 */ /* 0x000fe20000000800 */
[----:B------:R-:W-:Y:S01]  /*c510*/  ULDC UR7, c[0x0][0x988] ;  /* 0x0002620000077ab9 */ /* 0x000fe20000000800 */
[----:B------:R-:W-:Y:S01]  /*c520*/  SHF.R.S32.HI R7, RZ, 0x7, R7 ;  /* 0x00000007ff077819 */ /* 0x000fe20000011407 */
[----:B------:R-:W-:Y:S01]  /*c530*/  ULDC UR8, c[0x0][0x988] ;  /* 0x0002620000087ab9 */ /* 0x000fe20000000800 */
[----:B------:R-:W-:Y:S01]  /*c540*/  ULDC UR28, c[0x0][0x9e0] ;  /* 0x00027800001c7ab9 */ /* 0x000fe20000000800 */
[----:B------:R-:W-:Y:S01]  /*c550*/  ULDC UR10, c[0x0][0x9e0] ;  /* 0x00027800000a7ab9 */ /* 0x000fe20000000800 */
        /* <DEDUP_REMOVED lines=16> */
[----:B--2---:R-:W-:-:S04]  /*c660*/  VIMNMX R11, R11, R7, !PT ;  /* 0x000000070b0b7248 */ /* 0x004fc80007fe0100 */
[----:B------:R-:W-:Y:S01]  /*c670*/  ISETP.GE.AND P1, PT, R4, R11, PT ;  /* 0x0000000b0400720c */ /* 0x000fe20003f26270 */
[----:B------:R0:W-:-:S12]  /*c680*/  STL [R1+0x20], R11 ;  /* 0x0000200b01007387 */ /* 0x0001d80000100800 */
[----:B0-----:R-:W-:Y:S05]  /*c690*/  @!P1 BRA `(.L_x_1690) ;  /* 0x0000003000349947 */ /* 0x001fea0003800000 */
[----:B------:R-:W-:-:S07]  /*c6a0*/  IMAD.MOV.U32 R119, RZ, RZ, RZ ;  /* 0x000000ffff777224 */ /* 0x000fce00078e00ff */
.L_x_1710:
[----:B------:R-:W2:Y:S01]  /*c6b0*/  LDL R10, [R1+0x28] ;  /* 0x00002800010a7983 */ /* 0x000ea20000100800 */
[----:B------:R-:W-:Y:S01]  /*c6c0*/  VIADD R7, R19, 0x1 ;  /* 0x0000000113077836 */ /* 0x000fe20000000000 */
[----:B------:R-:W-:Y:S05]  /*c6d0*/  YIELD ;  /* 0x0000000000007946 */ /* 0x000fea0003800000 */
[----:B------:R-:W-:-:S04]  /*c6e0*/  ISETP.NE.AND P2, PT, R7, 0x2, PT ;  /* 0x000000020700780c */ /* 0x000fc80003f45270 */
[----:B------:R-:W-:Y:S02]  /*c6f0*/  SEL R11, RZ, 0x1, P2 ;  /* 0x00000001ff0b7807 */ /* 0x000fe40001000000 */
[----:B------:R-:W-:Y:S02]  /*c700*/  SEL R7, R7, RZ, P2 ;  /* 0x000000ff07077207 */ /* 0x000fe40001000000 */
[----:B------:R-:W-:Y:S02]  /*c710*/  LOP3.LUT R20, R154, R11, RZ, 0x3c, !PT ;  /* 0x0000000b9a147212 */ /* 0x000fe400078e3cff */
[----:B--2---:R-:W-:-:S13]  /*c720*/  ISETP.NE.AND P1, PT, R10, RZ, PT ;  /* 0x000000ff0a00720c */ /* 0x004fda0003f25270 */
[----:B------:R-:W-:Y:S05]  /*c730*/  @P1 BRA `(.L_x_1691) ;  /* 0x0000000000301947 */ /* 0x000fea0003800000 */
[----:B------:R-:W-:Y:S05]  /*c740*/  @!P0 BRA `(.L_x_1692) ;  /* 0x0000000000048947 */ /* 0x000fea0003800000 */
[----:B------:R-:W-:Y:S01]  /*c750*/  BPT.TRAP 0x1 ;  /* 0x000000040000795c */ /* 0x000fe20000300000 */
.L_x_1692:
[----:B------:R-:W-:Y:S01]  /*c760*/  IMAD R11, R7, 0x8, R2 ;  /* 0x00000008070b7824 */ /* 0x000fe200078e0202 */
[----:B------:R-:W-:-:S04]  /*c770*/  SHF.L.U32 R10, R20, 0x1f, RZ ;  /* 0x0000001f140a7819 */ /* 0x000fc800000006ff */
[----:B------:R0:W1:Y:S01]  /*c780*/  SYNCS.PHASECHK.TRANS64.TRYWAIT P2, [R11+URZ+0x16830], R10 ;  /* 0x0168300a0b0075a7 */ /* 0x000062000804017f */
[----:B------:R-:W-:Y:S05]  /*c790*/  @!P0 BRA `(.L_x_1693) ;  /* 0x0000000000048947 */ /* 0x000fea0003800000 */
[----:B------:R-:W-:Y:S01]  /*c7a0*/  BPT.TRAP 0x1 ;  /* 0x000000040000795c */ /* 0x000fe20000300000 */
.L_x_1693:
[----:B------:R-:W-:Y:S04]  /*c7b0*/  BSSY B0, `(.L_x_1691) ;  /* 0x0000004000007945 */ /* 0x000fe80003800000 */
[----:B-1----:R-:W-:Y:S05]  /*c7c0*/  @P2 BRA `(.L_x_1694) ;  /* 0x0000000000082947 */ /* 0x002fea0003800000 */
[----:B------:R-:W1:Y:S02]  /*c7d0*/  SYNCS.PHASECHK.TRANS64.TRYWAIT P2, [R11+URZ+0x16830], R10 ;  /* 0x0168300a0b0075a7 */ /* 0x000e64000804017f */
[----:B-1----:R-:W-:Y:S05]  /*c7e0*/  @!P2 BRA `(.L_x_1695) ;  /* 0x0000012c0004a947 */ /* 0x002fea0003800000 */
.L_x_1694:
[----:B------:R-:W-:Y:S05]  /*c7f0*/  BSYNC B0 ;  /* 0x0000000000007941 */ /* 0x000fea0003800000 */
.L_x_1691:
[----:B------:R-:W2:Y:S01]  /*c800*/  LDL R14, [R1+0x2c] ;  /* 0x00002c00010e7983 */ /* 0x000ea20000100800 */
[----:B01----:R-:W0:Y:S01]  /*c810*/  S2R R10, SR_TID.X ;  /* 0x00000000000a7919 */ /* 0x003e220000002100 */
[----:B------:R-:W-:Y:S01]  /*c820*/  IMAD.MOV.U32 R11, RZ, RZ, 0x40000040 ;  /* 0x40000040ff0b7424 */ /* 0x000fe200078e00ff */
[----:B------:R-:W-:Y:S05]  /*c830*/  WARPSYNC.ALL ;  /* 0x0000000000007948 */ /* 0x000fea0003800000 */
[----:B------:R-:W-:Y:S02]  /*c840*/  R2UR UR23, R11 ;  /* 0x000000000b1772ca */ /* 0x000fe400000e0000 */
[----:B0-----:R-:W-:-:S05]  /*c850*/  SHF.R.U32.HI R10, RZ, 0x7, R10 ;  /* 0x00000007ff0a7819 */ /* 0x001fca000001160a */
[----:B------:R-:W-:Y:S02]  /*c860*/  VIADD R21, R10, 0x8 ;  /* 0x000000080a157836 */ /* 0x000fe40000000000 */
[----:B------:R-:W-:-:S05]  /*c870*/  IMAD.MOV.U32 R15, RZ, RZ, 0x40000040 ;  /* 0x40000040ff0f7424 */ /* 0x000fca00078e00ff */
[----:B------:R-:W-:Y:S01]  /*c880*/  R2UR UR19, R15 ;  /* 0x000000000f1372ca */ /* 0x000fe200000e0000 */
[----:B------:R-:W-:Y:S01]  /*c890*/  IMAD.MOV.U32 R25, RZ, RZ, 0x40000040 ;  /* 0x40000040ff197424 */ /* 0x000fe200078e00ff */
[----:B------:R-:W-:Y:S02]  /*c8a0*/  R2UR UR12, R8 ;  /* 0x00000000080c72ca */ /* 0x000fe400000e0000 */
[----:B------:R-:W-:Y:S02]  /*c8b0*/  R2UR UR13, R9 ;  /* 0x00000000090d72ca */ /* 0x000fe400000e0000 */
[C---:B------:R-:W-:Y:S02]  /*c8c0*/  R2UR UR15, R25.reuse ;  /* 0x00000000190f72ca */ /* 0x040fe400000e0000 */
[----:B------:R-:W-:Y:S01]  /*c8d0*/  R2UR UR27, R25 ;  /* 0x00000000191b72ca */ /* 0x000fe200000e0000 */
[----:B------:R0:W-:Y:S01]  /*c8e0*/  BAR.SYNC.DEFER_BLOCKING R21, 0x100 ;  /* 0x000400150000751d */ /* 0x0001e20000010000 */
[----:B--2---:R-:W-:-:S05]  /*c8f0*/  LEA R24, R7, R14, 0xa ;  /* 0x0000000e07187211 */ /* 0x004fca00078e50ff */
[----:B------:R-:W-:-:S05]  /*c900*/  VIADD R10, R24, 0x4 ;  /* 0x00000004180a7836 */ /* 0x000fca0000000000 */
[----:B------:R-:W-:Y:S02]  /*c910*/  R2UR UR22, R10 ;  /* 0x000000000a1672ca */ /* 0x000fe400000e0000 */
[----:B------:R-:W2:Y:S01]  /*c920*/  LDL.64 R10, [R1+0x18] ;  /* 0x00001800010a7983 */ /* 0x000ea20000100a00 */
[----:B------:R-:W-:-:S05]  /*c930*/  VIADD R14, R24, 0x2 ;  /* 0x00000002180e7836 */ /* 0x000fca0000000000 */
[----:B------:R-:W-:Y:S02]  /*c940*/  R2UR UR18, R14 ;  /* 0x000000000e1272ca */ /* 0x000fe400000e0000 */
[----:B------:R-:W3:Y:S01]  /*c950*/  LDL.64 R14, [R1+0x10] ;  /* 0x00001000010e7983 */ /* 0x000ee20000100a00 */
[C---:B------:R-:W-:Y:S01]  /*c960*/  R2UR UR14, R24.reuse ;  /* 0x00000000180e72ca */ /* 0x040fe200000e0000 */
[----:B------:R-:W-:-:S05]  /*c970*/  VIADD R24, R24, 0x6 ;  /* 0x0000000618187836 */ /* 0x000fca0000000000 */
[----:B------:R-:W-:Y:S02]  /*c980*/  R2UR UR26, R24 ;  /* 0x00000000181a72ca */ /* 0x000fe400000e0000 */
[----:B------:R-:W-:-:S06]  /*c990*/  WARPGROUP.ARRIVE ;  /* 0x00000000000079c5 */ /* 0x000fcc0000000000 */
[----:B------:R-:W-:Y:S03]  /*c9a0*/  HGMMA.64x128x16.F32 R24, gdesc[UR12], RZ, !UPT, gsb0 ;  /* 0x01e000000c1879f0 */ /* 0x000fe6000c0008ff */
[----:B------:R-:W-:Y:S02]  /*c9b0*/  WARPGROUP.DEPBAR.LE gsb0, 0x0 ;  /* 0x00008000000079c5 */ /* 0x000fe40000010000 */
[----:B------:R-:W-:Y:S01]  /*c9c0*/  WARPGROUP.ARRIVE ;  /* 0x00000000000079c5 */ /* 0x000fe20000000000 */
[----:B--2---:R-:W-:Y:S02]  /*c9d0*/  R2UR UR16, R10 ;  /* 0x000000000a1072ca */ /* 0x004fe400000e0000 */
[----:B------:R-:W-:-:S13]  /*c9e0*/  R2UR UR17, R11 ;  /* 0x000000000b1172ca */ /* 0x000fda00000e0000 */
[----:B------:R-:W-:Y:S01]  /*c9f0*/  HGMMA.64x128x16.F32 R24, gdesc[UR16], R24, gsb0 ;  /* 0x01e00000101879f0 */ /* 0x000fe20008000818 */
[----:B---3--:R-:W-:Y:S02]  /*ca00*/  R2UR UR20, R14 ;  /* 0x000000000e1472ca */ /* 0x008fe400000e0000 */
        /* <DEDUP_REMOVED lines=13> */
.L_x_1697:
[----:B------:R-:W-:Y:S01]  /*cae0*/  SHF.L.U32 R10, R154, 0x1f, RZ ;  /* 0x0000001f9a0a7819 */ /* 0x000fe200000006ff */
[----:B------:R-:W-:-:S04]  /*caf0*/  IMAD R11, R19, 0x8, R2 ;  /* 0x00000008130b7824 */ /* 0x000fc800078e0202 */
[----:B------:R0:W1:Y:S01]  /*cb00*/  SYNCS.PHASECHK.TRANS64.TRYWAIT P1, [R11+URZ+0x16850], R10 ;  /* 0x0168500a0b0075a7 */ /* 0x000062000802017f */
[----:B------:R-:W-:Y:S05]  /*cb10*/  @!P0 BRA `(.L_x_1698) ;  /* 0x0000000000048947 */ /* 0x000fea0003800000 */
[----:B------:R-:W-:Y:S01]  /*cb20*/  BPT.TRAP 0x1 ;  /* 0x000000040000795c */ /* 0x000fe20000300000 */
.L_x_1698:
[----:B-1----:R-:W-:Y:S05]  /*cb30*/  @P1 BRA `(.L_x_1696) ;  /* 0x0000000000081947 */ /* 0x002fea0003800000 */
[----:B------:R-:W1:Y:S02]  /*cb40*/  SYNCS.PHASECHK.TRANS64.TRYWAIT P1, [R11+URZ+0x16850], R10 ;  /* 0x0168500a0b0075a7 */ /* 0x000e64000802017f */
[----:B-1----:R-:W-:Y:S05]  /*cb50*/  @!P1 BRA `(.L_x_1699) ;  /* 0x00000128003c9947 */ /* 0x002fea0003800000 */
.L_x_1696:
[----:B01----:R-:W-:Y:S01]  /*cb60*/  VIADD R10, R2, 0x400 ;  /* 0x00000400020a7836 */ /* 0x003fe20000000000 */
[----:B------:R-:W-:Y:S05]  /*cb70*/  WARPSYNC.ALL ;  /* 0x0000000000007948 */ /* 0x000fea0003800000 */
[----:B------:R-:W-:Y:S01]  /*cb80*/  SHF.R.U32.HI R10, RZ, 0x4, R10 ;  /* 0x00000004ff0a7819 */ /* 0x000fe2000001160a */
[----:B------:R-:W-:Y:S01]  /*cb90*/  IMAD.MOV.U32 R11, RZ, RZ, 0x40000040 ;  /* 0x40000040ff0b7424 */ /* 0x000fe200078e00ff */
[----:B------:R-:W-:Y:S01]  /*cba0*/  WARPGROUP.ARRIVE ;  /* 0x00000000000079c5 */ /* 0x000fe20000000000 */
[----:B------:R-:W-:Y:S01]  /*cbb0*/  IMAD.MOV.U32 R15, RZ, RZ, 0x40000040 ;  /* 0x40000040ff0f7424 */ /* 0x000fe200078e00ff */
[----:B------:R-:W-:-:S04]  /*cbc0*/  LOP3.LUT R10, R10, 0x3fff, RZ, 0xc0, !PT ;  /* 0x00003fff0a0a7812 */ /* 0x000fc800078ec0ff */
[----:B------:R-:W0:Y:S01]  /*cbd0*/  S2R R154, SR_TID.X ;  /* 0x00000000009a7919 */ /* 0x000e220000002100 */
        /* <DEDUP_REMOVED lines=10> */
[----:B0-----:R-:W-:Y:S02]  /*cc80*/  SHF.R.U32.HI R21, RZ, 0x7, R154 ;  /* 0x00000007ff157819 */ /* 0x001fe4000001169a */
[----:B------:R-:W-:Y:S01]  /*cc90*/  ISETP.GE.U32.AND P1, PT, R154, 0x180, PT ;  /* 0x000001809a00780c */ /* 0x000fe20003f26070 */
[----:B------:R-:W-:Y:S02]  /*cca0*/  WARPGROUP.DEPBAR.LE gsb0, 0x0 ;  /* 0x00008000000079c5 */ /* 0x000fe40000010000 */
[----:B------:R-:W-:-:S06]  /*ccb0*/  WARPGROUP.ARRIVE ;  /* 0x00000000000079c5 */ /* 0x000fcc0000000000 */
        /* <DEDUP_REMOVED lines=23> */
[C---:B------:R-:W-:Y:S01]  /*ce30*/  VIADD R14, R10.reuse, 0x300 ;  /* 0x000003000a0e7836 */ /* 0x040fe20000000000 */
[----:B------:R-:W-:Y:S01]  /*ce40*/  R2UR UR15, R15 ;  /* 0x000000000f0f72ca */ /* 0x000fe200000e0000 */
[----:B------:R-:W-:Y:S02]  /*ce50*/  IMAD.MOV.U32 R15, RZ, RZ, 0x40000040 ;  /* 0x40000040ff0f7424 */ /* 0x000fe400078e00ff */
        /* <DEDUP_REMOVED lines=10> */
[----:B------:R-:W-:Y:S02]  /*cf00*/  R2UR UR15, R11 ;  /* 0x000000000b0f72ca */ /* 0x000fe400000e0000 */
[----:B------:R-:W-:-:S04]  /*cf10*/  IADD3 R10, R21, 0x9, RZ ;  /* 0x00000009150a7810 */ /* 0x000fc80007ffe0ff */
[----:B------:R-:W-:Y:S01]  /*cf20*/  SEL R10, R10, 0x9, !P1 ;  /* 0x000000090a0a7807 */ /* 0x000fe20004800000 */
[----:B------:R-:W-:Y:S02]  /*cf30*/  WARPGROUP.DEPBAR.LE gsb0, 0x0 ;  /* 0x00008000000079c5 */ /* 0x000fe40000010000 */
[----:B------:R-:W-:-:S06]  /*cf40*/  WARPGROUP.ARRIVE ;  /* 0x00000000000079c5 */ /* 0x000fcc0000000000 */
[----:B------:R-:W-:Y:S03]  /*cf50*/  HGMMA.64x64x16.F32 R88, R120, gdesc[UR12].tnspB, R88, gsb0 ;  /* 0x40e0000c78587df0 */ /* 0x000fe60008000858 */
[----:B------:R-:W-:Y:S02]  /*cf60*/  WARPGROUP.DEPBAR.LE gsb0, 0x0 ;  /* 0x00008000000079c5 */ /* 0x000fe40000010000 */
[----:B------:R0:W-:Y:S06]  /*cf70*/  BAR.ARV R10, 0x100 ;  /* 0x0004000a0000751d */ /* 0x0001ec0000002000 */
[----:B------:R-:W-:Y:S05]  /*cf80*/  @!P0 BRA `(.L_x_1700) ;  /* 0x0000000000048947 */ /* 0x000fea0003800000 */
[----:B------:R-:W-:Y:S01]  /*cf90*/  BPT.TRAP 0x1 ;  /* 0x000000040000795c */ /* 0x000fe20000300000 */
.L_x_1700:
[----:B------:R-:W2:Y:S01]  /*cfa0*/  LDL R15, [R1+0x24] ;  /* 0x00002400010f7983 */ /* 0x000ea20000100800 */
[----:B0-----:R-:W0:Y:S03]  /*cfb0*/  LDC R10, c[0x0][0x448] ;  /* 0x00011200ff0a7b82 */ /* 0x001e260000000800 */
[----:B------:R-:W2:Y:S04]  /*cfc0*/  LDL R14, [R1+0x30] ;  /* 0x00003000010e7983 */ /* 0x000ea80000100800 */
[----:B------:R-:W3:Y:S01]  /*cfd0*/  LDL R125, [R1] ;  /* 0x00000000017d7983 */ /* 0x000ee20000100800 */
[----:B0-----:R-:W-:-:S13]  /*cfe0*/  ISETP.NE.AND P1, PT, R10, 0x1, PT ;  /* 0x000000010a00780c */ /* 0x001fda0003f25270 */
[----:B------:R-:W0:Y:S08]  /*cff0*/  @P1 LDC R11, c[0x0][0x44c] ;  /* 0x00011300ff0b1b82 */ /* 0x000e300000000800 */
[----:B------:R-:W1:Y:S01]  /*d000*/  @P1 LDC R10, c[0x0][0x450] ;  /* 0x00011400ff0a1b82 */ /* 0x000e620000000800 */
[----:B------:R-:W-:Y:S01]  /*d010*/  LOP3.LUT P3, RZ, R22, 0x4, RZ, 0xc0, !PT ;  /* 0x0000000416ff7812 */ /* 0x000fe2000786c0ff */
[----:B------:R-:W-:-:S02]  /*d020*/  UMOV UR29, UR9 ;  /* 0x00000009001d7c82 */ /* 0x000fc40008000000 */
[----:B------:R-:W-:Y:S01]  /*d030*/  ULOP3.LUT UR12, URZ, UR29, URZ, 0x33, !UPT ;  /* 0x0000001d3f0c7292 */ /* 0x000fe2000f8e333f */
[----:B--2---:R-:W-:-:S04]  /*d040*/  IMAD.IADD R120, R14, 0x1, R15 ;  /* 0x000000010e787824 */ /* 0x004fc800078e020f */
[----:B0-----:R-:W-:-:S05]  /*d050*/  @P1 IMAD.HI.U32 R11, R120, R11, RZ ;  /* 0x0000000b780b1227 */ /* 0x001fca00078e00ff */
[----:B-1----:R-:W-:Y:S01]  /*d060*/  @P1 SHF.R.U32.HI R120, RZ, R10, R11 ;  /* 0x0000000aff781219 */ /* 0x002fe2000001160b */
[----:B------:R-:W-:Y:S02]  /*d070*/  IMAD R10, R7, 0x8, R2 ;  /* 0x00000008070a7824 */ /* 0x000fe400078e0202 */
[----:B------:R-:W-:Y:S02]  /*d080*/  IMAD.U32 R11, RZ, RZ, UR38 ;  /* 0x00000026ff0b7e24 */ /* 0x000fe4000f8e00ff */
[----:B------:R-:W-:-:S05]  /*d090*/  VIADD R10, R10, 0x16840 ;  /* 0x000168400a0a7836 */ /* 0x000fca0000000000 */
[----:B------:R-:W-:Y:S01]  /*d0a0*/  PRMT R10, R11, 0x654, R10 ;  /* 0x000006540b0a7816 */ /* 0x000fe2000000000a */
[----:B------:R-:W0:Y:S03]  /*d0b0*/  SHFL.IDX PT, R121, R120, RZ, 0x1c1f ;  /* 0x001c1fff78797589 */ /* 0x000e2600000e0000 */
[----:B------:R1:W-:Y:S02]  /*d0c0*/  SYNCS.ARRIVE.TRANS64.RED.A1T0 RZ, [R10+URZ], RZ ;  /* 0x000000ff0aff79a7 */ /* 0x0003e4000810043f */
[----:B-1----:R-:W-:-:S05]  /*d0d0*/  IMAD.SHL.U32 R10, R4, 0x80, RZ ;  /* 0x00000080040a7824 */ /* 0x002fca00078e00ff */
[----:B------:R-:W-:-:S05]  /*d0e0*/  IADD3 R11, -R10, 0x1, RZ ;  /* 0x000000010a0b7810 */ /* 0x000fca0007ffe1ff */
[----:B---3--:R-:W-:-:S05]  /*d0f0*/  IMAD R11, R125, -0x2, R11 ;  /* 0xfffffffe7d0b7824 */ /* 0x008fca00078e020b */
[----:B------:R-:W-:-:S05]  /*d100*/  IADD3 R15, -R155, R11, R156 ;  /* 0x0000000b9b0f7210 */ /* 0x000fca0007ffe19c */
[C---:B------:R-:W-:Y:S02]  /*d110*/  VIADD R21, R15.reuse, UR28 ;  /* 0x0000001c0f157c36 */ /* 0x040fe40008000000 */
[----:B------:R-:W-:Y:S02]  /*d120*/  VIADD R15, R15, UR12 ;  /* 0x0000000c0f0f7c36 */ /* 0x000fe40008000000 */
[--C-:B0-----:R-:W-:Y:S02]  /*d130*/  IMAD.IADD R14, R21, 0x1, R121.reuse ;  /* 0x00000001150e7824 */ /* 0x101fe400078e0279 */
[----:B------:R-:W-:Y:S01]  /*d140*/  IMAD.IADD R11, R15, 0x1, R121 ;  /* 0x000000010f0b7824 */ /* 0x000fe200078e0279 */
[----:B------:R-:W-:Y:S06]  /*d150*/  @!P3 BRA `(.L_x_1701) ;  /* 0x000000000058b947 */ /* 0x000fec0003800000 */
[----:B------:R-:W-:Y:S01]  /*d160*/  IADD3 R121, -R155, R156, R121 ;  /* 0x0000009c9b797210 */ /* 0x000fe20007ffe179 */
[----:B------:R-:W-:Y:S03]  /*d170*/  BSSY B0, `(.L_x_1702) ;  /* 0x0000010000007945 */ /* 0x000fe60003800000 */
        /* <DEDUP_REMOVED lines=10> */
.L_x_1703:
[----:B------:R-:W-:-:S05]  /*d220*/  IMAD.U32 R124, RZ, RZ, UR5 ;  /* 0x00000005ff7c7e24 */ /* 0x000fca000f8e00ff */
[----:B------:R-:W-:-:S13]  /*d230*/  ISETP.NE.AND P1, PT, R124, 0x1, PT ;  /* 0x000000017c00780c */ /* 0x000fda0003f25270 */
[----:B------:R-:W0:Y:S02]  /*d240*/  @P1 LDC.64 R122, c[0x0][0x9e8] ;  /* 0x00027a00ff7a1b82 */ /* 0x000e240000000a00 */
[----:B0-----:R-:W-:-:S05]  /*d250*/  @P1 IMAD.HI.U32 R122, R121, R122, RZ ;  /* 0x0000007a797a1227 */ /* 0x001fca00078e00ff */
[----:B------:R-:W-:-:S07]  /*d260*/  @P1 SHF.R.U32.HI R121, RZ, R123, R122 ;  /* 0x0000007bff791219 */ /* 0x000fce000001167a */
.L_x_1704:
[----:B------:R-:W-:Y:S05]  /*d270*/  BSYNC B0 ;  /* 0x0000000000007941 */ /* 0x000fea0003800000 */
.L_x_1702:
[----:B------:R-:W-:-:S04]  /*d280*/  IMAD R121, R121, R124, -R10 ;  /* 0x0000007c79797224 */ /* 0x000fc800078e0a0a */
[----:B------:R-:W-:-:S05]  /*d290*/  IMAD R121, R125, -0x2, R121 ;  /* 0xfffffffe7d797824 */ /* 0x000fca00078e0279 */
[----:B------:R-:W-:Y:S02]  /*d2a0*/  VIMNMX R11, R11, R121, !PT ;  /* 0x000000790b0b7248 */ /* 0x000fe40007fe0100 */
[----:B------:R-:W-:-:S07]  /*d2b0*/  VIADDMNMX R14, R121, R124, R14, PT ;  /* 0x0000007c790e7246 */ /* 0x000fce000380010e */
.L_x_1701:
[----:B------:R-:W-:Y:S01]  /*d2c0*/  ISETP.GT.AND P5, PT, R4, -0x1, PT ;  /* 0xffffffff0400780c */ /* 0x000fe20003fa4270 */
[----:B------:R-:W0:Y:S03]  /*d2d0*/  SHFL.IDX PT, R120, R120, 0x1, 0x1c1f ;  /* 0x003c1f0078787f89 */ /* 0x000e2600000e0000 */
[C---:B------:R-:W-:Y:S02]  /*d2e0*/  ISETP.GT.AND P2, PT, R11.reuse, RZ, P5 ;  /* 0x000000ff0b00720c */ /* 0x040fe40002f44270 */
[----:B------:R-:W-:Y:S02]  /*d2f0*/  ISETP.GT.AND P1, PT, R11, 0x1, P5 ;  /* 0x000000010b00780c */ /* 0x000fe40002f24270 */
[C---:B------:R-:W-:Y:S02]  /*d300*/  ISETP.LT.OR P2, PT, R14.reuse, 0x1, P2 ;  /* 0x000000010e00780c */ /* 0x040fe40001741670 */
[----:B------:R-:W-:-:S02]  /*d310*/  ISETP.LT.OR P1, PT, R14, 0x2, P1 ;  /* 0x000000020e00780c */ /* 0x000fc40000f21670 */
[----:B------:R-:W-:Y:S02]  /*d320*/  FSEL R24, R24, -INF , !P2 ;  /* 0xff80000018187808 */ /* 0x000fe40005000000 */
[----:B------:R-:W-:Y:S02]  /*d330*/  FSEL R25, R25, -INF , !P1 ;  /* 0xff80000019197808 */ /* 0x000fe40004800000 */
[C---:B------:R-:W-:Y:S02]  /*d340*/  ISETP.GT.AND P2, PT, R11.reuse, 0x8, P5 ;  /* 0x000000080b00780c */ /* 0x040fe40002f44270 */
[----:B------:R-:W-:Y:S02]  /*d350*/  ISETP.GT.AND P1, PT, R11, 0x9, P5 ;  /* 0x000000090b00780c */ /* 0x000fe40002f24270 */
[C---:B------:R-:W-:Y:S02]  /*d360*/  ISETP.LT.OR P2, PT, R14.reuse, 0x9, P2 ;  /* 0x000000090e00780c */ /* 0x040fe40001741670 */
[----:B------:R-:W-:-:S02]  /*d370*/  ISETP.LT.OR P1, PT, R14, 0xa, P1 ;  /* 0x0000000a0e00780c */ /* 0x000fc40000f21670 */
[----:B------:R-:W-:Y:S01]  /*d380*/  FSEL R28, R28, -INF , !P2 ;  /* 0xff8000001c1c7808 */ /* 0x000fe20005000000 */
[----:B0-----:R-:W-:Y:S01]  /*d390*/  IMAD.IADD R21, R21, 0x1, R120 ;  /* 0x0000000115157824 */ /* 0x001fe200078e0278 */
[----:B------:R-:W-:Y:S02]  /*d3a0*/  FSEL R29, R29, -INF , !P1 ;  /* 0xff8000001d1d7808 */ /* 0x000fe40004800000 */
[C---:B------:R-:W-:Y:S02]  /*d3b0*/  ISETP.GT.AND P2, PT, R11.reuse, 0x10, P5 ;  /* 0x000000100b00780c */ /* 0x040fe40002f44270 */
        /* <DEDUP_REMOVED lines=78> */
[----:B------:R-:W-:Y:S01]  /*d8a0*/  ISETP.GT.AND P1, PT, R11, 0x79, P5 ;  /* 0x000000790b00780c */ /* 0x000fe20002f24270 */
[----:B------:R-:W-:Y:S01]  /*d8b0*/  IMAD.IADD R11, R15, 0x1, R120 ;  /* 0x000000010f0b7824 */ /* 0x000fe200078e0278 */
[C---:B------:R-:W-:Y:S02]  /*d8c0*/  ISETP.LT.OR P2, PT, R14.reuse, 0x79, P2 ;  /* 0x000000790e00780c */ /* 0x040fe40001741670 */
[----:B------:R-:W-:-:S02]  /*d8d0*/  ISETP.LT.OR P1, PT, R14, 0x7a, P1 ;  /* 0x0000007a0e00780c */ /* 0x000fc40000f21670 */
[----:B------:R-:W-:Y:S02]  /*d8e0*/  FSEL R84, R84, -INF , !P2 ;  /* 0xff80000054547808 */ /* 0x000fe40005000000 */
[----:B------:R-:W-:Y:S01]  /*d8f0*/  FSEL R85, R85, -INF , !P1 ;  /* 0xff80000055557808 */ /* 0x000fe20004800000 */
[----:B------:R-:W-:Y:S08]  /*d900*/  @!P3 BRA `(.L_x_1705) ;  /* 0x000000000058b947 */ /* 0x000ff00003800000 */
        /* <DEDUP_REMOVED lines=12> */
.L_x_1707:
[----:B------:R-:W-:-:S05]  /*d9d0*/  IMAD.U32 R121, RZ, RZ, UR5 ;  /* 0x00000005ff797e24 */ /* 0x000fca000f8e00ff */
[----:B------:R-:W-:-:S13]  /*d9e0*/  ISETP.NE.AND P1, PT, R121, 0x1, PT ;  /* 0x000000017900780c */ /* 0x000fda0003f25270 */
[----:B------:R-:W0:Y:S02]  /*d9f0*/  @P1 LDC.64 R14, c[0x0][0x9e8] ;  /* 0x00027a00ff0e1b82 */ /* 0x000e240000000a00 */
[----:B0-----:R-:W-:-:S05]  /*da00*/  @P1 IMAD.HI.U32 R14, R120, R14, RZ ;  /* 0x0000000e780e1227 */ /* 0x001fca00078e00ff */
[----:B------:R-:W-:-:S07]  /*da10*/  @P1 SHF.R.U32.HI R120, RZ, R15, R14 ;  /* 0x0000000fff781219 */ /* 0x000fce000001160e */
.L_x_1708:
[----:B------:R-:W-:Y:S05]  /*da20*/  BSYNC B0 ;  /* 0x0000000000007941 */ /* 0x000fea0003800000 */
.L_x_1706:
[----:B------:R-:W-:-:S04]  /*da30*/  IMAD R10, R120, R121, -R10 ;  /* 0x00000079780a7224 */ /* 0x000fc800078e0a0a */
[----:B------:R-:W-:-:S05]  /*da40*/  IMAD R10, R125, -0x2, R10 ;  /* 0xfffffffe7d0a7824 */ /* 0x000fca00078e020a */
[----:B------:R-:W-:Y:S02]  /*da50*/  VIMNMX R11, R11, R10, !PT ;  /* 0x0000000a0b0b7248 */ /* 0x000fe40007fe0100 */
[----:B------:R-:W-:-:S07]  /*da60*/  VIADDMNMX R21, R10, R121, R21, PT ;  /* 0x000000790a157246 */ /* 0x000fce0003800115 */
.L_x_1705:
[C---:B------:R-:W-:Y:S01]  /*da70*/  ISETP.GT.AND P1, PT, R11.reuse, 0x1, P5 ;  /* 0x000000010b00780c */ /* 0x040fe20002f24270 */
[----:B------:R-:W-:Y:S01]  /*da80*/  UMOV UR30, UR7 ;  /* 0x00000007001e7c82 */ /* 0x000fe20008000000 */
[----:B------:R-:W-:Y:S02]  /*da90*/  ISETP.GT.AND P2, PT, R11, 0x8, P5 ;  /* 0x000000080b00780c */ /* 0x000fe40002f44270 */
[C---:B------:R-:W-:Y:S02]  /*daa0*/  ISETP.LT.OR P1, PT, R21.reuse, 0x2, P1 ;  /* 0x000000021500780c */ /* 0x040fe40000f21670 */
[----:B------:R-:W-:Y:S02]  /*dab0*/  ISETP.LT.OR P2, PT, R21, 0x9, P2 ;  /* 0x000000091500780c */ /* 0x000fe40001741670 */
[----:B------:R-:W-:Y:S02]  /*dac0*/  FSEL R27, R27, -INF , !P1 ;  /* 0xff8000001b1b7808 */ /* 0x000fe40004800000 */
[----:B------:R-:W-:-:S02]  /*dad0*/  ISETP.GT.AND P1, PT, R11, 0x9, P5 ;  /* 0x000000090b00780c */ /* 0x000fc40002f24270 */
[----:B------:R-:W-:Y:S02]  /*dae0*/  FSEL R30, R30, -INF , !P2 ;  /* 0xff8000001e1e7808 */ /* 0x000fe40005000000 */
[----:B------:R-:W-:Y:S02]  /*daf0*/  ISETP.LT.OR P1, PT, R21, 0xa, P1 ;  /* 0x0000000a1500780c */ /* 0x000fe40000f21670 */
[----:B------:R-:W-:Y:S02]  /*db00*/  ISETP.GT.AND P2, PT, R11, 0x10, P5 ;  /* 0x000000100b00780c */ /* 0x000fe40002f44270 */
[----:B------:R-:W-:Y:S02]  /*db10*/  FSEL R31, R31, -INF , !P1 ;  /* 0xff8000001f1f7808 */ /* 0x000fe40004800000 */
[----:B------:R-:W-:Y:S02]  /*db20*/  ISETP.GT.AND P1, PT, R11, 0x11, P5 ;  /* 0x000000110b00780c */ /* 0x000fe40002f24270 */
[----:B------:R-:W-:-:S02]  /*db30*/  ISETP.LT.OR P2, PT, R21, 0x11, P2 ;  /* 0x000000111500780c */ /* 0x000fc40001741670 */
[----:B------:R-:W-:Y:S02]  /*db40*/  ISETP.LT.OR P1, PT, R21, 0x12, P1 ;  /* 0x000000121500780c */ /* 0x000fe40000f21670 */
[----:B------:R-:W-:Y:S02]  /*db50*/  FSEL R34, R34, -INF , !P2 ;  /* 0xff80000022227808 */ /* 0x000fe40005000000 */
[----:B------:R-:W-:Y:S02]  /*db60*/  FSEL R35, R35, -INF , !P1 ;  /* 0xff80000023237808 */ /* 0x000fe40004800000 */
[C---:B------:R-:W-:Y:S02]  /*db70*/  ISETP.GT.AND P2, PT, R11.reuse, 0x18, P5 ;  /* 0x000000180b00780c */ /* 0x040fe40002f44270 */
        /* <DEDUP_REMOVED lines=55> */
[----:B------:R-:W-:-:S02]  /*def0*/  LOP3.LUT R22, R22, 0xbfffffff, RZ, 0xc0, !PT ;  /* 0xbfffffff16167812 */ /* 0x000fc400078ec0ff */
[C---:B------:R-:W-:Y:S02]  /*df00*/  ISETP.LT.OR P2, PT, R21.reuse, 0x61, P2 ;  /* 0x000000611500780c */ /* 0x040fe40001741670 */
[----:B------:R-:W-:Y:S02]  /*df10*/  ISETP.LT.OR P1, PT, R21, 0x62, P1 ;  /* 0x000000621500780c */ /* 0x000fe40000f21670 */
[----:B------:R-:W-:Y:S02]  /*df20*/  FMNMX.FTZ R10, R24, R3, !PT ;  /* 0x00000003180a7209 */ /* 0x000fe40007810000 */
[----:B------:R-:W-:Y:S02]  /*df30*/  @P0 LOP3.LUT R22, R22, 0x40000000, RZ, 0xfc, !PT ;  /* 0x4000000016160812 */ /* 0x000fe400078efcff */
[----:B------:R-:W-:Y:S02]  /*df40*/  FSEL R74, R74, -INF , !P2 ;  /* 0xff8000004a4a7808 */ /* 0x000fe40005000000 */
[----:B------:R-:W-:-:S02]  /*df50*/  FSEL R75, R75, -INF , !P1 ;  /* 0xff8000004b4b7808 */ /* 0x000fc40004800000 */
[C---:B------:R-:W-:Y:S02]  /*df60*/  ISETP.GT.AND P4, PT, R11.reuse, 0x68, P5 ;  /* 0x000000680b00780c */ /* 0x040fe40002f84270 */
[C---:B------:R-:W-:Y:S02]  /*df70*/  ISETP.GT.AND P6, PT, R11.reuse, 0x69, P5 ;  /* 0x000000690b00780c */ /* 0x040fe40002fc4270 */
[C---:B------:R-:W-:Y:S02]  /*df80*/  ISETP.GT.AND P3, PT, R11.reuse, 0x70, P5 ;  /* 0x000000700b00780c */ /* 0x040fe40002f64270 */
[C---:B------:R-:W-:Y:S02]  /*df90*/  ISETP.GT.AND P2, PT, R11.reuse, 0x71, P5 ;  /* 0x000000710b00780c */ /* 0x040fe40002f44270 */
[C---:B------:R-:W-:Y:S02]  /*dfa0*/  ISETP.GT.AND P1, PT, R11.reuse, 0x78, P5 ;  /* 0x000000780b00780c */ /* 0x040fe40002f24270 */
[----:B------:R-:W-:-:S02]  /*dfb0*/  ISETP.GT.AND P0, PT, R11, RZ, P5 ;  /* 0x000000ff0b00720c */ /* 0x000fc40002f04270 */
[----:B------:R-:W-:Y:S02]  /*dfc0*/  ISETP.GT.AND P5, PT, R11, 0x79, P5 ;  /* 0x000000790b00780c */ /* 0x000fe40002fa4270 */
[----:B------:R-:W-:Y:S02]  /*dfd0*/  FMNMX.FTZ R11, R25, R10, !PT ;  /* 0x0000000a190b7209 */ /* 0x000fe40007810000 */
[----:B------:R-:W-:Y:S02]  /*dfe0*/  ISETP.LT.OR P4, PT, R21, 0x69, P4 ;  /* 0x000000691500780c */ /* 0x000fe40002781670 */
[----:B------:R-:W-:Y:S02]  /*dff0*/  FMNMX.FTZ R10, R28, R11, !PT ;  /* 0x0000000b1c0a7209 */ /* 0x000fe40007810000 */
[----:B------:R-:W-:Y:S02]  /*e000*/  LOP3.LUT R22, R22, 0xfffffffd, RZ, 0xc0, !PT ;  /* 0xfffffffd16167812 */ /* 0x000fe400078ec0ff */
[----:B------:R-:W-:-:S02]  /*e010*/  FMNMX.FTZ R11, R29, R10, !PT ;  /* 0x0000000a1d0b7209 */ /* 0x000fc40007810000 */
[----:B------:R-:W-:Y:S02]  /*e020*/  ISETP.LT.OR P0, PT, R21, 0x1, P0 ;  /* 0x000000011500780c */ /* 0x000fe40000701670 */
[----:B------:R-:W-:Y:S02]  /*e030*/  FMNMX.FTZ R10, R32, R11, !PT ;  /* 0x0000000b200a7209 */ /* 0x000fe40007810000 */
[----:B------:R-:W-:Y:S02]  /*e040*/  FSEL R26, R26, -INF , !P0 ;  /* 0xff8000001a1a7808 */ /* 0x000fe40004000000 */
[----:B------:R-:W-:Y:S02]  /*e050*/  FMNMX.FTZ R11, R33, R10, !PT ;  /* 0x0000000a210b7209 */ /* 0x000fe40007810000 */
[----:B------:R-:W-:Y:S02]  /*e060*/  @P4 LOP3.LUT R22, R22, 0x2, RZ, 0xfc, !PT ;  /* 0x0000000216164812 */ /* 0x000fe400078efcff */
[----:B------:R-:W-:-:S02]  /*e070*/  FMNMX.FTZ R10, R36, R11, !PT ;  /* 0x0000000b240a7209 */ /* 0x000fc40007810000 */
[----:B------:R-:W-:Y:S02]  /*e080*/  ISETP.LT.OR P4, PT, R21, 0x6a, P6 ;  /* 0x0000006a1500780c */ /* 0x000fe40003781670 */
[----:B------:R-:W-:Y:S02]  /*e090*/  FMNMX.FTZ R11, R37, R10, !PT ;  /* 0x0000000a250b7209 */ /* 0x000fe40007810000 */
[----:B------:R-:W-:Y:S02]  /*e0a0*/  ISETP.LT.OR P3, PT, R21, 0x71, P3 ;  /* 0x000000711500780c */ /* 0x000fe40001f61670 */
[----:B------:R-:W-:Y:S02]  /*e0b0*/  FMNMX.FTZ R10, R40, R11, !PT ;  /* 0x0000000b280a7209 */ /* 0x000fe40007810000 */
[----:B------:R-:W-:Y:S02]  /*e0c0*/  FSEL R79, R79, -INF , !P4 ;  /* 0xff8000004f4f7808 */ /* 0x000fe40006000000 */
[----:B------:R-:W-:-:S02]  /*e0d0*/  FMNMX.FTZ R11, R41, R10, !PT ;  /* 0x0000000a290b7209 */ /* 0x000fc40007810000 */
[----:B------:R-:W-:Y:S02]  /*e0e0*/  ISETP.LT.OR P2, PT, R21, 0x72, P2 ;  /* 0x000000721500780c */ /* 0x000fe40001741670 */
[----:B------:R-:W-:Y:S02]  /*e0f0*/  FMNMX.FTZ R10, R44, R11, !PT ;  /* 0x0000000b2c0a7209 */ /* 0x000fe40007810000 */
[----:B------:R-:W-:Y:S02]  /*e100*/  FSEL R82, R82, -INF , !P3 ;  /* 0xff80000052527808 */ /* 0x000fe40005800000 */
[----:B------:R-:W-:Y:S02]  /*e110*/  FMNMX.FTZ R11, R45, R10, !PT ;  /* 0x0000000a2d0b7209 */ /* 0x000fe40007810000 */
[----:B------:R-:W-:Y:S02]  /*e120*/  ISETP.LT.OR P1, PT, R21, 0x79, P1 ;  /* 0x000000791500780c */ /* 0x000fe40000f21670 */
[----:B------:R-:W-:-:S02]  /*e130*/  FMNMX.FTZ R10, R48, R11, !PT ;  /* 0x0000000b300a7209 */ /* 0x000fc40007810000 */
[----:B------:R-:W-:Y:S02]  /*e140*/  FSEL R83, R83, -INF , !P2 ;  /* 0xff80000053537808 */ /* 0x000fe40005000000 */
[----:B------:R-:W-:Y:S02]  /*e150*/  FMNMX.FTZ R11, R49, R10, !PT ;  /* 0x0000000a310b7209 */ /* 0x000fe40007810000 */
[----:B------:R-:W-:Y:S02]  /*e160*/  ISETP.LT.OR P5, PT, R21, 0x7a, P5 ;  /* 0x0000007a1500780c */ /* 0x000fe40002fa1670 */
[----:B------:R-:W-:Y:S02]  /*e170*/  FMNMX.FTZ R10, R52, R11, !PT ;  /* 0x0000000b340a7209 */ /* 0x000fe40007810000 */
[----:B------:R-:W-:Y:S02]  /*e180*/  FSEL R86, R86, -INF , !P1 ;  /* 0xff80000056567808 */ /* 0x000fe40004800000 */
[----:B------:R-:W-:-:S02]  /*e190*/  FMNMX.FTZ R11, R53, R10, !PT ;  /* 0x0000000a350b7209 */ /* 0x000fc40007810000 */
[----:B------:R-:W-:Y:S02]  /*e1a0*/  FSEL R87, R87, -INF , !P5 ;  /* 0xff80000057577808 */ /* 0x000fe40006800000 */
[----:B------:R-:W-:Y:S02]  /*e1b0*/  FMNMX.FTZ R10, R56, R11, !PT ;  /* 0x0000000b380a7209 */ /* 0x000fe40007810000 */
[----:B------:R-:W-:Y:S02]  /*e1c0*/  LOP3.LUT P0, RZ, R22, 0x40000000, RZ, 0xc0, !PT ;  /* 0x4000000016ff7812 */ /* 0x000fe4000780c0ff */
        /* <DEDUP_REMOVED lines=16> */
[----:B0-----:R-:W-:-:S05]  /*e2d0*/  FMNMX.FTZ R10, R10, R11, !PT ;  /* 0x0000000b0a0a7209 */ /* 0x001fca0007810000 */
[----:B------:R-:W0:Y:S02]  /*e2e0*/  SHFL.BFLY PT, R11, R10, 0x1, 0x1f ;  /* 0x0c201f000a0b7f89 */ /* 0x000e2400000e0000 */
[----:B0-----:R-:W-:-:S04]  /*e2f0*/  FMNMX.FTZ R10, R10, R11, !PT ;  /* 0x0000000b0a0a7209 */ /* 0x001fc80007810000 */
[----:B------:R-:W-:-:S04]  /*e300*/  FSETP.NEU.FTZ.AND P6, PT, R10, -INF , PT ;  /* 0xff8000000a00780b */ /* 0x000fc80003fdd000 */
[----:B------:R-:W-:-:S05]  /*e310*/  FSEL R11, R10, RZ, P6 ;  /* 0x000000ff0a0b7208 */ /* 0x000fca0003000000 */
[----:B------:R-:W-:Y:S01]  /*e320*/  FADD.FTZ R3, -R11, R3 ;  /* 0x000000030b037221 */ /* 0x000fe20000010100 */
[----:B------:R-:W-:-:S03]  /*e330*/  FMUL.FTZ R11, R10, UR30 ;  /* 0x0000001e0a0b7c20 */ /* 0x000fc60008410000 */
[----:B------:R-:W-:Y:S02]  /*e340*/  FMUL.FTZ R15, R3, UR30 ;  /* 0x0000001e030f7c20 */ /* 0x000fe40008410000 */
[----:B------:R-:W-:Y:S02]  /*e350*/  FSEL R11, R11, RZ, P6 ;  /* 0x000000ff0b0b7208 */ /* 0x000fe40003000000 */
[----:B------:R-:W-:-:S03]  /*e360*/  LOP3.LUT P6, RZ, R22, 0x2, RZ, 0xc0, !PT ;  /* 0x0000000216ff7812 */ /* 0x000fc600078cc0ff */
[--C-:B------:R-:W-:Y:S01]  /*e370*/  FFMA.FTZ R24, R24, UR30, -R11.reuse ;  /* 0x0000001e18187c23 */ /* 0x100fe2000801080b */
        /* <DEDUP_REMOVED lines=30> */
[----:B------:R-:W-:Y:S01]  /*e560*/  FFMA.FTZ R85, R85, UR30, -R11 ;  /* 0x0000001e55557c23 */ /* 0x000fe2000801080b */
[----:B------:R-:W-:Y:S01]  /*e570*/  FMNMX.FTZ R11, R26, R0, !PT ;  /* 0x000000001a0b7209 */ /* 0x000fe20007810000 */
[----:B------:R-:W-:Y:S01]  /*e580*/  MUFU.EX2 R24, R24 ;  /* 0x0000001800187308 */ /* 0x000fe20000000800 */
[----:B------:R-:W-:-:S02]  /*e590*/  FSEL R78, R78, -INF , !P6 ;  /* 0xff8000004e4e7808 */ /* 0x000fc40007000000 */
        /* <DEDUP_REMOVED lines=45> */
[----:B------:R-:W-:-:S05]  /*e870*/  FMNMX.FTZ R11, R87, R11, !PT ;  /* 0x0000000b570b7209 */ /* 0x000fca0007810000 */
[----:B------:R-:W0:Y:S01]  /*e880*/  SHFL.BFLY PT, R14, R11, 0x2, 0x1f ;  /* 0x0c401f000b0e7f89 */ /* 0x000e2200000e0000 */
        /* <DEDUP_REMOVED lines=10> */
[----:B------:R-:W-:-:S03]  /*e930*/  FSETP.NEU.FTZ.AND P1, PT, R11, -INF , PT ;  /* 0xff8000000b00780b */ /* 0x000fc60003f3d000 */
[----:B------:R-:W-:Y:S01]  /*e940*/  MUFU.EX2 R69, R69 ;  /* 0x0000004500457308 */ /* 0x000fe20000000800 */
[----:B------:R-:W-:-:S05]  /*e950*/  FSEL R14, R11, RZ, P1 ;  /* 0x000000ff0b0e7208 */ /* 0x000fca0000800000 */
[----:B------:R-:W-:Y:S01]  /*e960*/  FADD.FTZ R14, -R14, R0 ;  /* 0x000000000e0e7221 */ /* 0x000fe20000010100 */
[----:B------:R-:W-:Y:S01]  /*e970*/  FMUL.FTZ R0, R11, UR30 ;  /* 0x0000001e0b007c20 */ /* 0x000fe20008410000 */
[----:B------:R-:W-:Y:S04]  /*e980*/  MUFU.EX2 R72, R72 ;  /* 0x0000004800487308 */ /* 0x000fe80000000800 */
[----:B------:R-:W-:-:S04]  /*e990*/  FSEL R3, R0, RZ, P1 ;  /* 0x000000ff00037208 */ /* 0x000fc80000800000 */
        /* <DEDUP_REMOVED lines=33> */
[----:B------:R-:W-:Y:S01]  /*ebb0*/  FMUL.FTZ R3, R14, UR30 ;  /* 0x0000001e0e037c20 */ /* 0x000fe20008410000 */
[----:B------:R-:W-:Y:S01]  /*ebc0*/  MUFU.EX2 R26, R26 ;  /* 0x0000001a001a7308 */ /* 0x000fe20000000800 */
[----:B0-----:R-:W-:-:S04]  /*ebd0*/  FFMA.FTZ R6, R0, R6, R24 ;  /* 0x0000000600067223 */ /* 0x001fc80000010018 */
[----:B------:R-:W-:-:S03]  /*ebe0*/  FADD.FTZ R6, R25, R6 ;  /* 0x0000000619067221 */ /* 0x000fc60000010000 */
[----:B------:R-:W0:Y:S08]  /*ebf0*/  MUFU.EX2 R3, R3 ;  /* 0x0000000300037308 */ /* 0x000e300000000800 */
[----:B------:R-:W1:Y:S08]  /*ec00*/  MUFU.EX2 R27, R27 ;  /* 0x0000001b001b7308 */ /* 0x000e700000000800 */
[----:B------:R-:W2:Y:S01]  /*ec10*/  MUFU.EX2 R30, R30 ;  /* 0x0000001e001e7308 */ /* 0x000ea20000000800 */
[----:B0-----:R-:W-:-:S07]  /*ec20*/  FFMA.FTZ R5, R3, R5, R26 ;  /* 0x0000000503057223 */ /* 0x001fce000001001a */
[----:B------:R-:W0:Y:S01]  /*ec30*/  MUFU.EX2 R31, R31 ;  /* 0x0000001f001f7308 */ /* 0x000e220000000800 */
[----:B-1----:R-:W-:Y:S01]  /*ec40*/  FADD.FTZ R14, R27, R5 ;  /* 0x000000051b0e7221 */ /* 0x002fe20000010000 */
[----:B------:R-:W-:-:S04]  /*ec50*/  FADD.FTZ R5, R28, R6 ;  /* 0x000000061c057221 */ /* 0x000fc80000010000 */
        /* <DEDUP_REMOVED lines=43> */
[----:B------:R-:W-:-:S06]  /*ef10*/  FADD.FTZ R5, R72, R5 ;  /* 0x0000000548057221 */ /* 0x000fcc0000010000 */
        /* <DEDUP_REMOVED lines=47> */
[----:B0-----:R-:W-:Y:S01]  /*f210*/  FADD.FTZ R14, R86, R6 ;  /* 0x00000006560e7221 */ /* 0x001fe20000010000 */
[----:B-1----:R-:W-:-:S03]  /*f220*/  FADD.FTZ R6, R85, R5 ;  /* 0x0000000555067221 */ /* 0x002fc60000010000 */
[----:B--2---:R-:W-:Y:S01]  /*f230*/  FADD.FTZ R5, R87, R14 ;  /* 0x0000000e57057221 */ /* 0x004fe20000010000 */
[----:B------:R-:W-:Y:S06]  /*f240*/  @!P0 BRA `(.L_x_1709) ;  /* 0x0000000000048947 */ /* 0x000fec0003800000 */
[----:B------:R-:W-:Y:S01]  /*f250*/  BPT.TRAP 0x1 ;  /* 0x000000040000795c */ /* 0x000fe20000300000 */
.L_x_1709:
[----:B------:R-:W2:Y:S01]  /*f260*/  LDL R21, [R1+0x20] ;  /* 0x0000200001157983 */ /* 0x000ea20000100800 */
[----:B------:R-:W-:Y:S02]  /*f270*/  IMAD R14, R19, 0x8, R2 ;  /* 0x00000008130e7824 */ /* 0x000fe400078e0202 */
[-C--:B------:R-:W-:Y:S01]  /*f280*/  FMUL.FTZ R88, R88, R0.reuse ;  /* 0x0000000058587220 */ /* 0x080fe20000410000 */
[----:B------:R-:W-:Y:S02]  /*f290*/  IMAD.U32 R15, RZ, RZ, UR38 ;  /* 0x00000026ff0f7e24 */ /* 0x000fe4000f8e00ff */
        /* <DEDUP_REMOVED lines=70> */
[C---:B--2---:R-:W-:Y:S01]  /*f700*/  ISETP.GT.AND P1, PT, R4.reuse, R21, PT ;  /* 0x000000150400720c */ /* 0x044fe20003f24270 */
[----:B------:R-:W-:-:S12]  /*f710*/  VIADD R4, R4, 0xffffffff ;  /* 0xffffffff04047836 */ /* 0x000fd80000000000 */
[----:B0-----:R-:W-:Y:S05]  /*f720*/  @P1 BRA `(.L_x_1710) ;  /* 0xffffffcc00e01947 */ /* 0x001fea000383ffff */
[----:B------:R-:W-:Y:S01]  /*f730*/  IMAD.MOV.U32 R0, RZ, RZ, R11 ;  /* 0x000000ffff007224 */ /* 0x000fe200078e000b */
[----:B------:R-:W-:Y:S01]  /*f740*/  MOV R19, R7 ;  /* 0x0000000700137202 */ /* 0x000fe20000000f00 */
[----:B------:R-:W-:Y:S02]  /*f750*/  IMAD.MOV.U32 R3, RZ, RZ, R10 ;  /* 0x000000ffff037224 */ /* 0x000fe400078e000a */
[----:B------:R-:W-:-:S07]  /*f760*/  IMAD.MOV.U32 R154, RZ, RZ, R20 ;  /* 0x000000ffff9a7224 */ /* 0x000fce00078e0014 */
.L_x_1690:
[----:B------:R-:W2:Y:S01]  /*f770*/  LDL R7, [R1+0x24] ;  /* 0x0000240001077983 */ /* 0x000ea20000100800 */
[----:B------:R-:W0:Y:S01]  /*f780*/  LDC R10, c[0x0][0x448] ;  /* 0x00011200ff0a7b82 */ /* 0x000e220000000800 */
[----:B------:R-:W-:Y:S02]  /*f790*/  LOP3.LUT R22, R22, 0xfffffffb, RZ, 0xc0, !PT ;  /* 0xfffffffb16167812 */ /* 0x000fe400078ec0ff */
[----:B------:R-:W-:-:S05]  /*f7a0*/  IADD3 R14, R156, 0x1, -R155 ;  /* 0x000000019c0e7810 */ /* 0x000fca0007ffe89b */
[----:B------:R-:W1:Y:S01]  /*f7b0*/  LDC R15, c[0x0][0x9e4] ;  /* 0x00027900ff0f7b82 */ /* 0x000e620000000800 */
[----:B0-----:R-:W-:-:S13]  /*f7c0*/  ISETP.NE.AND P1, PT, R10, 0x1, PT ;  /* 0x000000010a00780c */ /* 0x001fda0003f25270 */
[----:B------:R-:W0:Y:S01]  /*f7d0*/  @P1 LDC R10, c[0x0][0x44c] ;  /* 0x00011300ff0a1b82 */ /* 0x000e220000000800 */
[----:B------:R-:W-:-:S04]  /*f7e0*/  @P1 LOP3.LUT R22, R22, 0x4, RZ, 0xfc, !PT ;  /* 0x0000000416161812 */ /* 0x000fc800078efcff */
[----:B------:R-:W-:-:S03]  /*f7f0*/  LOP3.LUT R22, R22, 0xfffffff7, RZ, 0xc0, !PT ;  /* 0xfffffff716167812 */ /* 0x000fc600078ec0ff */
[----:B------:R-:W3:Y:S01]  /*f800*/  @P1 LDC R11, c[0x0][0x450] ;  /* 0x00011400ff0b1b82 */ /* 0x000ee20000000800 */
[----:B--2---:R-:W-:-:S04]  /*f810*/  VIADD R7, R7, 0xbf ;  /* 0x000000bf07077836 */ /* 0x004fc80000000000 */
[----:B0-----:R-:W-:-:S05]  /*f820*/  @P1 IMAD.HI.U32 R10, R7, R10, RZ ;  /* 0x0000000a070a1227 */ /* 0x001fca00078e00ff */
[----:B---3--:R-:W-:Y:S02]  /*f830*/  @P1 SHF.R.U32.HI R7, RZ, R11, R10 ;  /* 0x0000000bff071219 */ /* 0x008fe4000001160a */
[----:B-1----:R-:W-:-:S03]  /*f840*/  ISETP.GE.AND P1, PT, R15, 0x1, PT ;  /* 0x000000010f00780c */ /* 0x002fc60003f26270 */
[----:B------:R-:W-:-:S04]  /*f850*/  IMAD.IADD R7, R14, 0x1, R7 ;  /* 0x000000010e077824 */ /* 0x000fc800078e0207 */
[----:B------:R-:W-:-:S06]  /*f860*/  VIADD R14, R7, -UR29 ;  /* 0x8000001d070e7c36 */ /* 0x000fcc0008000000 */
[----:B------:R-:W-:Y:S01]  /*f870*/  @P1 LOP3.LUT R22, R22, 0x8, RZ, 0xfc, !PT ;  /* 0x0000000816161812 */ /* 0x000fe200078efcff */
        /* <DEDUP_REMOVED lines=11> */
.L_x_1713:
[----:B------:R-:W-:-:S13]  /*f930*/  ISETP.NE.AND P1, PT, R15, 0x1, PT ;  /* 0x000000010f00780c */ /* 0x000fda0003f25270 */
[----:B------:R-:W0:Y:S02]  /*f940*/  @P1 LDC.64 R10, c[0x0][0x9e8] ;  /* 0x00027a00ff0a1b82 */ /* 0x000e240000000a00 */
[----:B0-----:R-:W-:-:S05]  /*f950*/  @P1 IMAD.HI.U32 R10, R7, R10, RZ ;  /* 0x0000000a070a1227 */ /* 0x001fca00078e00ff */
[----:B------:R-:W-:-:S07]  /*f960*/  @P1 SHF.R.U32.HI R7, RZ, R11, R10 ;  /* 0x0000000bff071219 */ /* 0x000fce000001160a */
.L_x_1714:
[----:B------:R-:W-:Y:S05]  /*f970*/  BSYNC B0 ;  /* 0x0000000000007941 */ /* 0x000fea0003800000 */
.L_x_1712:
[----:B------:R-:W-:-:S05]  /*f980*/  IMAD R7, R7, R15, RZ ;  /* 0x0000000f07077224 */ /* 0x000fca00078e02ff */
[----:B------:R-:W-:-:S07]  /*f990*/  VIMNMX R14, R14, R7, !PT ;  /* 0x000000070e0e7248 */ /* 0x000fce0007fe0100 */
.L_x_1711:
[----:B------:R-:W2:Y:S01]  /*f9a0*/  LDL R10, [R1+0x38] ;  /* 0x00003800010a7983 */ /* 0x000ea20000100800 */
[----:B------:R-:W-:-:S05]  /*f9b0*/  VIADD R14, R14, 0x7f ;  /* 0x0000007f0e0e7836 */ /* 0x000fca0000000000 */
[----:B------:R-:W-:-:S04]  /*f9c0*/  SHF.R.S32.HI R7, RZ, 0x1f, R14 ;  /* 0x0000001fff077819 */ /* 0x000fc8000001140e */
[----:B------:R-:W-:-:S04]  /*f9d0*/  LEA.HI R7, R7, R14, RZ, 0x7 ;  /* 0x0000000e07077211 */ /* 0x000fc800078f38ff */
[----:B------:R-:W-:-:S04]  /*f9e0*/  SHF.R.S32.HI R7, RZ, 0x7, R7 ;  /* 0x00000007ff077819 */ /* 0x000fc80000011407 */
[----:B--2---:R-:W-:-:S04]  /*f9f0*/  VIMNMX R10, R10, R7, !PT ;  /* 0x000000070a0a7248 */ /* 0x004fc80007fe0100 */
[----:B------:R-:W-:Y:S01]  /*fa00*/  ISETP.GE.AND P1, PT, R4, R10, PT ;  /* 0x0000000a0400720c */ /* 0x000fe20003f26270 */
[----:B------:R0:W-:-:S12]  /*fa10*/  STL [R1+0x20], R10 ;  /* 0x0000200a01007387 */ /* 0x0001d80000100800 */
[----:B0-----:R-:W-:Y:S05]  /*fa20*/  @!P1 BRA `(.L_x_1715) ;  /* 0x0000001c00f89947 */ /* 0x001fea0003800000 */
[----:B------:R-:W-:Y:S02]  /*fa30*/  IMAD.MOV.U32 R20, RZ, RZ, R0 ;  /* 0x000000ffff147224 */ /* 0x000fe400078e0000 */
[----:B------:R-:W-:Y:S02]  /*fa40*/  IMAD.MOV.U32 R7, RZ, RZ, R3 ;  /* 0x000000ffff077224 */ /* 0x000fe400078e0003 */
[----:B------:R-:W-:Y:S02]  /*fa50*/  IMAD.MOV.U32 R10, RZ, RZ, R154 ;  /* 0x000000ffff0a7224 */ /* 0x000fe400078e009a */
[----:B------:R-:W-:-:S07]  /*fa60*/  IMAD.MOV.U32 R21, RZ, RZ, R19 ;  /* 0x000000ffff157224 */ /* 0x000fce00078e0013 */
.L_x_1727:
        /* <DEDUP_REMOVED lines=9> */
.L_x_1717:
[----:B------:R-:W-:-:S05]  /*fb00*/  VIADD R0, R21, 0x1 ;  /* 0x0000000115007836 */ /* 0x000fca0000000000 */
[----:B------:R-:W-:-:S04]  /*fb10*/  ISETP.NE.AND P2, PT, R0, 0x2, PT ;  /* 0x000000020000780c */ /* 0x000fc80003f45270 */
[----:B------:R-:W-:Y:S02]  /*fb20*/  SEL R3, R0, RZ, P2 ;  /* 0x000000ff00037207 */ /* 0x000fe40001000000 */
[----:B------:R-:W-:-:S03]  /*fb30*/  SHF.L.U32 R0, R154, 0x1f, RZ ;  /* 0x0000001f9a007819 */ /* 0x000fc600000006ff */
[----:B------:R-:W-:-:S04]  /*fb40*/  IMAD R3, R3, 0x8, R2 ;  /* 0x0000000803037824 */ /* 0x000fc800078e0202 */
[----:B------:R0:W1:Y:S01]  /*fb50*/  SYNCS.PHASECHK.TRANS64.TRYWAIT P2, [R3+URZ+0x16830], R0 ;  /* 0x01683000030075a7 */ /* 0x000062000804017f */
[----:B------:R-:W-:Y:S05]  /*fb60*/  @!P0 BRA `(.L_x_1718) ;  /* 0x0000000000048947 */ /* 0x000fea0003800000 */
[----:B------:R-:W-:Y:S01]  /*fb70*/  BPT.TRAP 0x1 ;  /* 0x000000040000795c */ /* 0x000fe20000300000 */
.L_x_1718:
[----:B------:R-:W-:Y:S04]  /*fb80*/  BSSY B0, `(.L_x_1716) ;  /* 0x0000004000007945 */ /* 0x000fe80003800000 */
[----:B-1----:R-:W-:Y:S05]  /*fb90*/  @P2 BRA `(.L_x_1719) ;  /* 0x0000000000082947 */ /* 0x002fea0003800000 */
[----:B------:R-:W1:Y:S02]  /*fba0*/  SYNCS.PHASECHK.TRANS64.TRYWAIT P2, [R3+URZ+0x16830], R0 ;  /* 0x01683000030075a7 */ /* 0x000e64000804017f */
[----:B-1----:R-:W-:Y:S05]  /*fbb0*/  @!P2 BRA `(.L_x_1720) ;  /* 0x000000f80038a947 */ /* 0x002fea0003800000 */
.L_x_1719:
[----:B------:R-:W-:Y:S05]  /*fbc0*/  BSYNC B0 ;  /* 0x0000000000007941 */ /* 0x000fea0003800000 */
.L_x_1716:
[----:B------:R-:W2:Y:S04]  /*fbd0*/  LDL R11, [R1+0x2c] ;  /* 0x00002c00010b7983 */ /* 0x000ea80000100800 */
[----:B------:R3:W-:Y:S01]  /*fbe0*/  STL [R1+0x68], R2 ;  /* 0x0000680201007387 */ /* 0x0007e20000100800 */
[----:B01----:R-:W0:Y:S03]  /*fbf0*/  S2R R0, SR_TID.X ;  /* 0x0000000000007919 */ /* 0x003e260000002100 */
[----:B---3--:R-:W3:Y:S01]  /*fc00*/  LDL.64 R2, [R1+0x18] ;  /* 0x0000180001027983 */ /* 0x008ee20000100a00 */
        /* <DEDUP_REMOVED lines=9> */
[----:B------:R-:W-:Y:S02]  /*fca0*/  R2UR UR13, R9 ;  /* 0x00000000090d72ca */ /* 0x000fe400000e0000 */
[----:B------:R-:W-:Y:S02]  /*fcb0*/  R2UR UR15, R27 ;  /* 0x000000001b0f72ca */ /* 0x000fe400000e0000 */
[----:B------:R-:W-:Y:S02]  /*fcc0*/  R2UR UR19, R25 ;  /* 0x00000000191372ca */ /* 0x000fe400000e0000 */
[----:B0-----:R-:W-:-:S05]  /*fcd0*/  SHF.R.U32.HI R0, RZ, 0x7, R0 ;  /* 0x00000007ff007819 */ /* 0x001fca0000011600 */
[----:B------:R-:W-:Y:S01]  /*fce0*/  VIADD R0, R0, 0x8 ;  /* 0x0000000800007836 */ /* 0x000fe20000000000 */
[----:B------:R-:W-:-:S04]  /*fcf0*/  R2UR UR27, R27 ;  /* 0x000000001b1b72ca */ /* 0x000fc800000e0000 */
[----:B------:R0:W-:Y:S01]  /*fd00*/  BAR.SYNC.DEFER_BLOCKING R0, 0x100 ;  /* 0x000400000000751d */ /* 0x0001e20000010000 */
[----:B--2---:R-:W-:-:S04]  /*fd10*/  IMAD R26, R19, 0x400, R11 ;  /* 0x00000400131a7824 */ /* 0x004fc800078e020b */
[C---:B------:R-:W-:Y:S01]  /*fd20*/  VIADD R14, R26.reuse, 0x4 ;  /* 0x000000041a0e7836 */ /* 0x040fe20000000000 */
[C---:B------:R-:W-:Y:S01]  /*fd30*/  R2UR UR14, R26.reuse ;  /* 0x000000001a0e72ca */ /* 0x040fe200000e0000 */
[C---:B------:R-:W-:Y:S02]  /*fd40*/  VIADD R24, R26.reuse, 0x2 ;  /* 0x000000021a187836 */ /* 0x040fe40000000000 */
[----:B------:R-:W-:Y:S01]  /*fd50*/  VIADD R26, R26, 0x6 ;  /* 0x000000061a1a7836 */ /* 0x000fe20000000000 */
[----:B------:R-:W-:Y:S02]  /*fd60*/  R2UR UR22, R14 ;  /* 0x000000000e1672ca */ /* 0x000fe400000e0000 */
[----:B------:R-:W2:Y:S01]  /*fd70*/  LDL.64 R14, [R1+0x10] ;  /* 0x00001000010e7983 */ /* 0x000ea20000100a00 */
[----:B------:R-:W-:Y:S02]  /*fd80*/  R2UR UR18, R24 ;  /* 0x00000000181272ca */ /* 0x000fe400000e0000 */
[----:B------:R-:W-:-:S02]  /*fd90*/  R2UR UR26, R26 ;  /* 0x000000001a1a72ca */ /* 0x000fc400000e0000 */
[----:B------:R-:W-:-:S06]  /*fda0*/  WARPGROUP.ARRIVE ;  /* 0x00000000000079c5 */ /* 0x000fcc0000000000 */
[----:B------:R-:W-:Y:S01]  /*fdb0*/  HGMMA.64x128x16.F32 R24, gdesc[UR12], RZ, !UPT, gsb0 ;  /* 0x01e000000c1879f0 */ /* 0x000fe2000c0008ff */
[----:B---3--:R-:W-:Y:S02]  /*fdc0*/  R2UR UR16, R2 ;  /* 0x00000000021072ca */ /* 0x008fe400000e0000 */
[----:B------:R-:W-:Y:S01]  /*fdd0*/  R2UR UR17, R3 ;  /* 0x00000000031172ca */ /* 0x000fe200000e0000 */
[----:B------:R0:W5:Y:S01]  /*fde0*/  LDL.LU R2, [R1+0x68] ;  /* 0x0000680001027983 */ /* 0x0001620000300800 */
[----:B------:R-:W-:Y:S02]  /*fdf0*/  WARPGROUP.DEPBAR.LE gsb0, 0x0 ;  /* 0x00008000000079c5 */ /* 0x000fe40000010000 */
[----:B------:R-:W-:-:S09]  /*fe00*/  WARPGROUP.ARRIVE ;  /* 0x00000000000079c5 */ /* 0x000fd20000000000 */
[----:B------:R-:W-:Y:S01]  /*fe10*/  HGMMA.64x128x16.F32 R24, gdesc[UR16], R24, gsb0 ;  /* 0x01e00000101879f0 */ /* 0x000fe20008000818 */
[----:B------:R-:W-:Y:S02]  /*fe20*/  R2UR UR24, R12 ;  /* 0x000000000c1872ca */ /* 0x000fe400000e0000 */
[----:B------:R-:W-:Y:S01]  /*fe30*/  R2UR UR25, R13 ;  /* 0x000000000d1972ca */ /* 0x000fe200000e0000 */
[----:B------:R-:W-:Y:S02]  /*fe40*/  WARPGROUP.DEPBAR.LE gsb0, 0x0 ;  /* 0x00008000000079c5 */ /* 0x000fe40000010000 */
[----:B------:R-:W-:Y:S01]  /*fe50*/  WARPGROUP.ARRIVE ;  /* 0x00000000000079c5 */ /* 0x000fe20000000000 */
[----:B--2---:R-:W-:Y:S02]  /*fe60*/  R2UR UR20, R14 ;  /* 0x000000000e1472ca */ /* 0x004fe400000e0000 */
[----:B------:R-:W-:-:S13]  /*fe70*/  R2UR UR21, R15 ;  /* 0x000000000f1572ca */ /* 0x000fda00000e0000 */
        /* <DEDUP_REMOVED lines=8> */
.L_x_1722:
[----:B------:R-:W-:Y:S01]  /*ff00*/  SHF.L.U32 R0, R10, 0x1f, RZ ;  /* 0x0000001f0a007819 */ /* 0x000fe200000006ff */
[----:B-----5:R-:W-:-:S04]  /*ff10*/  IMAD R3, R21, 0x8, R2 ;  /* 0x0000000815037824 */ /* 0x020fc800078e0202 */
[----:B------:R0:W1:Y:S01]  /*ff20*/  SYNCS.PHASECHK.TRANS64.TRYWAIT P1, [R3+URZ+0x16850], R0 ;  /* 0x01685000030075a7 */ /* 0x000062000802017f */
[----:B------:R-:W-:Y:S05]  /*ff30*/  @!P0 BRA `(.L_x_1723) ;  /* 0x0000000000048947 */ /* 0x000fea0003800000 */
[----:B------:R-:W-:Y:S01]  /*ff40*/  BPT.TRAP 0x1 ;  /* 0x000000040000795c */ /* 0x000fe20000300000 */
.L_x_1723:
[----:B-1----:R-:W-:Y:S05]  /*ff50*/  @P1 BRA `(.L_x_1721) ;  /* 0x0000000000081947 */ /* 0x002fea0003800000 */
[----:B------:R-:W1:Y:S02]  /*ff60*/  SYNCS.PHASECHK.TRANS64.TRYWAIT P1, [R3+URZ+0x16850], R0 ;  /* 0x01685000030075a7 */ /* 0x000e64000802017f */
[----:B-1----:R-:W-:Y:S05]  /*ff70*/  @!P1 BRA `(.L_x_1724) ;  /* 0x000000f4005c9947 */ /* 0x002fea0003800000 */
.L_x_1721:
[----:B01---5:R-:W-:Y:S01]  /*ff80*/  VIADD R0, R2, 0x400 ;  /* 0x0000040002007836 */ /* 0x023fe20000000000 */
        /* <DEDUP_REMOVED lines=8> */
[----:B------:R-:W-:Y:S02]  /*10010*/  IMAD R10, R21, 0x400, R0 ;  /* 0x00000400150a7824 */ /* 0x000fe400078e0200 */
[----:B------:R-:W0:Y:S02]  /*10020*/  S2R R0, SR_TID.X ;  /* 0x0000000000007919 */ /* 0x000e240000002100 */
        /* <DEDUP_REMOVED lines=8> */
[----:B------:R-:W-:-:S03]  /*100b0*/  ISETP.GE.U32.AND P1, PT, R0, 0x180, PT ;  /* 0x000001800000780c */ /* 0x000fc60003f26070 */
[----:B------:R-:W-:-:S05]  /*100c0*/  VIADD R0, R3, 0x9 ;  /* 0x0000000903007836 */ /* 0x000fca0000000000 */
[----:B------:R-:W-:Y:S01]  /*100d0*/  SEL R0, R0, 0x9, !P1 ;  /* 0x0000000900007807 */ /* 0x000fe20004800000 */
        /* <DEDUP_REMOVED lines=46> */
.L_x_1725:
[----:B0-----:R-:W-:Y:S01]  /*103c0*/  IMAD R0, R19, 0x8, R2 ;  /* 0x0000000813007824 */ /* 0x001fe200078e0202 */
[----:B------:R-:W-:Y:S01]  /*103d0*/  UMOV UR30, UR8 ;  /* 0x00000008001e7c82 */ /* 0x000fe20008000000 */
[----:B------:R-:W-:Y:S02]  /*103e0*/  IMAD.U32 R3, RZ, RZ, UR38 ;  /* 0x00000026ff037e24 */ /* 0x000fe4000f8e00ff */
        /* <DEDUP_REMOVED lines=38> */
[----:B0-----:R-:W-:Y:S02]  /*10650*/  FMNMX.FTZ R3, R3, R0, !PT ;  /* 0x0000000003037209 */ /* 0x001fe40007810000 */
[----:B------:R-:W-:-:S03]  /*10660*/  FMNMX.FTZ R0, R26, R20, !PT ;  /* 0x000000141a007209 */ /* 0x000fc60007810000 */
[----:B------:R-:W-:Y:S01]  /*10670*/  FMUL.FTZ R11, R3, UR30 ;  /* 0x0000001e030b7c20 */ /* 0x000fe20008410000 */
[----:B------:R-:W-:Y:S01]  /*10680*/  FMNMX.FTZ R0, R27, R0, !PT ;  /* 0x000000001b007209 */ /* 0x000fe20007810000 */
[----:B------:R-:W-:Y:S02]  /*10690*/  FADD.FTZ R7, -R3, R7 ;  /* 0x0000000703077221 */ /* 0x000fe40000010100 */
[--C-:B------:R-:W-:Y:S01]  /*106a0*/  FFMA.FTZ R24, R24, UR30, -R11.reuse ;  /* 0x0000001e18187c23 */ /* 0x100fe2000801080b */
[----:B------:R-:W-:Y:S01]  /*106b0*/  FMNMX.FTZ R0, R30, R0, !PT ;  /* 0x000000001e007209 */ /* 0x000fe20007810000 */
[----:B------:R-:W-:Y:S01]  /*106c0*/  FMUL.FTZ R7, R7, UR30 ;  /* 0x0000001e07077c20 */ /* 0x000fe20008410000 */
        /* <DEDUP_REMOVED lines=11> */
[----:B------:R-:W0:Y:S01]  /*10780*/  MUFU.EX2 R7, R7 ;  /* 0x0000000700077308 */ /* 0x000e220000000800 */
[--C-:B------:R-:W-:Y:S01]  /*10790*/  FFMA.FTZ R40, R40, UR30, -R11.reuse ;  /* 0x0000001e28287c23 */ /* 0x100fe2000801080b */
[--C-:B------:R-:W-:Y:S01]  /*107a0*/  FFMA.FTZ R41, R41, UR30, -R11.reuse ;  /* 0x0000001e29297c23 */ /* 0x100fe2000801080b */
[----:B------:R-:W-:Y:S01]  /*107b0*/  FMNMX.FTZ R0, R38, R0, !PT ;  /* 0x0000000026007209 */ /* 0x000fe20007810000 */
[--C-:B------:R-:W-:Y:S01]  /*107c0*/  FFMA.FTZ R44, R44, UR30, -R11.reuse ;  /* 0x0000001e2c2c7c23 */ /* 0x100fe2000801080b */
[--C-:B------:R-:W-:Y:S01]  /*107d0*/  FFMA.FTZ R45, R45, UR30, -R11.reuse ;  /* 0x0000001e2d2d7c23 */ /* 0x100fe2000801080b */
[--C-:B------:R-:W-:Y:S01]  /*107e0*/  FFMA.FTZ R48, R48, UR30, -R11.reuse ;  /* 0x0000001e30307c23 */ /* 0x100fe2000801080b */
[----:B------:R-:W-:Y:S01]  /*107f0*/  FMNMX.FTZ R0, R39, R0, !PT ;  /* 0x0000000027007209 */ /* 0x000fe20007810000 */
[----:B------:R-:W1:Y:S01]  /*10800*/  MUFU.EX2 R25, R25 ;  /* 0x0000001900197308 */ /* 0x000e620000000800 */
        /* <DEDUP_REMOVED lines=8> */
[----:B0-----:R-:W-:Y:S01]  /*10890*/  FFMA.FTZ R6, R7, R6, R24 ;  /* 0x0000000607067223 */ /* 0x001fe20000010018 */
[--C-:B------:R-:W-:Y:S01]  /*108a0*/  FFMA.FTZ R60, R60, UR30, -R11.reuse ;  /* 0x0000001e3c3c7c23 */ /* 0x100fe2000801080b */
[----:B------:R-:W-:Y:S01]  /*108b0*/  FMNMX.FTZ R0, R46, R0, !PT ;  /* 0x000000002e007209 */ /* 0x000fe20007810000 */
[--C-:B------:R-:W-:Y:S01]  /*108c0*/  FFMA.FTZ R61, R61, UR30, -R11.reuse ;  /* 0x0000001e3d3d7c23 */ /* 0x100fe2000801080b */
[--C-:B------:R-:W-:Y:S01]  /*108d0*/  FFMA.FTZ R64, R64, UR30, -R11.reuse ;  /* 0x0000001e40407c23 */ /* 0x100fe2000801080b */
[--C-:B------:R-:W-:Y:S01]  /*108e0*/  FFMA.FTZ R65, R65, UR30, -R11.reuse ;  /* 0x0000001e41417c23 */ /* 0x100fe2000801080b */
[----:B------:R-:W-:Y:S01]  /*108f0*/  FMNMX.FTZ R0, R47, R0, !PT ;  /* 0x000000002f007209 */ /* 0x000fe20007810000 */
[----:B------:R-:W-:Y:S01]  /*10900*/  MUFU.EX2 R29, R29 ;  /* 0x0000001d001d7308 */ /* 0x000fe20000000800 */
[----:B-1----:R-:W-:Y:S01]  /*10910*/  FADD.FTZ R6, R25, R6 ;  /* 0x0000000619067221 */ /* 0x002fe20000010000 */
        /* <DEDUP_REMOVED lines=15> */
[----:B------:R-:W-:-:S02]  /*10a10*/  FFMA.FTZ R11, R85, UR30, -R11 ;  /* 0x0000001e550b7c23 */ /* 0x000fc4000801080b */
        /* <DEDUP_REMOVED lines=34> */
[----:B0-----:R-:W-:-:S05]  /*10c40*/  FMNMX.FTZ R0, R0, R10, !PT ;  /* 0x0000000a00007209 */ /* 0x001fca0007810000 */
[C---:B------:R-:W-:Y:S01]  /*10c50*/  FADD.FTZ R10, -R0.reuse, R20 ;  /* 0x00000014000a7221 */ /* 0x040fe20000010100 */
[----:B------:R-:W-:Y:S01]  /*10c60*/  FMUL.FTZ R14, R0, UR30 ;  /* 0x0000001e000e7c20 */ /* 0x000fe20008410000 */
[----:B------:R-:W-:Y:S02]  /*10c70*/  MUFU.EX2 R65, R65 ;  /* 0x0000004100417308 */ /* 0x000fe40000000800 */
[----:B------:R-:W-:Y:S01]  /*10c80*/  FMUL.FTZ R10, R10, UR30 ;  /* 0x0000001e0a0a7c20 */ /* 0x000fe20008410000 */
        /* <DEDUP_REMOVED lines=21> */
[----:B------:R-:W1:Y:S01]  /*10de0*/  MUFU.EX2 R27, R27 ;  /* 0x0000001b001b7308 */ /* 0x000e620000000800 */
[--C-:B------:R-:W-:Y:S01]  /*10df0*/  FFMA.FTZ R63, R63, UR30, -R14.reuse ;  /* 0x0000001e3f3f7c23 */ /* 0x100fe2000801080e */
[--C-:B------:R-:W-:Y:S01]  /*10e00*/  FFMA.FTZ R66, R66, UR30, -R14.reuse ;  /* 0x0000001e42427c23 */ /* 0x100fe2000801080e */
[--C-:B------:R-:W-:Y:S01]  /*10e10*/  FFMA.FTZ R67, R67, UR30, -R14.reuse ;  /* 0x0000001e43437c23 */ /* 0x100fe2000801080e */
[--C-:B------:R-:W-:Y:S01]  /*10e20*/  FFMA.FTZ R70, R70, UR30, -R14.reuse ;  /* 0x0000001e46467c23 */ /* 0x100fe2000801080e */
[--C-:B------:R-:W-:Y:S01]  /*10e30*/  FFMA.FTZ R71, R71, UR30, -R14.reuse ;  /* 0x0000001e47477c23 */ /* 0x100fe2000801080e */
[--C-:B------:R-:W-:Y:S01]  /*10e40*/  FFMA.FTZ R74, R74, UR30, -R14.reuse ;  /* 0x0000001e4a4a7c23 */ /* 0x100fe2000801080e */
[----:B------:R-:W-:Y:S01]  /*10e50*/  FFMA.FTZ R75, R75, UR30, -R14 ;  /* 0x0000001e4b4b7c23 */ /* 0x000fe2000801080e */
[----:B------:R-:W2:Y:S01]  /*10e60*/  MUFU.EX2 R30, R30 ;  /* 0x0000001e001e7308 */ /* 0x000ea20000000800 */
[----:B0-----:R-:W-:Y:S01]  /*10e70*/  FFMA.FTZ R5, R10, R5, R26 ;  /* 0x000000050a057223 */ /* 0x001fe2000001001a */
[--C-:B------:R-:W-:Y:S01]  /*10e80*/  FFMA.FTZ R78, R78, UR30, -R14.reuse ;  /* 0x0000001e4e4e7c23 */ /* 0x100fe2000801080e */
[--C-:B------:R-:W-:Y:S01]  /*10e90*/  FFMA.FTZ R79, R79, UR30, -R14.reuse ;  /* 0x0000001e4f4f7c23 */ /* 0x100fe2000801080e */
[--C-:B------:R-:W-:Y:S01]  /*10ea0*/  FFMA.FTZ R82, R82, UR30, -R14.reuse ;  /* 0x0000001e52527c23 */ /* 0x100fe2000801080e */
[--C-:B------:R-:W-:Y:S01]  /*10eb0*/  FFMA.FTZ R83, R83, UR30, -R14.reuse ;  /* 0x0000001e53537c23 */ /* 0x100fe2000801080e */
[--C-:B------:R-:W-:Y:S01]  /*10ec0*/  FFMA.FTZ R123, R86, UR30, -R14.reuse ;  /* 0x0000001e567b7c23 */ /* 0x100fe2000801080e */
[----:B------:R-:W-:Y:S01]  /*10ed0*/  FFMA.FTZ R14, R87, UR30, -R14 ;  /* 0x0000001e570e7c23 */ /* 0x000fe2000801080e */
        /* <DEDUP_REMOVED lines=102> */
.L_x_1726:
        /* <DEDUP_REMOVED lines=77> */
.L_x_1715:
[----:B------:R-:W2:Y:S02]  /*11a10*/  LDL R7, [R1+0x38] ;  /* 0x0000380001077983 */ /* 0x000ea40000100800 */
[----:B--2---:R-:W-:-:S13]  /*11a20*/  ISETP.GE.AND P1, PT, R4, R7, PT ;  /* 0x000000070400720c */ /* 0x004fda0003f26270 */
[----:B------:R-:W-:Y:S05]  /*11a30*/  @!P1 BRA `(.L_x_1728) ;  /* 0x0000003000489947 */ /* 0x000fea0003800000 */
[----:B------:R-:W-:Y:S01]  /*11a40*/  IMAD.MOV.U32 R7, RZ, RZ, R0 ;  /* 0x000000ffff077224 */ /* 0x000fe200078e0000 */
[----:B------:R-:W-:Y:S01]  /*11a50*/  MOV R20, R3 ;  /* 0x0000000300147202 */ /* 0x000fe20000000f00 */
[----:B------:R-:W-:Y:S02]  /*11a60*/  IMAD.MOV.U32 R10, RZ, RZ, R154 ;  /* 0x000000ffff0a7224 */ /* 0x000fe400078e009a */
[----:B------:R-:W-:-:S07]  /*11a70*/  IMAD.MOV.U32 R21, RZ, RZ, R19 ;  /* 0x000000ffff157224 */ /* 0x000fce00078e0013 */
.L_x_1748:
        /* <DEDUP_REMOVED lines=9> */
.L_x_1730:
        /* <DEDUP_REMOVED lines=8> */
.L_x_1731:
[----:B------:R-:W-:Y:S04]  /*11b90*/  BSSY B0, `(.L_x_1729) ;  /* 0x0000004000007945 */ /* 0x000fe80003800000 */
[----:B-1----:R-:W-:Y:S05]  /*11ba0*/  @P2 BRA `(.L_x_1732) ;  /* 0x0000000000082947 */ /* 0x002fea0003800000 */
[----:B------:R-:W1:Y:S02]  /*11bb0*/  SYNCS.PHASECHK.TRANS64.TRYWAIT P2, [R3+URZ+0x16830], R0 ;  /* 0x01683000030075a7 */ /* 0x000e64000804017f */
[----:B-1----:R-:W-:Y:S05]  /*11bc0*/  @!P2 BRA `(.L_x_1733) ;  /* 0x000000d8005ca947 */ /* 0x002fea0003800000 */
.L_x_1732:
[----:B------:R-:W-:Y:S05]  /*11bd0*/  BSYNC B0 ;  /* 0x0000000000007941 */ /* 0x000fea0003800000 */
.L_x_1729:
        /* <DEDUP_REMOVED lines=51> */
.L_x_1735:
[----:B------:R-:W-:Y:S01]  /*11f10*/  SHF.L.U32 R0, R10, 0x1f, RZ ;  /* 0x0000001f0a007819 */ /* 0x000fe200000006ff */
[----:B-----5:R-:W-:-:S04]  /*11f20*/  IMAD R3, R21, 0x8, R2 ;  /* 0x0000000815037824 */ /* 0x020fc800078e0202 */
[----:B------:R0:W1:Y:S01]  /*11f30*/  SYNCS.PHASECHK.TRANS64.TRYWAIT P1, [R3+URZ+0x16850], R0 ;  /* 0x01685000030075a7 */ /* 0x000062000802017f */
[----:B------:R-:W-:Y:S05]  /*11f40*/  @!P0 BRA `(.L_x_1736) ;  /* 0x0000000000048947 */ /* 0x000fea0003800000 */
[----:B------:R-:W-:Y:S01]  /*11f50*/  BPT.TRAP 0x1 ;  /* 0x000000040000795c */ /* 0x000fe20000300000 */
.L_x_1736:
[----:B-1----:R-:W-:Y:S05]  /*11f60*/  @P1 BRA `(.L_x_1734) ;  /* 0x0000000000081947 */ /* 0x002fea0003800000 */
[----:B------:R-:W1:Y:S02]  /*11f70*/  SYNCS.PHASECHK.TRANS64.TRYWAIT P1, [R3+URZ+0x16850], R0 ;  /* 0x01685000030075a7 */ /* 0x000e64000802017f */
[----:B-1----:R-:W-:Y:S05]  /*11f80*/  @!P1 BRA `(.L_x_1737) ;  /* 0x000000d400809947 */ /* 0x002fea0003800000 */
.L_x_1734:
[----:B01---5:R-:W-:Y:S01]  /*11f90*/  VIADD R0, R2, 0x400 ;  /* 0x0000040002007836 */ /* 0x023fe20000000000 */
[----:B------:R-:W-:Y:S05]  /*11fa0*/  WARPSYNC.ALL ;  /* 0x0000000000007948 */ /* 0x000fea0003800000 */
[----:B------:R-:W-:Y:S01]  /*11fb0*/  SHF.R.U32.HI R0, RZ, 0x4, R0 ;  /* 0x00000004ff007819 */ /* 0x000fe20000011600 */
[----:B------:R-:W-:Y:S01]  /*11fc0*/  IMAD.MOV.U32 R11, RZ, RZ, 0x40000040 ;  /* 0x40000040ff0b7424 */ /* 0x000fe200078e00ff */
[----:B------:R-:W-:Y:S01]  /*11fd0*/  WARPGROUP.ARRIVE ;  /* 0x00000000000079c5 */ /* 0x000fe20000000000 */
[----:B------:R-:W-:Y:S01]  /*11fe0*/  IMAD.MOV.U32 R15, RZ, RZ, 0x40000040 ;  /* 0x40000040ff0f7424 */ /* 0x000fe200078e00ff */
        /* <DEDUP_REMOVED lines=62> */
.L_x_1738:
[----:B------:R-:W2:Y:S01]  /*123d0*/  LDL R11, [R1+0x24] ;  /* 0x00002400010b7983 */ /* 0x000ea20000100800 */
[----:B0-----:R-:W0:Y:S03]  /*123e0*/  LDC R0, c[0x0][0x448] ;  /* 0x00011200ff007b82 */ /* 0x001e260000000800 */
[----:B------:R-:W2:Y:S04]  /*123f0*/  LDL R10, [R1+0x30] ;  /* 0x00003000010a7983 */ /* 0x000ea80000100800 */
[----:B------:R-:W3:Y:S01]  /*12400*/  LDL R124, [R1] ;  /* 0x00000000017c7983 */ /* 0x000ee20000100800 */
[----:B0-----:R-:W-:-:S13]  /*12410*/  ISETP.NE.AND P1, PT, R0, 0x1, PT ;  /* 0x000000010000780c */ /* 0x001fda0003f25270 */
[----:B------:R-:W0:Y:S08]  /*12420*/  @P1 LDC R3, c[0x0][0x44c] ;  /* 0x00011300ff031b82 */ /* 0x000e300000000800 */
[----:B------:R-:W1:Y:S01]  /*12430*/  @P1 LDC R0, c[0x0][0x450] ;  /* 0x00011400ff001b82 */ /* 0x000e620000000800 */
[----:B------:R-:W-:Y:S01]  /*12440*/  ULOP3.LUT UR12, URZ, UR11, URZ, 0x33, !UPT ;  /* 0x0000000b3f0c7292 */ /* 0x000fe2000f8e333f */
[----:B--2---:R-:W-:-:S06]  /*12450*/  IMAD.IADD R15, R10, 0x1, R11 ;  /* 0x000000010a0f7824 */ /* 0x004fcc00078e020b */
[----:B------:R-:W2:Y:S01]  /*12460*/  LDC R10, c[0x0][0x9e4] ;  /* 0x00027900ff0a7b82 */ /* 0x000ea20000000800 */
        /* <DEDUP_REMOVED lines=9> */
[----:B------:R-:W-:Y:S02]  /*12500*/  IADD3 R3, -R0, 0x1, RZ ;  /* 0x0000000100037810 */ /* 0x000fe40007ffe1ff */
[----:B--2---:R-:W-:-:S03]  /*12510*/  ISETP.GE.AND P3, PT, R10, 0x1, PT ;  /* 0x000000010a00780c */ /* 0x004fc60003f66270 */
        /* <DEDUP_REMOVED lines=19> */
.L_x_1741:
[----:B------:R-:W-:-:S05]  /*12650*/  IMAD.U32 R123, RZ, RZ, UR4 ;  /* 0x00000004ff7b7e24 */ /* 0x000fca000f8e00ff */
[----:B------:R-:W-:-:S13]  /*12660*/  ISETP.NE.AND P1, PT, R123, 0x1, PT ;  /* 0x000000017b00780c */ /* 0x000fda0003f25270 */
[----:B------:R-:W0:Y:S02]  /*12670*/  @P1 LDC.64 R120, c[0x0][0x9e8] ;  /* 0x00027a00ff781b82 */ /* 0x000e240000000a00 */
[----:B0-----:R-:W-:-:S05]  /*12680*/  @P1 IMAD.HI.U32 R120, R122, R120, RZ ;  /* 0x000000787a781227 */ /* 0x001fca00078e00ff */
[----:B------:R-:W-:-:S07]  /*12690*/  @P1 SHF.R.U32.HI R122, RZ, R121, R120 ;  /* 0x00000079ff7a1219 */ /* 0x000fce0000011678 */
.L_x_1742:
[----:B------:R-:W-:Y:S05]  /*126a0*/  BSYNC B0 ;  /* 0x0000000000007941 */ /* 0x000fea0003800000 */
.L_x_1740:
[----:B------:R-:W-:-:S04]  /*126b0*/  IMAD R122, R122, R123, -R0 ;  /* 0x0000007b7a7a7224 */ /* 0x000fc800078e0a00 */
[----:B------:R-:W-:-:S05]  /*126c0*/  IMAD R122, R124, -0x2, R122 ;  /* 0xfffffffe7c7a7824 */ /* 0x000fca00078e027a */
[----:B------:R-:W-:Y:S02]  /*126d0*/  VIMNMX R3, R3, R122, !PT ;  /* 0x0000007a03037248 */ /* 0x000fe40007fe0100 */
[----:B------:R-:W-:-:S07]  /*126e0*/  VIADDMNMX R10, R122, R123, R10, PT ;  /* 0x0000007b7a0a7246 */ /* 0x000fce000380010a */
.L_x_1739:
        /* <DEDUP_REMOVED lines=113> */
.L_x_1745:
[----:B------:R-:W-:-:S05]  /*12e00*/  IMAD.U32 R120, RZ, RZ, UR4 ;  /* 0x00000004ff787e24 */ /* 0x000fca000f8e00ff */
[----:B------:R-:W-:-:S13]  /*12e10*/  ISETP.NE.AND P1, PT, R120, 0x1, PT ;  /* 0x000000017800780c */ /* 0x000fda0003f25270 */
[----:B------:R-:W0:Y:S02]  /*12e20*/  @P1 LDC.64 R10, c[0x0][0x9e8] ;  /* 0x00027a00ff0a1b82 */ /* 0x000e240000000a00 */
[----:B0-----:R-:W-:-:S05]  /*12e30*/  @P1 IMAD.HI.U32 R10, R15, R10, RZ ;  /* 0x0000000a0f0a1227 */ /* 0x001fca00078e00ff */
[----:B------:R-:W-:-:S07]  /*12e40*/  @P1 SHF.R.U32.HI R15, RZ, R11, R10 ;  /* 0x0000000bff0f1219 */ /* 0x000fce000001160a */
.L_x_1746:
[----:B------:R-:W-:Y:S05]  /*12e50*/  BSYNC B0 ;  /* 0x0000000000007941 */ /* 0x000fea0003800000 */
.L_x_1744:
[----:B------:R-:W-:-:S04]  /*12e60*/  IMAD R0, R15, R120, -R0 ;  /* 0x000000780f007224 */ /* 0x000fc800078e0a00 */
[----:B------:R-:W-:-:S05]  /*12e70*/  IMAD R0, R124, -0x2, R0 ;  /* 0xfffffffe7c007824 */ /* 0x000fca00078e0200 */
[----:B------:R-:W-:Y:S02]  /*12e80*/  VIMNMX R3, R3, R0, !PT ;  /* 0x0000000003037248 */ /* 0x000fe40007fe0100 */
[----:B------:R-:W-:-:S07]  /*12e90*/  VIADDMNMX R14, R0, R120, R14, PT ;  /* 0x00000078000e7246 */ /* 0x000fce000380010e */
.L_x_1743:
[----:B------:R-:W-:Y:S01]  /*12ea0*/  FMNMX.FTZ R0, R24, R20, !PT ;  /* 0x0000001418007209 */ /* 0x000fe20007810000 */
[----:B------:R-:W-:Y:S01]  /*12eb0*/  UMOV UR30, UR6 ;  /* 0x00000006001e7c82 */ /* 0x000fe20008000000 */
[----:B------:R-:W-:Y:S02]  /*12ec0*/  ISETP.GT.AND P1, PT, R3, 0x1, P5 ;  /* 0x000000010300780c */ /* 0x000fe40002f24270 */
[----:B------:R-:W-:Y:S02]  /*12ed0*/  FMNMX.FTZ R0, R25, R0, !PT ;  /* 0x0000000019007209 */ /* 0x000fe40007810000 */
[----:B------:R-:W-:Y:S02]  /*12ee0*/  ISETP.LT.OR P1, PT, R14, 0x2, P1 ;  /* 0x000000020e00780c */ /* 0x000fe40000f21670 */
[----:B------:R-:W-:Y:S02]  /*12ef0*/  FMNMX.FTZ R0, R28, R0, !PT ;  /* 0x000000001c007209 */ /* 0x000fe40007810000 */
[----:B------:R-:W-:-:S02]  /*12f00*/  FSEL R27, R27, -INF , !P1 ;  /* 0xff8000001b1b7808 */ /* 0x000fc40004800000 */
[----:B------:R-:W-:Y:S02]  /*12f10*/  FMNMX.FTZ R0, R29, R0, !PT ;  /* 0x000000001d007209 */ /* 0x000fe40007810000 */
[C---:B------:R-:W-:Y:S02]  /*12f20*/  ISETP.GT.AND P2, PT, R3.reuse, 0x8, P5 ;  /* 0x000000080300780c */ /* 0x040fe40002f44270 */
[----:B------:R-:W-:Y:S02]  /*12f30*/  FMNMX.FTZ R0, R32, R0, !PT ;  /* 0x0000000020007209 */ /* 0x000fe40007810000 */
[----:B------:R-:W-:Y:S02]  /*12f40*/  ISETP.GT.AND P1, PT, R3, 0x9, P5 ;  /* 0x000000090300780c */ /* 0x000fe40002f24270 */
[----:B------:R-:W-:Y:S02]  /*12f50*/  FMNMX.FTZ R0, R33, R0, !PT ;  /* 0x0000000021007209 */ /* 0x000fe40007810000 */
[----:B------:R-:W-:-:S02]  /*12f60*/  ISETP.LT.OR P2, PT, R14, 0x9, P2 ;  /* 0x000000090e00780c */ /* 0x000fc40001741670 */
[----:B------:R-:W-:Y:S02]  /*12f70*/  ISETP.LT.OR P1, PT, R14, 0xa, P1 ;  /* 0x0000000a0e00780c */ /* 0x000fe40000f21670 */
[----:B------:R-:W-:Y:S02]  /*12f80*/  FMNMX.FTZ R0, R36, R0, !PT ;  /* 0x0000000024007209 */ /* 0x000fe40007810000 */
[----:B------:R-:W-:Y:S02]  /*12f90*/  FSEL R30, R30, -INF , !P2 ;  /* 0xff8000001e1e7808 */ /* 0x000fe40005000000 */
[----:B------:R-:W-:Y:S02]  /*12fa0*/  FSEL R31, R31, -INF , !P1 ;  /* 0xff8000001f1f7808 */ /* 0x000fe40004800000 */
[C---:B------:R-:W-:Y:S02]  /*12fb0*/  ISETP.GT.AND P2, PT, R3.reuse, 0x10, P5 ;  /* 0x000000100300780c */ /* 0x040fe40002f44270 */
[----:B------:R-:W-:-:S02]  /*12fc0*/  ISETP.GT.AND P1, PT, R3, 0x11, P5 ;  /* 0x000000110300780c */ /* 0x000fc40002f24270 */
[----:B------:R-:W-:Y:S02]  /*12fd0*/  FMNMX.FTZ R0, R37, R0, !PT ;  /* 0x0000000025007209 */ /* 0x000fe40007810000 */
[C---:B------:R-:W-:Y:S02]  /*12fe0*/  ISETP.LT.OR P2, PT, R14.reuse, 0x11, P2 ;  /* 0x000000110e00780c */ /* 0x040fe40001741670 */
[----:B------:R-:W-:Y:S02]  /*12ff0*/  ISETP.LT.OR P1, PT, R14, 0x12, P1 ;  /* 0x000000120e00780c */ /* 0x000fe40000f21670 */
[----:B------:R-:W-:Y:S02]  /*13000*/  FMNMX.FTZ R0, R40, R0, !PT ;  /* 0x0000000028007209 */ /* 0x000fe40007810000 */
[----:B------:R-:W-:Y:S02]  /*13010*/  FSEL R34, R34, -INF , !P2 ;  /* 0xff80000022227808 */ /* 0x000fe40005000000 */
[----:B------:R-:W-:-:S02]  /*13020*/  FSEL R35, R35, -INF , !P1 ;  /* 0xff80000023237808 */ /* 0x000fc40004800000 */
[----:B------:R-:W-:Y:S02]  /*13030*/  FMNMX.FTZ R0, R41, R0, !PT ;  /* 0x0000000029007209 */ /* 0x000fe40007810000 */
[C---:B------:R-:W-:Y:S02]  /*13040*/  ISETP.GT.AND P2, PT, R3.reuse, 0x18, P5 ;  /* 0x000000180300780c */ /* 0x040fe40002f44270 */
[----:B------:R-:W-:Y:S02]  /*13050*/  ISETP.GT.AND P1, PT, R3, 0x19, P5 ;  /* 0x000000190300780c */ /* 0x000fe40002f24270 */
[----:B------:R-:W-:Y:S02]  /*13060*/  FMNMX.FTZ R0, R44, R0, !PT ;  /* 0x000000002c007209 */ /* 0x000fe40007810000 */
[C---:B------:R-:W-:Y:S02]  /*13070*/  ISETP.LT.OR P2, PT, R14.reuse, 0x19, P2 ;  /* 0x000000190e00780c */ /* 0x040fe40001741670 */
[----:B------:R-:W-:-:S02]  /*13080*/  ISETP.LT.OR P1, PT, R14, 0x1a, P1 ;  /* 0x0000001a0e00780c */ /* 0x000fc40000f21670 */
[----:B------:R-:W-:Y:S02]  /*13090*/  FMNMX.FTZ R0, R45, R0, !PT ;  /* 0x000000002d007209 */ /* 0x000fe40007810000 */
[----:B------:R-:W-:Y:S02]  /*130a0*/  FSEL R38, R38, -INF , !P2 ;  /* 0xff80000026267808 */ /* 0x000fe40005000000 */
[----:B------:R-:W-:Y:S02]  /*130b0*/  FSEL R39, R39, -INF , !P1 ;  /* 0xff80000027277808 */ /* 0x000fe40004800000 */
[C---:B------:R-:W-:Y:S02]  /*130c0*/  ISETP.GT.AND P2, PT, R3.reuse, 0x20, P5 ;  /* 0x000000200300780c */ /* 0x040fe40002f44270 */
[----:B------:R-:W-:Y:S02]  /*130d0*/  ISETP.GT.AND P1, PT, R3, 0x21, P5 ;  /* 0x000000210300780c */ /* 0x000fe40002f24270 */
[----:B------:R-:W-:-:S02]  /*130e0*/  FMNMX.FTZ R0, R48, R0, !PT ;  /* 0x0000000030007209 */ /* 0x000fc40007810000 */
[C---:B------:R-:W-:Y:S02]  /*130f0*/  ISETP.LT.OR P2, PT, R14.reuse, 0x21, P2 ;  /* 0x000000210e00780c */ /* 0x040fe40001741670 */
[----:B------:R-:W-:Y:S02]  /*13100*/  ISETP.LT.OR P1, PT, R14, 0x22, P1 ;  /* 0x000000220e00780c */ /* 0x000fe40000f21670 */
[----:B------:R-:W-:Y:S02]  /*13110*/  FMNMX.FTZ R0, R49, R0, !PT ;  /* 0x0000000031007209 */ /* 0x000fe40007810000 */
[----:B------:R-:W-:Y:S02]  /*13120*/  FSEL R42, R42, -INF , !P2 ;  /* 0xff8000002a2a7808 */ /* 0x000fe40005000000 */
[----:B------:R-:W-:Y:S02]  /*13130*/  FSEL R43, R43, -INF , !P1 ;  /* 0xff8000002b2b7808 */ /* 0x000fe40004800000 */
[----:B------:R-:W-:-:S02]  /*13140*/  ISETP.GT.AND P2, PT, R3, 0x28, P5 ;  /* 0x000000280300780c */ /* 0x000fc40002f44270 */
[----:B------:R-:W-:Y:S02]  /*13150*/  ISETP.GT.AND P1, PT, R3, 0x29, P5 ;  /* 0x000000290300780c */ /* 0x000fe40002f24270 */
[----:B------:R-:W-:Y:S02]  /*13160*/  FMNMX.FTZ R0, R52, R0, !PT ;  /* 0x0000000034007209 */ /* 0x000fe40007810000 */
[C---:B------:R-:W-:Y:S02]  /*13170*/  ISETP.LT.OR P2, PT, R14.reuse, 0x29, P2 ;  /* 0x000000290e00780c */ /* 0x040fe40001741670 */
[----:B------:R-:W-:Y:S02]  /*13180*/  ISETP.LT.OR P1, PT, R14, 0x2a, P1 ;  /* 0x0000002a0e00780c */ /* 0x000fe40000f21670 */
[----:B------:R-:W-:Y:S02]  /*13190*/  FMNMX.FTZ R0, R53, R0, !PT ;  /* 0x0000000035007209 */ /* 0x000fe40007810000 */
[----:B------:R-:W-:-:S02]  /*131a0*/  FSEL R46, R46, -INF , !P2 ;  /* 0xff8000002e2e7808 */ /* 0x000fc40005000000 */
[----:B------:R-:W-:Y:S02]  /*131b0*/  FSEL R47, R47, -INF , !P1 ;  /* 0xff8000002f2f7808 */ /* 0x000fe40004800000 */
        /* <DEDUP_REMOVED lines=8> */
[----:B------:R-:W-:Y:S02]  /*13240*/  FMNMX.FTZ R0, R60, R0, !PT ;  /* 0x000000003c007209 */ /* 0x000fe40007810000 */
        /* <DEDUP_REMOVED lines=8> */
[C---:B------:R-:W-:Y:S02]  /*132d0*/  ISETP.GT.AND P2, PT, R3.reuse, 0x40, P5 ;  /* 0x000000400300780c */ /* 0x040fe40002f44270 */
[----:B------:R-:W-:Y:S02]  /*132e0*/  ISETP.GT.AND P1, PT, R3, 0x41, P5 ;  /* 0x000000410300780c */ /* 0x000fe40002f24270 */
[----:B------:R-:W-:Y:S02]  /*132f0*/  FMNMX.FTZ R0, R65, R0, !PT ;  /* 0x0000000041007209 */ /* 0x000fe40007810000 */
[C---:B------:R-:W-:Y:S02]  /*13300*/  ISETP.LT.OR P2, PT, R14.reuse, 0x41, P2 ;  /* 0x000000410e00780c */ /* 0x040fe40001741670 */
[----:B------:R-:W-:Y:S02]  /*13310*/  ISETP.LT.OR P1, PT, R14, 0x42, P1 ;  /* 0x000000420e00780c */ /* 0x000fe40000f21670 */
[----:B------:R-:W-:-:S02]  /*13320*/  FMNMX.FTZ R0, R68, R0, !PT ;  /* 0x0000000044007209 */ /* 0x000fc40007810000 */
[----:B------:R-:W-:Y:S02]  /*13330*/  FSEL R58, R58, -INF , !P2 ;  /* 0xff8000003a3a7808 */ /* 0x000fe40005000000 */
[----:B------:R-:W-:Y:S02]  /*13340*/  FSEL R59, R59, -INF , !P1 ;  /* 0xff8000003b3b7808 */ /* 0x000fe40004800000 */
[C---:B------:R-:W-:Y:S02]  /*13350*/  ISETP.GT.AND P2, PT, R3.reuse, 0x48, P5 ;  /* 0x000000480300780c */ /* 0x040fe40002f44270 */
        /* <DEDUP_REMOVED lines=27> */
[----:B------:R-:W-:Y:S02]  /*13510*/  LOP3.LUT R22, R22, 0xbfffffff, RZ, 0xc0, !PT ;  /* 0xbfffffff16167812 */ /* 0x000fe400078ec0ff */
[C---:B------:R-:W-:Y:S02]  /*13520*/  ISETP.LT.OR P2, PT, R14.reuse, 0x61, P2 ;  /* 0x000000610e00780c */ /* 0x040fe40001741670 */
[----:B------:R-:W-:Y:S02]  /*13530*/  ISETP.LT.OR P1, PT, R14, 0x62, P1 ;  /* 0x000000620e00780c */ /* 0x000fe40000f21670 */
[----:B------:R-:W-:Y:S02]  /*13540*/  FMNMX.FTZ R0, R85, R0, !PT ;  /* 0x0000000055007209 */ /* 0x000fe40007810000 */
[----:B------:R-:W-:Y:S02]  /*13550*/  @P0 LOP3.LUT R22, R22, 0x40000000, RZ, 0xfc, !PT ;  /* 0x4000000016160812 */ /* 0x000fe400078efcff */
[----:B------:R-:W-:-:S02]  /*13560*/  FSEL R74, R74, -INF , !P2 ;  /* 0xff8000004a4a7808 */ /* 0x000fc40005000000 */
[----:B------:R-:W-:Y:S02]  /*13570*/  FSEL R75, R75, -INF , !P1 ;  /* 0xff8000004b4b7808 */ /* 0x000fe40004800000 */
[C---:B------:R-:W-:Y:S02]  /*13580*/  ISETP.GT.AND P4, PT, R3.reuse, 0x68, P5 ;  /* 0x000000680300780c */ /* 0x040fe40002f84270 */
[C---:B------:R-:W-:Y:S02]  /*13590*/  ISETP.GT.AND P6, PT, R3.reuse, 0x69, P5 ;  /* 0x000000690300780c */ /* 0x040fe40002fc4270 */
[C---:B------:R-:W-:Y:S02]  /*135a0*/  ISETP.GT.AND P3, PT, R3.reuse, 0x70, P5 ;  /* 0x000000700300780c */ /* 0x040fe40002f64270 */
[C---:B------:R-:W-:Y:S02]  /*135b0*/  ISETP.GT.AND P2, PT, R3.reuse, 0x71, P5 ;  /* 0x000000710300780c */ /* 0x040fe40002f44270 */
[----:B------:R-:W-:-:S02]  /*135c0*/  ISETP.GT.AND P1, PT, R3, 0x78, P5 ;  /* 0x000000780300780c */ /* 0x000fc40002f24270 */
[C---:B------:R-:W-:Y:S02]  /*135d0*/  ISETP.GT.AND P0, PT, R3.reuse, RZ, P5 ;  /* 0x000000ff0300720c */ /* 0x040fe40002f04270 */
[----:B------:R-:W-:Y:S02]  /*135e0*/  ISETP.GT.AND P5, PT, R3, 0x79, P5 ;  /* 0x000000790300780c */ /* 0x000fe40002fa4270 */
[----:B------:R-:W0:Y:S01]  /*135f0*/  SHFL.BFLY PT, R3, R0, 0x2, 0x1f ;  /* 0x0c401f0000037f89 */ /* 0x000e2200000e0000 */
[----:B------:R-:W-:Y:S02]  /*13600*/  ISETP.LT.OR P4, PT, R14, 0x69, P4 ;  /* 0x000000690e00780c */ /* 0x000fe40002781670 */
[----:B------:R-:W-:Y:S02]  /*13610*/  LOP3.LUT R22, R22, 0xfffffffd, RZ, 0xc0, !PT ;  /* 0xfffffffd16167812 */ /* 0x000fe400078ec0ff */
[C---:B------:R-:W-:Y:S02]  /*13620*/  ISETP.LT.OR P0, PT, R14.reuse, 0x1, P0 ;  /* 0x000000010e00780c */ /* 0x040fe40000701670 */
[----:B------:R-:W-:-:S02]  /*13630*/  ISETP.LT.OR P3, PT, R14, 0x71, P3 ;  /* 0x000000710e00780c */ /* 0x000fc40001f61670 */
[----:B------:R-:W-:Y:S02]  /*13640*/  FSEL R26, R26, -INF , !P0 ;  /* 0xff8000001a1a7808 */ /* 0x000fe40004000000 */
[----:B------:R-:W-:Y:S02]  /*13650*/  ISETP.LT.OR P2, PT, R14, 0x72, P2 ;  /* 0x000000720e00780c */ /* 0x000fe40001741670 */
[----:B------:R-:W-:Y:S02]  /*13660*/  FSEL R82, R82, -INF , !P3 ;  /* 0xff80000052527808 */ /* 0x000fe40005800000 */
[----:B------:R-:W-:Y:S02]  /*13670*/  @P4 LOP3.LUT R22, R22, 0x2, RZ, 0xfc, !PT ;  /* 0x0000000216164812 */ /* 0x000fe400078efcff */
[C---:B------:R-:W-:Y:S02]  /*13680*/  ISETP.LT.OR P4, PT, R14.reuse, 0x6a, P6 ;  /* 0x0000006a0e00780c */ /* 0x040fe40003781670 */
[----:B------:R-:W-:-:S02]  /*13690*/  ISETP.LT.OR P1, PT, R14, 0x79, P1 ;  /* 0x000000790e00780c */ /* 0x000fc40000f21670 */
[----:B------:R-:W-:Y:S02]  /*136a0*/  FSEL R79, R79, -INF , !P4 ;  /* 0xff8000004f4f7808 */ /* 0x000fe40006000000 */
[----:B------:R-:W-:Y:S02]  /*136b0*/  FSEL R83, R83, -INF , !P2 ;  /* 0xff80000053537808 */ /* 0x000fe40005000000 */
[----:B0-----:R-:W-:Y:S02]  /*136c0*/  FMNMX.FTZ R3, R0, R3, !PT ;  /* 0x0000000300037209 */ /* 0x001fe40007810000 */
[----:B------:R-:W-:Y:S02]  /*136d0*/  ISETP.LT.OR P5, PT, R14, 0x7a, P5 ;  /* 0x0000007a0e00780c */ /* 0x000fe40002fa1670 */
[----:B------:R-:W-:Y:S01]  /*136e0*/  FSEL R86, R86, -INF , !P1 ;  /* 0xff80000056567808 */ /* 0x000fe20004800000 */
[----:B------:R-:W0:Y:S01]  /*136f0*/  SHFL.BFLY PT, R0, R3, 0x1, 0x1f ;  /* 0x0c201f0003007f89 */ /* 0x000e2200000e0000 */
[----:B------:R-:W-:-:S02]  /*13700*/  FSEL R87, R87, -INF , !P5 ;  /* 0xff80000057577808 */ /* 0x000fc40006800000 */
[----:B------:R-:W-:Y:S02]  /*13710*/  LOP3.LUT P0, RZ, R22, 0x40000000, RZ, 0xc0, !PT ;  /* 0x4000000016ff7812 */ /* 0x000fe4000780c0ff */
[----:B0-----:R-:W-:-:S04]  /*13720*/  FMNMX.FTZ R3, R3, R0, !PT ;  /* 0x0000000003037209 */ /* 0x001fc80007810000 */
[C---:B------:R-:W-:Y:S01]  /*13730*/  FSETP.NEU.FTZ.AND P6, PT, R3.reuse, -INF , PT ;  /* 0xff8000000300780b */ /* 0x040fe20003fdd000 */
[----:B------:R-:W-:-:S03]  /*13740*/  FMUL.FTZ R0, R3, UR30 ;  /* 0x0000001e03007c20 */ /* 0x000fc60008410000 */
[----:B------:R-:W-:Y:S02]  /*13750*/  FSEL R10, R3, RZ, P6 ;  /* 0x000000ff030a7208 */ /* 0x000fe40003000000 */
[----:B------:R-:W-:Y:S02]  /*13760*/  FSEL R0, R0, RZ, P6 ;  /* 0x000000ff00007208 */ /* 0x000fe40003000000 */
[----:B------:R-:W-:Y:S01]  /*13770*/  LOP3.LUT P6, RZ, R22, 0x2, RZ, 0xc0, !PT ;  /* 0x0000000216ff7812 */ /* 0x000fe200078cc0ff */
[----:B------:R-:W-:Y:S02]  /*13780*/  FADD.FTZ R10, -R10, R20 ;  /* 0x000000140a0a7221 */ /* 0x000fe40000010100 */
        /* <DEDUP_REMOVED lines=33> */
[----:B------:R-:W-:Y:S01]  /*139a0*/  FMUL.FTZ R14, R10, UR30 ;  /* 0x0000001e0a0e7c20 */ /* 0x000fe20008410000 */
[----:B------:R-:W-:Y:S01]  /*139b0*/  FSEL R78, R78, -INF , !P6 ;  /* 0xff8000004e4e7808 */ /* 0x000fe20007000000 */
        /* <DEDUP_REMOVED lines=205> */
.L_x_1747:
        /* <DEDUP_REMOVED lines=73> */
[----:B------:R-:W-:Y:S02]  /*14b20*/  MOV R7, R0 ;  /* 0x0000000000077202 */ /* 0x000fe40000000f00 */
[C---:B--2---:R-:W-:Y:S01]  /*14b30*/  ISETP.GT.AND P1, PT, R4.reuse, R15, PT ;  /* 0x0000000f0400720c */ /* 0x044fe20003f24270 */
[----:B------:R-:W-:-:S12]  /*14b40*/  VIADD R4, R4, 0xffffffff ;  /* 0xffffffff04047836 */ /* 0x000fd80000000000 */
[----:B0-----:R-:W-:Y:S05]  /*14b50*/  @P1 BRA `(.L_x_1748) ;  /* 0xffffffcc00c81947 */ /* 0x001fea000383ffff */
.L_x_1728:
[----:B------:R-:W-:Y:S05]  /*14b60*/  WARPSYNC.ALL ;  /* 0x0000000000007948 */ /* 0x000fea0003800000 */
[----:B------:R-:W-:Y:S06]  /*14b70*/  BAR.ARV 0x8, 0x200 ;  /* 0x0208000000007b1d */ /* 0x000fec0000002000 */
[----:B------:R-:W-:Y:S05]  /*14b80*/  @!P0 BRA `(.L_x_1749) ;  /* 0x0000000000048947 */ /* 0x000fea0003800000 */
[----:B------:R-:W-:Y:S01]  /*14b90*/  BPT.TRAP 0x1 ;  /* 0x000000040000795c */ /* 0x000fe20000300000 */
.L_x_1749:
[----:B------:R-:W-:Y:S01]  /*14ba0*/  IMAD R11, R19, 0x8, R2 ;  /* 0x00000008130b7824 */ /* 0x000fe200078e0202 */
[----:B------:R-:W-:-:S04]  /*14bb0*/  SHF.L.U32 R4, R154, 0x1f, RZ ;  /* 0x0000001f9a047819 */ /* 0x000fc800000006ff */
[----:B------:R0:W1:Y:S01]  /*14bc0*/  SYNCS.PHASECHK.TRANS64.TRYWAIT P1, [R11+URZ+0x16850], R4 ;  /* 0x016850040b0075a7 */ /* 0x000062000802017f */
[----:B------:R-:W-:Y:S05]  /*14bd0*/  @!P0 BRA `(.L_x_1750) ;  /* 0x0000000000048947 */ /* 0x000fea0003800000 */
[----:B------:R-:W-:Y:S01]  /*14be0*/  BPT.TRAP 0x1 ;  /* 0x000000040000795c */ /* 0x000fe20000300000 */
.L_x_1750:
[----:B------:R-:W-:-:S05]  /*14bf0*/  VIADD R2, R2, 0x400 ;  /* 0x0000040002027836 */ /* 0x000fca0000000000 */
[----:B------:R-:W-:-:S04]  /*14c00*/  SHF.R.U32.HI R2, RZ, 0x4, R2 ;  /* 0x00000004ff027819 */ /* 0x000fc80000011602 */
[----:B------:R-:W-:Y:S01]  /*14c10*/  LOP3.LUT R2, R2, 0x3fff, RZ, 0xc0, !PT ;  /* 0x00003fff02027812 */ /* 0x000fe200078ec0ff */
[----:B-1----:R-:W-:Y:S06]  /*14c20*/  @P1 BRA `(.L_x_1751) ;  /* 0x0000000000081947 */ /* 0x002fec0003800000 */
[----:B------:R-:W1:Y:S02]  /*14c30*/  SYNCS.PHASECHK.TRANS64.TRYWAIT P1, [R11+URZ+0x16850], R4 ;  /* 0x016850040b0075a7 */ /* 0x000e64000802017f */
[----:B-1----:R-:W-:Y:S05]  /*14c40*/  @!P1 BRA `(.L_x_1752) ;  /* 0x000000a800649947 */ /* 0x002fea0003800000 */
.L_x_1751:
[----:B------:R-:W-:Y:S01]  /*14c50*/  IMAD R8, R19, 0x400, R2 ;  /* 0x0000040013087824 */ /* 0x000fe200078e0202 */
[----:B------:R-:W-:Y:S05]  /*14c60*/  WARPSYNC.ALL ;  /* 0x0000000000007948 */ /* 0x000fea0003800000 */
[----:B------:R-:W-:Y:S01]  /*14c70*/  IMAD.MOV.U32 R9, RZ, RZ, 0x40000040 ;  /* 0x40000040ff097424 */ /* 0x000fe200078e00ff */
[C---:B------:R-:W-:Y:S01]  /*14c80*/  R2UR UR6, R8.reuse ;  /* 0x00000000080672ca */ /* 0x040fe200000e0000 */
[----:B------:R-:W-:Y:S01]  /*14c90*/  WARPGROUP.ARRIVE ;  /* 0x00000000000079c5 */ /* 0x000fe20000000000 */
[----:B------:R-:W-:Y:S01]  /*14ca0*/  VIADD R12, R8, 0x80 ;  /* 0x00000080080c7836 */ /* 0x000fe20000000000 */
[----:B------:R-:W2:Y:S01]  /*14cb0*/  SHFL.BFLY PT, R7, R6, 0x2, 0x1f ;  /* 0x0c401f0006077f89 */ /* 0x000ea200000e0000 */
[----:B------:R-:W-:Y:S01]  /*14cc0*/  R2UR UR7, R9 ;  /* 0x00000000090772ca */ /* 0x000fe200000e0000 */
[----:B------:R-:W-:Y:S01]  /*14cd0*/  IMAD.MOV.U32 R13, RZ, RZ, 0x40000040 ;  /* 0x40000040ff0d7424 */ /* 0x000fe200078e00ff */
[----:B------:R-:W-:Y:S01]  /*14ce0*/  CS2R R14, SRZ ;  /* 0x00000000000e7805 */ /* 0x000fe2000001ff00 */
[----:B------:R-:W0:Y:S01]  /*14cf0*/  SHFL.BFLY PT, R2, R5, 0x2, 0x1f ;  /* 0x0c401f0005027f89 */ /* 0x000e2200000e0000 */
[----:B------:R-:W-:-:S02]  /*14d00*/  IMAD.MOV.U32 R9, RZ, RZ, 0x40000040 ;  /* 0x40000040ff097424 */ /* 0x000fc400078e00ff */
[----:B------:R-:W-:Y:S02]  /*14d10*/  IMAD.MOV.U32 R21, RZ, RZ, -0x800000 ;  /* 0xff800000ff157424 */ /* 0x000fe400078e00ff */
[----:B------:R-:W-:-:S05]  /*14d20*/  IMAD.MOV.U32 R20, RZ, RZ, -0x800000 ;  /* 0xff800000ff147424 */ /* 0x000fca00078e00ff */
[----:B------:R-:W-:Y:S01]  /*14d30*/  HGMMA.64x64x16.F32 R88, R148, gdesc[UR4].tnspB, R88, gsb0 ;  /* 0x40e0000494587df0 */ /* 0x000fe20008000858 */
[----:B------:R-:W-:Y:S01]  /*14d40*/  R2UR UR6, R12 ;  /* 0x000000000c0672ca */ /* 0x000fe200000e0000 */
[----:B------:R-:W-:Y:S01]  /*14d50*/  VIADD R12, R8, 0x100 ;  /* 0x00000100080c7836 */ /* 0x000fe20000000000 */
[----:B------:R-:W-:Y:S01]  /*14d60*/  R2UR UR7, R13 ;  /* 0x000000000d0772ca */ /* 0x000fe200000e0000 */
[----:B------:R-:W-:Y:S02]  /*14d70*/  IMAD.MOV.U32 R13, RZ, RZ, 0x40000040 ;  /* 0x40000040ff0d7424 */ /* 0x000fe400078e00ff */
[----:B--2---:R-:W-:Y:S01]  /*14d80*/  FADD.FTZ R7, R7, R6 ;  /* 0x0000000607077221 */ /* 0x004fe20000010000 */
[----:B01----:R-:W-:-:S04]  /*14d90*/  FADD.FTZ R4, R2, R5 ;  /* 0x0000000502047221 */ /* 0x003fc80000010000 */
[----:B------:R-:W0:Y:S01]  /*14da0*/  SHFL.BFLY PT, R2, R7, 0x1, 0x1f ;  /* 0x0c201f0007027f89 */ /* 0x000e2200000e0000 */
        /* <DEDUP_REMOVED lines=37> */
[----:B------:R-:W-:Y:S01]  /*15000*/  R2UR UR6, R8 ;  /* 0x00000000080672ca */ /* 0x000fe200000e0000 */
[----:B0-----:R-:W-:Y:S01]  /*15010*/  FADD.FTZ R8, R7, R2 ;  /* 0x0000000207087221 */ /* 0x001fe20000010000 */
[----:B------:R-:W-:Y:S01]  /*15020*/  R2UR UR7, R9 ;  /* 0x00000000090772ca */ /* 0x000fe200000e0000 */
[----:B------:R-:W-:Y:S01]  /*15030*/  IMAD.U32 R2, RZ, RZ, UR30 ;  /* 0x0000001eff027e24 */ /* 0x000fe2000f8e00ff */
[----:B------:R-:W0:Y:S02]  /*15040*/  SHFL.BFLY PT, R9, R4, 0x1, 0x1f ;  /* 0x0c201f0004097f89 */ /* 0x000e2400000e0000 */
[----:B------:R-:W-:-:S13]  /*15050*/  FSETP.NE.FTZ.AND P1, PT, R8, RZ, PT ;  /* 0x000000ff0800720b */ /* 0x000fda0003f35000 */
[----:B------:R-:W1:Y:S01]  /*15060*/  @P1 MUFU.LG2 R5, R8 ;  /* 0x0000000800051308 */ /* 0x000e620000000c00 */
[----:B------:R-:W-:-:S07]  /*15070*/  @P1 FMUL.FTZ R2, R2, 0.69314718246459960938 ;  /* 0x3f31721802021820 */ /* 0x000fce0000410000 */
[----:B------:R-:W-:Y:S01]  /*15080*/  @P1 MUFU.RCP R14, R8 ;  /* 0x00000008000e1308 */ /* 0x000fe20000001000 */
[----:B0-----:R-:W-:Y:S01]  /*15090*/  FADD.FTZ R9, R4, R9 ;  /* 0x0000000904097221 */ /* 0x001fe20000010000 */
[----:B------:R-:W-:-:S04]  /*150a0*/  IMAD.U32 R4, RZ, RZ, UR30 ;  /* 0x0000001eff047e24 */ /* 0x000fc8000f8e00ff */
[----:B------:R-:W-:Y:S01]  /*150b0*/  FSETP.NE.FTZ.AND P2, PT, R9, RZ, PT ;  /* 0x000000ff0900720b */ /* 0x000fe20003f55000 */
[----:B-1----:R-:W-:-:S04]  /*150c0*/  @P1 FMUL.FTZ R5, R5, 0.69314718246459960938 ;  /* 0x3f31721805051820 */ /* 0x002fc80000410000 */
[----:B------:R-:W-:-:S08]  /*150d0*/  @P1 FFMA.FTZ R21, R2, R3, R5 ;  /* 0x0000000302151223 */ /* 0x000fd00000010005 */
        /* <DEDUP_REMOVED lines=11> */
.L_x_1753:
[----:B------:R-:W-:Y:S01]  /*15190*/  IMAD.U32 R3, RZ, RZ, UR38 ;  /* 0x00000026ff037e24 */ /* 0x000fe2000f8e00ff */
[----:B------:R-:W-:Y:S01]  /*151a0*/  IADD3 R2, R11, 0x16860, RZ ;  /* 0x000168600b027810 */ /* 0x000fe20007ffe0ff */
[----:B------:R-:W-:Y:S02]  /*151b0*/  VIADD R19, R19, 0x1 ;  /* 0x0000000113137836 */ /* 0x000fe40000000000 */
[-C--:B------:R-:W-:Y:S01]  /*151c0*/  FMUL.FTZ R33, R88, R14.reuse ;  /* 0x0000000e58217220 */ /* 0x080fe20000410000 */
[-C--:B------:R-:W-:Y:S01]  /*151d0*/  FMUL.FTZ R0, R89, R14.reuse ;  /* 0x0000000e59007220 */ /* 0x080fe20000410000 */
[----:B------:R-:W-:Y:S01]  /*151e0*/  PRMT R2, R3, 0x654, R2 ;  /* 0x0000065403027816 */ /* 0x000fe20000000002 */
[-C--:B------:R-:W-:Y:S01]  /*151f0*/  FMUL.FTZ R27, R92, R14.reuse ;  /* 0x0000000e5c1b7220 */ /* 0x080fe20000410000 */
[----:B------:R-:W-:Y:S01]  /*15200*/  ISETP.NE.AND P1, PT, R19, 0x2, PT ;  /* 0x000000021300780c */ /* 0x000fe20003f25270 */
[-C--:B------:R-:W-:Y:S01]  /*15210*/  FMUL.FTZ R10, R93, R14.reuse ;  /* 0x0000000e5d0a7220 */ /* 0x080fe20000410000 */
[----:B------:R0:W-:Y:S01]  /*15220*/  SYNCS.ARRIVE.TRANS64.RED.A1T0 RZ, [R2+URZ], RZ ;  /* 0x000000ff02ff79a7 */ /* 0x0001e2000810043f */
        /* <DEDUP_REMOVED lines=30> */
[----:B------:R-:W-:Y:S01]  /*15410*/  LOP3.LUT R154, R154, R5, RZ, 0x3c, !PT ;  /* 0x000000059a9a7212 */ /* 0x000fe200078e3cff */
[----:B------:R-:W-:Y:S01]  /*15420*/  UIADD3 UR36, UR36, 0x1, URZ ;  /* 0x0000000124247890 */ /* 0x000fe2000fffe03f */
[----:B0-----:R-:W-:-:S11]  /*15430*/  SEL R19, R19, RZ, P1 ;  /* 0x000000ff13137207 */ /* 0x001fd60000800000 */
.L_x_1638:
        /* <DEDUP_REMOVED lines=10> */
[----:B------:R-:W3:Y:S04]  /*154e0*/  LDL R4, [R1+0x60] ;  /* 0x0000600001047983 */ /* 0x000ee80000100800 */
[----:B------:R-:W4:Y:S01]  /*154f0*/  LDL R36, [R1+0x4c] ;  /* 0x00004c0001247983 */ /* 0x000f220000100800 */
[----:B------:R-:W2:Y:S01]  /*15500*/  S2R R5, SR_SWINHI ;  /* 0x0000000000057919 */ /* 0x000ea20000002f00 */
[----:B------:R-:W-:Y:S05]  /*15510*/  WARPSYNC.ALL ;  /* 0x0000000000007948 */ /* 0x000fea0003800000 */
[----:B------:R-:W-:Y:S01]  /*15520*/  F2FP.F16.F32.PACK_AB R10, R10, R27 ;  /* 0x0000001b0a0a723e */ /* 0x000fe200000000ff */
[----:B------:R-:W-:Y:S01]  /*15530*/  ULDC.64 UR4, c[0x0][0xc00] ;  /* 0x0003000000047ab9 */ /* 0x000fe20000000a00 */
[----:B------:R-:W4:Y:S01]  /*15540*/  LDC.64 R26, c[0x0][0xc00] ;  /* 0x00030000ff1a7b82 */ /* 0x000f220000000a00 */
[----:B------:R-:W4:Y:S04]  /*15550*/  LDL R38, [R1+0x30] ;  /* 0x0000300001267983 */ /* 0x000f280000100800 */
[----:B------:R-:W4:Y:S01]  /*15560*/  LDL R42, [R1+0x24] ;  /* 0x00002400012a7983 */ /* 0x000f220000100800 */
[----:B-----5:R-:W-:-:S02]  /*15570*/  MOV R24, R2 ;  /* 0x0000000200187202 */ /* 0x020fc40000000f00 */
[----:B--2---:R-:W-:Y:S02]  /*15580*/  MOV R25, R5 ;  /* 0x0000000500197202 */ /* 0x004fe40000000f00 */
[----:B------:R-:W-:Y:S02]  /*15590*/  F2FP.F16.F32.PACK_AB R11, R11, R94 ;  /* 0x0000005e0b0b723e */ /* 0x000fe400000000ff */
[----:B------:R-:W-:Y:S02]  /*155a0*/  F2FP.F16.F32.PACK_AB R14, R14, R3 ;  /* 0x000000030e0e723e */ /* 0x000fe400000000ff */
[----:B------:R-:W-:Y:S01]  /*155b0*/  F2FP.F16.F32.PACK_AB R15, R15, R118 ;  /* 0x000000760f0f723e */ /* 0x000fe200000000ff */
[----:B------:R-:W-:Y:S01]  /*155c0*/  IMAD.MOV.U32 R37, RZ, RZ, RZ ;  /* 0x000000ffff257224 */ /* 0x000fe200078e00ff */
[----:B------:R-:W-:Y:S01]  /*155d0*/  BAR.SYNC.DEFER_BLOCKING 0x1, 0x180 ;  /* 0x0046000000007b1d */ /* 0x000fe20000010000 */
[----:B---3--:R-:W-:-:S03]  /*155e0*/  IMAD.WIDE R8, R4, 0x2, R24 ;  /* 0x0000000204087825 */ /* 0x008fc600078e0218 */
[C---:B------:R-:W-:Y:S02]  /*155f0*/  LOP3.LUT R5, R8.reuse, 0x380, RZ, 0xc0, !PT ;  /* 0x0000038008057812 */ /* 0x040fe400078ec0ff */
[C---:B------:R-:W-:Y:S02]  /*15600*/  IADD3 R7, P1, R8.reuse, 0x40, RZ ;  /* 0x0000004008077810 */ /* 0x040fe40007f3e0ff */
[C---:B------:R-:W-:Y:S02]  /*15610*/  IADD3 R35, P0, R8.reuse, 0x60, RZ ;  /* 0x0000006008237810 */ /* 0x040fe40007f1e0ff */
[----:B------:R-:W-:Y:S02]  /*15620*/  SHF.R.U64 R5, R5, 0x3, RZ ;  /* 0x0000000305057819 */ /* 0x000fe400000012ff */
[----:B------:R-:W-:Y:S02]  /*15630*/  IADD3 R13, P2, R8, 0x20, RZ ;  /* 0x00000020080d7810 */ /* 0x000fe40007f5e0ff */
[----:B------:R-:W-:-:S02]  /*15640*/  LOP3.LUT R6, R7, 0x380, RZ, 0xc0, !PT ;  /* 0x0000038007067812 */ /* 0x000fc400078ec0ff */
[----:B------:R-:W-:Y:S01]  /*15650*/  LOP3.LUT R8, R5, R8, RZ, 0x3c, !PT ;  /* 0x0000000805087212 */ /* 0x000fe200078e3cff */
[--C-:B------:R-:W-:Y:S01]  /*15660*/  IMAD.X R5, RZ, RZ, R9.reuse, P0 ;  /* 0x000000ffff057224 */ /* 0x100fe200000e0609 */
[----:B------:R-:W-:Y:S02]  /*15670*/  ISETP.NE.U32.AND P0, PT, RZ, UR4, PT ;  /* 0x00000004ff007c0c */ /* 0x000fe4000bf05070 */
[----:B------:R-:W-:Y:S02]  /*15680*/  SHF.R.U64 R6, R6, 0x3, RZ ;  /* 0x0000000306067819 */ /* 0x000fe400000012ff */
[----:B------:R-:W-:Y:S01]  /*15690*/  ISETP.NE.AND.EX P0, PT, RZ, UR5, PT, P0 ;  /* 0x00000005ff007c0c */ /* 0x000fe2000bf05300 */
[----:B------:R-:W-:Y:S01]  /*156a0*/  ULDC.64 UR4, c[0x0][0xc08] ;  /* 0x0003020000047ab9 */ /* 0x000fe20000000a00 */
[----:B------:R-:W-:Y:S01]  /*156b0*/  LOP3.LUT R6, R6, R7, RZ, 0x3c, !PT ;  /* 0x0000000706067212 */ /* 0x000fe200078e3cff */
[----:B------:R-:W-:Y:S01]  /*156c0*/  IMAD.X R7, RZ, RZ, R9, P1 ;  /* 0x000000ffff077224 */ /* 0x000fe200008e0609 */
[----:B------:R-:W-:-:S02]  /*156d0*/  LOP3.LUT R12, R13, 0x380, RZ, 0xc0, !PT ;  /* 0x000003800d0c7812 */ /* 0x000fc400078ec0ff */
[----:B------:R-:W-:Y:S02]  /*156e0*/  ISETP.NE.U32.AND P1, PT, RZ, UR4, PT ;  /* 0x00000004ff007c0c */ /* 0x000fe4000bf25070 */
[----:B------:R-:W-:Y:S02]  /*156f0*/  LOP3.LUT R4, R35, 0x380, RZ, 0xc0, !PT ;  /* 0x0000038023047812 */ /* 0x000fe400078ec0ff */
[----:B------:R-:W-:Y:S02]  /*15700*/  SHF.R.U64 R12, R12, 0x3, RZ ;  /* 0x000000030c0c7819 */ /* 0x000fe400000012ff */
[----:B------:R-:W-:Y:S02]  /*15710*/  ISETP.NE.AND.EX P1, PT, RZ, UR5, PT, P1 ;  /* 0x00000005ff007c0c */ /* 0x000fe4000bf25310 */
[----:B------:R-:W-:Y:S02]  /*15720*/  SHF.R.U64 R4, R4, 0x3, RZ ;  /* 0x0000000304047819 */ /* 0x000fe400000012ff */
[----:B------:R-:W-:Y:S01]  /*15730*/  LOP3.LUT R12, R12, R13, RZ, 0x3c, !PT ;  /* 0x0000000d0c0c7212 */ /* 0x000fe200078e3cff */
[----:B------:R-:W-:Y:S01]  /*15740*/  IMAD.X R13, RZ, RZ, R9, P2 ;  /* 0x000000ffff0d7224 */ /* 0x000fe200010e0609 */
[----:B------:R-:W-:-:S02]  /*15750*/  MOV R32, R8 ;  /* 0x0000000800207202 */ /* 0x000fc40000000f00 */
[----:B------:R-:W-:Y:S02]  /*15760*/  LOP3.LUT R4, R4, R35, RZ, 0x3c, !PT ;  /* 0x0000002304047212 */ /* 0x000fe400078e3cff */
[----:B------:R-:W-:Y:S02]  /*15770*/  F2FP.F16.F32.PACK_AB R8, R0, R33 ;  /* 0x000000210008723e */ /* 0x000fe400000000ff */
[----:B------:R-:W-:Y:S02]  /*15780*/  F2FP.F16.F32.PACK_AB R9, R91, R90 ;  /* 0x0000005a5b09723e */ /* 0x000fe400000000ff */
[----:B------:R-:W-:Y:S01]  /*15790*/  MOV R34, R6 ;  /* 0x0000000600227202 */ /* 0x000fe20000000f00 */
[----:B------:R-:W-:Y:S01]  /*157a0*/  ULDC UR4, c[0x0][0xa88] ;  /* 0x0002a20000047ab9 */ /* 0x000fe20000000800 */
[----:B-1----:R-:W-:Y:S01]  /*157b0*/  MOV R28, R4 ;  /* 0x00000004001c7202 */ /* 0x002fe20000000f00 */
[----:B------:R1:W-:Y:S01]  /*157c0*/  STSM.16.M88.4 [R32], R8 ;  /* 0x0000000820007844 */ /* 0x0003e20000000200 */
[----:B------:R-:W-:Y:S01]  /*157d0*/  MOV R35, R12 ;  /* 0x0000000c00237202 */ /* 0x000fe20000000f00 */
[----:B------:R-:W2:Y:S01]  /*157e0*/  LDC R0, c[0x0][0xbe8] ;  /* 0x0002fa00ff007b82 */ /* 0x000ea20000000800 */
[----:B------:R-:W-:-:S02]  /*157f0*/  F2FP.F16.F32.PACK_AB R4, R97, R96 ;  /* 0x000000606104723e */ /* 0x000fc400000000ff */
[----:B------:R-:W-:Y:S02]  /*15800*/  F2FP.F16.F32.PACK_AB R5, R99, R98 ;  /* 0x000000626305723e */ /* 0x000fe400000000ff */
[----:B------:R-:W-:Y:S02]  /*15810*/  F2FP.F16.F32.PACK_AB R6, R101, R100 ;  /* 0x000000646506723e */ /* 0x000fe400000000ff */
[----:B------:R-:W-:Y:S02]  /*15820*/  F2FP.F16.F32.PACK_AB R7, R103, R102 ;  /* 0x000000666707723e */ /* 0x000fe400000000ff */
[----:B------:R-:W-:Y:S02]  /*15830*/  F2FP.F16.F32.PACK_AB R12, R113, R112 ;  /* 0x00000070710c723e */ /* 0x000fe400000000ff */
[----:B------:R-:W-:Y:S02]  /*15840*/  F2FP.F16.F32.PACK_AB R13, R115, R114 ;  /* 0x00000072730d723e */ /* 0x000fe400000000ff */
[----:B-1----:R-:W-:Y:S01]  /*15850*/  F2FP.F16.F32.PACK_AB R8, R105, R104 ;  /* 0x000000686908723e */ /* 0x002fe200000000ff */
[----:B----4-:R-:W-:Y:S01]  /*15860*/  IMAD.WIDE R32, R36, 0x4, R26 ;  /* 0x0000000424207825 */ /* 0x010fe200078e021a */
[----:B------:R-:W-:Y:S01]  /*15870*/  F2FP.F16.F32.PACK_AB R9, R107, R106 ;  /* 0x0000006a6b09723e */ /* 0x000fe200000000ff */
[----:B------:R-:W1:Y:S01]  /*15880*/  @P1 LDC.64 R26, c[0x0][0xc08] ;  /* 0x00030200ff1a1b82 */ /* 0x000e620000000a00 */
[----:B------:R-:W-:-:S02]  /*15890*/  F2FP.F16.F32.PACK_AB R10, R109, R108 ;  /* 0x0000006c6d0a723e */ /* 0x000fc400000000ff */
[----:B------:R-:W-:Y:S01]  /*158a0*/  F2FP.F16.F32.PACK_AB R11, R111, R110 ;  /* 0x0000006e6f0b723e */ /* 0x000fe200000000ff */
[----:B------:R1:W-:Y:S04]  /*158b0*/  STSM.16.M88.4 [R35], R4 ;  /* 0x0000000423007844 */ /* 0x0003e80000000200 */
[----:B------:R3:W-:Y:S04]  /*158c0*/  STSM.16.M88.4 [R34], R8 ;  /* 0x0000000822007844 */ /* 0x0007e80000000200 */
[----:B------:R4:W-:Y:S01]  /*158d0*/  STSM.16.M88.4 [R28], R12 ;  /* 0x0000000c1c007844 */ /* 0x0009e20000000200 */
[----:B------:R-:W-:Y:S01]  /*158e0*/  BAR.SYNC.DEFER_BLOCKING 0x1, 0x180 ;  /* 0x0046000000007b1d */ /* 0x000fe20000010000 */
[----:B------:R-:W-:-:S02]  /*158f0*/  IMAD.U32 R3, RZ, RZ, UR4 ;  /* 0x00000004ff037e24 */ /* 0x000fc4000f8e00ff */
[----:B-1----:R-:W-:-:S03]  /*15900*/  @P1 IMAD.WIDE R4, R36, 0x4, R26 ;  /* 0x0000000424041825 */ /* 0x002fc600078e021a */
[----:B------:R1:W5:Y:S04]  /*15910*/  @P0 LDG.E R37, desc[UR42][R32.64] ;  /* 0x0000002a20250981 */ /* 0x000368000c1e1900 */
[----:B------:R1:W5:Y:S01]  /*15920*/  @P1 LDG.E R3, desc[UR42][R4.64] ;  /* 0x0000002a04031981 */ /* 0x000362000c1e1900 */
[----:B--2---:R-:W-:-:S13]  /*15930*/  ISETP.NE.AND P2, PT, R0, 0x1, PT ;  /* 0x000000010000780c */ /* 0x004fda0003f45270 */
[----:B------:R-:W2:Y:S08]  /*15940*/  @P2 LDC R6, c[0x0][0xbec] ;  /* 0x0002fb00ff062b82 */ /* 0x000eb00000000800 */
[----:B---3--:R-:W3:Y:S01]  /*15950*/  @P2 LDC R9, c[0x0][0xbf0] ;  /* 0x0002fc00ff092b82 */ /* 0x008ee20000000800 */
[----:B----4-:R-:W-:Y:S01]  /*15960*/  IMAD.IADD R13, R38, 0x1, R42 ;  /* 0x00000001260d7824 */ /* 0x010fe200078e022a */
[----:B-1----:R-:W-:Y:S06]  /*15970*/  @P1 BRA `(.L_x_1756) ;  /* 0x0000000000101947 */ /* 0x002fec0003800000 */
[----:B------:R-:W-:Y:S05]  /*15980*/  @!P0 BRA `(.L_x_1756) ;  /* 0x00000000000c8947 */ /* 0x000fea0003800000 */
[----:B------:R-:W4:Y:S04]  /*15990*/  LDG.E R4, desc[UR42][R32.64] ;  /* 0x0000002a20047981 */ /* 0x000f28000c1e1900 */
[----:B-----5:R-:W4:Y:S02]  /*159a0*/  LDG.E R3, desc[UR42][R32.64+0x4] ;  /* 0x0000042a20037981 */ /* 0x020f24000c1e1900 */
[----:B----4-:R-:W-:-:S07]  /*159b0*/  IMAD.IADD R3, R3, 0x1, -R4 ;  /* 0x0000000103037824 */ /* 0x010fce00078e0a04 */
.L_x_1756:
[----:B------:R-:W4:Y:S01]  /*159c0*/  LDL.LU R40, [R1+0x48] ;  /* 0x0000480001287983 */ /* 0x000f220000300800 */
[----:B--2---:R-:W-:Y:S01]  /*159d0*/  @P2 IMAD.HI.U32 R4, R13, R6, RZ ;  /* 0x000000060d042227 */ /* 0x004fe200078e00ff */
[----:B------:R-:W-:Y:S02]  /*159e0*/  ULDC.64 UR4, c[0x0][0xb90] ;  /* 0x0002e40000047ab9 */ /* 0x000fe40000000a00 */
[----:B------:R-:W2:Y:S04]  /*159f0*/  LDL R12, [R1+0x5c] ;  /* 0x00005c00010c7983 */ /* 0x000ea80000100800 */
[----:B------:R-:W2:Y:S01]  /*15a00*/  LDL R38, [R1+0x50] ;  /* 0x0000500001267983 */ /* 0x000ea20000100800 */
[----:B-----5:R-:W-:Y:S01]  /*15a10*/  SHF.R.S32.HI R33, RZ, 0x1f, R37 ;  /* 0x0000001fff217819 */ /* 0x020fe20000011425 */
[----:B------:R-:W-:Y:S01]  /*15a20*/  IMAD.MOV.U32 R7, RZ, RZ, R13 ;  /* 0x000000ffff077224 */ /* 0x000fe200078e000d */
[----:B---3--:R-:W-:Y:S01]  /*15a30*/  @P2 SHF.R.U32.HI R7, RZ, R9, R4 ;  /* 0x00000009ff072219 */ /* 0x008fe20000011604 */
[----:B------:R-:W1:Y:S01]  /*15a40*/  S2R R10, SR_TID.X ;  /* 0x00000000000a7919 */ /* 0x000e620000002100 */
[----:B------:R-:W-:Y:S01]  /*15a50*/  IMAD.MOV.U32 R32, RZ, RZ, R37 ;  /* 0x000000ffff207224 */ /* 0x000fe200078e0025 */
[----:B------:R-:W-:-:S02]  /*15a60*/  SEL R39, R36, RZ, !P0 ;  /* 0x000000ff24277207 */ /* 0x000fc40004000000 */
[----:B------:R-:W-:Y:S02]  /*15a70*/  IMAD.MOV R11, RZ, RZ, -R7 ;  /* 0x000000ffff0b7224 */ /* 0x000fe400078e0a07 */
[C---:B-1----:R-:W-:Y:S02]  /*15a80*/  VIADD R14, R10.reuse, 0xffffff80 ;  /* 0xffffff800a0e7836 */ /* 0x042fe40000000000 */
[----:B------:R-:W-:-:S03]  /*15a90*/  VIADD R44, R10, 0xffffff80 ;  /* 0xffffff800a2c7836 */ /* 0x000fc60000000000 */
[----:B------:R-:W-:Y:S02]  /*15aa0*/  SHF.R.S32.HI R10, RZ, 0x1f, R14 ;  /* 0x0000001fff0a7819 */ /* 0x000fe4000001140e */
[----:B------:R-:W-:Y:S02]  /*15ab0*/  SHF.R.S32.HI R41, RZ, 0x1f, R44 ;  /* 0x0000001fff297819 */ /* 0x000fe4000001142c */
[----:B------:R-:W-:Y:S02]  /*15ac0*/  LEA.HI R10, R10, R14, RZ, 0x7 ;  /* 0x0000000e0a0a7211 */ /* 0x000fe400078f38ff */
[----:B------:R-:W-:Y:S02]  /*15ad0*/  LEA.HI R41, R41, R44, RZ, 0x3 ;  /* 0x0000002c29297211 */ /* 0x000fe400078f18ff */
[----:B------:R-:W-:Y:S02]  /*15ae0*/  LOP3.LUT R10, R10, 0xffffff80, RZ, 0xc0, !PT ;  /* 0xffffff800a0a7812 */ /* 0x000fe400078ec0ff */
[----:B------:R-:W-:-:S03]  /*15af0*/  SHF.R.S32.HI R41, RZ, 0x3, R41 ;  /* 0x00000003ff297819 */ /* 0x000fc60000011429 */
[----:B------:R-:W-:Y:S01]  /*15b00*/  IMAD.IADD R10, R14, 0x1, -R10 ;  /* 0x000000010e0a7824 */ /* 0x000fe200078e0a0a */
[----:B------:R-:W-:-:S04]  /*15b10*/  SHF.R.S32.HI R43, RZ, 0x1f, R44 ;  /* 0x0000001fff2b7819 */ /* 0x000fc8000001142c */
[----:B------:R-:W-:-:S04]  /*15b20*/  LEA.HI R43, R43, R44, RZ, 0x3 ;  /* 0x0000002c2b2b7211 */ /* 0x000fc800078f18ff */
[----:B------:R-:W-:-:S04]  /*15b30*/  LOP3.LUT R43, R43, 0xfffffff8, RZ, 0xc0, !PT ;  /* 0xfffffff82b2b7812 */ /* 0x000fc800078ec0ff */
[----:B------:R-:W-:Y:S02]  /*15b40*/  IADD3 R43, R44, -R43, RZ ;  /* 0x8000002b2c2b7210 */ /* 0x000fe40007ffe0ff */
[----:B----4-:R-:W-:Y:S01]  /*15b50*/  SHF.R.S32.HI R28, RZ, 0x1f, R40 ;  /* 0x0000001fff1c7819 */ /* 0x010fe20000011428 */
[----:B------:R-:W-:-:S04]  /*15b60*/  IMAD.WIDE.U32 R4, R40, UR4, R32 ;  /* 0x0000000428047c25 */ /* 0x000fc8000f8e0020 */
[----:B------:R-:W-:-:S04]  /*15b70*/  IMAD R6, R28, UR4, RZ ;  /* 0x000000041c067c24 */ /* 0x000fc8000f8e02ff */
[----:B------:R-:W-:Y:S01]  /*15b80*/  IMAD R9, R40, UR5, R6 ;  /* 0x0000000528097c24 */ /* 0x000fe2000f8e0206 */
[----:B------:R-:W-:Y:S01]  /*15b90*/  SHF.R.S32.HI R6, RZ, 0x1f, R36 ;  /* 0x0000001fff067819 */ /* 0x000fe20000011424 */
[----:B------:R-:W-:Y:S02]  /*15ba0*/  ULDC.64 UR4, c[0x0][0xb98] ;  /* 0x0002e60000047ab9 */ /* 0x000fe40000000a00 */
[----:B------:R-:W-:Y:S01]  /*15bb0*/  IMAD.IADD R5, R5, 0x1, R9 ;  /* 0x0000000105057824 */ /* 0x000fe200078e0209 */
[----:B------:R-:W-:Y:S01]  /*15bc0*/  SEL R32, R6, RZ, !P0 ;  /* 0x000000ff06207207 */ /* 0x000fe20004000000 */
[----:B------:R-:W-:Y:S02]  /*15bd0*/  IMAD R9, R0, R11, R13 ;  /* 0x0000000b00097224 */ /* 0x000fe400078e020d */
[----:B------:R-:W-:-:S04]  /*15be0*/  IMAD.WIDE.U32 R4, R39, UR4, R4 ;  /* 0x0000000427047c25 */ /* 0x000fc8000f8e0004 */
[----:B------:R-:W-:Y:S01]  /*15bf0*/  IMAD R8, R32, UR4, RZ ;  /* 0x0000000420087c24 */ /* 0x000fe2000f8e02ff */
[----:B------:R-:W-:Y:S02]  /*15c00*/  SHF.R.S32.HI R6, RZ, 0x1f, R9 ;  /* 0x0000001fff067819 */ /* 0x000fe40000011409 */
[----:B------:R-:W-:Y:S01]  /*15c10*/  SHF.R.S32.HI R11, RZ, 0x1f, R7 ;  /* 0x0000001fff0b7819 */ /* 0x000fe20000011407 */
[----:B------:R-:W-:Y:S01]  /*15c20*/  IMAD R8, R39, UR5, R8 ;  /* 0x0000000527087c24 */ /* 0x000fe2000f8e0208 */
[----:B------:R-:W-:Y:S01]  /*15c30*/  IADD3 R4, P0, R7, R4, RZ ;  /* 0x0000000407047210 */ /* 0x000fe20007f1e0ff */
[----:B------:R-:W-:Y:S02]  /*15c40*/  ULDC.64 UR4, c[0x0][0xb88] ;  /* 0x0002e20000047ab9 */ /* 0x000fe40000000a00 */
        /* <DEDUP_REMOVED lines=8> */
[----:B------:R-:W-:Y:S01]  /*15cd0*/  SHFL.IDX PT, R6, R8, RZ, 0x1c1f ;  /* 0x001c1fff08067589 */ /* 0x000fe200000e0000 */
[----:B--2---:R-:W-:Y:S01]  /*15ce0*/  IMAD.IADD R11, R12, 0x1, R42 ;  /* 0x000000010c0b7824 */ /* 0x004fe200078e022a */
[----:B------:R-:W-:Y:S02]  /*15cf0*/  ULDC.64 UR4, c[0x0][0xaa0] ;  /* 0x0002a80000047ab9 */ /* 0x000fe40000000a00 */
[----:B------:R-:W1:Y:S04]  /*15d00*/  SHFL.IDX PT, R7, R9, RZ, 0x1c1f ;  /* 0x001c1fff09077589 */ /* 0x000e6800000e0000 */
[----:B------:R-:W-:Y:S04]  /*15d10*/  SHFL.IDX PT, R34, R8, 0x1, 0x1c1f ;  /* 0x003c1f0008227f89 */ /* 0x000fe800000e0000 */
[----:B------:R2:W3:Y:S01]  /*15d20*/  SHFL.IDX PT, R35, R9, 0x1, 0x1c1f ;  /* 0x003c1f0009237f89 */ /* 0x0004e200000e0000 */
[----:B------:R-:W-:Y:S01]  /*15d30*/  IMAD R36, R3, R0, RZ ;  /* 0x0000000003247224 */ /* 0x000fe200078e02ff */
[----:B------:R-:W-:Y:S01]  /*15d40*/  LOP3.LUT P0, RZ, R10, 0x3, RZ, 0xc0, !PT ;  /* 0x000000030aff7812 */ /* 0x000fe2000780c0ff */
[----:B------:R-:W-:-:S02]  /*15d50*/  VIADD R3, R11, 0x8 ;  /* 0x000000080b037836 */ /* 0x000fc40000000000 */
[----:B------:R-:W-:Y:S01]  /*15d60*/  IMAD R5, R41, 0x40, R38 ;  /* 0x0000004029057824 */ /* 0x000fe200078e0226 */
[-C--:B------:R-:W-:Y:S02]  /*15d70*/  ISETP.GE.OR P1, PT, R11, R36.reuse, P0 ;  /* 0x000000240b00720c */ /* 0x080fe40000726670 */
[----:B------:R-:W-:Y:S01]  /*15d80*/  ISETP.GE.OR P0, PT, R3, R36, P0 ;  /* 0x000000240300720c */ /* 0x000fe20000706670 */
[----:B------:R-:W-:-:S03]  /*15d90*/  IMAD.WIDE R4, R5, 0x2, R24 ;  /* 0x0000000205047825 */ /* 0x000fc600078e0218 */
[----:B--2---:R-:W-:-:S04]  /*15da0*/  LOP3.LUT R9, R4, 0x380, RZ, 0xc0, !PT ;  /* 0x0000038004097812 */ /* 0x004fc800078ec0ff */
[----:B------:R-:W-:-:S03]  /*15db0*/  SHF.R.U64 R9, R9, 0x3, RZ ;  /* 0x0000000309097819 */ /* 0x000fc600000012ff */
[----:B-1----:R-:W-:Y:S01]  /*15dc0*/  @!P1 ST.E desc[UR42][R6.64], R21 ;  /* 0x0000001506009985 */ /* 0x002fe2000c10192a */
[C---:B------:R-:W-:Y:S02]  /*15dd0*/  IADD3 R13, P3, R4.reuse, 0x1800, RZ ;  /* 0x00001800040d7810 */ /* 0x040fe40007f7e0ff */
[C---:B------:R-:W-:Y:S02]  /*15de0*/  IADD3 R25, P4, R4.reuse, 0x3000, RZ ;  /* 0x0000300004197810 */ /* 0x040fe40007f9e0ff */
[----:B------:R-:W-:Y:S01]  /*15df0*/  LOP3.LUT R8, R9, R4, RZ, 0x3c, !PT ;  /* 0x0000000409087212 */ /* 0x000fe200078e3cff */
[----:B---3--:R1:W-:Y:S01]  /*15e00*/  @!P0 ST.E desc[UR42][R34.64], R20 ;  /* 0x0000001422008985 */ /* 0x0083e2000c10192a */
[----:B------:R-:W-:-:S04]  /*15e10*/  IADD3 R4, P0, R4, 0x4800, RZ ;  /* 0x0000480004047810 */ /* 0x000fc80007f1e0ff */
[----:B------:R-:W-:-:S04]  /*15e20*/  LOP3.LUT R3, R4, 0x380, RZ, 0xc0, !PT ;  /* 0x0000038004037812 */ /* 0x000fc800078ec0ff */
[----:B------:R-:W-:Y:S01]  /*15e30*/  SHF.R.U64 R3, R3, 0x3, RZ ;  /* 0x0000000303037819 */ /* 0x000fe200000012ff */
[----:B-1----:R-:W-:-:S03]  /*15e40*/  IMAD R20, R33, UR4, RZ ;  /* 0x0000000421147c24 */ /* 0x002fc6000f8e02ff */
[----:B------:R-:W-:Y:S02]  /*15e50*/  LOP3.LUT R4, R3, R4, RZ, 0x3c, !PT ;  /* 0x0000000403047212 */ /* 0x000fe400078e3cff */
[----:B------:R-:W-:Y:S01]  /*15e60*/  LOP3.LUT R12, R13, 0x380, RZ, 0xc0, !PT ;  /* 0x000003800d0c7812 */ /* 0x000fe200078ec0ff */
[----:B------:R-:W-:Y:S01]  /*15e70*/  IMAD R33, R37, UR5, R20 ;  /* 0x0000000525217c24 */ /* 0x000fe2000f8e0214 */
[----:B------:R-:W-:Y:S01]  /*15e80*/  LOP3.LUT R24, R25, 0x380, RZ, 0xc0, !PT ;  /* 0x0000038019187812 */ /* 0x000fe200078ec0ff */
[----:B------:R-:W-:Y:S01]  /*15e90*/  IMAD.WIDE.U32 R20, R37, UR4, RZ ;  /* 0x0000000425147c25 */ /* 0x000fe2000f8e00ff */
[----:B------:R-:W-:Y:S01]  /*15ea0*/  ULDC.64 UR4, c[0x0][0xae8] ;  /* 0x0002ba0000047ab9 */ /* 0x000fe20000000a00 */
[----:B------:R-:W1:Y:S02]  /*15eb0*/  @P2 LDC R35, c[0x0][0xbec] ;  /* 0x0002fb00ff232b82 */ /* 0x000e640000000800 */
[----:B------:R-:W-:Y:S02]  /*15ec0*/  IMAD R3, R43, 0x30, R41 ;  /* 0x000000302b037824 */ /* 0x000fe400078e0229 */
[----:B------:R-:W-:-:S02]  /*15ed0*/  IMAD.IADD R21, R21, 0x1, R33 ;  /* 0x0000000115157824 */ /* 0x000fc400078e0221 */
[----:B------:R-:W-:Y:S01]  /*15ee0*/  IMAD R28, R28, UR4, RZ ;  /* 0x000000041c1c7c24 */ /* 0x000fe2000f8e02ff */
[----:B------:R-:W-:Y:S01]  /*15ef0*/  SHF.R.U64 R12, R12, 0x3, RZ ;  /* 0x000000030c0c7819 */ /* 0x000fe200000012ff */
[----:B------:R-:W-:Y:S01]  /*15f00*/  IMAD.IADD R34, R42, 0x1, R3 ;  /* 0x000000012a227824 */ /* 0x000fe200078e0203 */
[----:B------:R-:W-:Y:S01]  /*15f10*/  SHF.R.U64 R24, R24, 0x3, RZ ;  /* 0x0000000318187819 */ /* 0x000fe200000012ff */
[C---:B------:R-:W-:Y:S01]  /*15f20*/  IMAD R3, R40.reuse, UR5, R28 ;  /* 0x0000000528037c24 */ /* 0x040fe2000f8e021c */
[----:B------:R-:W2:Y:S01]  /*15f30*/  @P2 LDC R37, c[0x0][0xbf0] ;  /* 0x0002fc00ff252b82 */ /* 0x000ea20000000800 */
[----:B------:R-:W-:Y:S01]  /*15f40*/  IMAD.WIDE.U32 R20, R40, UR4, R20 ;  /* 0x0000000428147c25 */ /* 0x000fe2000f8e0014 */
[----:B------:R-:W-:Y:S01]  /*15f50*/  LOP3.LUT R12, R12, R13, RZ, 0x3c, !PT ;  /* 0x0000000d0c0c7212 */ /* 0x000fe200078e3cff */
[----:B------:R-:W3:Y:S01]  /*15f60*/  LDL R40, [R1+0x64] ;  /* 0x0000640001287983 */ /* 0x000ee20000100800 */
[----:B------:R-:W-:Y:S01]  /*15f70*/  LOP3.LUT R24, R24, R25, RZ, 0x3c, !PT ;  /* 0x0000001918187212 */ /* 0x000fe200078e3cff */
[--C-:B------:R-:W-:Y:S01]  /*15f80*/  IMAD.MOV.U32 R9, RZ, RZ, R5.reuse ;  /* 0x000000ffff097224 */ /* 0x100fe200078e0005 */
[----:B------:R-:W-:Y:S01]  /*15f90*/  ULDC.64 UR4, c[0x0][0xaf0] ;  /* 0x0002bc0000047ab9 */ /* 0x000fe20000000a00 */
[----:B------:R-:W-:-:S02]  /*15fa0*/  IMAD.X R13, RZ, RZ, R5, P3 ;  /* 0x000000ffff0d7224 */ /* 0x000fc400018e0605 */
[----:B------:R-:W-:Y:S02]  /*15fb0*/  IMAD.X R25, RZ, RZ, R5, P4 ;  /* 0x000000ffff197224 */ /* 0x000fe400020e0605 */
[----:B------:R-:W4:Y:S04]  /*15fc0*/  LD.E.128 R8, desc[UR42][R8.64] ;  /* 0x0000002a08087980 */ /* 0x000f28000c101d00 */
[----:B------:R-:W4:Y:S04]  /*15fd0*/  LD.E.128 R12, desc[UR42][R12.64] ;  /* 0x0000002a0c0c7980 */ /* 0x000f28000c101d00 */
[----:B------:R-:W4:Y:S01]  /*15fe0*/  LD.E.128 R24, desc[UR42][R24.64] ;  /* 0x0000002a18187980 */ /* 0x000f22000c101d00 */
[----:B-1----:R-:W-:-:S04]  /*15ff0*/  @P2 IMAD.HI.U32 R28, R34, R35, RZ ;  /* 0x00000023221c2227 */ /* 0x002fc800078e00ff */
[----:B------:R-:W-:Y:S02]  /*16000*/  IMAD.IADD R21, R21, 0x1, R3 ;  /* 0x0000000115157824 */ /* 0x000fe400078e0203 */
[----:B------:R-:W-:Y:S01]  /*16010*/  IMAD.MOV.U32 R3, RZ, RZ, R34 ;  /* 0x000000ffff037224 */ /* 0x000fe200078e0022 */
[----:B--2---:R-:W-:Y:S01]  /*16020*/  @P2 SHF.R.U32.HI R3, RZ, R37, R28 ;  /* 0x00000025ff032219 */ /* 0x004fe2000001161c */
[----:B------:R-:W-:Y:S02]  /*16030*/  IMAD R32, R32, UR4, RZ ;  /* 0x0000000420207c24 */ /* 0x000fe4000f8e02ff */
[----:B------:R-:W-:Y:S01]  /*16040*/  IMAD.WIDE.U32 R20, R39, UR4, R20 ;  /* 0x0000000427147c25 */ /* 0x000fe2000f8e0014 */
[----:B------:R-:W-:-:S03]  /*16050*/  SHF.R.S32.HI R28, RZ, 0x1f, R3 ;  /* 0x0000001fff1c7819 */ /* 0x000fc60000011403 */
[----:B------:R-:W-:Y:S01]  /*16060*/  IMAD R33, R39, UR5, R32 ;  /* 0x0000000527217c24 */ /* 0x000fe2000f8e0220 */
[----:B------:R-:W-:Y:S01]  /*16070*/  ULDC.64 UR4, c[0x0][0xae0] ;  /* 0x0002b80000047ab9 */ /* 0x000fe20000000a00 */
[----:B------:R-:W-:Y:S02]  /*16080*/  IMAD.MOV R35, RZ, RZ, -R3 ;  /* 0x000000ffff237224 */ /* 0x000fe400078e0a03 */
[----:B------:R-:W-:Y:S02]  /*16090*/  IMAD.IADD R21, R21, 0x1, R33 ;  /* 0x0000000115157824 */ /* 0x000fe400078e0221 */
        /* <DEDUP_REMOVED lines=11> */
[----:B------:R-:W-:Y:S01]  /*16150*/  IMAD.X R5, RZ, RZ, R5, P0 ;  /* 0x000000ffff057224 */ /* 0x000fe200000e0605 */
[C---:B------:R-:W-:Y:S01]  /*16160*/  LEA R28, P0, R20.reuse, UR4, 0x1 ;  /* 0x00000004141c7c11 */ /* 0x040fe2000f8008ff */
[----:B------:R-:W-:Y:S01]  /*16170*/  IMAD.IADD R3, R21, 0x1, R3 ;  /* 0x0000000115037824 */ /* 0x000fe200078e0203 */
[----:B------:R-:W-:Y:S01]  /*16180*/  ULDC UR4, c[0x0][0xac8] ;  /* 0x0002b20000047ab9 */ /* 0x000fe20000000800 */
[----:B------:R-:W-:Y:S02]  /*16190*/  IMAD.IADD R39, R41, 0x1, R42 ;  /* 0x0000000129277824 */ /* 0x000fe400078e022a */
[----:B------:R-:W5:Y:S01]  /*161a0*/  LD.E.128 R4, desc[UR42][R4.64] ;  /* 0x0000002a04047980 */ /* 0x000f62000c101d00 */
[----:B------:R-:W-:-:S03]  /*161b0*/  LEA.HI.X R37, R20, UR5, R3, 0x1, P0 ;  /* 0x0000000514257c11 */ /* 0x000fc600080f0c03 */
[----:B------:R-:W1:Y:S01]  /*161c0*/  SHFL.IDX PT, R20, R28, RZ, 0x181f ;  /* 0x00181fff1c147589 */ /* 0x000e6200000e0000 */
[----:B------:R-:W-:-:S03]  /*161d0*/  ISETP.GE.AND P0, PT, R38, UR4, PT ;  /* 0x0000000426007c0c */ /* 0x000fc6000bf06270 */
[----:B------:R-:W2:Y:S04]  /*161e0*/  SHFL.IDX PT, R32, R28, 0x1, 0x181f ;  /* 0x00381f001c207f89 */ /* 0x000ea800000e0000 */
[----:B------:R-:W3:Y:S04]  /*161f0*/  SHFL.IDX PT, R21, R37, RZ, 0x181f ;  /* 0x00181fff25157589 */ /* 0x000ee800000e0000 */
[----:B------:R-:W0:Y:S01]  /*16200*/  SHFL.IDX PT, R34, R28, 0x2, 0x181f ;  /* 0x00581f001c227f89 */ /* 0x000e2200000e0000 */
[----:B------:R-:W-:-:S03]  /*16210*/  VIADD R0, R39, 0x30 ;  /* 0x0000003027007836 */ /* 0x000fc60000000000 */
[----:B------:R-:W0:Y:S01]  /*16220*/  SHFL.IDX PT, R33, R37, 0x1, 0x181f ;  /* 0x00381f0025217f89 */ /* 0x000e2200000e0000 */
[CC--:B------:R-:W-:Y:S01]  /*16230*/  ISETP.GE.OR P3, PT, R39.reuse, R36.reuse, P0 ;  /* 0x000000242700720c */ /* 0x0c0fe20000766670 */
[----:B------:R-:W-:Y:S02]  /*16240*/  VIADD R3, R39, 0x60 ;  /* 0x0000006027037836 */ /* 0x000fe40000000000 */
[----:B------:R-:W0:Y:S01]  /*16250*/  SHFL.IDX PT, R35, R37, 0x2, 0x181f ;  /* 0x00581f0025237f89 */ /* 0x000e2200000e0000 */
[----:B------:R1:W-:Y:S06]  /*16260*/  MEMBAR.ALL.CTA ;  /* 0x0000000000007992 */ /* 0x0003ec0000008000 */
[----:B-1----:R-:W1:Y:S01]  /*16270*/  FENCE.VIEW.ASYNC.S ;  /* 0x00000000000073c6 */ /* 0x002e620000000000 */
[----:B------:R-:W-:-:S02]  /*16280*/  ISETP.GE.OR P2, PT, R0, R36, P0 ;  /* 0x000000240000720c */ /* 0x000fc40000746670 */
[----:B------:R-:W-:Y:S01]  /*16290*/  ISETP.GE.OR P1, PT, R3, R36, P0 ;  /* 0x000000240300720c */ /* 0x000fe20000726670 */
[----:B------:R-:W-:Y:S01]  /*162a0*/  VIADD R0, R2, 0x16820 ;  /* 0x0001682002007836 */ /* 0x000fe20000000000 */
[----:B------:R-:W-:-:S04]  /*162b0*/  @!P3 LEA R20, P5, R38, R20, 0x1 ;  /* 0x000000142614b211 */ /* 0x000fc800078a08ff */
[----:B------:R-:W-:-:S05]  /*162c0*/  PRMT R0, RZ, 0x654, R0 ;  /* 0x00000654ff007816 */ /* 0x000fca0000000000 */
[----:B--2---:R-:W-:Y:S01]  /*162d0*/  @!P2 LEA R32, P4, R38, R32, 0x1 ;  /* 0x000000202620a211 */ /* 0x004fe200078808ff */
[----:B-1----:R1:W-:Y:S02]  /*162e0*/  SYNCS.ARRIVE.TRANS64.RED.A1T0 RZ, [R0+URZ], RZ ;  /* 0x000000ff00ff79a7 */ /* 0x0023e4000810043f */
[----:B-1----:R-:W-:-:S05]  /*162f0*/  VIADD R0, R39, 0x90 ;  /* 0x0000009027007836 */ /* 0x002fca0000000000 */
[----:B------:R-:W-:Y:S01]  /*16300*/  ISETP.GE.OR P0, PT, R0, R36, P0 ;  /* 0x000000240000720c */ /* 0x000fe20000706670 */
[----:B------:R-:W2:Y:S04]  /*16310*/  SHFL.IDX PT, R28, R28, 0x3, 0x181f ;  /* 0x00781f001c1c7f89 */ /* 0x000ea800000e0000 */
[----:B------:R-:W1:Y:S01]  /*16320*/  SHFL.IDX PT, R37, R37, 0x3, 0x181f ;  /* 0x00781f0025257f89 */ /* 0x000e6200000e0000 */
[C-C-:B---3--:R-:W-:Y:S02]  /*16330*/  @!P3 LEA.HI.X R21, R38.reuse, R21, R40.reuse, 0x1, P5 ;  /* 0x000000152615b211 */ /* 0x148fe400028f0c28 */
[C---:B0-----:R-:W-:Y:S02]  /*16340*/  @!P1 LEA R34, P5, R38.reuse, R34, 0x1 ;  /* 0x0000002226229211 */ /* 0x041fe400078a08ff */
[----:B------:R-:W-:-:S02]  /*16350*/  @!P2 LEA.HI.X R33, R38, R33, R40, 0x1, P4 ;  /* 0x000000212621a211 */ /* 0x000fc400020f0c28 */
[----:B------:R-:W-:Y:S01]  /*16360*/  @!P1 LEA.HI.X R35, R38, R35, R40, 0x1, P5 ;  /* 0x0000002326239211 */ /* 0x000fe200028f0c28 */
[----:B----4-:R3:W-:Y:S04]  /*16370*/  @!P3 ST.E.128 desc[UR42][R20.64], R8 ;  /* 0x000000081400b985 */ /* 0x0107e8000c101d2a */
[----:B------:R3:W-:Y:S04]  /*16380*/  @!P2 ST.E.128 desc[UR42][R32.64], R12 ;  /* 0x0000000c2000a985 */ /* 0x0007e8000c101d2a */
[----:B------:R3:W-:Y:S01]  /*16390*/  @!P1 ST.E.128 desc[UR42][R34.64], R24 ;  /* 0x0000001822009985 */ /* 0x0007e2000c101d2a */
[----:B-12---:R-:W-:Y:S05]  /*163a0*/  @P0 BRA `(.L_x_1757) ;  /* 0x00000008008c0947 */ /* 0x006fea0003800000 */
[----:B---3--:R-:W-:-:S04]  /*163b0*/  LEA R8, P0, R38, R28, 0x1 ;  /* 0x0000001c26087211 */ /* 0x008fc800078008ff */
[----:B------:R-:W-:-:S05]  /*163c0*/  LEA.HI.X R9, R38, R37, R40, 0x1, P0 ;  /* 0x0000002526097211 */ /* 0x000fca00000f0c28 */
[----:B-----5:R2:W-:Y:S01]  /*163d0*/  ST.E.128 desc[UR42][R8.64], R4 ;  /* 0x0000000408007985 */ /* 0x0205e2000c101d2a */
[----:B------:R-:W-:Y:S05]  /*163e0*/  BRA `(.L_x_1757) ;  /* 0x00000008007c7947 */ /* 0x000fea0003800000 */
.L_x_1755:
[----:B------:R-:W3:Y:S01]  /*163f0*/  LDL R11, [R1+0x4c] ;  /* 0x00004c00010b7983 */ /* 0x000ee20000100800 */
[----:B------:R-:W-:Y:S01]  /*16400*/  ULDC.64 UR4, c[0x0][0xc00] ;  /* 0x0003000000047ab9 */ /* 0x000fe20000000a00 */
[----:B------:R-:W3:Y:S01]  /*16410*/  LDC.64 R4, c[0x0][0xc00] ;  /* 0x00030000ff047b82 */ /* 0x000ee20000000a00 */
[----:B------:R-:W-:Y:S01]  /*16420*/  ISETP.NE.U32.AND P0, PT, RZ, UR4, PT ;  /* 0x00000004ff007c0c */ /* 0x000fe2000bf05070 */
[----:B------:R-:W-:-:S03]  /*16430*/  IMAD.MOV.U32 R0, RZ, RZ, RZ ;  /* 0x000000ffff007224 */ /* 0x000fc600078e00ff */
[----:B------:R-:W-:Y:S01]  /*16440*/  ISETP.NE.AND.EX P0, PT, RZ, UR5, PT, P0 ;  /* 0x00000005ff007c0c */ /* 0x000fe2000bf05300 */
[----:B------:R-:W-:Y:S02]  /*16450*/  ULDC.64 UR4, c[0x0][0xc08] ;  /* 0x0003020000047ab9 */ /* 0x000fe40000000a00 */
[----:B------:R-:W-:Y:S01]  /*16460*/  ISETP.NE.U32.AND P1, PT, RZ, UR4, PT ;  /* 0x00000004ff007c0c */ /* 0x000fe2000bf25070 */
[----:B------:R-:W4:Y:S03]  /*16470*/  LDC R25, c[0x0][0xbe8] ;  /* 0x0002fa00ff197b82 */ /* 0x000f260000000800 */
[----:B------:R-:W-:-:S13]  /*16480*/  ISETP.NE.AND.EX P1, PT, RZ, UR5, PT, P1 ;  /* 0x00000005ff007c0c */ /* 0x000fda000bf25310 */
[----:B------:R-:W2:Y:S01]  /*16490*/  @P1 LDC.64 R6, c[0x0][0xc08] ;  /* 0x00030200ff061b82 */ /* 0x000ea20000000a00 */
[----:B------:R-:W-:Y:S02]  /*164a0*/  ULDC UR4, c[0x0][0xa88] ;  /* 0x0002a20000047ab9 */ /* 0x000fe40000000800 */
[----:B------:R-:W-:Y:S01]  /*164b0*/  IMAD.U32 R8, RZ, RZ, UR4 ;  /* 0x00000004ff087e24 */ /* 0x000fe2000f8e00ff */
[----:B------:R-:W0:Y:S01]  /*164c0*/  S2R R10, SR_TID.X ;  /* 0x00000000000a7919 */ /* 0x000e220000002100 */
[----:B---3--:R-:W-:-:S04]  /*164d0*/  IMAD.WIDE R4, R11, 0x4, R4 ;  /* 0x000000040b047825 */ /* 0x008fc800078e0204 */
[----:B--2---:R-:W-:Y:S01]  /*164e0*/  @P1 IMAD.WIDE R6, R11, 0x4, R6 ;  /* 0x000000040b061825 */ /* 0x004fe200078e0206 */
[----:B------:R2:W5:Y:S04]  /*164f0*/  @P0 LDG.E R0, desc[UR42][R4.64] ;  /* 0x0000002a04000981 */ /* 0x000568000c1e1900 */
[----:B------:R2:W5:Y:S01]  /*16500*/  @P1 LDG.E R8, desc[UR42][R6.64] ;  /* 0x0000002a06081981 */ /* 0x000562000c1e1900 */
[----:B----4-:R-:W-:Y:S01]  /*16510*/  ISETP.NE.AND P2, PT, R25, 0x1, PT ;  /* 0x000000011900780c */ /* 0x010fe20003f45270 */
[----:B0-----:R-:W-:Y:S01]  /*16520*/  VIADD R26, R10, 0xffffff80 ;  /* 0xffffff800a1a7836 */ /* 0x001fe20000000000 */
[----:B------:R-:W-:-:S04]  /*16530*/  SHF.R.S32.HI R9, RZ, 0x1f, R11 ;  /* 0x0000001fff097819 */ /* 0x000fc8000001140b */
[----:B------:R-:W-:-:S07]  /*16540*/  ISETP.GE.AND P3, PT, R26, 0xc0, PT ;  /* 0x000000c01a00780c */ /* 0x000fce0003f66270 */
[----:B------:R-:W0:Y:S08]  /*16550*/  @P2 LDC R20, c[0x0][0xbec] ;  /* 0x0002fb00ff142b82 */ /* 0x000e300000000800 */
[----:B------:R-:W3:Y:S01]  /*16560*/  @P2 LDC R27, c[0x0][0xbf0] ;  /* 0x0002fc00ff1b2b82 */ /* 0x000ee20000000800 */
[----:B--2---:R-:W-:Y:S05]  /*16570*/  @P1 BRA `(.L_x_1758) ;  /* 0x0000000000101947 */ /* 0x004fea0003800000 */
[----:B------:R-:W-:Y:S05]  /*16580*/  @!P0 BRA `(.L_x_1758) ;  /* 0x00000000000c8947 */ /* 0x000fea0003800000 */
[----:B------:R-:W2:Y:S04]  /*16590*/  LDG.E R3, desc[UR42][R4.64] ;  /* 0x0000002a04037981 */ /* 0x000ea8000c1e1900 */
[----:B-----5:R-:W2:Y:S02]  /*165a0*/  LDG.E R8, desc[UR42][R4.64+0x4] ;  /* 0x0000042a04087981 */ /* 0x020ea4000c1e1900 */
[----:B--2---:R-:W-:-:S07]  /*165b0*/  IMAD.IADD R8, R8, 0x1, -R3 ;  /* 0x0000000108087824 */ /* 0x004fce00078e0a03 */
.L_x_1758:
[----:B-----5:R-:W2:Y:S04]  /*165c0*/  LDL R24, [R1+0x48] ;  /* 0x0000480001187983 */ /* 0x020ea80000100800 */
[----:B------:R4:W5:Y:S01]  /*165d0*/  LDL R33, [R1+0x24] ;  /* 0x0000240001217983 */ /* 0x0009620000100800 */
[----:B------:R-:W-:Y:S01]  /*165e0*/  BSSY B1, `(.L_x_1759) ;  /* 0x000002c000017945 */ /* 0x000fe20003800000 */
[----:B------:R-:W-:Y:S02]  /*165f0*/  SEL R13, R11, RZ, !P0 ;  /* 0x000000ff0b0d7207 */ /* 0x000fe40004000000 */
[----:B------:R-:W-:Y:S02]  /*16600*/  SEL R14, R9, RZ, !P0 ;  /* 0x000000ff090e7207 */ /* 0x000fe40004000000 */
[----:B------:R-:W-:-:S02]  /*16610*/  SHF.R.S32.HI R11, RZ, 0x1f, R0 ;  /* 0x0000001fff0b7819 */ /* 0x000fc40000011400 */
[----:B--2---:R-:W-:Y:S01]  /*16620*/  SHF.R.S32.HI R12, RZ, 0x1f, R24 ;  /* 0x0000001fff0c7819 */ /* 0x004fe20000011418 */
[----:B----4-:R-:W-:Y:S06]  /*16630*/  @P3 BRA `(.L_x_1760) ;  /* 0x0000000000983947 */ /* 0x010fec0003800000 */
[----:B------:R-:W2:Y:S01]  /*16640*/  LDC R9, c[0x0][0xbe8] ;  /* 0x0002fa00ff097b82 */ /* 0x000ea20000000800 */
[----:B-----5:R-:W-:Y:S01]  /*16650*/  IADD3 R10, R33, -0x80, R10 ;  /* 0xffffff80210a7810 */ /* 0x020fe20007ffe00a */
[----:B--2---:R-:W-:-:S05]  /*16660*/  IMAD R3, R8, R9, RZ ;  /* 0x0000000908037224 */ /* 0x004fca00078e02ff */
[----:B------:R-:W-:-:S13]  /*16670*/  ISETP.GE.AND P0, PT, R10, R3, PT ;  /* 0x000000030a00720c */ /* 0x000fda0003f06270 */
[----:B------:R-:W-:Y:S05]  /*16680*/  @P0 BRA `(.L_x_1760) ;  /* 0x0000000000840947 */ /* 0x000fea0003800000 */
[----:B------:R-:W-:Y:S01]  /*16690*/  ISETP.NE.AND P0, PT, R9, 0x1, PT ;  /* 0x000000010900780c */ /* 0x000fe20003f05270 */
[----:B------:R-:W-:Y:S01]  /*166a0*/  ULDC.64 UR4, c[0x0][0xb90] ;  /* 0x0002e40000047ab9 */ /* 0x000fe20000000a00 */
[----:B------:R-:W-:Y:S02]  /*166b0*/  IMAD.MOV.U32 R4, RZ, RZ, R0 ;  /* 0x000000ffff047224 */ /* 0x000fe400078e0000 */
[----:B------:R-:W-:Y:S02]  /*166c0*/  IMAD R7, R12, UR4, RZ ;  /* 0x000000040c077c24 */ /* 0x000fe4000f8e02ff */
[----:B------:R-:W-:Y:S02]  /*166d0*/  IMAD.MOV.U32 R5, RZ, RZ, R11 ;  /* 0x000000ffff057224 */ /* 0x000fe400078e000b */
[----:B------:R-:W-:Y:S02]  /*166e0*/  IMAD.MOV.U32 R3, RZ, RZ, R10 ;  /* 0x000000ffff037224 */ /* 0x000fe400078e000a */
[----:B------:R-:W-:-:S03]  /*166f0*/  IMAD.WIDE.U32 R4, R24, UR4, R4 ;  /* 0x0000000418047c25 */ /* 0x000fc6000f8e0004 */
[----:B------:R-:W2:Y:S01]  /*16700*/  @P0 LDC R15, c[0x0][0xbec] ;  /* 0x0002fb00ff0f0b82 */ /* 0x000ea20000000800 */
[----:B------:R-:W-:Y:S01]  /*16710*/  IMAD R7, R24, UR5, R7 ;  /* 0x0000000518077c24 */ /* 0x000fe2000f8e0207 */
[----:B------:R-:W-:-:S03]  /*16720*/  ULDC.64 UR4, c[0x0][0xb98] ;  /* 0x0002e60000047ab9 */ /* 0x000fc60000000a00 */
[----:B------:R-:W-:-:S03]  /*16730*/  IMAD.IADD R5, R5, 0x1, R7 ;  /* 0x0000000105057824 */ /* 0x000fc600078e0207 */
[----:B------:R-:W4:Y:S01]  /*16740*/  @P0 LDC R21, c[0x0][0xbf0] ;  /* 0x0002fc00ff150b82 */ /* 0x000f220000000800 */
[----:B------:R-:W-:-:S04]  /*16750*/  IMAD.WIDE.U32 R4, R13, UR4, R4 ;  /* 0x000000040d047c25 */ /* 0x000fc8000f8e0004 */
[----:B--2---:R-:W-:-:S05]  /*16760*/  @P0 IMAD.HI.U32 R6, R10, R15, RZ ;  /* 0x0000000f0a060227 */ /* 0x004fca00078e00ff */
[----:B----4-:R-:W-:Y:S01]  /*16770*/  @P0 SHF.R.U32.HI R3, RZ, R21, R6 ;  /* 0x00000015ff030219 */ /* 0x010fe20000011606 */
[----:B------:R-:W-:-:S03]  /*16780*/  IMAD R6, R14, UR4, RZ ;  /* 0x000000040e067c24 */ /* 0x000fc6000f8e02ff */
[----:B------:R-:W-:Y:S01]  /*16790*/  IADD3 R4, P0, R3, R4, RZ ;  /* 0x0000000403047210 */ /* 0x000fe20007f1e0ff */
[--C-:B------:R-:W-:Y:S02]  /*167a0*/  IMAD.MOV R7, RZ, RZ, -R3.reuse ;  /* 0x000000ffff077224 */ /* 0x100fe400078e0a03 */
[----:B------:R-:W-:Y:S01]  /*167b0*/  IMAD R6, R13, UR5, R6 ;  /* 0x000000050d067c24 */ /* 0x000fe2000f8e0206 */
[----:B------:R-:W-:Y:S01]  /*167c0*/  ULDC.64 UR4, c[0x0][0xb88] ;  /* 0x0002e20000047ab9 */ /* 0x000fe20000000a00 */
        /* <DEDUP_REMOVED lines=13> */
.L_x_1760:
[----:B------:R-:W-:Y:S05]  /*168a0*/  BSYNC B1 ;  /* 0x0000000000017941 */ /* 0x000fea0003800000 */
.L_x_1759:
[----:B--2---:R-:W2:Y:S04]  /*168b0*/  LDL R6, [R1+0x50] ;  /* 0x0000500001067983 */ /* 0x004ea80000100800 */
[----:B------:R-:W1:Y:S01]  /*168c0*/  LDL R10, [R1+0x64] ;  /* 0x00006400010a7983 */ /* 0x000e620000100800 */
[--C-:B------:R-:W-:Y:S01]  /*168d0*/  SHF.R.S32.HI R7, RZ, 0x1f, R26.reuse ;  /* 0x0000001fff077819 */ /* 0x100fe2000001141a */
[----:B------:R-:W-:Y:S01]  /*168e0*/  ULDC.64 UR4, c[0x0][0xaa0] ;  /* 0x0002a80000047ab9 */ /* 0x000fe20000000a00 */
[----:B------:R-:W-:Y:S01]  /*168f0*/  SHF.R.S32.HI R32, RZ, 0x1f, R26 ;  /* 0x0000001fff207819 */ /* 0x000fe2000001141a */
[----:B------:R-:W-:Y:S01]  /*16900*/  IMAD R3, R11, UR4, RZ ;  /* 0x000000040b037c24 */ /* 0x000fe2000f8e02ff */
[-C--:B------:R-:W-:Y:S01]  /*16910*/  LEA.HI R7, R7, R26.reuse, RZ, 0x3 ;  /* 0x0000001a07077211 */ /* 0x080fe200078f18ff */
[----:B------:R-:W-:Y:S01]  /*16920*/  IMAD.WIDE.U32 R4, R0, UR4, RZ ;  /* 0x0000000400047c25 */ /* 0x000fe2000f8e00ff */
        /* <DEDUP_REMOVED lines=10> */
[----:B-----5:R-:W-:-:S04]  /*169d0*/  IMAD.IADD R9, R33, 0x1, R0 ;  /* 0x0000000121097824 */ /* 0x020fc800078e0200 */
[----:B0-----:R-:W-:-:S04]  /*169e0*/  @P2 IMAD.HI.U32 R0, R9, R20, RZ ;  /* 0x0000001409002227 */ /* 0x001fc800078e00ff */
[----:B------:R-:W-:Y:S01]  /*169f0*/  IMAD.MOV.U32 R3, RZ, RZ, R9 ;  /* 0x000000ffff037224 */ /* 0x000fe200078e0009 */
[----:B---3--:R-:W-:-:S04]  /*16a00*/  @P2 SHF.R.U32.HI R3, RZ, R27, R0 ;  /* 0x0000001bff032219 */ /* 0x008fc80000011600 */
[----:B------:R-:W-:Y:S02]  /*16a10*/  SHF.R.S32.HI R0, RZ, 0x1f, R3 ;  /* 0x0000001fff007819 */ /* 0x000fe40000011403 */
[----:B--2---:R-:W-:Y:S01]  /*16a20*/  MOV R26, R6 ;  /* 0x00000006001a7202 */ /* 0x004fe20000000f00 */
[----:B------:R-:W-:Y:S02]  /*16a30*/  IMAD R6, R12, UR4, RZ ;  /* 0x000000040c067c24 */ /* 0x000fe4000f8e02ff */
[----:B-1----:R-:W-:Y:S02]  /*16a40*/  IMAD.MOV.U32 R28, RZ, RZ, R10 ;  /* 0x000000ffff1c7224 */ /* 0x002fe400078e000a */
[----:B------:R-:W-:Y:S01]  /*16a50*/  IMAD R7, R24, UR5, R6 ;  /* 0x0000000518077c24 */ /* 0x000fe2000f8e0206 */
[----:B------:R-:W-:Y:S02]  /*16a60*/  ULDC.64 UR4, c[0x0][0xaf0] ;  /* 0x0002bc0000047ab9 */ /* 0x000fe40000000a00 */
[----:B------:R-:W-:-:S02]  /*16a70*/  IMAD R6, R14, UR4, RZ ;  /* 0x000000040e067c24 */ /* 0x000fc4000f8e02ff */
[----:B------:R-:W-:Y:S02]  /*16a80*/  IMAD.IADD R5, R5, 0x1, R7 ;  /* 0x0000000105057824 */ /* 0x000fe400078e0207 */
[C---:B------:R-:W-:Y:S02]  /*16a90*/  IMAD R7, R13.reuse, UR5, R6 ;  /* 0x000000050d077c24 */ /* 0x040fe4000f8e0206 */
[----:B------:R-:W-:Y:S01]  /*16aa0*/  IMAD.WIDE.U32 R4, R13, UR4, R4 ;  /* 0x000000040d047c25 */ /* 0x000fe2000f8e0004 */
[----:B------:R-:W-:-:S03]  /*16ab0*/  ULDC.64 UR4, c[0x0][0xae0] ;  /* 0x0002b80000047ab9 */ /* 0x000fc60000000a00 */
[----:B------:R-:W-:Y:S02]  /*16ac0*/  IMAD.MOV R6, RZ, RZ, -R3 ;  /* 0x000000ffff067224 */ /* 0x000fe400078e0a03 */
        /* <DEDUP_REMOVED lines=14> */
[----:B------:R-:W-:-:S02]  /*16bb0*/  UMOV UR4, 0xffffffff ;  /* 0xffffffff00047882 */ /* 0x000fc40000000000 */
[----:B------:R-:W-:-:S05]  /*16bc0*/  IMAD.IADD R3, R21, 0x1, R3 ;  /* 0x0000000115037824 */ /* 0x000fca00078e0203 */
[----:B------:R-:W-:Y:S01]  /*16bd0*/  LEA.HI.X R20, R20, UR7, R3, 0x1, P1 ;  /* 0x0000000714147c11 */ /* 0x000fe200088f0c03 */
[----:B------:R-:W-:Y:S06]  /*16be0*/  BRA.DIV UR4, `(.L_x_1761) ;  /* 0x0000008a04907947 */ /* 0x000fec000b800000 */
[----:B------:R-:W0:Y:S01]  /*16bf0*/  SHFL.IDX PT, R3, R7, RZ, 0x181f ;  /* 0x00181fff07037589 */ /* 0x000e2200000e0000 */
[----:B------:R-:W-:Y:S02]  /*16c00*/  IMAD R21, R8, R25, RZ ;  /* 0x0000001908157224 */ /* 0x000fe400078e02ff */
[----:B------:R-:W-:Y:S01]  /*16c10*/  IMAD.IADD R24, R32, 0x1, R33 ;  /* 0x0000000120187824 */ /* 0x000fe200078e0221 */
[----:B------:R-:W1:Y:S03]  /*16c20*/  SHFL.IDX PT, R0, R20, RZ, 0x181f ;  /* 0x00181fff14007589 */ /* 0x000e6600000e0000 */
[C---:B------:R-:W-:Y:S01]  /*16c30*/  VIADD R8, R24.reuse, 0x30 ;  /* 0x0000003018087836 */ /* 0x040fe20000000000 */
[----:B------:R-:W2:Y:S01]  /*16c40*/  SHFL.IDX PT, R5, R7, 0x1, 0x181f ;  /* 0x00381f0007057f89 */ /* 0x000ea200000e0000 */
[C---:B------:R-:W-:Y:S01]  /*16c50*/  ISETP.GE.OR P2, PT, R24.reuse, R21, P0 ;  /* 0x000000151800720c */ /* 0x040fe20000746670 */
[----:B------:R-:W-:-:S02]  /*16c60*/  VIADD R10, R24, 0x60 ;  /* 0x00000060180a7836 */ /* 0x000fc40000000000 */
[----:B------:R-:W3:Y:S01]  /*16c70*/  SHFL.IDX PT, R14, R7, 0x2, 0x181f ;  /* 0x00581f00070e7f89 */ /* 0x000ee200000e0000 */
[-C--:B------:R-:W-:Y:S02]  /*16c80*/  ISETP.GE.OR P3, PT, R8, R21.reuse, P0 ;  /* 0x000000150800720c */ /* 0x080fe40000766670 */
[----:B------:R-:W-:Y:S01]  /*16c90*/  ISETP.GE.OR P4, PT, R10, R21, P0 ;  /* 0x000000150a00720c */ /* 0x000fe20000786670 */
[----:B------:R-:W4:Y:S04]  /*16ca0*/  SHFL.IDX PT, R4, R20, 0x1, 0x181f ;  /* 0x00381f0014047f89 */ /* 0x000f2800000e0000 */
[----:B------:R-:W5:Y:S02]  /*16cb0*/  SHFL.IDX PT, R6, R20, 0x2, 0x181f ;  /* 0x00581f0014067f89 */ /* 0x000f6400000e0000 */
[----:B0-----:R-:W-:-:S04]  /*16cc0*/  @!P2 LEA R10, P5, R26, R3, 0x1 ;  /* 0x000000031a0aa211 */ /* 0x001fc800078a08ff */
[C---:B-1----:R-:W-:Y:S02]  /*16cd0*/  @!P2 LEA.HI.X R3, R26.reuse, R0, R28, 0x1, P5 ;  /* 0x000000001a03a211 */ /* 0x042fe400028f0c1c */
[----:B------:R0:W1:Y:S01]  /*16ce0*/  SHFL.IDX PT, R0, R20, 0x3, 0x181f ;  /* 0x00781f0014007f89 */ /* 0x00006200000e0000 */
[C---:B--2---:R-:W-:Y:S02]  /*16cf0*/  @!P3 LEA R8, P1, R26.reuse, R5, 0x1 ;  /* 0x000000051a08b211 */ /* 0x044fe400078208ff */
[----:B------:R-:W-:Y:S01]  /*16d00*/  @!P2 IMAD.MOV.U32 R11, RZ, RZ, R3 ;  /* 0x000000ffff0ba224 */ /* 0x000fe200078e0003 */
[----:B---3--:R-:W-:-:S04]  /*16d10*/  @!P4 LEA R25, P5, R26, R14, 0x1 ;  /* 0x0000000e1a19c211 */ /* 0x008fc800078a08ff */
[----:B------:R0:W-:Y:S01]  /*16d20*/  @!P2 ST.E.128 desc[UR42][R10.64], RZ ;  /* 0x000000ff0a00a985 */ /* 0x0001e2000c101d2a */
[C-C-:B----4-:R-:W-:Y:S01]  /*16d30*/  @!P3 LEA.HI.X R9, R26.reuse, R4, R28.reuse, 0x1, P1 ;  /* 0x000000041a09b211 */ /* 0x150fe200008f0c1c */
[----:B------:R-:W-:Y:S02]  /*16d40*/  @!P4 IMAD.MOV.U32 R4, RZ, RZ, R25 ;  /* 0x000000ffff04c224 */ /* 0x000fe400078e0019 */
[----:B------:R0:W2:Y:S01]  /*16d50*/  SHFL.IDX PT, R14, R7, 0x3, 0x181f ;  /* 0x00781f00070e7f89 */ /* 0x0000a200000e0000 */
[----:B-----5:R-:W-:-:S03]  /*16d60*/  @!P4 LEA.HI.X R5, R26, R6, R28, 0x1, P5 ;  /* 0x000000061a05c211 */ /* 0x020fc600028f0c1c */
[----:B------:R0:W-:Y:S04]  /*16d70*/  @!P3 ST.E.128 desc[UR42][R8.64], RZ ;  /* 0x000000ff0800b985 */ /* 0x0001e8000c101d2a */
[----:B------:R0:W-:Y:S02]  /*16d80*/  @!P4 ST.E.128 desc[UR42][R4.64], RZ ;  /* 0x000000ff0400c985 */ /* 0x0001e4000c101d2a */
.L_x_1956:
[----:B------:R-:W-:-:S05]  /*16d90*/  VIADD R24, R24, 0x90 ;  /* 0x0000009018187836 */ /* 0x000fca0000000000 */
[----:B------:R-:W-:-:S13]  /*16da0*/  ISETP.GE.OR P0, PT, R24, R21, P0 ;  /* 0x000000151800720c */ /* 0x000fda0000706670 */
[----:B--2---:R-:W-:-:S04]  /*16db0*/  @!P0 LEA R14, P1, R26, R14, 0x1 ;  /* 0x0000000e1a0e8211 */ /* 0x004fc800078208ff */
[----:B-1----:R-:W-:-:S05]  /*16dc0*/  @!P0 LEA.HI.X R15, R26, R0, R28, 0x1, P1 ;  /* 0x000000001a0f8211 */ /* 0x002fca00008f0c1c */
[----:B------:R1:W-:Y:S04]  /*16dd0*/  @!P0 ST.E.128 desc[UR42][R14.64], RZ ;  /* 0x000000ff0e008985 */ /* 0x0003e8000c101d2a */
.L_x_1757:
[----:B------:R-:W-:Y:S05]  /*16de0*/  BSYNC B0 ;  /* 0x0000000000007941 */ /* 0x000fea0003800000 */
.L_x_1754:
[----:B------:R-:W-:Y:S02]  /*16df0*/  ULDC UR4, c[0x0][0xc3c] ;  /* 0x00030f0000047ab9 */ /* 0x000fe40000000800 */
[----:B------:R-:W-:-:S13]  /*16e00*/  ISETP.GE.AND P0, PT, R31, UR4, PT ;  /* 0x000000041f007c0c */ /* 0x000fda000bf06270 */
[----:B------:R-:W-:Y:S05]  /*16e10*/  @!P0 BRA `(.L_x_1762) ;  /* 0xfffffea000908947 */ /* 0x000fea000383ffff */
[----:B------:R-:W-:Y:S05]  /*16e20*/  BRA `(.L_x_1556) ;  /* 0x0000007000987947 */ /* 0x000fea0003800000 */
.L_x_1554:
[----:B------:R-:W-:-:S08]  /*16e30*/  NOP ;  /* 0x0000000000007918 */ /* 0x000fd00000000000 */
[----:B------:R-:W0:-:S00]  /*16e40*/  USETMAXREG.DEALLOC.CTAPOOL 0x20 ;  /* 0x00000020000079c8 */ /* 0x000e0000080e0500 */
[----:B0-----:R-:W-:Y:S02]  /*16e50*/  LOP3.LUT R0, R0, 0x3, RZ, 0xc0, !PT ;  /* 0x0000000300007812 */ /* 0x001fe400078ec0ff */
[----:B------:R-:W-:-:S04]  /*16e60*/  LOP3.LUT R22, R22, 0xfffffffb, RZ, 0xc0, !PT ;  /* 0xfffffffb16167812 */ /* 0x000fc800078ec0ff */
[----:B------:R-:W0:Y:S02]  /*16e70*/  SHFL.IDX PT, R0, R0, RZ, 0x1f ;  /* 0x00001fff00007589 */ /* 0x000e2400000e0000 */
[----:B0-----:R-:W-:Y:S01]  /*16e80*/  ISETP.NE.AND P0, PT, R0, RZ, PT ;  /* 0x000000ff0000720c */ /* 0x001fe20003f05270 */
[----:B------:R-:W-:-:S12]  /*16e90*/  IMAD.MOV.U32 R0, RZ, RZ, RZ ;  /* 0x000000ffff007224 */ /* 0x000fd800078e00ff */
[----:B------:R-:W-:Y:S01]  /*16ea0*/  @P0 LOP3.LUT R22, R22, 0x4, RZ, 0xfc, !PT ;  /* 0x0000000416160812 */ /* 0x000fe200078efcff */
[----:B------:R-:W-:Y:S06]  /*16eb0*/  @!P0 BRA `(.L_x_1763) ;  /* 0x00000000001c8947 */ /* 0x000fec0003800000 */
[----:B------:R-:W0:Y:S08]  /*16ec0*/  S2UR UR5, SR_CgaCtaId ;  /* 0x00000000000579c3 */ /* 0x000e300000008800 */
[----:B------:R-:W-:Y:S06]  /*16ed0*/  BAR.SYNC.DEFER_BLOCKING 0x5, 0x200 ;  /* 0x0148000000007b1d */ /* 0x000fec0000010000 */
[----:B------:R-:W-:-:S02]  /*16ee0*/  UMOV UR4, 0x400 ;  /* 0x0000040000047882 */ /* 0x000fc40000000000 */
[----:B0-----:R-:W-:-:S09]  /*16ef0*/  ULEA UR4, UR5, UR4, 0x18 ;  /* 0x0000000405047291 */ /* 0x001fd2000f8ec03f */
[----:B------:R-:W1:Y:S01]  /*16f00*/  LDS.128 R16, [UR4+0x168d0] ;  /* 0x0168d004ff107984 */ /* 0x000e620008000c00 */
[----:B------:R-:W-:Y:S06]  /*16f10*/  BAR.ARV 0x4, 0x200 ;  /* 0x0108000000007b1d */ /* 0x000fec0000002000 */
[----:B------:R-:W-:Y:S05]  /*16f20*/  BRA `(.L_x_1764) ;  /* 0x0000000800907947 */ /* 0x000fea0003800000 */
.L_x_1763:
[----:B------:R-:W0:Y:S01]  /*16f30*/  S2R R2, SR_TID.X ;  /* 0x0000000000027919 */ /* 0x000e220000002100 */
        /* <DEDUP_REMOVED lines=41> */
.L_x_1769:
        /* <DEDUP_REMOVED lines=12> */
.L_x_1768:
[----:B------:R-:W-:Y:S05]  /*17290*/  BSYNC B0 ;  /* 0x0000000000007941 */ /* 0x000fea0003800000 */
.L_x_1767:
        /* <DEDUP_REMOVED lines=21> */
.L_x_1765:
        /* <DEDUP_REMOVED lines=16> */
[----:B------:R-:W0:Y:S02]  /*174f0*/  F2I.FTZ.U32.TRUNC.NTZ R3, R11 ;  /* 0x0000000b00037305 */ /* 0x000e24000021f000 */
[----:B0-----:R-:W-:Y:S01]  /*17500*/  IMAD.MOV R11, RZ, RZ, -R3 ;  /* 0x000000ffff0b7224 */ /* 0x001fe200078e0a03 */
[----:B------:R-:W-:Y:S06]  /*17510*/  @!P0 BRA `(.L_x_1770) ;  /* 0x0000000000088947 */ /* 0x000fec0003800000 */
[----:B------:R-:W-:-:S05]  /*17520*/  VIADD R9, R15, 0xffffffff ;  /* 0xffffffff0f097836 */ /* 0x000fca0000000000 */
[----:B------:R0:W1:Y:S02]  /*17530*/  SHFL.IDX PT, R16, R6, R9, 0x1f ;  /* 0x00001f0906107589 */ /* 0x00006400000e0000 */
.L_x_1770:
[----:B-1----:R-:W-:Y:S01]  /*17540*/  IMAD R16, R16, UR5, R13 ;  /* 0x0000000510107c24 */ /* 0x002fe2000f8e020d */
[----:B------:R-:W-:Y:S01]  /*17550*/  IABS R10, R4 ;  /* 0x00000004000a7213 */ /* 0x000fe20000000000 */
[----:B------:R-:W-:Y:S02]  /*17560*/  IMAD R11, R11, R8, RZ ;  /* 0x000000080b0b7224 */ /* 0x000fe400078e02ff */
[----:B------:R-:W-:Y:S01]  /*17570*/  IMAD.MOV.U32 R2, RZ, RZ, RZ ;  /* 0x000000ffff027224 */ /* 0x000fe200078e00ff */
[----:B0-----:R-:W-:Y:S01]  /*17580*/  IADD3 R9, -R16, UR6, RZ ;  /* 0x0000000610097c10 */ /* 0x001fe2000fffe1ff */
[----:B------:R-:W-:Y:S02]  /*17590*/  IMAD.MOV R10, RZ, RZ, -R10 ;  /* 0x000000ffff0a7224 */ /* 0x000fe400078e0a0a */
[----:B------:R-:W-:Y:S01]  /*175a0*/  IMAD.HI.U32 R2, R3, R11, R2 ;  /* 0x0000000b03027227 */ /* 0x000fe200078e0002 */
[----:B------:R-:W-:-:S05]  /*175b0*/  IABS R6, R9 ;  /* 0x0000000900067213 */ /* 0x000fca0000000000 */
        /* <DEDUP_REMOVED lines=17> */
[----:B------:R-:W-:Y:S01]  /*176d0*/  IMAD R4, R4, R2, R9 ;  /* 0x0000000204047224 */ /* 0x000fe200078e0209 */
[----:B------:R-:W-:Y:S02]  /*176e0*/  MOV R2, RZ ;  /* 0x000000ff00027202 */ /* 0x000fe40000000f00 */
        /* <DEDUP_REMOVED lines=8> */
[----:B------:R-:W-:Y:S01]  /*17770*/  IMAD R9, R11, R8, RZ ;  /* 0x000000080b097224 */ /* 0x000fe200078e02ff */
[----:B------:R-:W-:-:S03]  /*17780*/  IABS R11, R4 ;  /* 0x00000004000b7213 */ /* 0x000fc60000000000 */
[----:B------:R-:W-:-:S04]  /*17790*/  IMAD.HI.U32 R2, R3, R9, R2 ;  /* 0x0000000903027227 */ /* 0x000fc800078e0002 */
[----:B------:R-:W-:Y:S02]  /*177a0*/  IMAD.MOV.U32 R9, RZ, RZ, R11 ;  /* 0x000000ffff097224 */ /* 0x000fe400078e000b */
        /* <DEDUP_REMOVED lines=19> */
.L_x_1766:
[----:B------:R-:W-:Y:S02]  /*178e0*/  IMAD.MOV.U32 R17, RZ, RZ, RZ ;  /* 0x000000ffff117224 */ /* 0x000fe400078e00ff */
[----:B------:R-:W-:Y:S02]  /*178f0*/  IMAD.U32 R16, RZ, RZ, UR6 ;  /* 0x00000006ff107e24 */ /* 0x000fe4000f8e00ff */
[----:B------:R-:W-:-:S07]  /*17900*/  IMAD.MOV.U32 R18, RZ, RZ, RZ ;  /* 0x000000ffff127224 */ /* 0x000fce00078e00ff */
.L_x_1771:
[----:B------:R-:W-:-:S13]  /*17910*/  ISETP.NE.AND P0, PT, R5, RZ, PT ;  /* 0x000000ff0500720c */ /* 0x000fda0003f05270 */
[----:B------:R-:W0:Y:S01]  /*17920*/  @!P0 S2R R3, SR_CgaCtaId ;  /* 0x0000000000038919 */ /* 0x000e220000008800 */
[----:B------:R-:W-:-:S04]  /*17930*/  @!P0 MOV R0, 0x400 ;  /* 0x0000040000008802 */ /* 0x000fc80000000f00 */
[----:B0-----:R-:W-:-:S05]  /*17940*/  @!P0 LEA R0, R3, R0, 0x18 ;  /* 0x0000000003008211 */ /* 0x001fca00078ec0ff */
[----:B------:R0:W-:Y:S01]  /*17950*/  @!P0 STS.128 [R0+0x168d0], R16 ;  /* 0x0168d01000008388 */ /* 0x0001e20000000c00 */
[----:B------:R-:W-:Y:S06]  /*17960*/  BAR.ARV 0x5, 0x200 ;  /* 0x0148000000007b1d */ /* 0x000fec0000002000 */
.L_x_1764:
        /* <DEDUP_REMOVED lines=10> */
[----:B------:R-:W-:Y:S01]  /*17a10*/  STL [R1+0x44], RZ ;  /* 0x000044ff01007387 */ /* 0x000fe20000100800 */
[----:B------:R-:W-:Y:S01]  /*17a20*/  IMAD.MOV.U32 R27, RZ, RZ, RZ ;  /* 0x000000ffff1b7224 */ /* 0x000fe200078e00ff */
[----:B------:R-:W-:Y:S01]  /*17a30*/  ULDC.64 UR40, c[0x0][0x198] ;  /* 0x0000660000287ab9 */ /* 0x000fe20000000a00 */
[----:B------:R-:W-:Y:S01]  /*17a40*/  IMAD.MOV.U32 R25, RZ, RZ, RZ ;  /* 0x000000ffff197224 */ /* 0x000fe200078e00ff */
[----:B------:R-:W-:Y:S01]  /*17a50*/  ULOP3.LUT UR38, UR37, 0x2, URZ, 0xfc, !UPT ;  /* 0x0000000225267892 */ /* 0x000fe2000f8efc3f */
[----:B------:R-:W-:Y:S01]  /*17a60*/  IMAD.MOV.U32 R29, RZ, RZ, 0x1 ;  /* 0x00000001ff1d7424 */ /* 0x000fe200078e00ff */
[----:B------:R-:W-:Y:S01]  /*17a70*/  ULDC UR36, c[0x0][0xc] ;  /* 0x0000030000247ab9 */ /* 0x000fe20000000800 */
[----:B--2---:R-:W-:-:S06]  /*17a80*/  ULEA UR4, UR5, UR4, 0x18 ;  /* 0x0000000405047291 */ /* 0x004fcc000f8ec03f */
[----:B------:R-:W-:Y:S01]  /*17a90*/  IMAD.U32 R23, RZ, RZ, UR4 ;  /* 0x00000004ff177e24 */ /* 0x000fe2000f8e00ff */
[C---:B-1----:R-:W-:Y:S01]  /*17aa0*/  LOP3.LUT R5, R6.reuse, 0x7f, RZ, 0xc0, !PT ;  /* 0x0000007f06057812 */ /* 0x042fe200078ec0ff */
[----:B0-----:R-:W-:-:S04]  /*17ab0*/  IMAD.SHL.U32 R0, R6, 0x8, RZ ;  /* 0x0000000806007824 */ /* 0x001fc800078e00ff */
[----:B------:R-:W-:Y:S01]  /*17ac0*/  IMAD.SHL.U32 R3, R5, 0x8, RZ ;  /* 0x0000000805037824 */ /* 0x000fe200078e00ff */
[----:B------:R-:W-:Y:S01]  /*17ad0*/  LOP3.LUT R2, R0, 0x1f8, RZ, 0xc0, !PT ;  /* 0x000001f800027812 */ /* 0x000fe200078ec0ff */
[----:B------:R-:W-:-:S03]  /*17ae0*/  IMAD.MOV.U32 R0, RZ, RZ, 0x1 ;  /* 0x00000001ff007424 */ /* 0x000fc600078e00ff */
[----:B------:R-:W-:Y:S02]  /*17af0*/  LOP3.LUT R2, R2, 0x38, R6, 0x78, !PT ;  /* 0x0000003802027812 */ /* 0x000fe400078e7806 */
[----:B------:R0:W-:Y:S02]  /*17b00*/  STL [R1], R0 ;  /* 0x0000000001007387 */ /* 0x0001e40000100800 */
[----:B------:R-:W-:Y:S01]  /*17b10*/  LOP3.LUT R4, R2, 0x200, R3, 0xf8, !PT ;  /* 0x0000020002047812 */ /* 0x000fe200078ef803 */
[----:B------:R-:W-:Y:S01]  /*17b20*/  IMAD.SHL.U32 R2, R6, 0x10, RZ ;  /* 0x0000001006027824 */ /* 0x000fe200078e00ff */
[----:B------:R-:W-:-:S04]  /*17b30*/  SHF.R.U32.HI R3, RZ, 0x3, R5 ;  /* 0x00000003ff037819 */ /* 0x000fc80000011605 */
[----:B------:R-:W-:Y:S01]  /*17b40*/  LOP3.LUT R2, R2, 0x70, RZ, 0xc0, !PT ;  /* 0x0000007002027812 */ /* 0x000fe200078ec0ff */
[----:B0-----:R-:W-:-:S03]  /*17b50*/  IMAD R0, R4, 0x2, R23 ;  /* 0x0000000204007824 */ /* 0x001fc600078e0217 */
[----:B------:R-:W-:Y:S02]  /*17b60*/  LOP3.LUT R2, R3, R2, RZ, 0xfc, !PT ;  /* 0x0000000203027212 */ /* 0x000fe400078efcff */
[----:B------:R0:W-:Y:S05]  /*17b70*/  STL [R1+0x28], R0 ;  /* 0x0000280001007387 */ /* 0x0001ea0000100800 */
.L_x_1881:
[----:B------:R-:W-:Y:S05]  /*17b80*/  YIELD ;  /* 0x0000000000007946 */ /* 0x000fea0003800000 */
[----:B------:R-:W-:Y:S01]  /*17b90*/  ULDC.64 UR4, c[0x0][0xa28] ;  /* 0x00028a0000047ab9 */ /* 0x000fe20000000a00 */
[----:B------:R-:W-:Y:S01]  /*17ba0*/  IMAD.MOV.U32 R10, RZ, RZ, RZ ;  /* 0x000000ffff0a7224 */ /* 0x000fe200078e00ff */
[----:B------:R-:W-:Y:S01]  /*17bb0*/  ISETP.NE.U32.AND P0, PT, RZ, UR4, PT ;  /* 0x00000004ff007c0c */ /* 0x000fe2000bf05070 */
[----:B-1----:R-:W1:Y:S01]  /*17bc0*/  LDC.64 R4, c[0x0][0xa00] ;  /* 0x00028000ff047b82 */ /* 0x002e620000000a00 */
[----:B------:R-:W-:Y:S01]  /*17bd0*/  IMAD.MOV.U32 R8, RZ, RZ, RZ ;  /* 0x000000ffff087224 */ /* 0x000fe200078e00ff */
[----:B------:R-:W-:Y:S01]  /*17be0*/  ULDC.64 UR6, c[0x0][0xa10] ;  /* 0x0002840000067ab9 */ /* 0x000fe20000000a00 */
[----:B------:R-:W-:Y:S01]  /*17bf0*/  ISETP.NE.AND.EX P0, PT, RZ, UR5, PT, P0 ;  /* 0x00000005ff007c0c */ /* 0x000fe2000bf05300 */
[----:B------:R-:W-:-:S12]  /*17c00*/  ULDC.64 UR4, c[0x0][0xa18] ;  /* 0x0002860000047ab9 */ /* 0x000fd80000000a00 */
[----:B--2---:R-:W2:Y:S02]  /*17c10*/  @P0 LDC.64 R2, c[0x0][0xa28] ;  /* 0x00028a00ff020b82 */ /* 0x004ea40000000a00 */
[----:B--2---:R-:W-:-:S05]  /*17c20*/  @P0 IMAD.WIDE R2, R19, 0x4, R2 ;  /* 0x0000000413020825 */ /* 0x004fca00078e0202 */
[----:B---3--:R2:W3:Y:S01]  /*17c30*/  @P0 LDG.E R10, desc[UR42][R2.64] ;  /* 0x0000002a020a0981 */ /* 0x0084e2000c1e1900 */
[----:B------:R-:W-:Y:S01]  /*17c40*/  ISETP.NE.U32.AND P0, PT, RZ, UR4, PT ;  /* 0x00000004ff007c0c */ /* 0x000fe2000bf05070 */
[----:B-1----:R-:W-:Y:S01]  /*17c50*/  IMAD.WIDE R4, R19, 0x4, R4 ;  /* 0x0000000413047825 */ /* 0x002fe200078e0204 */
[----:B------:R-:W-:Y:S02]  /*17c60*/  ISETP.NE.U32.AND P1, PT, RZ, UR6, PT ;  /* 0x00000006ff007c0c */ /* 0x000fe4000bf25070 */
[----:B------:R-:W-:Y:S01]  /*17c70*/  ISETP.NE.AND.EX P2, PT, RZ, UR5, PT, P0 ;  /* 0x00000005ff007c0c */ /* 0x000fe2000bf45300 */
[----:B------:R-:W-:Y:S01]  /*17c80*/  ULDC.64 UR4, c[0x0][0xa00] ;  /* 0x0002800000047ab9 */ /* 0x000fe20000000a00 */
[----:B------:R-:W-:Y:S02]  /*17c90*/  ISETP.NE.AND.EX P1, PT, RZ, UR7, PT, P1 ;  /* 0x00000007ff007c0c */ /* 0x000fe4000bf25310 */
[----:B------:R-:W-:Y:S01]  /*17ca0*/  ISETP.NE.U32.AND P0, PT, RZ, UR4, PT ;  /* 0x00000004ff007c0c */ /* 0x000fe2000bf05070 */
[----:B--2---:R-:W1:Y:S01]  /*17cb0*/  LDC.64 R2, c[0x0][0xa10] ;  /* 0x00028400ff027b82 */ /* 0x004e620000000a00 */
[----:B0-----:R-:W-:-:S02]  /*17cc0*/  MOV R0, RZ ;  /* 0x000000ff00007202 */ /* 0x001fc40000000f00 */
[----:B------:R-:W-:-:S05]  /*17cd0*/  ISETP.NE.AND.EX P0, PT, RZ, UR5, PT, P0 ;  /* 0x00000005ff007c0c */ /* 0x000fca000bf05300 */
[----:B------:R-:W0:Y:S08]  /*17ce0*/  @P2 LDC.64 R6, c[0x0][0xa18] ;  /* 0x00028600ff062b82 */ /* 0x000e300000000a00 */
[----:B------:R-:W2:Y:S01]  /*17cf0*/  @P0 LDG.E R8, desc[UR42][R4.64] ;  /* 0x0000002a04080981 */ /* 0x000ea2000c1e1900 */
[----:B------:R-:W-:Y:S01]  /*17d00*/  ULDC UR4, c[0x0][0x288] ;  /* 0x0000a20000047ab9 */ /* 0x000fe20000000800 */
[----:B-1----:R-:W-:-:S05]  /*17d10*/  IMAD.WIDE R2, R19, 0x4, R2 ;  /* 0x0000000413027825 */ /* 0x002fca00078e0202 */
[----:B------:R-:W5:Y:S01]  /*17d20*/  @P1 LDG.E R0, desc[UR42][R2.64] ;  /* 0x0000002a02001981 */ /* 0x000f62000c1e1900 */
[----:B0-----:R-:W-:-:S03]  /*17d30*/  @P2 IMAD.WIDE R6, R19, 0x4, R6 ;  /* 0x0000000413062825 */ /* 0x001fc600078e0206 */
[----:B--2---:R0:W-:Y:S02]  /*17d40*/  STL [R1+0x2c], R8 ;  /* 0x00002c0801007387 */ /* 0x0041e40000100800 */
[----:B0-----:R-:W-:Y:S01]  /*17d50*/  IMAD.U32 R8, RZ, RZ, UR4 ;  /* 0x00000004ff087e24 */ /* 0x001fe2000f8e00ff */
[----:B------:R-:W-:-:S05]  /*17d60*/  ULDC.64 UR4, c[0x0][0x418] ;  /* 0x0001060000047ab9 */ /* 0x000fca0000000a00 */
[----:B------:R0:W2:Y:S01]  /*17d70*/  @P2 LDG.E R8, desc[UR42][R6.64] ;  /* 0x0000002a06082981 */ /* 0x0000a2000c1e1900 */
[----:B------:R-:W-:-:S03]  /*17d80*/  UISETP.NE.U32.AND UP0, UPT, UR4, URZ, UPT ;  /* 0x0000003f0400728c */ /* 0x000fc6000bf05070 */
[----:B------:R-:W-:Y:S01]  /*17d90*/  ULDC UR4, c[0x0][0x424] ;  /* 0x0001090000047ab9 */ /* 0x000fe20000000800 */
[----:B------:R-:W-:-:S03]  /*17da0*/  UISETP.NE.AND.EX UP0, UPT, UR5, URZ, UPT, UP0 ;  /* 0x0000003f0500728c */ /* 0x000fc6000bf05300 */
[----:B------:R-:W-:Y:S01]  /*17db0*/  ULDC UR5, c[0x0][0x2f0] ;  /* 0x0000bc0000057ab9 */ /* 0x000fe20000000800 */
[----:B------:R-:W-:-:S04]  /*17dc0*/  USEL UR4, UR4, 0x1, UP0 ;  /* 0x0000000104047887 */ /* 0x000fc80008000000 */
[----:B------:R-:W-:-:S03]  /*17dd0*/  UIMAD UR4, UR4, UR5, URZ ;  /* 0x00000005040472a4 */ /* 0x000fc6000f8e023f */
[----:B------:R-:W-:Y:S02]  /*17de0*/  ULDC UR5, c[0x0][0x348] ;  /* 0x0000d20000057ab9 */ /* 0x000fe40000000800 */
[----:B0-----:R-:W-:Y:S02]  /*17df0*/  IMAD.U32 R6, RZ, RZ, UR5 ;  /* 0x00000005ff067e24 */ /* 0x001fe4000f8e00ff */
[----:B------:R-:W-:Y:S01]  /*17e00*/  IMAD.U32 R7, RZ, RZ, UR4 ;  /* 0x00000004ff077e24 */ /* 0x000fe2000f8e00ff */
[----:B--2---:R0:W-:Y:S04]  /*17e10*/  STL [R1+0x8], R8 ;  /* 0x0000080801007387 */ /* 0x0041e80000100800 */
[----:B---3--:R0:W-:Y:S01]  /*17e20*/  STL [R1+0x20], R10 ;  /* 0x0000200a01007387 */ /* 0x0081e20000100800 */
[----:B------:R-:W-:Y:S01]  /*17e30*/  IMAD.MOV.U32 R12, RZ, RZ, R8 ;  /* 0x000000ffff0c7224 */ /* 0x000fe200078e0008 */
[----:B------:R-:W-:Y:S06]  /*17e40*/  @P2 BRA `(.L_x_1773) ;  /* 0x0000000000142947 */ /* 0x000fec0003800000 */
[----:B------:R-:W-:Y:S05]  /*17e50*/  @!P0 BRA `(.L_x_1773) ;  /* 0x0000000000108947 */ /* 0x000fea0003800000 */
[----:B0-----:R-:W2:Y:S04]  /*17e60*/  LDG.E R8, desc[UR42][R4.64] ;  /* 0x0000002a04087981 */ /* 0x001ea8000c1e1900 */
[----:B------:R-:W2:Y:S02]  /*17e70*/  LDG.E R9, desc[UR42][R4.64+0x4] ;  /* 0x0000042a04097981 */ /* 0x000ea4000c1e1900 */
[----:B--2---:R-:W-:-:S05]  /*17e80*/  IMAD.IADD R12, R9, 0x1, -R8 ;  /* 0x00000001090c7824 */ /* 0x004fca00078e0a08 */
[----:B------:R1:W-:Y:S02]  /*17e90*/  STL [R1+0x8], R12 ;  /* 0x0000080c01007387 */ /* 0x0003e40000100800 */
.L_x_1773:
[----:B------:R-:W-:Y:S02]  /*17ea0*/  ULDC.64 UR4, c[0x0][0xa20] ;  /* 0x0002880000047ab9 */ /* 0x000fe40000000a00 */
[----:B------:R-:W-:-:S04]  /*17eb0*/  ISETP.NE.U32.AND P0, PT, RZ, UR4, PT ;  /* 0x00000004ff007c0c */ /* 0x000fc8000bf05070 */
[----:B------:R-:W-:-:S13]  /*17ec0*/  ISETP.NE.AND.EX P0, PT, RZ, UR5, PT, P0 ;  /* 0x00000005ff007c0c */ /* 0x000fda000bf05300 */
[----:B------:R-:W-:Y:S05]  /*17ed0*/  @!P0 BRA `(.L_x_1774) ;  /* 0x0000000000108947 */ /* 0x000fea0003800000 */
[----:B------:R-:W2:Y:S02]  /*17ee0*/  LDC.64 R4, c[0x0][0xa20] ;  /* 0x00028800ff047b82 */ /* 0x000ea40000000a00 */
[----:B--2---:R-:W-:-:S05]  /*17ef0*/  IMAD.WIDE R4, R19, 0x4, R4 ;  /* 0x0000000413047825 */ /* 0x004fca00078e0204 */
[----:B------:R2:W5:Y:S01]  /*17f00*/  LDG.E R7, desc[UR42][R4.64] ;  /* 0x0000002a04077981 */ /* 0x000562000c1e1900 */
[----:B------:R-:W-:Y:S05]  /*17f10*/  BRA `(.L_x_1775) ;  /* 0x0000000000247947 */ /* 0x000fea0003800000 */
.L_x_1774:
[----:B------:R-:W-:Y:S02]  /*17f20*/  ULDC.64 UR4, c[0x0][0xa08] ;  /* 0x0002820000047ab9 */ /* 0x000fe40000000a00 */
[----:B------:R-:W-:-:S04]  /*17f30*/  ISETP.NE.U32.AND P0, PT, RZ, UR4, PT ;  /* 0x00000004ff007c0c */ /* 0x000fc8000bf05070 */
[----:B------:R-:W-:-:S13]  /*17f40*/  ISETP.NE.AND.EX P0, PT, RZ, UR5, PT, P0 ;  /* 0x00000005ff007c0c */ /* 0x000fda000bf05300 */
[----:B------:R-:W-:Y:S05]  /*17f50*/  @!P0 BRA `(.L_x_1775) ;  /* 0x0000000000148947 */ /* 0x000fea0003800000 */
[----:B------:R-:W2:Y:S02]  /*17f60*/  LDC.64 R4, c[0x0][0xa08] ;  /* 0x00028200ff047b82 */ /* 0x000ea40000000a00 */
[----:B--2---:R-:W-:-:S05]  /*17f70*/  IMAD.WIDE R4, R19, 0x4, R4 ;  /* 0x0000000413047825 */ /* 0x004fca00078e0204 */
[----:B------:R-:W2:Y:S04]  /*17f80*/  LDG.E R7, desc[UR42][R4.64] ;  /* 0x0000002a04077981 */ /* 0x000ea8000c1e1900 */
[----:B0-----:R-:W2:Y:S02]  /*17f90*/  LDG.E R8, desc[UR42][R4.64+0x4] ;  /* 0x0000042a04087981 */ /* 0x001ea4000c1e1900 */
[----:B--2---:R-:W-:-:S07]  /*17fa0*/  IMAD.IADD R7, R8, 0x1, -R7 ;  /* 0x0000000108077824 */ /* 0x004fce00078e0a07 */
.L_x_1775:
[----:B--2---:R-:W2:Y:S01]  /*17fb0*/  @P1 LDG.E R4, desc[UR42][R2.64] ;  /* 0x0000002a02041981 */ /* 0x004ea2000c1e1900 */
[----:B0-----:R-:W0:Y:S03]  /*17fc0*/  LDC R8, c[0x0][0x448] ;  /* 0x00011200ff087b82 */ /* 0x001e260000000800 */
[----:B------:R3:W2:Y:S01]  /*17fd0*/  @P1 LDG.E R5, desc[UR42][R2.64+0x4] ;  /* 0x0000042a02051981 */ /* 0x0006a2000c1e1900 */
[----:B------:R-:W-:Y:S02]  /*17fe0*/  IMAD R28, R17, 0xc0, RZ ;  /* 0x000000c0111c7824 */ /* 0x000fe400078e02ff */
[----:B-----5:R-:W-:Y:S02]  /*17ff0*/  IMAD.IADD R7, R7, 0x1, -R10 ;  /* 0x0000000107077824 */ /* 0x020fe400078e0a0a */
[----:B------:R-:W-:Y:S01]  /*18000*/  VIADD R9, R28, 0xbf ;  /* 0x000000bf1c097836 */ /* 0x000fe20000000000 */
[----:B0-----:R-:W-:-:S13]  /*18010*/  ISETP.NE.AND P2, PT, R8, 0x1, PT ;  /* 0x000000010800780c */ /* 0x001fda0003f45270 */
[----:B---3--:R-:W0:Y:S08]  /*18020*/  @P2 LDC R3, c[0x0][0x44c] ;  /* 0x00011300ff032b82 */ /* 0x008e300000000800 */
[----:B------:R-:W3:Y:S01]  /*18030*/  @P2 LDC R2, c[0x0][0x450] ;  /* 0x00011400ff022b82 */ /* 0x000ee20000000800 */
[----:B0-----:R-:W-:-:S05]  /*18040*/  @P2 IMAD.HI.U32 R3, R9, R3, RZ ;  /* 0x0000000309032227 */ /* 0x001fca00078e00ff */
[----:B---3--:R-:W-:Y:S01]  /*18050*/  @P2 SHF.R.U32.HI R9, RZ, R2, R3 ;  /* 0x00000002ff092219 */ /* 0x008fe20000011603 */
[----:B--2---:R-:W-:-:S04]  /*18060*/  @P1 IMAD.IADD R6, R5, 0x1, -R4 ;  /* 0x0000000105061824 */ /* 0x004fc800078e0a04 */
[----:B------:R-:W-:-:S04]  /*18070*/  IMAD.IADD R11, R7, 0x1, R6 ;  /* 0x00000001070b7824 */ /* 0x000fc800078e0206 */
[C---:B------:R-:W-:Y:S01]  /*18080*/  VIADD R17, R11.reuse, 0x7f ;  /* 0x0000007f0b117836 */ /* 0x040fe20000000000 */
[----:B------:R0:W-:Y:S01]  /*18090*/  STL [R1+0x18], R11 ;  /* 0x0000180b01007387 */ /* 0x0001e20000100800 */
[----:B------:R-:W-:-:S03]  /*180a0*/  IADD3 R8, R11, 0x1, -R12 ;  /* 0x000000010b087810 */ /* 0x000fc60007ffe80c */
[----:B------:R-:W-:Y:S02]  /*180b0*/  SHF.R.S32.HI R2, RZ, 0x1f, R17 ;  /* 0x0000001fff027819 */ /* 0x000fe40000011411 */
[----:B------:R-:W-:Y:S02]  /*180c0*/  IMAD.IADD R9, R8, 0x1, R9 ;  /* 0x0000000108097824 */ /* 0x000fe400078e0209 */
[----:B------:R-:W-:Y:S02]  /*180d0*/  LEA.HI R17, R2, R17, RZ, 0x7 ;  /* 0x0000001102117211 */ /* 0x000fe400078f38ff */
[----:B------:R-:W2:Y:S02]  /*180e0*/  LDC.64 R2, c[0x0][0x9e0] ;  /* 0x00027800ff027b82 */ /* 0x000ea40000000a00 */
[----:B------:R-:W-:Y:S02]  /*180f0*/  SHF.R.S32.HI R17, RZ, 0x7, R17 ;  /* 0x00000007ff117819 */ /* 0x000fe40000011411 */
[----:B--2---:R-:W-:Y:S01]  /*18100*/  ISETP.GE.AND P3, PT, R3, 0x1, PT ;  /* 0x000000010300780c */ /* 0x004fe20003f66270 */
[----:B------:R-:W-:-:S12]  /*18110*/  IMAD.IADD R2, R9, 0x1, R2 ;  /* 0x0000000109027824 */ /* 0x000fd800078e0202 */
[----:B0-----:R-:W-:Y:S05]  /*18120*/  @!P3 BRA `(.L_x_1776) ;  /* 0x000000000048b947 */ /* 0x001fea0003800000 */
        /* <DEDUP_REMOVED lines=11> */
.L_x_1778:
[----:B------:R-:W-:-:S13]  /*181e0*/  ISETP.NE.AND P0, PT, R3, 0x1, PT ;  /* 0x000000010300780c */ /* 0x000fda0003f05270 */
[----:B------:R-:W0:Y:S02]  /*181f0*/  @P0 LDC.64 R4, c[0x0][0x9e8] ;  /* 0x00027a00ff040b82 */ /* 0x000e240000000a00 */
[----:B0-----:R-:W-:-:S05]  /*18200*/  @P0 IMAD.HI.U32 R4, R10, R4, RZ ;  /* 0x000000040a040227 */ /* 0x001fca00078e00ff */
[----:B------:R-:W-:-:S07]  /*18210*/  @P0 SHF.R.U32.HI R10, RZ, R5, R4 ;  /* 0x00000005ff0a0219 */ /* 0x000fce0000011604 */
.L_x_1779:
[----:B------:R-:W-:Y:S05]  /*18220*/  BSYNC B0 ;  /* 0x0000000000007941 */ /* 0x000fea0003800000 */
.L_x_1777:
[----:B------:R-:W-:-:S05]  /*18230*/  IMAD R10, R10, R3, R3 ;  /* 0x000000030a0a7224 */ /* 0x000fca00078e0203 */
[----:B------:R-:W-:-:S07]  /*18240*/  VIMNMX R2, R2, R10, PT ;  /* 0x0000000a02027248 */ /* 0x000fce0003fe0100 */
.L_x_1776:
[----:B------:R-:W0:Y:S01]  /*18250*/  @P2 LDC R9, c[0x0][0x44c] ;  /* 0x00011300ff092b82 */ /* 0x000e220000000800 */
[----:B------:R-:W-:Y:S01]  /*18260*/  IMAD.MOV.U32 R4, RZ, RZ, R28 ;  /* 0x000000ffff047224 */ /* 0x000fe200078e001c */
[----:B------:R-:W-:-:S06]  /*18270*/  ULDC UR4, c[0x0][0x9dc] ;  /* 0x0002770000047ab9 */ /* 0x000fcc0000000800 */
[----:B------:R-:W2:Y:S01]  /*18280*/  @P2 LDC R5, c[0x0][0x450] ;  /* 0x00011400ff052b82 */ /* 0x000ea20000000800 */
[----:B0-----:R-:W-:-:S05]  /*18290*/  @P2 IMAD.HI.U32 R9, R28, R9, RZ ;  /* 0x000000091c092227 */ /* 0x001fca00078e00ff */
[----:B--2---:R-:W-:Y:S01]  /*182a0*/  @P2 SHF.R.U32.HI R4, RZ, R5, R9 ;  /* 0x00000005ff042219 */ /* 0x004fe20000011609 */
[----:B------:R-:W-:-:S04]  /*182b0*/  IMAD.IADD R9, R11, 0x1, -R12 ;  /* 0x000000010b097824 */ /* 0x000fc800078e0a0c */
        /* <DEDUP_REMOVED lines=13> */
.L_x_1782:
[----:B------:R-:W-:-:S13]  /*18390*/  ISETP.NE.AND P0, PT, R3, 0x1, PT ;  /* 0x000000010300780c */ /* 0x000fda0003f05270 */
[----:B------:R-:W0:Y:S02]  /*183a0*/  @P0 LDC.64 R4, c[0x0][0x9e8] ;  /* 0x00027a00ff040b82 */ /* 0x000e240000000a00 */
[----:B0-----:R-:W-:-:S05]  /*183b0*/  @P0 IMAD.HI.U32 R4, R11, R4, RZ ;  /* 0x000000040b040227 */ /* 0x001fca00078e00ff */
[----:B------:R-:W-:-:S07]  /*183c0*/  @P0 SHF.R.U32.HI R11, RZ, R5, R4 ;  /* 0x00000005ff0b0219 */ /* 0x000fce0000011604 */
.L_x_1783:
[----:B------:R-:W-:Y:S05]  /*183d0*/  BSYNC B0 ;  /* 0x0000000000007941 */ /* 0x000fea0003800000 */
.L_x_1781:
[----:B------:R-:W-:-:S05]  /*183e0*/  IMAD R3, R11, R3, RZ ;  /* 0x000000030b037224 */ /* 0x000fca00078e02ff */
[----:B------:R-:W-:-:S07]  /*183f0*/  VIMNMX R10, R10, R3, !PT ;  /* 0x000000030a0a7248 */ /* 0x000fce0007fe0100 */
.L_x_1780:
[----:B------:R-:W-:Y:S01]  /*18400*/  VIADD R2, R2, 0x7f ;  /* 0x0000007f02027836 */ /* 0x000fe20000000000 */
[----:B------:R-:W-:Y:S04]  /*18410*/  BSSY B0, `(.L_x_1784) ;  /* 0x00000e3000007945 */ /* 0x000fe80003800000 */
[----:B------:R-:W-:-:S04]  /*18420*/  SHF.R.S32.HI R3, RZ, 0x1f, R2 ;  /* 0x0000001fff037819 */ /* 0x000fc80000011402 */
[----:B------:R-:W-:Y:S02]  /*18430*/  LEA.HI R3, R3, R2, RZ, 0x7 ;  /* 0x0000000203037211 */ /* 0x000fe400078f38ff */
[----:B------:R-:W-:Y:S02]  /*18440*/  SHF.R.S32.HI R2, RZ, 0x1f, R10 ;  /* 0x0000001fff027819 */ /* 0x000fe4000001140a */
[----:B------:R-:W-:Y:S02]  /*18450*/  SHF.R.S32.HI R3, RZ, 0x7, R3 ;  /* 0x00000007ff037819 */ /* 0x000fe40000011403 */
[----:B------:R-:W-:Y:S02]  /*18460*/  LEA.HI R2, R2, R10, RZ, 0x7 ;  /* 0x0000000a02027211 */ /* 0x000fe400078f38ff */
[----:B------:R-:W-:Y:S02]  /*18470*/  VIMNMX R3, R17, R3, PT ;  /* 0x0000000311037248 */ /* 0x000fe40003fe0100 */
[----:B------:R-:W-:-:S03]  /*18480*/  SHF.R.S32.HI R2, RZ, 0x7, R2 ;  /* 0x00000007ff027819 */ /* 0x000fc60000011402 */
[----:B------:R-:W-:Y:S01]  /*18490*/  IMAD R3, R3, 0x80, -R7 ;  /* 0x0000008003037824 */ /* 0x000fe200078e0a07 */
[----:B------:R-:W-:-:S04]  /*184a0*/  VIMNMX R2, RZ, R2, !PT ;  /* 0x00000002ff027248 */ /* 0x000fc80007fe0100 */
[----:B------:R-:W-:Y:S01]  /*184b0*/  VIMNMX R3, R3, R6, PT ;  /* 0x0000000603037248 */ /* 0x000fe20003fe0100 */
[----:B------:R-:W-:-:S05]  /*184c0*/  IMAD R2, R2, 0x80, -R7 ;  /* 0x0000008002027824 */ /* 0x000fca00078e0a07 */
[----:B------:R-:W-:-:S04]  /*184d0*/  VIMNMX R4, RZ, R2, !PT ;  /* 0x00000002ff047248 */ /* 0x000fc80007fe0100 */
[----:B------:R-:W-:-:S13]  /*184e0*/  ISETP.GT.AND P0, PT, R3, R4, PT ;  /* 0x000000040300720c */ /* 0x000fda0003f04270 */
[----:B------:R-:W-:Y:S01]  /*184f0*/  @P0 VIADD R2, R3, 0x7f ;  /* 0x0000007f03020836 */ /* 0x000fe20000000000 */
[----:B------:R-:W-:-:S04]  /*18500*/  SHF.R.U32.HI R3, RZ, 0x7, R4 ;  /* 0x00000007ff037819 */ /* 0x000fc80000011604 */
[----:B------:R-:W-:-:S04]  /*18510*/  @P0 SHF.R.S32.HI R4, RZ, 0x1f, R2 ;  /* 0x0000001fff040819 */ /* 0x000fc80000011402 */
        /* <DEDUP_REMOVED lines=12> */
[----:B------:R0:W2:Y:S02]  /*185e0*/  SHFL.IDX PT, R14, R5, RZ, 0x1f ;  /* 0x00001fff050e7589 */ /* 0x0000a400000e0000 */
.L_x_1959:
[----:B--2---:R-:W-:Y:S02]  /*185f0*/  ISETP.NE.AND P0, PT, R14, RZ, PT ;  /* 0x000000ff0e00720c */ /* 0x004fe40003f05270 */
[----:B------:R-:W-:-:S11]  /*18600*/  PLOP3.LUT P6, PT, PT, PT, PT, 0x8, 0x0 ;  /* 0x000000000000781c */ /* 0x000fd60003fce170 */
[----:B------:R-:W-:Y:S05]  /*18610*/  @P0 BRA `(.L_x_1787) ;  /* 0x00000000000c0947 */ /* 0x000fea0003800000 */
[----:B------:R-:W-:-:S03]  /*18620*/  UMOV UR4, 0xffffffff ;  /* 0xffffffff00047882 */ /* 0x000fc60000000000 */
[----:B------:R-:W-:Y:S05]  /*18630*/  BRA.DIV UR4, `(.L_x_1788) ;  /* 0x0000007604307947 */ /* 0x000fea000b800000 */
[----:B------:R-:W-:-:S13]  /*18640*/  ELECT P6, URZ, PT ;  /* 0x00000000003f782f */ /* 0x000fda00038c0000 */
.L_x_1787:
        /* <DEDUP_REMOVED lines=9> */
.L_x_1962:
[----:B------:R-:W-:Y:S05]  /*186e0*/  BSYNC B1 ;  /* 0x0000000000017941 */ /* 0x000fea0003800000 */
.L_x_1789:
[----:B------:R-:W-:Y:S04]  /*186f0*/  BSSY B1, `(.L_x_1791) ;  /* 0x0000050000017945 */ /* 0x000fe80003800000 */
[----:B------:R-:W-:Y:S05]  /*18700*/  @!P6 BRA `(.L_x_1792) ;  /* 0x000000040038e947 */ /* 0x000fea0003800000 */
[----:B------:R-:W2:Y:S01]  /*18710*/  LDL R7, [R1] ;  /* 0x0000000001077983 */ /* 0x000ea20000100800 */
[----:B------:R-:W-:Y:S01]  /*18720*/  IMAD R10, R27, 0x8, R23 ;  /* 0x000000081b0a7824 */ /* 0x000fe200078e0217 */
[----:B------:R-:W3:Y:S01]  /*18730*/  S2R R6, SR_TID.X ;  /* 0x0000000000067919 */ /* 0x000ee20000002100 */
[----:B------:R-:W-:Y:S01]  /*18740*/  BSSY B2, `(.L_x_1793) ;  /* 0x0000006000027945 */ /* 0x000fe20003800000 */
[----:B---3--:R-:W-:-:S04]  /*18750*/  LOP3.LUT R6, R6, 0x7f, RZ, 0xc0, !PT ;  /* 0x0000007f06067812 */ /* 0x008fc800078ec0ff */
[----:B------:R-:W-:Y:S02]  /*18760*/  ISETP.NE.AND P1, PT, R6, RZ, PT ;  /* 0x000000ff0600720c */ /* 0x000fe40003f25270 */
[----:B--2---:R-:W-:-:S04]  /*18770*/  SHF.L.U32 R7, R7, 0x1f, RZ ;  /* 0x0000001f07077819 */ /* 0x004fc800000006ff */
[----:B------:R-:W2:Y:S02]  /*18780*/  SYNCS.PHASECHK.TRANS64.TRYWAIT P0, [R10+URZ+0x168a0], R7 ;  /* 0x0168a0070a0075a7 */ /* 0x000ea4000800017f */
[----:B--2---:R-:W-:Y:S05]  /*18790*/  @!P0 BRA `(.L_x_1794) ;  /* 0x00000074000c8947 */ /* 0x004fea0003800000 */
.L_x_1963:
[----:B------:R-:W-:Y:S05]  /*187a0*/  BSYNC B2 ;  /* 0x0000000000027941 */ /* 0x000fea0003800000 */
.L_x_1793:
[----:B------:R-:W-:Y:S04]  /*187b0*/  BSSY B2, `(.L_x_1795) ;  /* 0x0000009000027945 */ /* 0x000fe80003800000 */
[----:B------:R-:W-:Y:S05]  /*187c0*/  @P1 BRA `(.L_x_1796) ;  /* 0x00000000001c1947 */ /* 0x000fea0003800000 */
[----:B0-----:R-:W0:Y:S02]  /*187d0*/  S2R R5, SR_TID.X ;  /* 0x0000000000057919 */ /* 0x001e240000002100 */
[----:B0-----:R-:W-:Y:S01]  /*187e0*/  LOP3.LUT R6, R5, 0x1f, RZ, 0xc0, !PT ;  /* 0x0000001f05067812 */ /* 0x001fe200078ec0ff */
[----:B------:R-:W-:-:S03]  /*187f0*/  IMAD.MOV.U32 R5, RZ, RZ, 0x4000 ;  /* 0x00004000ff057424 */ /* 0x000fc600078e00ff */
[----:B------:R-:W-:Y:S01]  /*18800*/  ISETP.NE.AND P0, PT, R6, RZ, PT ;  /* 0x000000ff0600720c */ /* 0x000fe20003f05270 */
[----:B------:R3:W-:-:S12]  /*18810*/  SYNCS.ARRIVE.TRANS64 RZ, [R10+URZ+0x16890], R5 ;  /* 0x016890050aff79a7 */ /* 0x0007d8000800003f */
[----:B---3--:R-:W-:Y:S05]  /*18820*/  @!P0 BRA `(.L_x_1796) ;  /* 0x0000000000048947 */ /* 0x008fea0003800000 */
[----:B------:R-:W-:Y:S01]  /*18830*/  BPT.TRAP 0x1 ;  /* 0x000000040000795c */ /* 0x000fe20000300000 */
.L_x_1796:
[----:B------:R-:W-:Y:S05]  /*18840*/  BSYNC B2 ;  /* 0x0000000000027941 */ /* 0x000fea0003800000 */
.L_x_1795:
[----:B------:R-:W-:Y:S01]  /*18850*/  IMAD.MOV.U32 R13, RZ, RZ, RZ ;  /* 0x000000ffff0d7224 */ /* 0x000fe200078e00ff */
[----:B------:R-:W-:Y:S01]  /*18860*/  UIADD3 UR4, UP0, UR40, 0x570, URZ ;  /* 0x0000057028047890 */ /* 0x000fe2000ff1e03f */
[----:B------:R-:W-:Y:S01]  /*18870*/  IMAD R6, R4, 0x80, R0 ;  /* 0x0000008004067824 */ /* 0x000fe200078e0200 */
[----:B------:R-:W-:Y:S01]  /*18880*/  PLOP3.LUT P0, PT, PT, PT, PT, 0x80, 0x0 ;  /* 0x000000000000781c */ /* 0x000fe20003f0f070 */
[----:B0-----:R-:W-:Y:S01]  /*18890*/  IMAD R5, R27, 0x4000, R23 ;  /* 0x000040001b057824 */ /* 0x001fe200078e0217 */
[----:B------:R-:W-:Y:S01]  /*188a0*/  R2UR UR10, R13 ;  /* 0x000000000d0a72ca */ /* 0x000fe200000e0000 */
[----:B------:R-:W-:Y:S01]  /*188b0*/  VIADD R6, R6, 0xffffff80 ;  /* 0xffffff8006067836 */ /* 0x000fe20000000000 */
[----:B------:R-:W-:Y:S01]  /*188c0*/  UIADD3.X UR5, URZ, UR41, URZ, UP0, !UPT ;  /* 0x000000293f057290 */ /* 0x000fe200087fe43f */
[----:B------:R-:W-:Y:S01]  /*188d0*/  VIADD R5, R5, 0xe400 ;  /* 0x0000e40005057836 */ /* 0x000fe20000000000 */
[----:B------:R-:W-:Y:S01]  /*188e0*/  UMOV UR6, 0x0 ;  /* 0x0000000000067882 */ /* 0x000fe20000000000 */
[----:B-1----:R-:W-:Y:S01]  /*188f0*/  IMAD.SHL.U32 R12, R27, 0x2000, RZ ;  /* 0x000020001b0c7824 */ /* 0x002fe200078e00ff */
[----:B------:R-:W-:Y:S01]  /*18900*/  UMOV UR7, 0x12f00000 ;  /* 0x12f0000000077882 */ /* 0x000fe20000000000 */
[----:B------:R-:W-:-:S08]  /*18910*/  VIADD R11, R10, 0x16890 ;  /* 0x000168900a0b7836 */ /* 0x000fd00000000000 */
.L_x_1797:
        /* <DEDUP_REMOVED lines=10> */
[----:B------:R-:W0:Y:S01]  /*189c0*/  SYNCS.PHASECHK.TRANS64.TRYWAIT P0, [R10+URZ+0x168c0], R7 ;  /* 0x0168c0070a0075a7 */ /* 0x000e22000800017f */
[----:B------:R-:W-:Y:S04]  /*189d0*/  BSSY B2, `(.L_x_1798) ;  /* 0x0000002000027945 */ /* 0x000fe80003800000 */
[----:B0-----:R-:W-:Y:S05]  /*189e0*/  @!P0 BRA `(.L_x_1799) ;  /* 0x00000070008c8947 */ /* 0x001fea0003800000 */
.L_x_1964:
[----:B------:R-:W-:Y:S05]  /*189f0*/  BSYNC B2 ;  /* 0x0000000000027941 */ /* 0x000fea0003800000 */
.L_x_1798:
[----:B------:R-:W-:Y:S01]  /*18a00*/  BSSY B2, `(.L_x_1800) ;  /* 0x000000b000027945 */ /* 0x000fe20003800000 */
[----:B------:R-:W-:Y:S02]  /*18a10*/  IMAD.MOV.U32 R14, RZ, RZ, 0x0 ;  /* 0x00000000ff0e7424 */ /* 0x000fe400078e00ff */
[----:B------:R-:W-:Y:S01]  /*18a20*/  IMAD.MOV.U32 R15, RZ, RZ, 0x12f00000 ;  /* 0x12f00000ff0f7424 */ /* 0x000fe200078e00ff */
[----:B------:R-:W-:Y:S06]  /*18a30*/  @P1 BRA `(.L_x_1801) ;  /* 0x00000000001c1947 */ /* 0x000fec0003800000 */
[----:B------:R-:W1:Y:S02]  /*18a40*/  S2R R5, SR_TID.X ;  /* 0x0000000000057919 */ /* 0x000e640000002100 */
[----:B-1----:R-:W-:Y:S01]  /*18a50*/  LOP3.LUT R11, R5, 0x1f, RZ, 0xc0, !PT ;  /* 0x0000001f050b7812 */ /* 0x002fe200078ec0ff */
[----:B------:R-:W-:-:S03]  /*18a60*/  IMAD.MOV.U32 R5, RZ, RZ, 0x4000 ;  /* 0x00004000ff057424 */ /* 0x000fc600078e00ff */
[----:B------:R-:W-:Y:S01]  /*18a70*/  ISETP.NE.AND P0, PT, R11, RZ, PT ;  /* 0x000000ff0b00720c */ /* 0x000fe20003f05270 */
[----:B------:R1:W-:-:S12]  /*18a80*/  SYNCS.ARRIVE.TRANS64 RZ, [R10+URZ+0x168b0], R5 ;  /* 0x0168b0050aff79a7 */ /* 0x0003d8000800003f */
[----:B-1----:R-:W-:Y:S05]  /*18a90*/  @!P0 BRA `(.L_x_1801) ;  /* 0x0000000000048947 */ /* 0x002fea0003800000 */
[----:B------:R-:W-:Y:S01]  /*18aa0*/  BPT.TRAP 0x1 ;  /* 0x000000040000795c */ /* 0x000fe20000300000 */
.L_x_1801:
[----:B------:R-:W-:Y:S05]  /*18ab0*/  BSYNC B2 ;  /* 0x0000000000027941 */ /* 0x000fea0003800000 */
.L_x_1800:
[----:B------:R-:W-:Y:S01]  /*18ac0*/  R2UR UR10, R13 ;  /* 0x000000000d0a72ca */ /* 0x000fe200000e0000 */
[----:B------:R-:W-:Y:S01]  /*18ad0*/  IMAD R12, R12, 0x2, R23 ;  /* 0x000000020c0c7824 */ /* 0x000fe200078e0217 */
[----:B------:R-:W-:Y:S01]  /*18ae0*/  R2UR UR6, R14 ;  /* 0x000000000e0672ca */ /* 0x000fe200000e0000 */
[----:B------:R-:W-:Y:S01]  /*18af0*/  UIADD3 UR4, UP0, UR40, 0x670, URZ ;  /* 0x0000067028047890 */ /* 0x000fe2000ff1e03f */
[----:B------:R-:W-:Y:S01]  /*18b00*/  R2UR UR7, R15 ;  /* 0x000000000f0772ca */ /* 0x000fe200000e0000 */
[----:B0-2---:R-:W-:Y:S01]  /*18b10*/  VIADD R10, R10, 0x168b0 ;  /* 0x000168b00a0a7836 */ /* 0x005fe20000000000 */
[----:B------:R-:W-:Y:S01]  /*18b20*/  PLOP3.LUT P0, PT, PT, PT, PT, 0x80, 0x0 ;  /* 0x000000000000781c */ /* 0x000fe20003f0f070 */
[----:B------:R-:W-:Y:S01]  /*18b30*/  VIADD R12, R12, 0x400 ;  /* 0x000004000c0c7836 */ /* 0x000fe20000000000 */
[----:B------:R-:W-:-:S12]  /*18b40*/  UIADD3.X UR5, URZ, UR41, URZ, UP0, !UPT ;  /* 0x000000293f057290 */ /* 0x000fd800087fe43f */
.L_x_1802:
        /* <DEDUP_REMOVED lines=9> */
[----:B--2---:R-:W-:Y:S05]  /*18be0*/  @P0 BRA.U.ANY `(.L_x_1802) ;  /* 0xfffffffd00d80947 */ /* 0x004fea000393ffff */
.L_x_1792:
[----:B------:R-:W-:Y:S05]  /*18bf0*/  BSYNC B1 ;  /* 0x0000000000017941 */ /* 0x000fea0003800000 */
.L_x_1791:
[----:B------:R-:W2:Y:S01]  /*18c00*/  LDL.LU R7, [R1] ;  /* 0x0000000001077983 */ /* 0x000ea20000300800 */
[----:B------:R-:W-:Y:S01]  /*18c10*/  VIADD R27, R27, 0x1 ;  /* 0x000000011b1b7836 */ /* 0x000fe20000000000 */
[----:B------:R-:W-:Y:S01]  /*18c20*/  PLOP3.LUT P0, PT, PT, PT, PT, 0x8, 0x0 ;  /* 0x000000000000781c */ /* 0x000fe20003f0e170 */
[----:B------:R-:W-:-:S03]  /*18c30*/  VIADD R4, R4, 0xfffffffe ;  /* 0xfffffffe04047836 */ /* 0x000fc60000000000 */
[C---:B------:R-:W-:Y:S02]  /*18c40*/  ISETP.NE.AND P1, PT, R27.reuse, 0x2, PT ;  /* 0x000000021b00780c */ /* 0x040fe40003f25270 */
[----:B------:R-:W-:Y:S02]  /*18c50*/  ISETP.GE.AND P2, PT, R4, R3, PT ;  /* 0x000000030400720c */ /* 0x000fe40003f46270 */
[----:B0-----:R-:W-:Y:S02]  /*18c60*/  SEL R5, RZ, 0x1, P1 ;  /* 0x00000001ff057807 */ /* 0x001fe40000800000 */
[----:B------:R-:W-:Y:S02]  /*18c70*/  SEL R27, R27, RZ, P1 ;  /* 0x000000ff1b1b7207 */ /* 0x000fe40000800000 */
[----:B--2---:R-:W-:-:S05]  /*18c80*/  LOP3.LUT R7, R7, R5, RZ, 0x3c, !PT ;  /* 0x0000000507077212 */ /* 0x004fca00078e3cff */
[----:B------:R0:W-:Y:S02]  /*18c90*/  STL [R1], R7 ;  /* 0x0000000701007387 */ /* 0x0001e40000100800 */
[----:B------:R-:W-:Y:S05]  /*18ca0*/  @!P2 BRA `(.L_x_1785) ;  /* 0x000000040064a947 */ /* 0x000fea0003800000 */
.L_x_1815:
[----:B------:R-:W-:Y:S05]  /*18cb0*/  YIELD ;  /* 0x0000000000007946 */ /* 0x000fea0003800000 */
[----:B------:R-:W-:Y:S04]  /*18cc0*/  BSSY B1, `(.L_x_1803) ;  /* 0x000004d000017945 */ /* 0x000fe80003800000 */
[----:B--2---:R-:W-:Y:S05]  /*18cd0*/  @!P6 BRA `(.L_x_1804) ;  /* 0x00000004002ce947 */ /* 0x004fea0003800000 */
[----:B------:R-:W2:Y:S01]  /*18ce0*/  LDL R6, [R1] ;  /* 0x0000000001067983 */ /* 0x000ea20000100800 */
[----:B------:R-:W0:Y:S02]  /*18cf0*/  S2R R5, SR_TID.X ;  /* 0x0000000000057919 */ /* 0x000e240000002100 */
[----:B0-----:R-:W-:Y:S01]  /*18d00*/  LOP3.LUT R7, R5, 0x7f, RZ, 0xc0, !PT ;  /* 0x0000007f05077812 */ /* 0x001fe200078ec0ff */
[----:B------:R-:W-:Y:S01]  /*18d10*/  IMAD R5, R27, 0x8, R23 ;  /* 0x000000081b057824 */ /* 0x000fe200078e0217 */
[----:B------:R-:W-:Y:S02]  /*18d20*/  BSSY B2, `(.L_x_1805) ;  /* 0x0000005000027945 */ /* 0x000fe40003800000 */
[----:B------:R-:W-:Y:S02]  /*18d30*/  ISETP.NE.AND P2, PT, R7, RZ, PT ;  /* 0x000000ff0700720c */ /* 0x000fe40003f45270 */
[----:B--2---:R-:W-:-:S04]  /*18d40*/  SHF.L.U32 R6, R6, 0x1f, RZ ;  /* 0x0000001f06067819 */ /* 0x004fc800000006ff */
[----:B------:R-:W0:Y:S02]  /*18d50*/  SYNCS.PHASECHK.TRANS64.TRYWAIT P1, [R5+URZ+0x168a0], R6 ;  /* 0x0168a006050075a7 */ /* 0x000e24000802017f */
[----:B0-----:R-:W-:Y:S05]  /*18d60*/  @!P1 BRA `(.L_x_1806) ;  /* 0x0000006c00c09947 */ /* 0x001fea0003800000 */
.L_x_1965:
[----:B------:R-:W-:Y:S05]  /*18d70*/  BSYNC B2 ;  /* 0x0000000000027941 */ /* 0x000fea0003800000 */
.L_x_1805:
[----:B------:R-:W-:Y:S04]  /*18d80*/  BSSY B2, `(.L_x_1807) ;  /* 0x0000009000027945 */ /* 0x000fe80003800000 */
[----:B------:R-:W-:Y:S05]  /*18d90*/  @P2 BRA `(.L_x_1808) ;  /* 0x00000000001c2947 */ /* 0x000fea0003800000 */
[----:B------:R-:W2:Y:S02]  /*18da0*/  S2R R7, SR_TID.X ;  /* 0x0000000000077919 */ /* 0x000ea40000002100 */
[----:B--2---:R-:W-:Y:S01]  /*18db0*/  LOP3.LUT R10, R7, 0x1f, RZ, 0xc0, !PT ;  /* 0x0000001f070a7812 */ /* 0x004fe200078ec0ff */
[----:B------:R-:W-:-:S03]  /*18dc0*/  IMAD.MOV.U32 R7, RZ, RZ, 0x4000 ;  /* 0x00004000ff077424 */ /* 0x000fc600078e00ff */
[----:B------:R-:W-:Y:S01]  /*18dd0*/  ISETP.NE.AND P1, PT, R10, RZ, PT ;  /* 0x000000ff0a00720c */ /* 0x000fe20003f25270 */
[----:B------:R2:W-:-:S12]  /*18de0*/  SYNCS.ARRIVE.TRANS64 RZ, [R5+URZ+0x16890], R7 ;  /* 0x0168900705ff79a7 */ /* 0x0005d8000800003f */
[----:B--2---:R-:W-:Y:S05]  /*18df0*/  @!P1 BRA `(.L_x_1808) ;  /* 0x0000000000049947 */ /* 0x004fea0003800000 */
[----:B------:R-:W-:Y:S01]  /*18e00*/  BPT.TRAP 0x1 ;  /* 0x000000040000795c */ /* 0x000fe20000300000 */
.L_x_1808:
[----:B------:R-:W-:Y:S05]  /*18e10*/  BSYNC B2 ;  /* 0x0000000000027941 */ /* 0x000fea0003800000 */
.L_x_1807:
[----:B------:R-:W-:Y:S01]  /*18e20*/  IMAD.MOV.U32 R13, RZ, RZ, RZ ;  /* 0x000000ffff0d7224 */ /* 0x000fe200078e00ff */
[----:B------:R-:W-:Y:S01]  /*18e30*/  UIADD3 UR4, UP0, UR40, 0x570, URZ ;  /* 0x0000057028047890 */ /* 0x000fe2000ff1e03f */
[----:B------:R-:W-:Y:S01]  /*18e40*/  IMAD R7, R27, 0x4000, R23 ;  /* 0x000040001b077824 */ /* 0x000fe200078e0217 */
[----:B------:R-:W-:Y:S01]  /*18e50*/  PLOP3.LUT P1, PT, PT, PT, PT, 0x80, 0x0 ;  /* 0x000000000000781c */ /* 0x000fe20003f2f070 */
[----:B------:R-:W-:Y:S01]  /*18e60*/  IMAD R10, R4, 0x80, R0 ;  /* 0x00000080040a7824 */ /* 0x000fe200078e0200 */
[----:B------:R-:W-:Y:S01]  /*18e70*/  R2UR UR10, R13 ;  /* 0x000000000d0a72ca */ /* 0x000fe200000e0000 */
[----:B------:R-:W-:Y:S01]  /*18e80*/  VIADD R11, R5, 0x16890 ;  /* 0x00016890050b7836 */ /* 0x000fe20000000000 */
[----:B------:R-:W-:Y:S01]  /*18e90*/  UIADD3.X UR5, URZ, UR41, URZ, UP0, !UPT ;  /* 0x000000293f057290 */ /* 0x000fe200087fe43f */
[----:B-1----:R-:W-:Y:S01]  /*18ea0*/  VIADD R12, R7, 0xe400 ;  /* 0x0000e400070c7836 */ /* 0x002fe20000000000 */
[----:B------:R-:W-:Y:S01]  /*18eb0*/  UMOV UR6, 0x0 ;  /* 0x0000000000067882 */ /* 0x000fe20000000000 */
[----:B------:R-:W-:-:S10]  /*18ec0*/  UMOV UR7, 0x12f00000 ;  /* 0x12f0000000077882 */ /* 0x000fd40000000000 */
.L_x_1809:
        /* <DEDUP_REMOVED lines=13> */
.L_x_1966:
[----:B------:R-:W-:Y:S05]  /*18fa0*/  BSYNC B2 ;  /* 0x0000000000027941 */ /* 0x000fea0003800000 */
.L_x_1810:
[----:B------:R-:W-:Y:S01]  /*18fb0*/  BSSY B2, `(.L_x_1812) ;  /* 0x000000b000027945 */ /* 0x000fe20003800000 */
[----:B------:R-:W-:Y:S01]  /*18fc0*/  IMAD.MOV.U32 R14, RZ, RZ, 0x0 ;  /* 0x00000000ff0e7424 */ /* 0x000fe200078e00ff */
[----:B------:R-:W-:Y:S02]  /*18fd0*/  MOV R15, 0x12f00000 ;  /* 0x12f00000000f7802 */ /* 0x000fe40000000f00 */
[----:B------:R-:W-:Y:S05]  /*18fe0*/  @P2 BRA `(.L_x_1813) ;  /* 0x00000000001c2947 */ /* 0x000fea0003800000 */
[----:B------:R-:W2:Y:S01]  /*18ff0*/  S2R R11, SR_TID.X ;  /* 0x00000000000b7919 */ /* 0x000ea20000002100 */
[----:B01----:R-:W-:-:S04]  /*19000*/  IMAD.MOV.U32 R6, RZ, RZ, 0x4000 ;  /* 0x00004000ff067424 */ /* 0x003fc800078e00ff */
[----:B------:R3:W-:Y:S01]  /*19010*/  SYNCS.ARRIVE.TRANS64 RZ, [R5+URZ+0x168b0], R6 ;  /* 0x0168b00605ff79a7 */ /* 0x0007e2000800003f */
[----:B--2---:R-:W-:-:S04]  /*19020*/  LOP3.LUT R11, R11, 0x1f, RZ, 0xc0, !PT ;  /* 0x0000001f0b0b7812 */ /* 0x004fc800078ec0ff */
[----:B------:R-:W-:-:S13]  /*19030*/  ISETP.NE.AND P1, PT, R11, RZ, PT ;  /* 0x000000ff0b00720c */ /* 0x000fda0003f25270 */
[----:B---3--:R-:W-:Y:S05]  /*19040*/  @!P1 BRA `(.L_x_1813) ;  /* 0x0000000000049947 */ /* 0x008fea0003800000 */
[----:B------:R-:W-:Y:S01]  /*19050*/  BPT.TRAP 0x1 ;  /* 0x000000040000795c */ /* 0x000fe20000300000 */
.L_x_1813:
[----:B------:R-:W-:Y:S05]  /*19060*/  BSYNC B2 ;  /* 0x0000000000027941 */ /* 0x000fea0003800000 */
.L_x_1812:
[----:B------:R-:W-:Y:S01]  /*19070*/  R2UR UR10, R13 ;  /* 0x000000000d0a72ca */ /* 0x000fe200000e0000 */
[----:B------:R-:W-:Y:S01]  /*19080*/  UIADD3 UR4, UP0, UR40, 0x670, URZ ;  /* 0x0000067028047890 */ /* 0x000fe2000ff1e03f */
[----:B------:R-:W-:Y:S01]  /*19090*/  R2UR UR6, R14 ;  /* 0x000000000e0672ca */ /* 0x000fe200000e0000 */
[----:B------:R-:W-:Y:S01]  /*190a0*/  VIADD R7, R7, 0x400 ;  /* 0x0000040007077836 */ /* 0x000fe20000000000 */
[----:B------:R-:W-:Y:S01]  /*190b0*/  R2UR UR7, R15 ;  /* 0x000000000f0772ca */ /* 0x000fe200000e0000 */
[----:B01----:R-:W-:Y:S01]  /*190c0*/  VIADD R5, R5, 0x168b0 ;  /* 0x000168b005057836 */ /* 0x003fe20000000000 */
[----:B------:R-:W-:Y:S01]  /*190d0*/  PLOP3.LUT P1, PT, PT, PT, PT, 0x80, 0x0 ;  /* 0x000000000000781c */ /* 0x000fe20003f2f070 */
[----:B------:R-:W-:-:S12]  /*190e0*/  UIADD3.X UR5, URZ, UR41, URZ, UP0, !UPT ;  /* 0x000000293f057290 */ /* 0x000fd800087fe43f */
.L_x_1814:
        /* <DEDUP_REMOVED lines=10> */
.L_x_1804:
[----:B------:R-:W-:Y:S05]  /*19190*/  BSYNC B1 ;  /* 0x0000000000017941 */ /* 0x000fea0003800000 */
.L_x_1803:
[----:B------:R-:W2:Y:S01]  /*191a0*/  LDL.LU R6, [R1] ;  /* 0x0000000001067983 */ /* 0x000ea20000300800 */
[----:B------:R-:W-:Y:S01]  /*191b0*/  VIADD R27, R27, 0x1 ;  /* 0x000000011b1b7836 */ /* 0x000fe20000000000 */
[C---:B------:R-:W-:Y:S01]  /*191c0*/  ISETP.GT.AND P2, PT, R4.reuse, R3, PT ;  /* 0x000000030400720c */ /* 0x040fe20003f44270 */
[----:B------:R-:W-:-:S03]  /*191d0*/  VIADD R4, R4, 0xffffffff ;  /* 0xffffffff04047836 */ /* 0x000fc60000000000 */
[----:B------:R-:W-:-:S04]  /*191e0*/  ISETP.NE.AND P1, PT, R27, 0x2, PT ;  /* 0x000000021b00780c */ /* 0x000fc80003f25270 */
[----:B------:R-:W-:Y:S02]  /*191f0*/  SEL R5, RZ, 0x1, P1 ;  /* 0x00000001ff057807 */ /* 0x000fe40000800000 */
[----:B------:R-:W-:Y:S02]  /*19200*/  SEL R27, R27, RZ, P1 ;  /* 0x000000ff1b1b7207 */ /* 0x000fe40000800000 */
[----:B--2---:R-:W-:-:S05]  /*19210*/  LOP3.LUT R6, R6, R5, RZ, 0x3c, !PT ;  /* 0x0000000506067212 */ /* 0x004fca00078e3cff */
[----:B------:R2:W-:Y:S01]  /*19220*/  STL [R1], R6 ;  /* 0x0000000601007387 */ /* 0x0005e20000100800 */
[----:B------:R-:W-:Y:S05]  /*19230*/  @P2 BRA `(.L_x_1815) ;  /* 0xfffffff8009c2947 */ /* 0x000fea000383ffff */
.L_x_1785:
[----:B------:R-:W-:Y:S05]  /*19240*/  BSYNC B0 ;  /* 0x0000000000007941 */ /* 0x000fea0003800000 */
.L_x_1784:
[----:B------:R-:W3:Y:S01]  /*19250*/  LDC R0, c[0x0][0x448] ;  /* 0x00011200ff007b82 */ /* 0x000ee20000000800 */
[----:B------:R-:W-:Y:S01]  /*19260*/  VIADD R2, R28, 0xbf ;  /* 0x000000bf1c027836 */ /* 0x000fe20000000000 */
[----:B------:R-:W-:Y:S06]  /*19270*/  @!P0 WARPSYNC.ALL ;  /* 0x0000000000008948 */ /* 0x000fec0003800000 */
[----:B------:R-:W-:Y:S01]  /*19280*/  @!P0 BAR.SYNC.DEFER_BLOCKING 0xc, 0x200 ;  /* 0x0308000000008b1d */ /* 0x000fe20000010000 */
[----:B---3--:R-:W-:-:S13]  /*19290*/  ISETP.NE.AND P1, PT, R0, 0x1, PT ;  /* 0x000000010000780c */ /* 0x008fda0003f25270 */
[----:B------:R-:W3:Y:S08]  /*192a0*/  @P1 LDC R3, c[0x0][0x44c] ;  /* 0x00011300ff031b82 */ /* 0x000ef00000000800 */
[----:B------:R-:W4:Y:S01]  /*192b0*/  @P1 LDC R0, c[0x0][0x450] ;  /* 0x00011400ff001b82 */ /* 0x000f220000000800 */
[----:B---3--:R-:W-:-:S05]  /*192c0*/  @P1 IMAD.HI.U32 R3, R2, R3, RZ ;  /* 0x0000000302031227 */ /* 0x008fca00078e00ff */
[----:B----4-:R-:W-:-:S05]  /*192d0*/  @P1 SHF.R.U32.HI R2, RZ, R0, R3 ;  /* 0x00000000ff021219 */ /* 0x010fca0000011603 */
[----:B------:R-:W-:Y:S02]  /*192e0*/  IMAD.IADD R8, R8, 0x1, R2 ;  /* 0x0000000108087824 */ /* 0x000fe400078e0202 */
[----:B------:R-:W3:Y:S02]  /*192f0*/  LDC.64 R2, c[0x0][0x9e0] ;  /* 0x00027800ff027b82 */ /* 0x000ee40000000a00 */
[----:B---3--:R-:W-:Y:S01]  /*19300*/  ISETP.GE.AND P2, PT, R3, 0x1, PT ;  /* 0x000000010300780c */ /* 0x008fe20003f46270 */
[----:B------:R-:W-:-:S12]  /*19310*/  IMAD.IADD R2, R8, 0x1, R2 ;  /* 0x0000000108027824 */ /* 0x000fd800078e0202 */
[----:B------:R-:W-:Y:S05]  /*19320*/  @!P2 BRA `(.L_x_1816) ;  /* 0x000000000048a947 */ /* 0x000fea0003800000 */
[C---:B------:R-:W-:Y:S01]  /*19330*/  ISETP.GT.AND P0, PT, R8.reuse, RZ, PT ;  /* 0x000000ff0800720c */ /* 0x040fe20003f04270 */
[----:B------:R-:W-:Y:S01]  /*19340*/  BSSY B0, `(.L_x_1817) ;  /* 0x000000e000007945 */ /* 0x000fe20003800000 */
[----:B------:R-:W-:-:S11]  /*19350*/  VIADD R0, R8, 0xffffffff ;  /* 0xffffffff08007836 */ /* 0x000fd60000000000 */
[----:B------:R-:W-:Y:S05]  /*19360*/  @P0 BRA `(.L_x_1818) ;  /* 0x00000000001c0947 */ /* 0x000fea0003800000 */
[----:B------:R-:W-:Y:S01]  /*19370*/  ISETP.NE.AND P0, PT, R3, 0x1, PT ;  /* 0x000000010300780c */ /* 0x000fe20003f05270 */
[----:B------:R-:W-:-:S12]  /*19380*/  IMAD.MOV R0, RZ, RZ, -R8 ;  /* 0x000000ffff007224 */ /* 0x000fd800078e0a08 */
[----:B------:R-:W3:Y:S02]  /*19390*/  @P0 LDC.64 R4, c[0x0][0x9e8] ;  /* 0x00027a00ff040b82 */ /* 0x000ee40000000a00 */
[----:B---3--:R-:W-:-:S05]  /*193a0*/  @P0 IMAD.HI.U32 R4, R0, R4, RZ ;  /* 0x0000000400040227 */ /* 0x008fca00078e00ff */
[----:B------:R-:W-:-:S04]  /*193b0*/  @P0 SHF.R.U32.HI R0, RZ, R5, R4 ;  /* 0x00000005ff000219 */ /* 0x000fc80000011604 */
[----:B------:R-:W-:Y:S01]  /*193c0*/  LOP3.LUT R0, RZ, R0, RZ, 0x33, !PT ;  /* 0x00000000ff007212 */ /* 0x000fe200078e33ff */
[----:B------:R-:W-:Y:S06]  /*193d0*/  BRA `(.L_x_1819) ;  /* 0x0000000000107947 */ /* 0x000fec0003800000 */
.L_x_1818:
[----:B------:R-:W-:-:S13]  /*193e0*/  ISETP.NE.AND P0, PT, R3, 0x1, PT ;  /* 0x000000010300780c */ /* 0x000fda0003f05270 */
[----:B------:R-:W3:Y:S02]  /*193f0*/  @P0 LDC.64 R4, c[0x0][0x9e8] ;  /* 0x00027a00ff040b82 */ /* 0x000ee40000000a00 */
[----:B---3--:R-:W-:-:S05]  /*19400*/  @P0 IMAD.HI.U32 R4, R0, R4, RZ ;  /* 0x0000000400040227 */ /* 0x008fca00078e00ff */
[----:B------:R-:W-:-:S07]  /*19410*/  @P0 SHF.R.U32.HI R0, RZ, R5, R4 ;  /* 0x00000005ff000219 */ /* 0x000fce0000011604 */
.L_x_1819:
[----:B------:R-:W-:Y:S05]  /*19420*/  BSYNC B0 ;  /* 0x0000000000007941 */ /* 0x000fea0003800000 */
.L_x_1817:
[----:B------:R-:W-:-:S05]  /*19430*/  IMAD R5, R0, R3, R3 ;  /* 0x0000000300057224 */ /* 0x000fca00078e0203 */
[----:B------:R-:W-:-:S07]  /*19440*/  VIMNMX R2, R2, R5, PT ;  /* 0x0000000502027248 */ /* 0x000fce0003fe0100 */
.L_x_1816:
[----:B------:R-:W-:Y:S01]  /*19450*/  VIADD R2, R2, 0x7f ;  /* 0x0000007f02027836 */ /* 0x000fe20000000000 */
[----:B------:R-:W-:Y:S01]  /*19460*/  ULDC UR4, c[0x0][0x9dc] ;  /* 0x0002770000047ab9 */ /* 0x000fe20000000800 */
[----:B------:R-:W-:-:S03]  /*19470*/  IMAD.MOV.U32 R4, RZ, RZ, R28 ;  /* 0x000000ffff047224 */ /* 0x000fc600078e001c */
[----:B------:R-:W-:-:S04]  /*19480*/  SHF.R.S32.HI R5, RZ, 0x1f, R2 ;  /* 0x0000001fff057819 */ /* 0x000fc80000011402 */
[----:B------:R-:W-:-:S04]  /*19490*/  LEA.HI R5, R5, R2, RZ, 0x7 ;  /* 0x0000000205057211 */ /* 0x000fc800078f38ff */
[----:B------:R-:W-:Y:S02]  /*194a0*/  SHF.R.S32.HI R0, RZ, 0x7, R5 ;  /* 0x00000007ff007819 */ /* 0x000fe40000011405 */
[----:B------:R-:W3:Y:S02]  /*194b0*/  @P1 LDC R5, c[0x0][0x44c] ;  /* 0x00011300ff051b82 */ /* 0x000ee40000000800 */
[----:B------:R-:W-:-:S05]  /*194c0*/  VIMNMX R26, R17, R0, PT ;  /* 0x00000000111a7248 */ /* 0x000fca0003fe0100 */
[----:B------:R4:W-:Y:S01]  /*194d0*/  STL [R1+0x40], R26 ;  /* 0x0000401a01007387 */ /* 0x0009e20000100800 */
[----:B------:R-:W5:Y:S01]  /*194e0*/  @P1 LDC R0, c[0x0][0x450] ;  /* 0x00011400ff001b82 */ /* 0x000f620000000800 */
[----:B---3--:R-:W-:-:S05]  /*194f0*/  @P1 IMAD.HI.U32 R2, R28, R5, RZ ;  /* 0x000000051c021227 */ /* 0x008fca00078e00ff */
[----:B-----5:R-:W-:-:S05]  /*19500*/  @P1 SHF.R.U32.HI R4, RZ, R0, R2 ;  /* 0x00000000ff041219 */ /* 0x020fca0000011602 */
[----:B------:R-:W-:-:S04]  /*19510*/  IMAD.IADD R2, R9, 0x1, R4 ;  /* 0x0000000109027824 */ /* 0x000fc800078e0204 */
[----:B------:R-:W-:Y:S01]  /*19520*/  VIADD R0, R2, -UR4 ;  /* 0x8000000402007c36 */ /* 0x000fe20008000000 */
[----:B----4-:R-:W-:Y:S06]  /*19530*/  @!P2 BRA `(.L_x_1820) ;  /* 0x000000000044a947 */ /* 0x010fec0003800000 */
[----:B------:R-:W-:Y:S01]  /*19540*/  ISETP.GT.AND P0, PT, R2, -0x1, PT ;  /* 0xffffffff0200780c */ /* 0x000fe20003f04270 */
[----:B------:R-:W-:-:S12]  /*19550*/  BSSY B0, `(.L_x_1821) ;  /* 0x000000d000007945 */ /* 0x000fd80003800000 */
[----:B------:R-:W-:Y:S05]  /*19560*/  @P0 BRA `(.L_x_1822) ;  /* 0x00000000001c0947 */ /* 0x000fea0003800000 */
[----:B------:R-:W-:Y:S02]  /*19570*/  ISETP.NE.AND P0, PT, R3, 0x1, PT ;  /* 0x000000010300780c */ /* 0x000fe40003f05270 */
[----:B------:R-:W-:-:S11]  /*19580*/  LOP3.LUT R2, RZ, R2, RZ, 0x33, !PT ;  /* 0x00000002ff027212 */ /* 0x000fd600078e33ff */
[----:B------:R-:W3:Y:S02]  /*19590*/  @P0 LDC.64 R4, c[0x0][0x9e8] ;  /* 0x00027a00ff040b82 */ /* 0x000ee40000000a00 */
[----:B---3--:R-:W-:-:S05]  /*195a0*/  @P0 IMAD.HI.U32 R4, R2, R4, RZ ;  /* 0x0000000402040227 */ /* 0x008fca00078e00ff */
[----:B------:R-:W-:-:S04]  /*195b0*/  @P0 SHF.R.U32.HI R2, RZ, R5, R4 ;  /* 0x00000005ff020219 */ /* 0x000fc80000011604 */
[----:B------:R-:W-:Y:S01]  /*195c0*/  LOP3.LUT R2, RZ, R2, RZ, 0x33, !PT ;  /* 0x00000002ff027212 */ /* 0x000fe200078e33ff */
[----:B------:R-:W-:Y:S06]  /*195d0*/  BRA `(.L_x_1823) ;  /* 0x0000000000107947 */ /* 0x000fec0003800000 */
.L_x_1822:
[----:B------:R-:W-:-:S13]  /*195e0*/  ISETP.NE.AND P0, PT, R3, 0x1, PT ;  /* 0x000000010300780c */ /* 0x000fda0003f05270 */
[----:B------:R-:W3:Y:S02]  /*195f0*/  @P0 LDC.64 R4, c[0x0][0x9e8] ;  /* 0x00027a00ff040b82 */ /* 0x000ee40000000a00 */
[----:B---3--:R-:W-:-:S05]  /*19600*/  @P0 IMAD.HI.U32 R4, R2, R4, RZ ;  /* 0x0000000402040227 */ /* 0x008fca00078e00ff */
[----:B------:R-:W-:-:S07]  /*19610*/  @P0 SHF.R.U32.HI R2, RZ, R5, R4 ;  /* 0x00000005ff020219 */ /* 0x000fce0000011604 */
.L_x_1823:
[----:B------:R-:W-:Y:S05]  /*19620*/  BSYNC B0 ;  /* 0x0000000000007941 */ /* 0x000fea0003800000 */
.L_x_1821:
[----:B------:R-:W-:-:S05]  /*19630*/  IMAD R3, R2, R3, RZ ;  /* 0x0000000302037224 */ /* 0x000fca00078e02ff */
[----:B------:R-:W-:-:S07]  /*19640*/  VIMNMX R0, R0, R3, !PT ;  /* 0x0000000300007248 */ /* 0x000fce0007fe0100 */
.L_x_1820:
[----:B------:R-:W-:Y:S01]  /*19650*/  SHF.R.S32.HI R3, RZ, 0x1f, R0 ;  /* 0x0000001fff037819 */ /* 0x000fe20000011400 */
[----:B------:R-:W-:Y:S03]  /*19660*/  BSSY B7, `(.L_x_1824) ;  /* 0x00003a9000077945 */ /* 0x000fe60003800000 */
[----:B------:R-:W-:-:S04]  /*19670*/  LEA.HI R3, R3, R0, RZ, 0x7 ;  /* 0x0000000003037211 */ /* 0x000fc800078f38ff */
[----:B------:R-:W-:-:S04]  /*19680*/  SHF.R.S32.HI R3, RZ, 0x7, R3 ;  /* 0x00000007ff037819 */ /* 0x000fc80000011403 */
[----:B------:R-:W-:-:S04]  /*19690*/  VIMNMX R2, RZ, R3, !PT ;  /* 0x00000003ff027248 */ /* 0x000fc80007fe0100 */
[----:B------:R-:W-:Y:S01]  /*196a0*/  ISETP.GT.AND P0, PT, R26, R2, PT ;  /* 0x000000021a00720c */ /* 0x000fe20003f04270 */
[----:B------:R3:W-:-:S12]  /*196b0*/  STL [R1+0x1c], R2 ;  /* 0x00001c0201007387 */ /* 0x0007d80000100800 */
[----:B---3--:R-:W-:Y:S05]  /*196c0*/  @P0 BRA `(.L_x_1825) ;  /* 0x0000000000440947 */ /* 0x008fea0003800000 */
[----:B------:R-:W3:Y:S02]  /*196d0*/  S2R R2, SR_TID.X ;  /* 0x0000000000027919 */ /* 0x000ee40000002100 */
[----:B---3--:R-:W-:-:S04]  /*196e0*/  LOP3.LUT R2, R2, 0x7f, RZ, 0xc0, !PT ;  /* 0x0000007f02027812 */ /* 0x008fc800078ec0ff */
[----:B------:R-:W-:-:S13]  /*196f0*/  ISETP.NE.AND P0, PT, R2, RZ, PT ;  /* 0x000000ff0200720c */ /* 0x000fda0003f05270 */
[----:B------:R-:W-:Y:S05]  /*19700*/  @P0 BRA `(.L_x_1826) ;  /* 0x0000003800780947 */ /* 0x000fea0003800000 */
[----:B------:R-:W3:Y:S01]  /*19710*/  S2R R5, SR_LANEID ;  /* 0x0000000000057919 */ /* 0x000ee20000000000 */
[----:B------:R-:W-:Y:S01]  /*19720*/  VOTEU.ANY UR4, UPT, PT ;  /* 0x0000000000047886 */ /* 0x000fe200038e0100 */
[----:B------:R-:W4:Y:S01]  /*19730*/  LDC.64 R2, c[0x0][0xc60] ;  /* 0x00031800ff027b82 */ /* 0x000f220000000a00 */
[----:B------:R-:W3:Y:S02]  /*19740*/  FLO.U32 R0, UR4 ;  /* 0x0000000400007d00 */ /* 0x000ee400080e0000 */
[----:B---3--:R-:W-:-:S06]  /*19750*/  ISETP.EQ.U32.AND P0, PT, R0, R5, PT ;  /* 0x000000050000720c */ /* 0x008fcc0003f02070 */
[----:B------:R-:W4:Y:S07]  /*19760*/  POPC R5, UR4 ;  /* 0x0000000400057d09 */ /* 0x000f2e0008000000 */
[----:B----4-:R-:W3:Y:S01]  /*19770*/  @P0 ATOMG.E.ADD.STRONG.GPU PT, R3, desc[UR42][R2.64], R5 ;  /* 0x00000005020309a8 */ /* 0x010ee200081ee1ea */
[----:B------:R-:W4:Y:S02]  /*19780*/  S2R R4, SR_LTMASK ;  /* 0x0000000000047919 */ /* 0x000f240000003900 */
[----:B----4-:R-:W-:-:S04]  /*19790*/  LOP3.LUT R4, R4, UR4, RZ, 0xc0, !PT ;  /* 0x0000000404047c12 */ /* 0x010fc8000f8ec0ff */
[----:B0-----:R-:W0:Y:S01]  /*197a0*/  POPC R7, R4 ;  /* 0x0000000400077309 */ /* 0x001e220000000000 */
[----:B---3--:R-:W0:Y:S02]  /*197b0*/  SHFL.IDX PT, R0, R3, R0, 0x1f ;  /* 0x00001f0003007589 */ /* 0x008e2400000e0000 */
[----:B0-----:R-:W-:Y:S01]  /*197c0*/  IADD3 R16, R0, UR36, R7 ;  /* 0x0000002400107c10 */ /* 0x001fe2000fffe007 */
[----:B------:R-:W-:Y:S06]  /*197d0*/  BRA `(.L_x_1826) ;  /* 0x0000003800447947 */ /* 0x000fec0003800000 */
.L_x_1825:
        /* <DEDUP_REMOVED lines=9> */
[----:B------:R-:W3:Y:S01]  /*19870*/  LDC.64 R2, c[0x4][R2] ;  /* 0x0100000002027b82 */ /* 0x000ee20000000a00 */
[----:B------:R-:W-:Y:S02]  /*19880*/  IMAD.U32 R5, RZ, RZ, UR7 ;  /* 0x00000007ff057e24 */ /* 0x000fe4000f8e00ff */
[----:B--2---:R-:W-:Y:S02]  /*19890*/  IMAD.U32 R6, RZ, RZ, UR8 ;  /* 0x00000008ff067e24 */ /* 0x004fe4000f8e00ff */
[----:B0-----:R-:W-:-:S02]  /*198a0*/  IMAD.U32 R7, RZ, RZ, UR9 ;  /* 0x00000009ff077e24 */ /* 0x001fc4000f8e00ff */
[----:B------:R-:W-:Y:S02]  /*198b0*/  IMAD.U32 R10, RZ, RZ, UR4 ;  /* 0x00000004ff0a7e24 */ /* 0x000fe4000f8e00ff */
[----:B------:R-:W-:Y:S02]  /*198c0*/  IMAD.U32 R11, RZ, RZ, UR5 ;  /* 0x00000005ff0b7e24 */ /* 0x000fe4000f8e00ff */
[----:B------:R-:W-:Y:S02]  /*198d0*/  IMAD.MOV.U32 R8, RZ, RZ, 0x70 ;  /* 0x00000070ff087424 */ /* 0x000fe400078e00ff */
[----:B-1----:R-:W-:Y:S02]  /*198e0*/  IMAD.MOV.U32 R12, RZ, RZ, 0x1 ;  /* 0x00000001ff0c7424 */ /* 0x002fe400078e00ff */
[----:B------:R-:W-:-:S07]  /*198f0*/  IMAD.MOV.U32 R13, RZ, RZ, RZ ;  /* 0x000000ffff0d7224 */ /* 0x000fce00078e00ff */
[----:B------:R-:W-:-:S07]  /*19900*/  LEPC R20, `(.L_x_1828) ;  /* 0x000000001014794e */ /* 0x000fce0000000000 */
[----:B---3--:R-:W-:Y:S05]  /*19910*/  CALL.ABS.NOINC R2 ;  /* 0x0000000002007343 */ /* 0x008fea0003c00000 */
.L_x_1828:
[----:B------:R-:W-:Y:S05]  /*19920*/  BSYNC B6 ;  /* 0x0000000000067941 */ /* 0x000fea0003800000 */
.L_x_1827:
        /* <DEDUP_REMOVED lines=8> */
[----:B------:R3:W4:Y:S01]  /*199b0*/  LDC.64 R2, c[0x4][R17] ;  /* 0x0100000011027b82 */ /* 0x0007220000000a00 */
[----:B------:R-:W-:Y:S01]  /*199c0*/  MOV R4, UR6 ;  /* 0x0000000600047c02 */ /* 0x000fe20008000f00 */
[----:B------:R-:W-:Y:S02]  /*199d0*/  IMAD.U32 R5, RZ, RZ, UR7 ;  /* 0x00000007ff057e24 */ /* 0x000fe4000f8e00ff */
[----:B--2---:R-:W-:Y:S02]  /*199e0*/  IMAD.U32 R6, RZ, RZ, UR8 ;  /* 0x00000008ff067e24 */ /* 0x004fe4000f8e00ff */
[----:B0-----:R-:W-:-:S02]  /*199f0*/  IMAD.U32 R7, RZ, RZ, UR9 ;  /* 0x00000009ff077e24 */ /* 0x001fc4000f8e00ff */
[----:B------:R-:W-:Y:S02]  /*19a00*/  IMAD.U32 R10, RZ, RZ, UR4 ;  /* 0x00000004ff0a7e24 */ /* 0x000fe4000f8e00ff */
[----:B------:R-:W-:Y:S02]  /*19a10*/  IMAD.U32 R11, RZ, RZ, UR5 ;  /* 0x00000005ff0b7e24 */ /* 0x000fe4000f8e00ff */
[----:B------:R-:W-:Y:S02]  /*19a20*/  IMAD.MOV.U32 R8, RZ, RZ, 0x70 ;  /* 0x00000070ff087424 */ /* 0x000fe400078e00ff */
[----:B-1----:R-:W-:Y:S02]  /*19a30*/  IMAD.MOV.U32 R12, RZ, RZ, 0x1 ;  /* 0x00000001ff0c7424 */ /* 0x002fe400078e00ff */
[----:B---3--:R-:W-:-:S07]  /*19a40*/  IMAD.MOV.U32 R13, RZ, RZ, RZ ;  /* 0x000000ffff0d7224 */ /* 0x008fce00078e00ff */
[----:B------:R-:W-:-:S07]  /*19a50*/  LEPC R20, `(.L_x_1831) ;  /* 0x000000001014794e */ /* 0x000fce0000000000 */
[----:B----4-:R-:W-:Y:S05]  /*19a60*/  CALL.ABS.NOINC R2 ;  /* 0x0000000002007343 */ /* 0x010fea0003c00000 */
.L_x_1831:
        /* <DEDUP_REMOVED lines=15> */
.L_x_1830:
[----:B------:R-:W-:Y:S05]  /*19b60*/  BSYNC B6 ;  /* 0x0000000000067941 */ /* 0x000fea0003800000 */
.L_x_1829:
[----:B------:R-:W-:Y:S01]  /*19b70*/  ULDC.64 UR4, c[0x0][0x9f8] ;  /* 0x00027e0000047ab9 */ /* 0x000fe20000000a00 */
[----:B------:R-:W3:Y:S01]  /*19b80*/  LDL R20, [R1+0x18] ;  /* 0x0000180001147983 */ /* 0x000ee20000100800 */
[----:B------:R-:W-:-:S03]  /*19b90*/  ISETP.NE.U32.AND P0, PT, RZ, UR4, PT ;  /* 0x00000004ff007c0c */ /* 0x000fc6000bf05070 */
[----:B------:R-:W4:Y:S01]  /*19ba0*/  LDL R17, [R1+0x20] ;  /* 0x0000200001117983 */ /* 0x000f220000100800 */
[----:B------:R-:W-:Y:S01]  /*19bb0*/  ISETP.NE.AND.EX P0, PT, RZ, UR5, PT, P0 ;  /* 0x00000005ff007c0c */ /* 0x000fe2000bf05300 */
[----:B------:R-:W-:Y:S01]  /*19bc0*/  IMAD.MOV.U32 R9, RZ, RZ, R19 ;  /* 0x000000ffff097224 */ /* 0x000fe200078e0013 */
[----:B0-----:R-:W0:Y:S01]  /*19bd0*/  LDC R7, c[0x0][0x430] ;  /* 0x00010c00ff077b82 */ /* 0x001e220000000800 */
[----:B------:R-:W1:Y:S10]  /*19be0*/  S2R R21, SR_TID.X ;  /* 0x0000000000157919 */ /* 0x000e740000002100 */
[----:B------:R-:W2:Y:S02]  /*19bf0*/  @P0 LDC.64 R2, c[0x0][0x9f8] ;  /* 0x00027e00ff020b82 */ /* 0x000ea40000000a00 */
[----:B--2---:R-:W-:-:S05]  /*19c00*/  @P0 IMAD.WIDE R2, R19, 0x4, R2 ;  /* 0x0000000413020825 */ /* 0x004fca00078e0202 */
[----:B------:R2:W2:Y:S01]  /*19c10*/  @P0 LDG.E R9, desc[UR42][R2.64] ;  /* 0x0000002a02090981 */ /* 0x0004a2000c1e1900 */
[----:B0-----:R-:W-:Y:S01]  /*19c20*/  ISETP.NE.AND P1, PT, R7, 0x1, PT ;  /* 0x000000010700780c */ /* 0x001fe20003f25270 */
[----:B------:R-:W-:Y:S01]  /*19c30*/  VIADD R26, R26, 0xffffffff ;  /* 0xffffffff1a1a7836 */ /* 0x000fe20000000000 */
[----:B-1----:R-:W-:Y:S01]  /*19c40*/  LOP3.LUT R21, R21, 0x7f, RZ, 0xc0, !PT ;  /* 0x0000007f15157812 */ /* 0x002fe200078ec0ff */
[----:B------:R-:W0:Y:S02]  /*19c50*/  S2R R24, SR_TID.X ;  /* 0x0000000000187919 */ /* 0x000e240000002100 */
[----:B------:R-:W-:Y:S01]  /*19c60*/  IMAD.SHL.U32 R8, R26, 0x80, RZ ;  /* 0x000000801a087824 */ /* 0x000fe200078e00ff */
[----:B------:R-:W-:-:S07]  /*19c70*/  SHF.R.U32.HI R21, RZ, 0x3, R21 ;  /* 0x00000003ff157819 */ /* 0x000fce0000011615 */
[----:B------:R-:W1:Y:S08]  /*19c80*/  @P1 LDC R6, c[0x0][0x434] ;  /* 0x00010d00ff061b82 */ /* 0x000e700000000800 */
[----:B------:R-:W2:Y:S01]  /*19c90*/  @P1 LDC R0, c[0x0][0x438] ;  /* 0x00010e00ff001b82 */ /* 0x000ea20000000800 */
[----:B0-----:R-:W-:-:S05]  /*19ca0*/  IMAD.SHL.U32 R24, R24, 0x10, RZ ;  /* 0x0000001018187824 */ /* 0x001fca00078e00ff */
[----:B------:R-:W-:-:S04]  /*19cb0*/  LOP3.LUT R24, R24, 0x70, RZ, 0xc0, !PT ;  /* 0x0000007018187812 */ /* 0x000fc800078ec0ff */
[----:B------:R-:W-:-:S04]  /*19cc0*/  LOP3.LUT R5, R8, R21, R24, 0xfe, !PT ;  /* 0x0000001508057212 */ /* 0x000fc800078efe18 */
[C---:B---3--:R-:W-:Y:S01]  /*19cd0*/  ISETP.GE.AND P0, PT, R5.reuse, R20, PT ;  /* 0x000000140500720c */ /* 0x048fe20003f06270 */
[----:B----4-:R-:W-:-:S04]  /*19ce0*/  IMAD.IADD R5, R5, 0x1, R17 ;  /* 0x0000000105057824 */ /* 0x010fc800078e0211 */
[----:B-1----:R-:W-:-:S04]  /*19cf0*/  @P1 IMAD.HI.U32 R6, R5, R6, RZ ;  /* 0x0000000605061227 */ /* 0x002fc800078e00ff */
[----:B------:R-:W-:-:S04]  /*19d00*/  IMAD.MOV.U32 R4, RZ, RZ, R5 ;  /* 0x000000ffff047224 */ /* 0x000fc800078e0005 */
[----:B--2---:R-:W0:Y:S01]  /*19d10*/  @!P0 LDC.64 R2, c[0x0][0x428] ;  /* 0x00010a00ff028b82 */ /* 0x004e220000000a00 */
[----:B------:R-:W-:-:S05]  /*19d20*/  @P1 SHF.R.U32.HI R4, RZ, R0, R6 ;  /* 0x00000000ff041219 */ /* 0x000fca0000011606 */
[----:B------:R-:W-:-:S04]  /*19d30*/  IMAD.MOV R0, RZ, RZ, -R4 ;  /* 0x000000ffff007224 */ /* 0x000fc800078e0a04 */
[----:B------:R-:W-:Y:S01]  /*19d40*/  IMAD R0, R7, R0, R5 ;  /* 0x0000000007007224 */ /* 0x000fe200078e0205 */
[--C-:B------:R-:W-:Y:S02]  /*19d50*/  @!P0 SHF.R.S32.HI R5, RZ, 0x1f, R4.reuse ;  /* 0x0000001fff058819 */ /* 0x100fe40000011404 */
[----:B------:R-:W-:Y:S01]  /*19d60*/  SHF.R.S32.HI R10, RZ, 0x1f, R9 ;  /* 0x0000001fff0a7819 */ /* 0x000fe20000011409 */
[CC--:B0-----:R-:W-:Y:S01]  /*19d70*/  @!P0 IMAD.WIDE.U32 R4, R9.reuse, R2.reuse, R4 ;  /* 0x0000000209048225 */ /* 0x0c1fe200078e0004 */
[----:B------:R0:W-:Y:S03]  /*19d80*/  STL [R1+0x10], R9 ;  /* 0x0000100901007387 */ /* 0x0001e60000100800 */
[----:B------:R-:W-:Y:S01]  /*19d90*/  @!P0 IMAD R6, R10, R2, RZ ;  /* 0x000000020a068224 */ /* 0x000fe200078e02ff */
[----:B------:R1:W-:Y:S03]  /*19da0*/  STL [R1+0x24], R10 ;  /* 0x0000240a01007387 */ /* 0x0003e60000100800 */
[----:B------:R-:W-:-:S02]  /*19db0*/  @!P0 IMAD R6, R9, R3, R6 ;  /* 0x0000000309068224 */ /* 0x000fc400078e0206 */
[----:B------:R-:W2:Y:S02]  /*19dc0*/  @!P0 LDC.64 R2, c[0x0][0x418] ;  /* 0x00010600ff028b82 */ /* 0x000ea40000000a00 */
[----:B------:R-:W-:Y:S01]  /*19dd0*/  @!P0 IMAD.IADD R5, R5, 0x1, R6 ;  /* 0x0000000105058824 */ /* 0x000fe200078e0206 */
[C---:B--2---:R-:W-:Y:S02]  /*19de0*/  @!P0 LEA R6, P1, R4.reuse, R2, 0x2 ;  /* 0x0000000204068211 */ /* 0x044fe400078210ff */
[----:B------:R-:W-:Y:S02]  /*19df0*/  MOV R2, RZ ;  /* 0x000000ff00027202 */ /* 0x000fe40000000f00 */
[----:B------:R-:W-:-:S05]  /*19e00*/  @!P0 LEA.HI.X R7, R4, R3, R5, 0x2, P1 ;  /* 0x0000000304078211 */ /* 0x000fca00008f1405 */
[----:B------:R1:W5:Y:S01]  /*19e10*/  @!P0 LDG.E R2, desc[UR42][R6.64] ;  /* 0x0000002a06028981 */ /* 0x000362000c1e1900 */
[----:B0-----:R-:W-:Y:S01]  /*19e20*/  IMAD.U32 R9, RZ, RZ, UR38 ;  /* 0x00000026ff097e24 */ /* 0x001fe2000f8e00ff */
[----:B------:R-:W-:Y:S01]  /*19e30*/  UMOV UR4, 0xffffffff ;  /* 0xffffffff00047882 */ /* 0x000fe20000000000 */
[----:B------:R-:W-:-:S03]  /*19e40*/  LOP3.LUT R22, R22, 0xfffffffd, RZ, 0xc0, !PT ;  /* 0xfffffffd16167812 */ /* 0x000fc600078ec0ff */
[----:B------:R-:W-:-:S13]  /*19e50*/  ISETP.NE.AND P2, PT, R9, 0x3, PT ;  /* 0x000000030900780c */ /* 0x000fda0003f45270 */
[----:B------:R-:W-:Y:S01]  /*19e60*/  @P2 LOP3.LUT R22, R22, 0x2, RZ, 0xfc, !PT ;  /* 0x0000000216162812 */ /* 0x000fe200078efcff */
[----:B-1----:R-:W-:Y:S06]  /*19e70*/  BRA.DIV UR4, `(.L_x_1832) ;  /* 0x0000005e04a47947 */ /* 0x002fec000b800000 */
.L_x_1969:
[----:B------:R-:W-:-:S05]  /*19e80*/  SHF.R.S32.HI R9, RZ, 0x1f, R18 ;  /* 0x0000001fff097819 */ /* 0x000fca0000011412 */
[----:B------:R0:W-:Y:S01]  /*19e90*/  STL [R1+0xc], R9 ;  /* 0x00000c0901007387 */ /* 0x0001e20000100800 */
[----:B------:R-:W-:Y:S05]  /*19ea0*/  @!P2 BRA `(.L_x_1833) ;  /* 0x000000000004a947 */ /* 0x000fea0003800000 */
[----:B------:R-:W-:Y:S01]  /*19eb0*/  BPT.TRAP 0x1 ;  /* 0x000000040000795c */ /* 0x000fe20000300000 */
.L_x_1833:
        /* <DEDUP_REMOVED lines=19> */
[----:B------:R-:W-:Y:S02]  /*19ff0*/  IMAD.IADD R24, R5, 0x1, R3 ;  /* 0x0000000105187824 */ /* 0x000fe400078e0203 */
[----:B------:R-:W-:-:S03]  /*1a000*/  IMAD R3, R25, 0x8, R23 ;  /* 0x0000000819037824 */ /* 0x000fc600078e0217 */
[----:B------:R-:W-:Y:S02]  /*1a010*/  LEA.HI.X R24, R4, UR5, R24, 0x1, P0 ;  /* 0x0000000504187c11 */ /* 0x000fe400080f0c18 */
[----:B------:R-:W-:-:S04]  /*1a020*/  SHF.L.U32 R4, R29, 0x1f, RZ ;  /* 0x0000001f1d047819 */ /* 0x000fc800000006ff */
[----:B------:R-:W1:Y:S02]  /*1a030*/  SYNCS.PHASECHK.TRANS64.TRYWAIT P0, [R3+URZ+0x16840], R4 ;  /* 0x01684004030075a7 */ /* 0x000e64000800017f */
[----:B-1----:R-:W-:Y:S05]  /*1a040*/  @!P0 BRA `(.L_x_1835) ;  /* 0x0000005c00648947 */ /* 0x002fea0003800000 */
.L_x_1970:
[----:B------:R-:W-:Y:S05]  /*1a050*/  BSYNC B0 ;  /* 0x0000000000007941 */ /* 0x000fea0003800000 */
.L_x_1834:
[----:B0-----:R-:W2:Y:S01]  /*1a060*/  LDL R9, [R1+0xc] ;  /* 0x00000c0001097983 */ /* 0x001ea20000100800 */
[----:B------:R-:W-:-:S03]  /*1a070*/  ULDC.64 UR4, c[0x0][0x300] ;  /* 0x0000c00000047ab9 */ /* 0x000fc60000000a00 */
[----:B------:R-:W3:Y:S01]  /*1a080*/  LDL R13, [R1+0x18] ;  /* 0x00001800010d7983 */ /* 0x000ee20000100800 */
[----:B------:R-:W-:Y:S01]  /*1a090*/  IMAD R6, R6, UR4, RZ ;  /* 0x0000000406067c24 */ /* 0x000fe2000f8e02ff */
[----:B------:R-:W-:Y:S01]  /*1a0a0*/  LOP3.LUT R22, R22, 0xfffffffe, RZ, 0xc0, !PT ;  /* 0xfffffffe16167812 */ /* 0x000fe200078ec0ff */
[C---:B-1----:R-:W-:Y:S01]  /*1a0b0*/  IMAD.WIDE.U32 R4, R0.reuse, UR4, RZ ;  /* 0x0000000400047c25 */ /* 0x042fe2000f8e00ff */
[----:B------:R-:W0:Y:S03]  /*1a0c0*/  S2R R12, SR_TID.X ;  /* 0x00000000000c7919 */ /* 0x000e260000002100 */
[----:B------:R-:W-:Y:S01]  /*1a0d0*/  IMAD R6, R0, UR5, R6 ;  /* 0x0000000500067c24 */ /* 0x000fe2000f8e0206 */
[----:B------:R-:W-:Y:S02]  /*1a0e0*/  ULDC.64 UR4, c[0x0][0x310] ;  /* 0x0000c40000047ab9 */ /* 0x000fe40000000a00 */
[----:B------:R-:W-:-:S02]  /*1a0f0*/  IMAD R7, R7, UR4, RZ ;  /* 0x0000000407077c24 */ /* 0x000fc4000f8e02ff */
        /* <DEDUP_REMOVED lines=11> */
[----:B------:R-:W-:Y:S01]  /*1a1b0*/  IMAD.IADD R2, R5, 0x1, R2 ;  /* 0x0000000105027824 */ /* 0x000fe200078e0202 */
[----:B------:R-:W-:-:S04]  /*1a1c0*/  ULDC UR4, c[0x0][0x2f4] ;  /* 0x0000bd0000047ab9 */ /* 0x000fc80000000800 */
[----:B------:R-:W-:Y:S02]  /*1a1d0*/  LEA.HI.X R2, R4, UR5, R2, 0x1, P0 ;  /* 0x0000000504027c11 */ /* 0x000fe400080f0c02 */
[----:B-1----:R-:W-:Y:S01]  /*1a1e0*/  LOP3.LUT R10, R9, 0x7f, RZ, 0xc0, !PT ;  /* 0x0000007f090a7812 */ /* 0x002fe200078ec0ff */
[----:B0-----:R-:W-:-:S03]  /*1a1f0*/  IMAD.SHL.U32 R9, R12, 0x8, RZ ;  /* 0x000000080c097824 */ /* 0x001fc600078e00ff */
        /* <DEDUP_REMOVED lines=11> */
[----:B------:R-:W-:-:S05]  /*1a2b0*/  LOP3.LUT R10, R10, 0x200, R11, 0xf8, !PT ;  /* 0x000002000a0a7812 */ /* 0x000fca00078ef80b */
[----:B------:R-:W-:Y:S01]  /*1a2c0*/  IMAD R5, R25, 0x2000, R10 ;  /* 0x0000200019057824 */ /* 0x000fe200078e020a */
[----:B------:R-:W-:Y:S06]  /*1a2d0*/  BRA.DIV UR4, `(.L_x_1836) ;  /* 0x0000005a04d47947 */ /* 0x000fec000b800000 */
[----:B------:R-:W0:Y:S01]  /*1a2e0*/  SHFL.IDX PT, R7, R0, RZ, 0x181f ;  /* 0x00181fff00077589 */ /* 0x000e2200000e0000 */
[----:B------:R-:W-:-:S03]  /*1a2f0*/  @P0 IMAD R8, R5, 0x2, R23 ;  /* 0x0000000205080824 */ /* 0x000fc600078e0217 */
[----:B------:R-:W1:Y:S01]  /*1a300*/  SHFL.IDX PT, R6, R2, RZ, 0x181f ;  /* 0x00181fff02067589 */ /* 0x000e6200000e0000 */
[----:B0-----:R-:W-:-:S05]  /*1a310*/  @P0 LEA R7, P1, R9, R7, 0x1 ;  /* 0x0000000709070211 */ /* 0x001fca00078208ff */
[----:B-1----:R-:W-:-:S05]  /*1a320*/  @P0 IMAD.X R6, RZ, RZ, R6, P1 ;  /* 0x000000ffff060224 */ /* 0x002fca00008e0606 */
[----:B------:R-:W-:-:S04]  /*1a330*/  @P0 LOP3.LUT R7, R7, R6, RZ, 0x3c, !PT ;  /* 0x0000000607070212 */ /* 0x000fc800078e3cff */
[----:B------:R-:W-:-:S04]  /*1a340*/  @P0 LOP3.LUT R6, R7, R6, RZ, 0x3c, !PT ;  /* 0x0000000607060212 */ /* 0x000fc800078e3cff */
[----:B------:R-:W-:-:S05]  /*1a350*/  @P0 LOP3.LUT R7, R7, R6, RZ, 0x3c, !PT ;  /* 0x0000000607070212 */ /* 0x000fca00078e3cff */
[----:B------:R-:W-:Y:S01]  /*1a360*/  @!PT LDS RZ, [RZ] ;  /* 0x00000000fffff984 */ /* 0x000fe20000000800 */
        /* <DEDUP_REMOVED lines=63> */
.L_x_1988:
        /* <DEDUP_REMOVED lines=10> */
.L_x_1837:
        /* <DEDUP_REMOVED lines=11> */
.L_x_1838:
[----:B------:R1:W5:Y:S01]  /*1a8b0*/  LDL.LU R4, [R1+0x2c] ;  /* 0x00002c0001047983 */ /* 0x0003620000300800 */
[----:B------:R1:W-:Y:S02]  /*1a8c0*/  SYNCS.ARRIVE.TRANS64.A1T0 RZ, [R3+URZ+0x16830], RZ ;  /* 0x016830ff03ff79a7 */ /* 0x0003e4000810003f */
[----:B------:R-:W-:Y:S05]  /*1a8d0*/  WARPSYNC.ALL ;  /* 0x0000000000007948 */ /* 0x000fea0003800000 */
[----:B------:R-:W-:Y:S01]  /*1a8e0*/  ULDC.64 UR4, c[0x0][0x298] ;  /* 0x0000a60000047ab9 */ /* 0x000fe20000000a00 */
[----:B------:R-:W-:Y:S01]  /*1a8f0*/  VIADD R0, R23, 0x8400 ;  /* 0x0000840017007836 */ /* 0x000fe20000000000 */
[----:B------:R-:W-:Y:S01]  /*1a900*/  ULDC.64 UR6, c[0x0][0xa00] ;  /* 0x0002800000067ab9 */ /* 0x000fe20000000a00 */
[----:B------:R-:W-:Y:S01]  /*1a910*/  BSSY B6, `(.L_x_1839) ;  /* 0x0000022000067945 */ /* 0x000fe20003800000 */
[----:B------:R-:W-:Y:S01]  /*1a920*/  BAR.SYNC.DEFER_BLOCKING 0x8, 0x200 ;  /* 0x0208000000007b1d */ /* 0x000fe20000010000 */
[----:B------:R-:W-:-:S02]  /*1a930*/  ISETP.NE.U32.AND P0, PT, RZ, UR6, PT ;  /* 0x00000006ff007c0c */ /* 0x000fc4000bf05070 */
[----:B------:R-:W-:Y:S02]  /*1a940*/  LOP3.LUT P1, RZ, R0, 0x3ff, RZ, 0xc0, !PT ;  /* 0x000003ff00ff7812 */ /* 0x000fe4000782c0ff */
[----:B------:R-:W-:Y:S02]  /*1a950*/  ISETP.NE.AND.EX P0, PT, RZ, UR7, PT, P0 ;  /* 0x00000007ff007c0c */ /* 0x000fe4000bf05300 */
[----:B-----5:R-:W-:-:S05]  /*1a960*/  SHF.R.S32.HI R2, RZ, 0x1f, R4 ;  /* 0x0000001fff027819 */ /* 0x020fca0000011404 */
[----:B------:R-:W-:-:S04]  /*1a970*/  IMAD R2, R2, UR4, RZ ;  /* 0x0000000402027c24 */ /* 0x000fc8000f8e02ff */
[C---:B------:R-:W-:Y:S01]  /*1a980*/  IMAD R0, R4.reuse, UR5, R2 ;  /* 0x0000000504007c24 */ /* 0x040fe2000f8e0202 */
[----:B------:R-:W-:Y:S01]  /*1a990*/  SHF.R.S32.HI R2, RZ, 0x1f, R19 ;  /* 0x0000001fff027819 */ /* 0x000fe20000011413 */
[----:B0-----:R-:W-:-:S03]  /*1a9a0*/  IMAD.WIDE.U32 R4, R4, UR4, RZ ;  /* 0x0000000404047c25 */ /* 0x001fc6000f8e00ff */
[----:B------:R-:W-:Y:S01]  /*1a9b0*/  SEL R2, R2, RZ, !P0 ;  /* 0x000000ff02027207 */ /* 0x000fe20004000000 */
[----:B-1----:R-:W-:Y:S01]  /*1a9c0*/  IMAD.IADD R3, R5, 0x1, R0 ;  /* 0x0000000105037824 */ /* 0x002fe200078e0200 */
[----:B------:R-:W-:Y:S01]  /*1a9d0*/  SEL R0, R19, RZ, !P0 ;  /* 0x000000ff13007207 */ /* 0x000fe20004000000 */
[----:B------:R0:W-:Y:S04]  /*1a9e0*/  STL.64 [R1+0x30], R4 ;  /* 0x0000300401007387 */ /* 0x0001e80000100a00 */
[----:B------:R0:W-:Y:S04]  /*1a9f0*/  STL [R1+0x38], R3 ;  /* 0x0000380301007387 */ /* 0x0001e80000100800 */
[----:B------:R0:W-:Y:S04]  /*1aa00*/  STL [R1+0x2c], R0 ;  /* 0x00002c0001007387 */ /* 0x0001e80000100800 */
[----:B------:R0:W-:Y:S01]  /*1aa10*/  STL [R1+0x3c], R2 ;  /* 0x00003c0201007387 */ /* 0x0001e20000100800 */
[----:B------:R-:W-:Y:S05]  /*1aa20*/  @!P1 BRA `(.L_x_1840) ;  /* 0x0000000000409947 */ /* 0x000fea0003800000 */
[----:B0-----:R-:W-:Y:S01]  /*1aa30*/  MOV R2, 0x0 ;  /* 0x0000000000027802 */ /* 0x001fe20000000f00 */
        /* <DEDUP_REMOVED lines=15> */
.L_x_1840:
[----:B------:R-:W-:Y:S05]  /*1ab30*/  BSYNC B6 ;  /* 0x0000000000067941 */ /* 0x000fea0003800000 */
.L_x_1839:
[----:B------:R-:W2:Y:S01]  /*1ab40*/  LDL.LU R21, [R1+0x38] ;  /* 0x0000380001157983 */ /* 0x000ea20000300800 */
[----:B------:R-:W-:Y:S01]  /*1ab50*/  ULDC.64 UR4, c[0x0][0x2d8] ;  /* 0x0000b60000047ab9 */ /* 0x000fe20000000a00 */
[----:B------:R-:W1:Y:S01]  /*1ab60*/  LDC R10, c[0x0][0x448] ;  /* 0x00011200ff0a7b82 */ /* 0x000e620000000800 */
[----:B------:R-:W-:Y:S01]  /*1ab70*/  ULDC.64 UR6, c[0x0][0x2c8] ;  /* 0x0000b20000067ab9 */ /* 0x000fe20000000a00 */
[----:B0-----:R-:W2:Y:S01]  /*1ab80*/  LDL.LU.64 R2, [R1+0x30] ;  /* 0x0000300001027983 */ /* 0x001ea20000300a00 */
[----:B------:R-:W-:-:S03]  /*1ab90*/  ULDC.64 UR8, c[0x0][0x280] ;  /* 0x0000a00000087ab9 */ /* 0x000fc60000000a00 */
[----:B------:R-:W3:Y:S04]  /*1aba0*/  LDL R20, [R1+0xc] ;  /* 0x00000c0001147983 */ /* 0x000ee80000100800 */
[----:B------:R-:W4:Y:S04]  /*1abb0*/  LDL.LU R6, [R1+0x3c] ;  /* 0x00003c0001067983 */ /* 0x000f280000300800 */
[----:B------:R-:W4:Y:S01]  /*1abc0*/  LDL.LU R5, [R1+0x2c] ;  /* 0x00002c0001057983 */ /* 0x000f220000300800 */
[----:B-1----:R-:W-:-:S13]  /*1abd0*/  ISETP.NE.AND P1, PT, R10, 0x1, PT ;  /* 0x000000010a00780c */ /* 0x002fda0003f25270 */
[----:B------:R-:W0:Y:S08]  /*1abe0*/  @P1 LDC R7, c[0x0][0x44c] ;  /* 0x00011300ff071b82 */ /* 0x000e300000000800 */
[----:B------:R-:W1:Y:S01]  /*1abf0*/  @P1 LDC R8, c[0x0][0x450] ;  /* 0x00011400ff081b82 */ /* 0x000e620000000800 */
[----:B--2---:R-:W-:Y:S02]  /*1ac00*/  IMAD.MOV.U32 R3, RZ, RZ, R21 ;  /* 0x000000ffff037224 */ /* 0x004fe400078e0015 */
        /* <DEDUP_REMOVED lines=10> */
[----:B------:R-:W-:Y:S01]  /*1acb0*/  ULDC.64 UR4, c[0x0][0x2d0] ;  /* 0x0000b40000047ab9 */ /* 0x000fe20000000a00 */
[----:B------:R-:W-:Y:S02]  /*1acc0*/  IMAD.MOV.U32 R4, RZ, RZ, R2 ;  /* 0x000000ffff047224 */ /* 0x000fe400078e0002 */
[----:B------:R-:W-:Y:S02]  /*1acd0*/  IMAD.IADD R5, R3, 0x1, R0 ;  /* 0x0000000103057824 */ /* 0x000fe400078e0200 */
[----:B--2---:R-:W-:Y:S01]  /*1ace0*/  IMAD.SHL.U32 R21, R21, 0x10, RZ ;  /* 0x0000001015157824 */ /* 0x004fe200078e00ff */
[----:B---3--:R-:W-:-:S04]  /*1acf0*/  LOP3.LUT R20, R20, 0x7f, RZ, 0xc0, !PT ;  /* 0x0000007f14147812 */ /* 0x008fc800078ec0ff */
[----:B------:R-:W-:Y:S02]  /*1ad00*/  LOP3.LUT R21, R21, 0x70, RZ, 0xc0, !PT ;  /* 0x0000007015157812 */ /* 0x000fe400078ec0ff */
[----:B------:R-:W-:-:S04]  /*1ad10*/  SHF.R.U32.HI R20, RZ, 0x3, R20 ;  /* 0x00000003ff147819 */ /* 0x000fc80000011614 */
[----:B------:R-:W-:-:S05]  /*1ad20*/  LOP3.LUT R20, R20, R21, RZ, 0xfc, !PT ;  /* 0x0000001514147212 */ /* 0x000fca00078efcff */
[----:B------:R-:W-:Y:S02]  /*1ad30*/  IMAD.IADD R6, R20, 0x1, R28 ;  /* 0x0000000114067824 */ /* 0x000fe400078e021c */
[----:B------:R2:W5:Y:S02]  /*1ad40*/  LDL R20, [R1+0x28] ;  /* 0x0000280001147983 */ /* 0x0005640000100800 */
[----:B0-----:R-:W-:Y:S01]  /*1ad50*/  @P1 IMAD.HI.U32 R0, R6, R7, RZ ;  /* 0x0000000706001227 */ /* 0x001fe200078e00ff */
[----:B------:R-:W0:Y:S03]  /*1ad60*/  S2R R11, SR_TID.X ;  /* 0x00000000000b7919 */ /* 0x000e260000002100 */
[----:B------:R-:W-:Y:S01]  /*1ad70*/  IMAD.MOV.U32 R2, RZ, RZ, R6 ;  /* 0x000000ffff027224 */ /* 0x000fe200078e0006 */
[----:B-1----:R-:W-:-:S04]  /*1ad80*/  @P1 SHF.R.U32.HI R2, RZ, R8, R0 ;  /* 0x00000008ff021219 */ /* 0x002fc80000011600 */
[--C-:B------:R-:W-:Y:S01]  /*1ad90*/  SHF.R.S32.HI R0, RZ, 0x1f, R2.reuse ;  /* 0x0000001fff007819 */ /* 0x100fe20000011402 */
[----:B------:R-:W-:-:S04]  /*1ada0*/  IMAD.MOV R7, RZ, RZ, -R2 ;  /* 0x000000ffff077224 */ /* 0x000fc800078e0a02 */
[----:B------:R-:W-:-:S04]  /*1adb0*/  IMAD R0, R0, UR4, RZ ;  /* 0x0000000400007c24 */ /* 0x000fc8000f8e02ff */
[C---:B------:R-:W-:Y:S02]  /*1adc0*/  IMAD R0, R2.reuse, UR5, R0 ;  /* 0x0000000502007c24 */ /* 0x040fe4000f8e0200 */
[----:B------:R-:W-:-:S04]  /*1add0*/  IMAD.WIDE.U32 R2, R2, UR4, R4 ;  /* 0x0000000402027c25 */ /* 0x000fc8000f8e0004 */
[----:B------:R-:W-:Y:S02]  /*1ade0*/  IMAD.IADD R3, R3, 0x1, R0 ;  /* 0x0000000103037824 */ /* 0x000fe400078e0200 */
[----:B------:R-:W-:-:S04]  /*1adf0*/  IMAD R0, R10, R7, R6 ;  /* 0x000000070a007224 */ /* 0x000fc800078e0206 */
[----:B------:R-:W-:Y:S01]  /*1ae00*/  IMAD.WIDE.U32 R8, R0, UR6, R2 ;  /* 0x0000000600087c25 */ /* 0x000fe2000f8e0002 */
[----:B------:R-:W-:-:S03]  /*1ae10*/  SHF.R.S32.HI R7, RZ, 0x1f, R0 ;  /* 0x0000001fff077819 */ /* 0x000fc60000011400 */
[----:B------:R-:W-:Y:S01]  /*1ae20*/  VIADD R3, R6, 0x80 ;  /* 0x0000008006037836 */ /* 0x000fe20000000000 */
[----:B------:R-:W-:Y:S01]  /*1ae30*/  LEA R2, P0, R8, UR8, 0x1 ;  /* 0x0000000808027c11 */ /* 0x000fe2000f8008ff */
[----:B------:R-:W-:Y:S02]  /*1ae40*/  IMAD R7, R7, UR6, RZ ;  /* 0x0000000607077c24 */ /* 0x000fe4000f8e02ff */
[C---:B0-----:R-:W-:Y:S01]  /*1ae50*/  IMAD.SHL.U32 R21, R11.reuse, 0x8, RZ ;  /* 0x000000080b157824 */ /* 0x041fe200078e00ff */
[----:B------:R-:W-:Y:S01]  /*1ae60*/  MOV R6, R3 ;  /* 0x0000000300067202 */ /* 0x000fe20000000f00 */
[----:B------:R-:W-:Y:S01]  /*1ae70*/  IMAD R0, R0, UR7, R7 ;  /* 0x0000000700007c24 */ /* 0x000fe2000f8e0207 */
[----:B------:R-:W-:Y:S01]  /*1ae80*/  LOP3.LUT R11, R11, 0x7f, RZ, 0xc0, !PT ;  /* 0x0000007f0b0b7812 */ /* 0x000fe200078ec0ff */
[----:B------:R-:W0:Y:S01]  /*1ae90*/  @P1 LDC R7, c[0x0][0x44c] ;  /* 0x00011300ff071b82 */ /* 0x000e220000000800 */
[----:B------:R-:W-:Y:S01]  /*1aea0*/  LOP3.LUT R21, R21, 0x38, RZ, 0xc0, !PT ;  /* 0x0000003815157812 */ /* 0x000fe200078ec0ff */
[----:B------:R-:W-:Y:S01]  /*1aeb0*/  IMAD.IADD R0, R9, 0x1, R0 ;  /* 0x0000000109007824 */ /* 0x000fe200078e0200 */
[----:B------:R-:W-:-:S04]  /*1aec0*/  SHF.R.U32.HI R9, RZ, 0x3, R11 ;  /* 0x00000003ff097819 */ /* 0x000fc8000001160b */
[----:B------:R-:W-:Y:S02]  /*1aed0*/  LEA.HI.X R0, R8, UR9, R0, 0x1, P0 ;  /* 0x0000000908007c11 */ /* 0x000fe400080f0c00 */
[----:B------:R-:W1:Y:S01]  /*1aee0*/  @P1 LDC R8, c[0x0][0x450] ;  /* 0x00011400ff081b82 */ /* 0x000e620000000800 */
[----:B0-----:R-:W-:-:S05]  /*1aef0*/  @P1 IMAD.HI.U32 R7, R3, R7, RZ ;  /* 0x0000000703071227 */ /* 0x001fca00078e00ff */
[----:B-1----:R-:W-:-:S05]  /*1af00*/  @P1 SHF.R.U32.HI R6, RZ, R8, R7 ;  /* 0x00000008ff061219 */ /* 0x002fca0000011607 */
        /* <DEDUP_REMOVED lines=10> */
[----:B------:R-:W-:Y:S02]  /*1afb0*/  IMAD R8, R8, UR6, RZ ;  /* 0x0000000608087c24 */ /* 0x000fe4000f8e02ff */
[----:B------:R-:W-:Y:S02]  /*1afc0*/  IMAD.IADD R5, R5, 0x1, R7 ;  /* 0x0000000105057824 */ /* 0x000fe400078e0207 */
[----:B------:R-:W-:-:S02]  /*1afd0*/  IMAD R8, R3, UR7, R8 ;  /* 0x0000000703087c24 */ /* 0x000fc4000f8e0208 */
[----:B------:R-:W-:-:S04]  /*1afe0*/  IMAD.WIDE.U32 R6, R3, UR6, R4 ;  /* 0x0000000603067c25 */ /* 0x000fc8000f8e0004 */
[----:B------:R-:W-:Y:S01]  /*1aff0*/  IMAD.IADD R4, R7, 0x1, R8 ;  /* 0x0000000107047824 */ /* 0x000fe200078e0208 */
[----:B------:R-:W-:-:S04]  /*1b000*/  LEA R5, P1, R6, UR8, 0x1 ;  /* 0x0000000806057c11 */ /* 0x000fc8000f8208ff */
[----:B------:R-:W-:Y:S01]  /*1b010*/  LEA.HI.X R4, R6, UR9, R4, 0x1, P1 ;  /* 0x0000000906047c11 */ /* 0x000fe200088f0c04 */
[----:B--2---:R-:W-:Y:S08]  /*1b020*/  BRA.DIV UR4, `(.L_x_1841) ;  /* 0x0000005a04307947 */ /* 0x004ff0000b800000 */
[----:B------:R-:W2:Y:S01]  /*1b030*/  LDL.LU R6, [R1+0x8] ;  /* 0x0000080001067983 */ /* 0x000ea20000300800 */
[----:B------:R-:W-:-:S03]  /*1b040*/  IMAD.IADD R28, R9, 0x1, R28 ;  /* 0x00000001091c7824 */ /* 0x000fc600078e021c */
[----:B------:R-:W-:Y:S04]  /*1b050*/  SHFL.IDX PT, R7, R0, RZ, 0x181f ;  /* 0x00181fff00077589 */ /* 0x000fe800000e0000 */
[----:B------:R-:W-:Y:S01]  /*1b060*/  SHFL.IDX PT, R8, R4, RZ, 0x181f ;  /* 0x00181fff04087589 */ /* 0x000fe200000e0000 */
[----:B--2---:R-:W-:-:S03]  /*1b070*/  IMAD R3, R6, R10, RZ ;  /* 0x0000000a06037224 */ /* 0x004fc600078e02ff */
[----:B------:R-:W0:Y:S02]  /*1b080*/  SHFL.IDX PT, R6, R2, RZ, 0x181f ;  /* 0x00181fff02067589 */ /* 0x000e2400000e0000 */
[----:B------:R-:W-:-:S13]  /*1b090*/  ISETP.GE.AND P1, PT, R28, R3, PT ;  /* 0x000000031c00720c */ /* 0x000fda0003f26270 */
[----:B0-----:R-:W-:-:S05]  /*1b0a0*/  @!P1 LEA R6, P2, R21, R6, 0x1 ;  /* 0x0000000615069211 */ /* 0x001fca00078408ff */
[----:B------:R-:W-:-:S05]  /*1b0b0*/  @!P1 IMAD.X R7, RZ, RZ, R7, P2 ;  /* 0x000000ffff079224 */ /* 0x000fca00010e0607 */
        /* <DEDUP_REMOVED lines=69> */
[----:B------:R-:W-:-:S04]  /*1b510*/  @!P3 IMAD.X R0, RZ, RZ, R0, P2 ;  /* 0x000000ffff00b224 */ /* 0x000fc800010e0600 */
[----:B------:R-:W-:Y:S01]  /*1b520*/  @!P3 IMAD.MOV.U32 R7, RZ, RZ, R0 ;  /* 0x000000ffff07b224 */ /* 0x000fe200078e0000 */
[----:B------:R-:W-:Y:S02]  /*1b530*/  IADD3 R0, R28, 0x90, RZ ;  /* 0x000000901c007810 */ /* 0x000fe40007ffe0ff */
[----:B0-----:R-:W-:Y:S02]  /*1b540*/  @!P1 LEA R2, P2, R21, R2, 0x1 ;  /* 0x0000000215029211 */ /* 0x001fe400078408ff */
[----:B------:R0:W-:Y:S03]  /*1b550*/  @!P3 LDGSTS.E.BYPASS.LTC128B.128 [R20+0xbc00], desc[UR42][R6.64], !P0 ;  /* 0x0bc000000614bfae */ /* 0x0001e6000c101d6a */
[----:B0-----:R-:W-:-:S04]  /*1b560*/  @!P1 IMAD.X R6, RZ, RZ, R8, P2 ;  /* 0x000000ffff069224 */ /* 0x001fc800010e0608 */
[----:B------:R-:W-:Y:S02]  /*1b570*/  @!P1 IMAD.MOV.U32 R7, RZ, RZ, R6 ;  /* 0x000000ffff079224 */ /* 0x000fe400078e0006 */
[----:B------:R-:W-:Y:S02]  /*1b580*/  @!P1 IMAD.MOV.U32 R6, RZ, RZ, R2 ;  /* 0x000000ffff069224 */ /* 0x000fe400078e0002 */
[----:B------:R-:W-:Y:S04]  /*1b590*/  SHFL.IDX PT, R2, R5, 0x3, 0x181f ;  /* 0x00781f0005027f89 */ /* 0x000fe800000e0000 */
        /* <DEDUP_REMOVED lines=11> */
[----:B------:R-:W-:Y:S04]  /*1b650*/  SHFL.IDX PT, R4, R4, 0x3, 0x181f ;  /* 0x00781f0004047f89 */ /* 0x000fe800000e0000 */
[----:B0-----:R-:W0:Y:S03]  /*1b660*/  SHFL.IDX PT, R6, R5, 0x2, 0x181f ;  /* 0x00581f0005067f89 */ /* 0x001e2600000e0000 */
[----:B0-----:R-:W-:-:S05]  /*1b670*/  @!P1 LEA R6, P2, R21, R6, 0x1 ;  /* 0x0000000615069211 */ /* 0x001fca00078408ff */
[----:B------:R-:W-:-:S04]  /*1b680*/  @!P1 IMAD.X R0, RZ, RZ, R0, P2 ;  /* 0x000000ffff009224 */ /* 0x000fc800010e0600 */
[----:B------:R-:W-:-:S05]  /*1b690*/  @!P1 IMAD.MOV.U32 R7, RZ, RZ, R0 ;  /* 0x000000ffff079224 */ /* 0x000fca00078e0000 */
[----:B------:R0:W-:Y:S02]  /*1b6a0*/  @!P1 LDGSTS.E.BYPASS.LTC128B.128 [R20+0xd400], desc[UR42][R6.64], !P0 ;  /* 0x0d40000006149fae */ /* 0x0001e4000c101d6a */
.L_x_2013:
[----:B------:R-:W-:-:S05]  /*1b6b0*/  VIADD R28, R28, 0xb0 ;  /* 0x000000b01c1c7836 */ /* 0x000fca0000000000 */
        /* <DEDUP_REMOVED lines=9> */
.L_x_1842:
        /* <DEDUP_REMOVED lines=18> */
.L_x_2014:
[----:B------:R-:W-:Y:S05]  /*1b870*/  BSYNC B0 ;  /* 0x0000000000007941 */ /* 0x000fea0003800000 */
.L_x_1843:
[----:B------:R-:W0:Y:S04]  /*1b880*/  LDL.LU R3, [R1+0x40] ;  /* 0x0000400001037983 */ /* 0x000e280000300800 */
[----:B------:R-:W2:Y:S01]  /*1b890*/  LDL R2, [R1+0x1c] ;  /* 0x00001c0001027983 */ /* 0x000ea20000100800 */
[----:B------:R-:W-:Y:S01]  /*1b8a0*/  BSSY B0, `(.L_x_1845) ;  /* 0x000010e000007945 */ /* 0x000fe20003800000 */
[----:B0-----:R-:W-:-:S05]  /*1b8b0*/  VIADD R7, R3, 0xfffffffe ;  /* 0xfffffffe03077836 */ /* 0x001fca0000000000 */
[----:B--2---:R-:W-:-:S13]  /*1b8c0*/  ISETP.GE.AND P0, PT, R7, R2, PT ;  /* 0x000000020700720c */ /* 0x004fda0003f06270 */
[----:B------:R-:W-:Y:S05]  /*1b8d0*/  @!P0 BRA `(.L_x_1846) ;  /* 0x0000001000288947 */ /* 0x000fea0003800000 */
[----:B------:R-:W0:Y:S01]  /*1b8e0*/  S2R R2, SR_TID.X ;  /* 0x0000000000027919 */ /* 0x000e220000002100 */
[----:B------:R-:W-:Y:S01]  /*1b8f0*/  ULDC UR4, c[0x0][0x2f4] ;  /* 0x0000bd0000047ab9 */ /* 0x000fe20000000800 */
[----:B------:R-:W-:Y:S01]  /*1b900*/  IMAD.MOV.U32 R6, RZ, RZ, R25 ;  /* 0x000000ffff067224 */ /* 0x000fe200078e0019 */
[----:B------:R2:W-:Y:S01]  /*1b910*/  STL [R1+0x8], R26 ;  /* 0x0000081a01007387 */ /* 0x0005e20000100800 */
[----:B------:R-:W-:Y:S02]  /*1b920*/  IMAD.MOV.U32 R20, RZ, RZ, R29 ;  /* 0x000000ffff147224 */ /* 0x000fe400078e001d */
[----:B0-----:R-:W-:-:S05]  /*1b930*/  IMAD.SHL.U32 R2, R2, 0x8, RZ ;  /* 0x0000000802027824 */ /* 0x001fca00078e00ff */
[----:B------:R-:W-:-:S04]  /*1b940*/  LOP3.LUT R2, R2, 0x38, RZ, 0xc0, !PT ;  /* 0x0000003802027812 */ /* 0x000fc800078ec0ff */
[----:B--2---:R-:W-:-:S13]  /*1b950*/  ISETP.GE.AND P1, PT, R2, UR4, PT ;  /* 0x0000000402007c0c */ /* 0x004fda000bf26270 */
.L_x_1859:
        /* <DEDUP_REMOVED lines=41> */
.L_x_1847:
[----:B------:R-:W-:Y:S01]  /*1bbf0*/  IMAD R5, R25, 0x8, R23 ;  /* 0x0000000819057824 */ /* 0x000fe200078e0217 */
[----:B------:R-:W-:Y:S01]  /*1bc00*/  SHF.L.U32 R2, R29, 0x1f, RZ ;  /* 0x0000001f1d027819 */ /* 0x000fe200000006ff */
[----:B------:R-:W-:Y:S03]  /*1bc10*/  BSSY B1, `(.L_x_1848) ;  /* 0x0000003000017945 */ /* 0x000fe60003800000 */
[----:B------:R-:W0:Y:S02]  /*1bc20*/  SYNCS.PHASECHK.TRANS64.TRYWAIT P0, [R5+URZ+0x16840], R2 ;  /* 0x01684002050075a7 */ /* 0x000e24000800017f */
[----:B0-----:R-:W-:Y:S05]  /*1bc30*/  @!P0 BRA `(.L_x_1849) ;  /* 0x0000005c00208947 */ /* 0x001fea0003800000 */
.L_x_2015:
[----:B------:R-:W-:Y:S05]  /*1bc40*/  BSYNC B1 ;  /* 0x0000000000017941 */ /* 0x000fea0003800000 */
.L_x_1848:
[----:B------:R-:W2:Y:S01]  /*1bc50*/  LDL R9, [R1+0xc] ;  /* 0x00000c0001097983 */ /* 0x000ea20000100800 */
[----:B------:R-:W-:Y:S01]  /*1bc60*/  SHF.R.S32.HI R21, RZ, 0x1f, R0 ;  /* 0x0000001fff157819 */ /* 0x000fe20000011400 */
[----:B------:R-:W-:Y:S01]  /*1bc70*/  ULDC.64 UR4, c[0x0][0x300] ;  /* 0x0000c00000047ab9 */ /* 0x000fe20000000a00 */
[----:B------:R-:W-:Y:S01]  /*1bc80*/  LOP3.LUT P2, RZ, R22, 0x1, RZ, 0xc0, !PT ;  /* 0x0000000116ff7812 */ /* 0x000fe2000784c0ff */
[----:B------:R-:W1:Y:S01]  /*1bc90*/  S2R R8, SR_TID.X ;  /* 0x0000000000087919 */ /* 0x000e620000002100 */
        /* <DEDUP_REMOVED lines=10> */
[----:B------:R-:W-:-:S04]  /*1bd40*/  IMAD.WIDE.U32 R2, R18, UR4, R2 ;  /* 0x0000000412027c25 */ /* 0x000fc8000f8e0002 */
[----:B--2---:R-:W-:Y:S01]  /*1bd50*/  IMAD R7, R9, UR4, RZ ;  /* 0x0000000409077c24 */ /* 0x004fe2000f8e02ff */
[----:B-1----:R-:W-:-:S03]  /*1bd60*/  LOP3.LUT R9, R8, 0x7f, RZ, 0xc0, !PT ;  /* 0x0000007f08097812 */ /* 0x002fc600078ec0ff */
[----:B------:R-:W-:Y:S01]  /*1bd70*/  IMAD R7, R18, UR5, R7 ;  /* 0x0000000512077c24 */ /* 0x000fe2000f8e0207 */
[----:B------:R-:W-:Y:S01]  /*1bd80*/  ULDC.64 UR4, c[0x0][0x2e8] ;  /* 0x0000ba0000047ab9 */ /* 0x000fe20000000a00 */
[----:B------:R-:W-:Y:S01]  /*1bd90*/  IMAD.SHL.U32 R11, R9, 0x8, RZ ;  /* 0x00000008090b7824 */ /* 0x000fe200078e00ff */
[----:B------:R-:W-:Y:S01]  /*1bda0*/  SHF.L.U32 R9, R8, 0x3, RZ ;  /* 0x0000000308097819 */ /* 0x000fe200000006ff */
[----:B------:R-:W-:-:S03]  /*1bdb0*/  IMAD.IADD R7, R7, 0x1, R3 ;  /* 0x0000000107077824 */ /* 0x000fc600078e0203 */
[----:B------:R-:W-:-:S04]  /*1bdc0*/  LOP3.LUT R9, R9, 0x1f8, RZ, 0xc0, !PT ;  /* 0x000001f809097812 */ /* 0x000fc800078ec0ff */
[----:B------:R-:W-:Y:S02]  /*1bdd0*/  LOP3.LUT R9, R9, 0x38, R8, 0x78, !PT ;  /* 0x0000003809097812 */ /* 0x000fe400078e7808 */
        /* <DEDUP_REMOVED lines=49> */
.L_x_2033:
        /* <DEDUP_REMOVED lines=8> */
.L_x_1851:
        /* <DEDUP_REMOVED lines=11> */
.L_x_1852:
[----:B------:R1:W-:Y:S01]  /*1c220*/  SYNCS.ARRIVE.TRANS64.A1T0 RZ, [R5+URZ+0x16830], RZ ;  /* 0x016830ff05ff79a7 */ /* 0x0003e2000810003f */
[----:B------:R-:W-:Y:S05]  /*1c230*/  @!P3 BRA `(.L_x_1853) ;  /* 0x000000000004b947 */ /* 0x000fea0003800000 */
[----:B------:R-:W-:Y:S01]  /*1c240*/  BPT.TRAP 0x1 ;  /* 0x000000040000795c */ /* 0x000fe20000300000 */
.L_x_1853:
[----:B------:R-:W-:Y:S01]  /*1c250*/  SHF.L.U32 R2, R20, 0x1f, RZ ;  /* 0x0000001f14027819 */ /* 0x000fe200000006ff */
[----:B-1----:R-:W-:Y:S01]  /*1c260*/  IMAD R5, R6, 0x8, R23 ;  /* 0x0000000806057824 */ /* 0x002fe200078e0217 */
[----:B------:R-:W-:Y:S03]  /*1c270*/  BSSY B1, `(.L_x_1854) ;  /* 0x0000003000017945 */ /* 0x000fe60003800000 */
[----:B------:R-:W1:Y:S02]  /*1c280*/  SYNCS.PHASECHK.TRANS64.TRYWAIT P0, [R5+URZ+0x16860], R2 ;  /* 0x01686002050075a7 */ /* 0x000e64000800017f */
[----:B-1----:R-:W-:Y:S05]  /*1c290*/  @!P0 BRA `(.L_x_1855) ;  /* 0x0000005c00d88947 */ /* 0x002fea0003800000 */
.L_x_2034:
[----:B------:R-:W-:Y:S05]  /*1c2a0*/  BSYNC B1 ;  /* 0x0000000000017941 */ /* 0x000fea0003800000 */
.L_x_1854:
[----:B------:R-:W2:Y:S04]  /*1c2b0*/  LDL R11, [R1+0x18] ;  /* 0x00001800010b7983 */ /* 0x000ea80000100800 */
[----:B0-----:R-:W2:Y:S01]  /*1c2c0*/  LDL.LU R8, [R1+0x8] ;  /* 0x0000080001087983 */ /* 0x001ea20000300800 */
[----:B------:R-:W0:Y:S01]  /*1c2d0*/  S2R R12, SR_TID.X ;  /* 0x00000000000c7919 */ /* 0x000e220000002100 */
[----:B------:R-:W-:Y:S01]  /*1c2e0*/  UMOV UR4, 0xffffffff ;  /* 0xffffffff00047882 */ /* 0x000fe20000000000 */
[C---:B0-----:R-:W-:Y:S01]  /*1c2f0*/  IMAD.SHL.U32 R9, R12.reuse, 0x8, RZ ;  /* 0x000000080c097824 */ /* 0x041fe200078e00ff */
[----:B------:R-:W-:-:S04]  /*1c300*/  LOP3.LUT R3, R12, 0x7f, RZ, 0xc0, !PT ;  /* 0x0000007f0c037812 */ /* 0x000fc800078ec0ff */
[----:B------:R-:W-:Y:S01]  /*1c310*/  LOP3.LUT R9, R9, 0x1f8, RZ, 0xc0, !PT ;  /* 0x000001f809097812 */ /* 0x000fe200078ec0ff */
[----:B------:R-:W-:-:S03]  /*1c320*/  IMAD.SHL.U32 R10, R3, 0x8, RZ ;  /* 0x00000008030a7824 */ /* 0x000fc600078e00ff */
        /* <DEDUP_REMOVED lines=53> */
.L_x_2052:
        /* <DEDUP_REMOVED lines=28> */
.L_x_1857:
        /* <DEDUP_REMOVED lines=12> */
.L_x_1858:
[----:B------:R-:W2:Y:S01]  /*1c900*/  LDL R0, [R1+0x1c] ;  /* 0x00001c0001007983 */ /* 0x000ea20000100800 */
[----:B------:R0:W-:Y:S01]  /*1c910*/  SYNCS.ARRIVE.TRANS64.A1T0 RZ, [R5+URZ+0x16850], RZ ;  /* 0x016850ff05ff79a7 */ /* 0x0001e2000810003f */
[C---:B------:R-:W-:Y:S02]  /*1c920*/  VIADD R7, R26.reuse, 0xffffffff ;  /* 0xffffffff1a077836 */ /* 0x040fe40000000000 */
[----:B------:R0:W-:Y:S01]  /*1c930*/  STL [R1+0x8], R26 ;  /* 0x0000081a01007387 */ /* 0x0001e20000100800 */
[----:B------:R-:W-:Y:S02]  /*1c940*/  IMAD.MOV.U32 R6, RZ, RZ, R25 ;  /* 0x000000ffff067224 */ /* 0x000fe400078e0019 */
[----:B------:R-:W-:Y:S01]  /*1c950*/  IMAD.MOV.U32 R20, RZ, RZ, R29 ;  /* 0x000000ffff147224 */ /* 0x000fe200078e001d */
[----:B--2---:R-:W-:-:S13]  /*1c960*/  ISETP.GT.AND P0, PT, R26, R0, PT ;  /* 0x000000001a00720c */ /* 0x004fda0003f04270 */
[----:B0-----:R-:W-:Y:S05]  /*1c970*/  @P0 BRA `(.L_x_1859) ;  /* 0xffffffec00f80947 */ /* 0x001fea000383ffff */
.L_x_1846:
[----:B------:R-:W-:Y:S05]  /*1c980*/  BSYNC B0 ;  /* 0x0000000000007941 */ /* 0x000fea0003800000 */
.L_x_1845:
[----:B-1----:R-:W0:Y:S01]  /*1c990*/  S2R R0, SR_TID.X ;  /* 0x0000000000007919 */ /* 0x002e220000002100 */
        /* <DEDUP_REMOVED lines=16> */
.L_x_1861:
[----:B------:R-:W-:Y:S05]  /*1caa0*/  BSYNC B0 ;  /* 0x0000000000007941 */ /* 0x000fea0003800000 */
.L_x_1860:
[----:B------:R-:W-:-:S05]  /*1cab0*/  IMAD.U32 R0, RZ, RZ, UR38 ;  /* 0x00000026ff007e24 */ /* 0x000fca000f8e00ff */
[----:B------:R-:W-:-:S13]  /*1cac0*/  ISETP.NE.AND P0, PT, R0, 0x3, PT ;  /* 0x000000030000780c */ /* 0x000fda0003f05270 */
[----:B------:R-:W-:Y:S05]  /*1cad0*/  @!P0 BRA `(.L_x_1862) ;  /* 0x0000000000048947 */ /* 0x000fea0003800000 */
[----:B------:R-:W-:Y:S01]  /*1cae0*/  BPT.TRAP 0x1 ;  /* 0x000000040000795c */ /* 0x000fe20000300000 */
.L_x_1862:
[----:B------:R-:W2:Y:S01]  /*1caf0*/  LDL.LU R2, [R1+0x18] ;  /* 0x0000180001027983 */ /* 0x000ea20000300800 */
[----:B------:R-:W-:Y:S01]  /*1cb00*/  IMAD R0, R25, 0x8, R23 ;  /* 0x0000000819007824 */ /* 0x000fe200078e0217 */
[----:B------:R-:W-:Y:S01]  /*1cb10*/  SHF.L.U32 R3, R29, 0x1f, RZ ;  /* 0x0000001f1d037819 */ /* 0x000fe200000006ff */
[----:B------:R-:W-:Y:S03]  /*1cb20*/  BSSY B0, `(.L_x_1863) ;  /* 0x0000004000007945 */ /* 0x000fe60003800000 */
[----:B------:R-:W0:Y:S01]  /*1cb30*/  SYNCS.PHASECHK.TRANS64.TRYWAIT P0, [R0+URZ+0x16860], R3 ;  /* 0x01686003000075a7 */ /* 0x000e22000800017f */
[----:B--2---:R-:W-:Y:S01]  /*1cb40*/  IMAD R6, R26, -0x80, R2 ;  /* 0xffffff801a067824 */ /* 0x004fe200078e0202 */
[----:B0-----:R-:W-:Y:S06]  /*1cb50*/  @!P0 BRA `(.L_x_1864) ;  /* 0x0000006000048947 */ /* 0x001fec0003800000 */
.L_x_2053:
[----:B------:R-:W-:Y:S05]  /*1cb60*/  BSYNC B0 ;  /* 0x0000000000007941 */ /* 0x000fea0003800000 */
.L_x_1863:
[----:B------:R-:W1:Y:S01]  /*1cb70*/  S2R R8, SR_TID.X ;  /* 0x0000000000087919 */ /* 0x000e620000002100 */
[----:B------:R-:W-:Y:S01]  /*1cb80*/  ULDC UR4, c[0x0][0x2f4] ;  /* 0x0000bd0000047ab9 */ /* 0x000fe20000000800 */
[C---:B-1----:R-:W-:Y:S01]  /*1cb90*/  IMAD.SHL.U32 R2, R8.reuse, 0x8, RZ ;  /* 0x0000000808027824 */ /* 0x042fe200078e00ff */
[C---:B------:R-:W-:Y:S01]  /*1cba0*/  LOP3.LUT R5, R8.reuse, 0x7f, RZ, 0xc0, !PT ;  /* 0x0000007f08057812 */ /* 0x040fe200078ec0ff */
[----:B------:R-:W-:-:S03]  /*1cbb0*/  IMAD.SHL.U32 R7, R8, 0x8, RZ ;  /* 0x0000000808077824 */ /* 0x000fc600078e00ff */
[----:B------:R-:W-:Y:S01]  /*1cbc0*/  LOP3.LUT R2, R2, 0x1f8, RZ, 0xc0, !PT ;  /* 0x000001f802027812 */ /* 0x000fe200078ec0ff */
[----:B------:R-:W-:Y:S01]  /*1cbd0*/  IMAD.SHL.U32 R4, R5, 0x8, RZ ;  /* 0x0000000805047824 */ /* 0x000fe200078e00ff */
[----:B------:R-:W-:Y:S02]  /*1cbe0*/  LOP3.LUT R7, R7, 0x38, RZ, 0xc0, !PT ;  /* 0x0000003807077812 */ /* 0x000fe400078ec0ff */
[----:B------:R-:W-:Y:S02]  /*1cbf0*/  LOP3.LUT R2, R2, 0x38, R8, 0x78, !PT ;  /* 0x0000003802027812 */ /* 0x000fe400078e7808 */
        /* <DEDUP_REMOVED lines=13> */
[----:B------:R-:W1:Y:S03]  /*1ccd0*/  SHFL.IDX PT, R14, R17, 0x1, 0x181f ;  /* 0x00381f00110e7f89 */ /* 0x000e6600000e0000 */
        /* <DEDUP_REMOVED lines=39> */
.L_x_2071:
[----:B------:R-:W-:Y:S02]  /*1cf50*/  ISETP.LT.OR P0, PT, R6, 0x71, P0 ;  /* 0x000000710600780c */ /* 0x000fe40000701670 */
[----:B--23--:R-:W-:-:S05]  /*1cf60*/  IADD3 R2, P1, R14, R5, RZ ;  /* 0x000000050e027210 */ /* 0x00cfca0007f3e0ff */
[----:B------:R-:W-:-:S06]  /*1cf70*/  IMAD.X R3, RZ, RZ, R24, P1 ;  /* 0x000000ffff037224 */ /* 0x000fcc00008e0618 */
[----:B------:R-:W-:Y:S01]  /*1cf80*/  @!PT LDS RZ, [RZ] ;  /* 0x00000000fffff984 */ /* 0x000fe20000000800 */
[----:B------:R-:W-:Y:S01]  /*1cf90*/  @!PT LDS RZ, [RZ] ;  /* 0x00000000fffff984 */ /* 0x000fe20000000800 */
[----:B------:R-:W-:Y:S01]  /*1cfa0*/  @!PT LDS RZ, [RZ] ;  /* 0x00000000fffff984 */ /* 0x000fe20000000800 */
[----:B------:R0:W-:Y:S01]  /*1cfb0*/  LDGSTS.E.BYPASS.LTC128B.128 [R4+0x3c00], desc[UR42][R2.64], !P0 ;  /* 0x03c0000002047fae */ /* 0x0001e2000c101d6a */
[----:B------:R-:W-:Y:S01]  /*1cfc0*/  PLOP3.LUT P0, PT, PT, PT, PT, 0x80, 0x0 ;  /* 0x000000000000781c */ /* 0x000fe20003f0f070 */
[----:B------:R-:W-:-:S12]  /*1cfd0*/  NOP ;  /* 0x0000000000007918 */ /* 0x000fd80000000000 */
.L_x_1866:
        /* <DEDUP_REMOVED lines=11> */
.L_x_1867:
[----:B------:R-:W-:Y:S01]  /*1d090*/  VIADD R25, R25, 0x1 ;  /* 0x0000000119197836 */ /* 0x000fe20000000000 */
[----:B------:R0:W-:Y:S04]  /*1d0a0*/  SYNCS.ARRIVE.TRANS64.A1T0 RZ, [R0+URZ+0x16850], RZ ;  /* 0x016850ff00ff79a7 */ /* 0x0001e8000810003f */
[----:B------:R-:W-:-:S04]  /*1d0b0*/  ISETP.NE.AND P0, PT, R25, 0x2, PT ;  /* 0x000000021900780c */ /* 0x000fc80003f05270 */
[----:B0-----:R-:W-:Y:S02]  /*1d0c0*/  SEL R0, RZ, 0x1, P0 ;  /* 0x00000001ff007807 */ /* 0x001fe40000000000 */
[----:B------:R-:W-:Y:S02]  /*1d0d0*/  SEL R25, R25, RZ, P0 ;  /* 0x000000ff19197207 */ /* 0x000fe40000000000 */
[----:B------:R-:W-:-:S07]  /*1d0e0*/  LOP3.LUT R29, R29, R0, RZ, 0x3c, !PT ;  /* 0x000000001d1d7212 */ /* 0x000fce00078e3cff */
.L_x_1826:
[----:B------:R-:W-:Y:S05]  /*1d0f0*/  BSYNC B7 ;  /* 0x0000000000077941 */ /* 0x000fea0003800000 */
.L_x_1824:
[----:B------:R-:W-:-:S13]  /*1d100*/  LOP3.LUT P0, RZ, R22, 0x4, RZ, 0xc0, !PT ;  /* 0x0000000416ff7812 */ /* 0x000fda000780c0ff */
[----:B------:R-:W-:Y:S05]  /*1d110*/  @!P0 BRA `(.L_x_1868) ;  /* 0x0000000000248947 */ /* 0x000fea0003800000 */
[----:B------:R-:W-:Y:S05]  /*1d120*/  WARPSYNC.ALL ;  /* 0x0000000000007948 */ /* 0x000fea0003800000 */
[----:B------:R-:W3:Y:S08]  /*1d130*/  S2UR UR5, SR_CgaCtaId ;  /* 0x00000000000579c3 */ /* 0x000ef00000008800 */
[----:B------:R-:W-:Y:S06]  /*1d140*/  BAR.SYNC.DEFER_BLOCKING 0x5, 0x200 ;  /* 0x0148000000007b1d */ /* 0x000fec0000010000 */
[----:B------:R-:W-:-:S02]  /*1d150*/  UMOV UR4, 0x400 ;  /* 0x0000040000047882 */ /* 0x000fc40000000000 */
[----:B---3--:R-:W-:-:S06]  /*1d160*/  ULEA UR4, UR5, UR4, 0x18 ;  /* 0x0000000405047291 */ /* 0x008fcc000f8ec03f */
[----:B------:R-:W-:-:S05]  /*1d170*/  IMAD.U32 R23, RZ, RZ, UR4 ;  /* 0x00000004ff177e24 */ /* 0x000fca000f8e00ff */
[----:B------:R3:W4:Y:S01]  /*1d180*/  LDS.128 R16, [R23+0x168d0] ;  /* 0x0168d00017107984 */ /* 0x0007220000000c00 */
[----:B------:R-:W-:Y:S06]  /*1d190*/  BAR.ARV 0x4, 0x200 ;  /* 0x0108000000007b1d */ /* 0x000fec0000002000 */
[----:B------:R-:W-:Y:S05]  /*1d1a0*/  BRA `(.L_x_1869) ;  /* 0x0000000800cc7947 */ /* 0x000fea0003800000 */
.L_x_1868:
        /* <DEDUP_REMOVED lines=10> */
[----:B------:R0:W3:Y:S01]  /*1d250*/  @!P1 LDG.E R3, desc[UR42][R2.64] ;  /* 0x0000002a02039981 */ /* 0x0000e2000c1e1900 */
[C---:B------:R-:W-:Y:S02]  /*1d260*/  ISETP.GE.U32.AND P2, PT, R7.reuse, 0x2, PT ;  /* 0x000000020700780c */ /* 0x040fe40003f46070 */
[C---:B------:R-:W-:Y:S01]  /*1d270*/  ISETP.GE.U32.AND P3, PT, R7.reuse, 0x4, PT ;  /* 0x000000040700780c */ /* 0x040fe20003f66070 */
[----:B------:R-:W-:Y:S01]  /*1d280*/  SHFL.IDX PT, R0, R16, RZ, 0x1f ;  /* 0x00001fff10007589 */ /* 0x000fe200000e0000 */
[C---:B------:R-:W-:Y:S02]  /*1d290*/  ISETP.GE.U32.AND P4, PT, R7.reuse, 0x8, PT ;  /* 0x000000080700780c */ /* 0x040fe40003f86070 */
[C---:B------:R-:W-:Y:S01]  /*1d2a0*/  ISETP.GE.U32.AND P5, PT, R7.reuse, 0x10, PT ;  /* 0x000000100700780c */ /* 0x040fe20003fa6070 */
[----:B------:R-:W-:Y:S01]  /*1d2b0*/  SHFL.IDX PT, R16, R16, 0x1, 0x1f ;  /* 0x00201f0010107f89 */ /* 0x000fe200000e0000 */
[----:B0-----:R-:W-:Y:S02]  /*1d2c0*/  IMAD.MOV.U32 R2, RZ, RZ, RZ ;  /* 0x000000ffff027224 */ /* 0x001fe400078e00ff */
[----:B---3--:R-:W-:Y:S01]  /*1d2d0*/  @!P1 IMAD.MOV.U32 R2, RZ, RZ, R3 ;  /* 0x000000ffff029224 */ /* 0x008fe200078e0003 */
[----:B------:R-:W-:-:S04]  /*1d2e0*/  ISETP.NE.AND P1, PT, R7, RZ, PT ;  /* 0x000000ff0700720c */ /* 0x000fc80003f25270 */
[----:B------:R-:W0:Y:S02]  /*1d2f0*/  SHFL.UP PT, R14, R2, 0x1, RZ ;  /* 0x04200000020e7989 */ /* 0x000e2400000e00ff */
[----:B0-----:R-:W-:-:S05]  /*1d300*/  SEL R5, R14, RZ, P1 ;  /* 0x000000ff0e057207 */ /* 0x001fca0000800000 */
[----:B------:R-:W-:-:S05]  /*1d310*/  IMAD.IADD R4, R2, 0x1, R5 ;  /* 0x0000000102047824 */ /* 0x000fca00078e0205 */
[----:B------:R-:W0:Y:S02]  /*1d320*/  SHFL.UP PT, R14, R4, 0x2, RZ ;  /* 0x04400000040e7989 */ /* 0x000e2400000e00ff */
[----:B0-----:R-:W-:-:S05]  /*1d330*/  SEL R5, R14, RZ, P2 ;  /* 0x000000ff0e057207 */ /* 0x001fca0001000000 */
[----:B------:R-:W-:-:S05]  /*1d340*/  IMAD.IADD R5, R4, 0x1, R5 ;  /* 0x0000000104057824 */ /* 0x000fca00078e0205 */
[----:B------:R-:W2:Y:S02]  /*1d350*/  SHFL.UP PT, R14, R5, 0x4, RZ ;  /* 0x04800000050e7989 */ /* 0x000ea400000e00ff */
[----:B--2---:R-:W-:-:S05]  /*1d360*/  SEL R6, R14, RZ, P3 ;  /* 0x000000ff0e067207 */ /* 0x004fca0001800000 */
[----:B------:R-:W-:-:S05]  /*1d370*/  IMAD.IADD R6, R5, 0x1, R6 ;  /* 0x0000000105067824 */ /* 0x000fca00078e0206 */
[----:B------:R-:W0:Y:S02]  /*1d380*/  SHFL.UP PT, R14, R6, 0x8, RZ ;  /* 0x05000000060e7989 */ /* 0x000e2400000e00ff */
[----:B0-----:R-:W-:-:S05]  /*1d390*/  SEL R3, R14, RZ, P4 ;  /* 0x000000ff0e037207 */ /* 0x001fca0002000000 */
[----:B------:R-:W-:-:S05]  /*1d3a0*/  IMAD.IADD R4, R6, 0x1, R3 ;  /* 0x0000000106047824 */ /* 0x000fca00078e0203 */
[----:B------:R-:W0:Y:S02]  /*1d3b0*/  SHFL.UP PT, R14, R4, 0x10, RZ ;  /* 0x06000000040e7989 */ /* 0x000e2400000e00ff */
[----:B0-----:R-:W-:-:S05]  /*1d3c0*/  SEL R3, R14, RZ, P5 ;  /* 0x000000ff0e037207 */ /* 0x001fca0002800000 */
[----:B------:R-:W-:-:S05]  /*1d3d0*/  IMAD.IADD R3, R4, 0x1, R3 ;  /* 0x0000000104037824 */ /* 0x000fca00078e0203 */
[----:B------:R0:W2:Y:S02]  /*1d3e0*/  SHFL.IDX PT, R14, R3, 0x1f, 0x1f ;  /* 0x03e01f00030e7f89 */ /* 0x0000a400000e0000 */
.L_x_2081:
[----:B------:R-:W-:Y:S02]  /*1d3f0*/  ULDC UR4, c[0x0][0xc38] ;  /* 0x00030e0000047ab9 */ /* 0x000fe40000000800 */
[----:B------:R-:W-:-:S04]  /*1d400*/  IMAD.U32 R4, RZ, RZ, UR4 ;  /* 0x00000004ff047e24 */ /* 0x000fc8000f8e00ff */
[----:B--2---:R-:W-:-:S04]  /*1d410*/  IMAD R5, R14, R4, RZ ;  /* 0x000000040e057224 */ /* 0x004fc800078e02ff */
[----:B------:R-:W-:-:S05]  /*1d420*/  IMAD.IADD R16, R16, 0x1, R5 ;  /* 0x0000000110107824 */ /* 0x000fca00078e0205 */
[----:B------:R-:W-:-:S13]  /*1d430*/  ISETP.GT.AND P6, PT, R16, R0, PT ;  /* 0x000000001000720c */ /* 0x000fda0003fc4270 */
[----:B------:R-:W-:Y:S05]  /*1d440*/  @P6 BRA `(.L_x_1871) ;  /* 0x00000000009c6947 */ /* 0x000fea0003800000 */
.L_x_1876:
[----:B------:R-:W2:Y:S01]  /*1d450*/  LDC R4, c[0x0][0xc3c] ;  /* 0x00030f00ff047b82 */ /* 0x000ea20000000800 */
[----:B------:R-:W-:-:S05]  /*1d460*/  VIADD R19, R19, 0x1f ;  /* 0x0000001f13137836 */ /* 0x000fca0000000000 */
[----:B--2---:R-:W-:-:S13]  /*1d470*/  ISETP.GE.AND P6, PT, R19, R4, PT ;  /* 0x000000041300720c */ /* 0x004fda0003fc6270 */
[----:B------:R-:W-:Y:S05]  /*1d480*/  @P6 BRA `(.L_x_1872) ;  /* 0x0000000400d06947 */ /* 0x000fea0003800000 */
[----:B------:R-:W2:Y:S01]  /*1d490*/  S2R R2, SR_TID.X ;  /* 0x0000000000027919 */ /* 0x000ea20000002100 */
[----:B------:R-:W-:Y:S01]  /*1d4a0*/  BSSY B0, `(.L_x_1873) ;  /* 0x0000009000007945 */ /* 0x000fe20003800000 */
[----:B--2---:R-:W-:-:S05]  /*1d4b0*/  LOP3.LUT R2, R2, 0x1f, RZ, 0xc0, !PT ;  /* 0x0000001f02027812 */ /* 0x004fca00078ec0ff */
[----:B------:R-:W-:Y:S02]  /*1d4c0*/  IMAD.IADD R5, R19, 0x1, R2 ;  /* 0x0000000113057824 */ /* 0x000fe400078e0202 */
[----:B------:R-:W-:-:S03]  /*1d4d0*/  IMAD.MOV.U32 R2, RZ, RZ, RZ ;  /* 0x000000ffff027224 */ /* 0x000fc600078e00ff */
[----:B------:R-:W-:-:S13]  /*1d4e0*/  ISETP.GE.OR P6, PT, R5, R4, !P0 ;  /* 0x000000040500720c */ /* 0x000fda00047c6670 */
[----:B------:R-:W-:Y:S05]  /*1d4f0*/  @P6 BRA `(.L_x_1874) ;  /* 0x00000000000c6947 */ /* 0x000fea0003800000 */
[----:B0-----:R-:W0:Y:S02]  /*1d500*/  LDC.64 R2, c[0x0][0xc80] ;  /* 0x00032000ff027b82 */ /* 0x001e240000000a00 */
[----:B0-----:R-:W-:-:S06]  /*1d510*/  IMAD.WIDE R2, R5, 0x4, R2 ;  /* 0x0000000405027825 */ /* 0x001fcc00078e0202 */
[----:B------:R2:W5:Y:S02]  /*1d520*/  LDG.E R2, desc[UR42][R2.64] ;  /* 0x0000002a02027981 */ /* 0x000564000c1e1900 */
.L_x_1874:
[----:B------:R-:W-:Y:S05]  /*1d530*/  BSYNC B0 ;  /* 0x0000000000007941 */ /* 0x000fea0003800000 */
.L_x_1873:
[----:B------:R-:W-:-:S03]  /*1d540*/  UMOV UR4, 0xffffffff ;  /* 0xffffffff00047882 */ /* 0x000fc60000000000 */
[----:B------:R-:W-:Y:S05]  /*1d550*/  BRA.DIV UR4, `(.L_x_1875) ;  /* 0x0000006204e87947 */ /* 0x000fea000b800000 */
[----:B-----5:R-:W3:Y:S02]  /*1d560*/  SHFL.UP PT, R14, R2, 0x1, RZ ;  /* 0x04200000020e7989 */ /* 0x020ee400000e00ff */
[----:B---3--:R-:W-:-:S05]  /*1d570*/  SEL R13, R14, RZ, P1 ;  /* 0x000000ff0e0d7207 */ /* 0x008fca0000800000 */
[----:B------:R-:W-:-:S05]  /*1d580*/  IMAD.IADD R13, R2, 0x1, R13 ;  /* 0x00000001020d7824 */ /* 0x000fca00078e020d */
[----:B------:R-:W3:Y:S02]  /*1d590*/  SHFL.UP PT, R14, R13, 0x2, RZ ;  /* 0x044000000d0e7989 */ /* 0x000ee400000e00ff */
[----:B---3--:R-:W-:-:S05]  /*1d5a0*/  SEL R14, R14, RZ, P2 ;  /* 0x000000ff0e0e7207 */ /* 0x008fca0001000000 */
[----:B0-2---:R-:W-:-:S05]  /*1d5b0*/  IMAD.IADD R3, R13, 0x1, R14 ;  /* 0x000000010d037824 */ /* 0x005fca00078e020e */
        /* <DEDUP_REMOVED lines=10> */
.L_x_2089:
[----:B------:R-:W-:Y:S02]  /*1d660*/  ULDC UR4, c[0x0][0xc38] ;  /* 0x00030e0000047ab9 */ /* 0x000fe40000000800 */
[----:B------:R-:W-:-:S04]  /*1d670*/  IMAD.U32 R4, RZ, RZ, UR4 ;  /* 0x00000004ff047e24 */ /* 0x000fc8000f8e00ff */
[----:B--2---:R-:W-:-:S05]  /*1d680*/  IMAD R5, R14, R4, RZ ;  /* 0x000000040e057224 */ /* 0x004fca00078e02ff */
[----:B------:R-:W-:-:S04]  /*1d690*/  IADD3 R16, R5, R16, RZ ;  /* 0x0000001005107210 */ /* 0x000fc80007ffe0ff */
[----:B------:R-:W-:-:S13]  /*1d6a0*/  ISETP.GT.AND P6, PT, R16, R0, PT ;  /* 0x000000001000720c */ /* 0x000fda0003fc4270 */
[----:B------:R-:W-:Y:S05]  /*1d6b0*/  @!P6 BRA `(.L_x_1876) ;  /* 0xfffffffc0064e947 */ /* 0x000fea000383ffff */
.L_x_1871:
        /* <DEDUP_REMOVED lines=8> */
.L_x_2093:
[----:B------:R-:W-:Y:S01]  /*1d740*/  ISETP.NE.AND P0, PT, R6, RZ, PT ;  /* 0x000000ff0600720c */ /* 0x000fe20003f05270 */
[----:B------:R-:W-:-:S12]  /*1d750*/  IMAD.MOV.U32 R6, RZ, RZ, RZ ;  /* 0x000000ffff067224 */ /* 0x000fd800078e00ff */
[----:B------:R-:W-:Y:S05]  /*1d760*/  @!P0 BRA `(.L_x_1878) ;  /* 0x0000000000108947 */ /* 0x000fea0003800000 */
[----:B------:R-:W-:Y:S01]  /*1d770*/  UMOV UR4, 0xffffffff ;  /* 0xffffffff00047882 */ /* 0x000fe20000000000 */
[----:B-1----:R-:W-:Y:S02]  /*1d780*/  VIADD R12, R5, 0xffffffff ;  /* 0xffffffff050c7836 */ /* 0x002fe40000000000 */
[----:B------:R-:W-:Y:S05]  /*1d790*/  BRA.DIV UR4, `(.L_x_1879) ;  /* 0x00000066045c7947 */ /* 0x000fea000b800000 */
[----:B------:R4:W1:Y:S02]  /*1d7a0*/  SHFL.IDX PT, R6, R3, R12, 0x1f ;  /* 0x00001f0c03067589 */ /* 0x00086400000e0000 */
.L_x_1878:
[----:B0-2-4-:R-:W0:Y:S01]  /*1d7b0*/  LDC.64 R2, c[0x0][0xc90] ;  /* 0x00032400ff027b82 */ /* 0x015e220000000a00 */
[----:B------:R-:W-:-:S04]  /*1d7c0*/  IMAD.IADD R19, R5, 0x1, R19 ;  /* 0x0000000105137824 */ /* 0x000fc800078e0213 */
[----:B0-----:R-:W-:-:S05]  /*1d7d0*/  IMAD.WIDE R2, R19, 0x4, R2 ;  /* 0x0000000413027825 */ /* 0x001fca00078e0202 */
[----:B------:R0:W3:Y:S01]  /*1d7e0*/  LDG.E R7, desc[UR42][R2.64] ;  /* 0x0000002a02077981 */ /* 0x0000e2000c1e1900 */
[----:B-1----:R-:W-:-:S04]  /*1d7f0*/  IMAD R16, R6, R4, R16 ;  /* 0x0000000406107224 */ /* 0x002fc800078e0210 */
[----:B------:R-:W-:Y:S02]  /*1d800*/  IMAD.IADD R0, R0, 0x1, -R16 ;  /* 0x0000000100007824 */ /* 0x000fe400078e0a10 */
[----:B0-----:R-:W-:Y:S02]  /*1d810*/  IMAD.MOV.U32 R2, RZ, RZ, RZ ;  /* 0x000000ffff027224 */ /* 0x001fe400078e00ff */
[----:B---3--:R-:W-:-:S05]  /*1d820*/  IMAD R5, R17, R7, RZ ;  /* 0x0000000711057224 */ /* 0x008fca00078e02ff */
[-C--:B------:R-:W-:Y:S02]  /*1d830*/  IABS R8, R5.reuse ;  /* 0x0000000500087213 */ /* 0x080fe40000000000 */
[----:B------:R-:W-:Y:S02]  /*1d840*/  IABS R6, R5 ;  /* 0x0000000500067213 */ /* 0x000fe40000000000 */
[----:B------:R-:W0:Y:S03]  /*1d850*/  I2F.RP R9, R8 ;  /* 0x0000000800097306 */ /* 0x000e260000209400 */
[----:B------:R-:W-:-:S05]  /*1d860*/  IMAD.MOV R6, RZ, RZ, -R6 ;  /* 0x000000ffff067224 */ /* 0x000fca00078e0a06 */
[----:B0-----:R-:W0:Y:S02]  /*1d870*/  MUFU.RCP R9, R9 ;  /* 0x0000000900097308 */ /* 0x001e240000001000 */
[----:B0-----:R-:W-:-:S06]  /*1d880*/  VIADD R10, R9, 0xffffffe ;  /* 0x0ffffffe090a7836 */ /* 0x001fcc0000000000 */
[----:B------:R-:W0:Y:S02]  /*1d890*/  F2I.FTZ.U32.TRUNC.NTZ R3, R10 ;  /* 0x0000000a00037305 */ /* 0x000e24000021f000 */
        /* <DEDUP_REMOVED lines=21> */
[----:B------:R-:W-:-:S04]  /*1d9f0*/  VIADDMNMX R4, R3, R4, R7, PT ;  /* 0x0000000403047246 */ /* 0x000fc80003800107 */
[----:B------:R-:W-:-:S04]  /*1da00*/  IABS R7, R4 ;  /* 0x0000000400077213 */ /* 0x000fc80000000000 */
[----:B------:R-:W0:Y:S08]  /*1da10*/  I2F.RP R8, R7 ;  /* 0x0000000700087306 */ /* 0x000e300000209400 */
[----:B0-----:R-:W0:Y:S02]  /*1da20*/  MUFU.RCP R8, R8 ;  /* 0x0000000800087308 */ /* 0x001e240000001000 */
[----:B0-----:R-:W-:-:S06]  /*1da30*/  VIADD R3, R8, 0xffffffe ;  /* 0x0ffffffe08037836 */ /* 0x001fcc0000000000 */
[----:B------:R-:W0:Y:S02]  /*1da40*/  F2I.FTZ.U32.TRUNC.NTZ R3, R3 ;  /* 0x0000000300037305 */ /* 0x000e24000021f000 */
[----:B0-----:R-:W-:-:S04]  /*1da50*/  IMAD.MOV R0, RZ, RZ, -R3 ;  /* 0x000000ffff007224 */ /* 0x001fc800078e0a03 */
[----:B------:R-:W-:Y:S01]  /*1da60*/  IMAD R9, R0, R7, RZ ;  /* 0x0000000700097224 */ /* 0x000fe200078e02ff */
[----:B------:R-:W-:-:S03]  /*1da70*/  IABS R0, R4 ;  /* 0x0000000400007213 */ /* 0x000fc60000000000 */
[----:B------:R-:W-:Y:S01]  /*1da80*/  IMAD.HI.U32 R2, R3, R9, R2 ;  /* 0x0000000903027227 */ /* 0x000fe200078e0002 */
[----:B------:R-:W-:-:S03]  /*1da90*/  IABS R9, R5 ;  /* 0x0000000500097213 */ /* 0x000fc60000000000 */
        /* <DEDUP_REMOVED lines=8> */
[C---:B------:R-:W-:Y:S01]  /*1db20*/  LOP3.LUT R0, R5.reuse, R4, RZ, 0x3c, !PT ;  /* 0x0000000405007212 */ /* 0x040fe200078e3cff */
[----:B------:R-:W-:-:S03]  /*1db30*/  IMAD.IADD R5, R5, 0x1, R6 ;  /* 0x0000000105057824 */ /* 0x000fc600078e0206 */
[----:B------:R-:W-:-:S07]  /*1db40*/  ISETP.GE.AND P2, PT, R0, RZ, PT ;  /* 0x000000ff0000720c */ /* 0x000fce0003f46270 */
[----:B------:R-:W-:-:S06]  /*1db50*/  @P0 VIADD R2, R2, 0x1 ;  /* 0x0000000102020836 */ /* 0x000fcc0000000000 */
[----:B------:R-:W-:Y:S01]  /*1db60*/  @!P2 IMAD.MOV R2, RZ, RZ, -R2 ;  /* 0x000000ffff02a224 */ /* 0x000fe200078e0a02 */
[----:B------:R-:W-:Y:S02]  /*1db70*/  @!P1 LOP3.LUT R2, RZ, R4, RZ, 0x33, !PT ;  /* 0x00000004ff029212 */ /* 0x000fe400078e33ff */
[----:B------:R-:W-:-:S05]  /*1db80*/  IADD3 R4, -R4, RZ, RZ ;  /* 0x000000ff04047210 */ /* 0x000fca0007ffe1ff */
[----:B------:R-:W-:Y:S01]  /*1db90*/  IMAD R18, R2, R4, R5 ;  /* 0x0000000402127224 */ /* 0x000fe200078e0205 */
[----:B------:R-:W-:-:S05]  /*1dba0*/  LOP3.LUT R2, RZ, R2, RZ, 0x33, !PT ;  /* 0x00000002ff027212 */ /* 0x000fca00078e33ff */
[----:B------:R-:W-:Y:S01]  /*1dbb0*/  IMAD.IADD R17, R17, 0x1, R2 ;  /* 0x0000000111117824 */ /* 0x000fe200078e0202 */
[----:B------:R-:W-:Y:S06]  /*1dbc0*/  BRA `(.L_x_1880) ;  /* 0x00000000001c7947 */ /* 0x000fec0003800000 */
.L_x_1872:
[----:B------:R-:W-:Y:S01]  /*1dbd0*/  UMOV UR4, URZ ;  /* 0x0000003f00047c82 */ /* 0x000fe20008000000 */
[----:B------:R-:W-:Y:S01]  /*1dbe0*/  UMOV UR5, URZ ;  /* 0x0000003f00057c82 */ /* 0x000fe20008000000 */
[----:B------:R-:W-:Y:S01]  /*1dbf0*/  ULDC UR6, c[0x0][0xc3c] ;  /* 0x00030f0000067ab9 */ /* 0x000fe20000000800 */
[----:B------:R-:W-:Y:S02]  /*1dc00*/  IMAD.MOV.U32 R16, RZ, RZ, R0 ;  /* 0x000000ffff107224 */ /* 0x000fe400078e0000 */
[----:B------:R-:W-:Y:S02]  /*1dc10*/  IMAD.U32 R17, RZ, RZ, UR4 ;  /* 0x00000004ff117e24 */ /* 0x000fe4000f8e00ff */
[----:B------:R-:W-:Y:S02]  /*1dc20*/  IMAD.U32 R18, RZ, RZ, UR5 ;  /* 0x00000005ff127e24 */ /* 0x000fe4000f8e00ff */
[----:B------:R-:W-:-:S07]  /*1dc30*/  IMAD.U32 R19, RZ, RZ, UR6 ;  /* 0x00000006ff137e24 */ /* 0x000fce000f8e00ff */
.L_x_1880:
[----:B------:R-:W2:Y:S01]  /*1dc40*/  S2R R0, SR_TID.X ;  /* 0x0000000000007919 */ /* 0x000ea20000002100 */
[----:B------:R-:W-:Y:S05]  /*1dc50*/  WARPSYNC.ALL ;  /* 0x0000000000007948 */ /* 0x000fea0003800000 */
[----:B------:R-:W-:Y:S01]  /*1dc60*/  BAR.SYNC.DEFER_BLOCKING 0x4, 0x200 ;  /* 0x0108000000007b1d */ /* 0x000fe20000010000 */
[----:B--2---:R-:W-:-:S04]  /*1dc70*/  LOP3.LUT R0, R0, 0x1f, RZ, 0xc0, !PT ;  /* 0x0000001f00007812 */ /* 0x004fc800078ec0ff */
[----:B------:R-:W-:-:S13]  /*1dc80*/  ISETP.NE.AND P0, PT, R0, RZ, PT ;  /* 0x000000ff0000720c */ /* 0x000fda0003f05270 */
[----:B0-----:R-:W0:Y:S01]  /*1dc90*/  @!P0 S2R R3, SR_CgaCtaId ;  /* 0x0000000000038919 */ /* 0x001e220000008800 */
[----:B------:R-:W-:-:S04]  /*1dca0*/  @!P0 MOV R0, 0x400 ;  /* 0x0000040000008802 */ /* 0x000fc80000000f00 */
[----:B0-----:R-:W-:-:S05]  /*1dcb0*/  @!P0 LEA R23, R3, R0, 0x18 ;  /* 0x0000000003178211 */ /* 0x001fca00078ec0ff */
[----:B------:R0:W-:Y:S01]  /*1dcc0*/  @!P0 STS.128 [R23+0x168d0], R16 ;  /* 0x0168d01017008388 */ /* 0x0001e20000000c00 */
[----:B------:R-:W-:Y:S06]  /*1dcd0*/  BAR.ARV 0x5, 0x200 ;  /* 0x0148000000007b1d */ /* 0x000fec0000002000 */
.L_x_1869:
[----:B------:R-:W-:Y:S02]  /*1dce0*/  ULDC UR4, c[0x0][0xc3c] ;  /* 0x00030f0000047ab9 */ /* 0x000fe40000000800 */
[----:B----4-:R-:W-:-:S13]  /*1dcf0*/  ISETP.GE.AND P0, PT, R19, UR4, PT ;  /* 0x0000000413007c0c */ /* 0x010fda000bf06270 */
[----:B------:R-:W-:Y:S05]  /*1dd00*/  @!P0 BRA `(.L_x_1881) ;  /* 0xffffff9c009c8947 */ /* 0x000fea000383ffff */
[----:B------:R-:W-:Y:S05]  /*1dd10*/  BSYNC B8 ;  /* 0x0000000000087941 */ /* 0x000fea0003800000 */
.L_x_1772:
[----:B0-----:R-:W4:Y:S01]  /*1dd20*/  LDL.LU R0, [R1+0x44] ;  /* 0x0000440001007983 */ /* 0x001f220000300800 */
[----:B------:R-:W-:Y:S01]  /*1dd30*/  BSSY B0, `(.L_x_1882) ;  /* 0x000000b000007945 */ /* 0x000fe20003800000 */
[----:B------:R-:W0:Y:S01]  /*1dd40*/  S2R R5, SR_CgaCtaId ;  /* 0x0000000000057919 */ /* 0x000e220000008800 */
[----:B----4-:R-:W-:-:S05]  /*1dd50*/  VIADD R0, R0, 0x1 ;  /* 0x0000000100007836 */ /* 0x010fca0000000000 */
        /* <DEDUP_REMOVED lines=8> */
.L_x_2096:
[----:B------:R-:W-:Y:S05]  /*1dde0*/  BSYNC B0 ;  /* 0x0000000000007941 */ /* 0x000fea0003800000 */
.L_x_1882:
[----:B------:R-:W-:-:S03]  /*1ddf0*/  UMOV UR4, 0xffffffff ;  /* 0xffffffff00047882 */ /* 0x000fc60000000000 */
[----:B------:R-:W-:Y:S05]  /*1de00*/  BRA.DIV UR4, `(.L_x_1884) ;  /* 0x0000005e04fc7947 */ /* 0x000fea000b800000 */
[----:B0-----:R-:W0:Y:S02]  /*1de10*/  S2R R0, SR_TID.X ;  /* 0x0000000000007919 */ /* 0x001e240000002100 */
[----:B0-----:R-:W-:-:S04]  /*1de20*/  SHF.R.U32.HI R0, RZ, 0x5, R0 ;  /* 0x00000005ff007819 */ /* 0x001fc80000011600 */
[----:B------:R-:W-:-:S05]  /*1de30*/  LOP3.LUT R0, R0, 0x3, RZ, 0xc0, !PT ;  /* 0x0000000300007812 */ /* 0x000fca00078ec0ff */
[----:B------:R0:W4:Y:S02]  /*1de40*/  SHFL.IDX PT, R14, R0, RZ, 0x1f ;  /* 0x00001fff000e7589 */ /* 0x00012400000e0000 */
.L_x_2099:
[----:B----4-:R-:W-:-:S13]  /*1de50*/  ISETP.NE.AND P0, PT, R14, RZ, PT ;  /* 0x000000ff0e00720c */ /* 0x010fda0003f05270 */
[----:B------:R-:W-:Y:S05]  /*1de60*/  @P0 BRA `(.L_x_1556) ;  /* 0x0000000000880947 */ /* 0x000fea0003800000 */
[----:B------:R-:W-:-:S03]  /*1de70*/  UMOV UR4, 0xffffffff ;  /* 0xffffffff00047882 */ /* 0x000fc60000000000 */
[----:B------:R-:W-:Y:S05]  /*1de80*/  BRA.DIV UR4, `(.L_x_1885) ;  /* 0x0000006204107947 */ /* 0x000fea000b800000 */
[----:B------:R-:W-:-:S13]  /*1de90*/  ELECT P6, URZ, PT ;  /* 0x00000000003f782f */ /* 0x000fda00038c0000 */
.L_x_2102:
[----:B------:R-:W-:Y:S05]  /*1dea0*/  @!P6 BRA `(.L_x_1556) ;  /* 0x000000000078e947 */ /* 0x000fea0003800000 */
[----:B------:R-:W-:-:S06]  /*1deb0*/  ULOP3.LUT UR4, UR37, 0x2, URZ, 0xfc, !UPT ;  /* 0x0000000225047892 */ /* 0x000fcc000f8efc3f */
[----:B0-----:R-:W-:-:S05]  /*1dec0*/  IMAD.U32 R0, RZ, RZ, UR4 ;  /* 0x00000004ff007e24 */ /* 0x001fca000f8e00ff */
[----:B------:R-:W-:-:S13]  /*1ded0*/  ISETP.NE.AND P0, PT, R0, 0x3, PT ;  /* 0x000000030000780c */ /* 0x000fda0003f05270 */
[----:B------:R-:W-:Y:S05]  /*1dee0*/  @!P0 BRA `(.L_x_1886) ;  /* 0x0000000000048947 */ /* 0x000fea0003800000 */
[----:B------:R-:W-:Y:S01]  /*1def0*/  BPT.TRAP 0x1 ;  /* 0x000000040000795c */ /* 0x000fe20000300000 */
.L_x_1886:
[----:B------:R-:W-:Y:S01]  /*1df00*/  IMAD R3, R25, 0x8, R5 ;  /* 0x0000000819037824 */ /* 0x000fe200078e0205 */
[----:B------:R-:W-:Y:S01]  /*1df10*/  SHF.L.U32 R2, R29, 0x1f, RZ ;  /* 0x0000001f1d027819 */ /* 0x000fe200000006ff */
[----:B------:R-:W-:-:S03]  /*1df20*/  VIADD R25, R25, 0x1 ;  /* 0x0000000119197836 */ /* 0x000fc60000000000 */
[----:B------:R-:W0:Y:S02]  /*1df30*/  SYNCS.PHASECHK.TRANS64.TRYWAIT P1, [R3+URZ+0x16840], R2 ;  /* 0x01684002030075a7 */ /* 0x000e24000802017f */
[----:B------:R-:W-:-:S04]  /*1df40*/  ISETP.NE.AND P2, PT, R25, 0x2, PT ;  /* 0x000000021900780c */ /* 0x000fc80003f45270 */
[----:B------:R-:W-:Y:S01]  /*1df50*/  SEL R0, RZ, 0x1, P2 ;  /* 0x00000001ff007807 */ /* 0x000fe20001000000 */
[----:B0-----:R-:W-:Y:S08]  /*1df60*/  @!P1 BRA `(.L_x_1887) ;  /* 0x0000005c00f89947 */ /* 0x001ff00003800000 */
.L_x_2103:
[----:B------:R-:W-:Y:S02]  /*1df70*/  SEL R25, R25, RZ, P2 ;  /* 0x000000ff19197207 */ /* 0x000fe40001000000 */
[----:B------:R-:W-:Y:S01]  /*1df80*/  LOP3.LUT R0, R29, R0, RZ, 0x3c, !PT ;  /* 0x000000001d007212 */ /* 0x000fe200078e3cff */
[----:B------:R-:W-:Y:S06]  /*1df90*/  @!P0 BRA `(.L_x_1888) ;  /* 0x0000000000048947 */ /* 0x000fec0003800000 */
[----:B------:R-:W-:Y:S01]  /*1dfa0*/  BPT.TRAP 0x1 ;  /* 0x000000040000795c */ /* 0x000fe20000300000 */
.L_x_1888:
[----:B------:R-:W-:Y:S01]  /*1dfb0*/  IMAD R25, R25, 0x8, R5 ;  /* 0x0000000819197824 */ /* 0x000fe200078e0205 */
[----:B------:R-:W-:-:S04]  /*1dfc0*/  SHF.L.U32 R0, R0, 0x1f, RZ ;  /* 0x0000001f00007819 */ /* 0x000fc800000006ff */
[----:B------:R-:W4:Y:S02]  /*1dfd0*/  SYNCS.PHASECHK.TRANS64.TRYWAIT P1, [R25+URZ+0x16840], R0 ;  /* 0x01684000190075a7 */ /* 0x000f24000802017f */
[----:B----4-:R-:W-:Y:S05]  /*1dfe0*/  @!P1 BRA `(.L_x_1889) ;  /* 0x0000005c00ec9947 */ /* 0x010fea0003800000 */
.L_x_2104:
[----:B------:R-:W-:Y:S05]  /*1dff0*/  @!P0 BRA `(.L_x_1890) ;  /* 0x0000000000048947 */ /* 0x000fea0003800000 */
[----:B------:R-:W-:Y:S01]  /*1e000*/  BPT.TRAP 0x1 ;  /* 0x000000040000795c */ /* 0x000fe20000300000 */
.L_x_1890:
[----:B------:R-:W5:Y:S02]  /*1e010*/  SYNCS.PHASECHK.TRANS64.TRYWAIT P1, [R3+URZ+0x16860], R2 ;  /* 0x01686002030075a7 */ /* 0x000f64000802017f */
[----:B-----5:R-:W-:Y:S05]  /*1e020*/  @!P1 BRA `(.L_x_1891) ;  /* 0x0000005c00f09947 */ /* 0x020fea0003800000 */
.L_x_2105:
[----:B------:R-:W-:Y:S05]  /*1e030*/  @!P0 BRA `(.L_x_1892) ;  /* 0x0000000000048947 */ /* 0x000fea0003800000 */
[----:B------:R-:W-:Y:S01]  /*1e040*/  BPT.TRAP 0x1 ;  /* 0x000000040000795c */ /* 0x000fe20000300000 */
.L_x_1892:
[----:B------:R0:W0:Y:S02]  /*1e050*/  SYNCS.PHASECHK.TRANS64.TRYWAIT P0, [R25+URZ+0x16860], R0 ;  /* 0x01686000190075a7 */ /* 0x000024000800017f */
[----:B0-----:R-:W-:Y:S05]  /*1e060*/  @!P0 NANOSLEEP.SYNCS 0x989680 ;  /* 0x009896800000895d */ /* 0x001fea0003900000 */
[----:B------:R-:W0:Y:S02]  /*1e070*/  @!P0 SYNCS.PHASECHK.TRANS64 P0, [R25+URZ+0x16860], R0 ;  /* 0x01686000190085a7 */ /* 0x000e24000800007f */
[----:B0-----:R-:W-:Y:S05]  /*1e080*/  @!P0 BRA `(.L_x_1892) ;  /* 0xfffffffc00f08947 */ /* 0x001fea000383ffff */
.L_x_1556:
[----:B------:R-:W-:Y:S05]  /*1e090*/  BSYNC B9 ;  /* 0x0000000000097941 */ /* 0x000fea0003800000 */
.L_x_1553:
[----:B------:R-:W-:Y:S05]  /*1e0a0*/  EXIT ;  /* 0x000000000000794d */ /* 0x000fea0003800000 */
.L_x_1582:
[----:B0-----:R0:W1:Y:S02]  /*1e0b0*/  SYNCS.PHASECHK.TRANS64.TRYWAIT P6, [R70+URZ+0x16890], R78 ;  /* 0x0168904e460075a7 */ /* 0x00106400080c017f */
[----:B-1----:R-:W-:Y:S05]  /*1e0c0*/  @!P6 NANOSLEEP.SYNCS 0x989680 ;  /* 0x009896800000e95d */ /* 0x002fea0003900000 */
[----:B------:R-:W1:Y:S02]  /*1e0d0*/  @!P6 SYNCS.PHASECHK.TRANS64 P6, [R70+URZ+0x16890], R78 ;  /* 0x0168904e4600e5a7 */ /* 0x000e6400080c007f */
[----:B-1----:R-:W-:Y:S05]  /*1e0e0*/  @!P6 BRA `(.L_x_1582) ;  /* 0xfffffffc00f0e947 */ /* 0x002fea000383ffff */
[----:B------:R-:W-:Y:S05]  /*1e0f0*/  BRA `(.L_x_1893) ;  /* 0xfffffe4c00487947 */ /* 0x000fea000383ffff */
.L_x_1583:
        /* <DEDUP_REMOVED lines=8> */
.L_x_1895:
[----:B------:R-:W-:Y:S05]  /*1e180*/  BSYNC B1 ;  /* 0x0000000000017941 */ /* 0x000fea0003800000 */
.L_x_1894:
[----:B------:R-:W-:Y:S02]  /*1e190*/  IMAD.MOV.U32 R13, RZ, RZ, R84 ;  /* 0x000000ffff0d7224 */ /* 0x000fe400078e0054 */
[----:B------:R-:W-:Y:S02]  /*1e1a0*/  IMAD.MOV.U32 R12, RZ, RZ, RZ ;  /* 0x000000ffff0c7224 */ /* 0x000fe400078e00ff */
[----:B------:R-:W-:Y:S02]  /*1e1b0*/  IMAD.MOV.U32 R11, RZ, RZ, 0x1c1f ;  /* 0x00001c1fff0b7424 */ /* 0x000fe400078e00ff */
[----:B------:R-:W-:Y:S02]  /*1e1c0*/  IMAD.MOV.U32 R15, RZ, RZ, -0x1 ;  /* 0xffffffffff0f7424 */ /* 0x000fe400078e00ff */
[----:B------:R-:W-:-:S07]  /*1e1d0*/  IMAD.MOV.U32 R81, RZ, RZ, R14 ;  /* 0x000000ffff517224 */ /* 0x000fce00078e000e */
[----:B------:R-:W-:Y:S05]  /*1e1e0*/  WARPSYNC.COLLECTIVE R15, `(.L_x_1896) ;  /* 0x000000000f087348 */ /* 0x000fea0003c00000 */
[----:B------:R0:W1:Y:S02]  /*1e1f0*/  SHFL.IDX P6, R14, R13, R12, R11 ;  /* 0x0000000c0d0e7389 */ /* 0x00006400000c000b */
[----:B01----:R-:W-:Y:S01]  /*1e200*/  ENDCOLLECTIVE ;  /* 0x000000000000791b */ /* 0x003fe20003800000 */
.L_x_1896:
[----:B------:R-:W-:Y:S05]  /*1e210*/  BRA `(.L_x_1897) ;  /* 0xfffffe4c00147947 */ /* 0x000fea000383ffff */
.L_x_1592:
[----:B------:R-:W-:Y:S01]  /*1e220*/  BSSY B1, `(.L_x_1898) ;  /* 0x0000008000017945 */ /* 0x000fe20003800000 */
[----:B--2-4-:R-:W-:Y:S02]  /*1e230*/  IMAD.MOV.U32 R13, RZ, RZ, R85 ;  /* 0x000000ffff0d7224 */ /* 0x014fe400078e0055 */
[----:B------:R-:W-:Y:S02]  /*1e240*/  IMAD.MOV.U32 R12, RZ, RZ, 0x1 ;  /* 0x00000001ff0c7424 */ /* 0x000fe400078e00ff */
[----:B------:R-:W-:Y:S02]  /*1e250*/  IMAD.MOV.U32 R11, RZ, RZ, 0x1c1f ;  /* 0x00001c1fff0b7424 */ /* 0x000fe400078e00ff */
[----:B------:R-:W-:-:S07]  /*1e260*/  IMAD.MOV.U32 R15, RZ, RZ, -0x1 ;  /* 0xffffffffff0f7424 */ /* 0x000fce00078e00ff */
[----:B01-3--:R-:W-:Y:S05]  /*1e270*/  WARPSYNC.COLLECTIVE R15, `(.L_x_1899) ;  /* 0x000000000f087348 */ /* 0x00bfea0003c00000 */
[----:B---3--:R2:W3:Y:S02]  /*1e280*/  SHFL.IDX P6, R14, R13, R12, R11 ;  /* 0x0000000c0d0e7389 */ /* 0x0084e400000c000b */
[----:B0123--:R-:W-:Y:S01]  /*1e290*/  ENDCOLLECTIVE ;  /* 0x000000000000791b */ /* 0x00ffe20003800000 */
.L_x_1899:
[----:B------:R-:W-:Y:S05]  /*1e2a0*/  BSYNC B1 ;  /* 0x0000000000017941 */ /* 0x000fea0003800000 */
.L_x_1898:
[----:B------:R-:W-:Y:S01]  /*1e2b0*/  IMAD.MOV.U32 R13, RZ, RZ, R84 ;  /* 0x000000ffff0d7224 */ /* 0x000fe200078e0054 */
[----:B------:R-:W-:Y:S01]  /*1e2c0*/  MOV R85, R14 ;  /* 0x0000000e00557202 */ /* 0x000fe20000000f00 */
[----:B------:R-:W-:Y:S02]  /*1e2d0*/  IMAD.MOV.U32 R12, RZ, RZ, 0x1 ;  /* 0x00000001ff0c7424 */ /* 0x000fe400078e00ff */
[----:B------:R-:W-:Y:S02]  /*1e2e0*/  IMAD.MOV.U32 R11, RZ, RZ, 0x1c1f ;  /* 0x00001c1fff0b7424 */ /* 0x000fe400078e00ff */
[----:B------:R-:W-:-:S07]  /*1e2f0*/  IMAD.MOV.U32 R15, RZ, RZ, -0x1 ;  /* 0xffffffffff0f7424 */ /* 0x000fce00078e00ff */
[----:B------:R-:W-:Y:S05]  /*1e300*/  WARPSYNC.COLLECTIVE R15, `(.L_x_1900) ;  /* 0x000000000f087348 */ /* 0x000fea0003c00000 */
[----:B------:R0:W1:Y:S02]  /*1e310*/  SHFL.IDX P6, R14, R13, R12, R11 ;  /* 0x0000000c0d0e7389 */ /* 0x00006400000c000b */
[----:B01----:R-:W-:Y:S01]  /*1e320*/  ENDCOLLECTIVE ;  /* 0x000000000000791b */ /* 0x003fe20003800000 */
.L_x_1900:
[----:B------:R-:W-:Y:S05]  /*1e330*/  BRA `(.L_x_1901) ;  /* 0xfffffe5000887947 */ /* 0x000fea000383ffff */
.L_x_1604:
[----:B-1----:R1:W2:Y:S02]  /*1e340*/  SYNCS.PHASECHK.TRANS64.TRYWAIT P4, [R70+URZ+0x16890], R78 ;  /* 0x0168904e460075a7 */ /* 0x0022a4000808017f */
[----:B--2---:R-:W-:Y:S05]  /*1e350*/  @!P4 NANOSLEEP.SYNCS 0x989680 ;  /* 0x009896800000c95d */ /* 0x004fea0003900000 */
[----:B------:R-:W2:Y:S02]  /*1e360*/  @!P4 SYNCS.PHASECHK.TRANS64 P4, [R70+URZ+0x16890], R78 ;  /* 0x0168904e4600c5a7 */ /* 0x000ea4000808007f */
[----:B--2---:R-:W-:Y:S05]  /*1e370*/  @!P4 BRA `(.L_x_1604) ;  /* 0xfffffffc00f0c947 */ /* 0x004fea000383ffff */
[----:B------:R-:W-:Y:S05]  /*1e380*/  BRA `(.L_x_1902) ;  /* 0xfffffe5c00847947 */ /* 0x000fea000383ffff */
.L_x_1605:
[----:B------:R-:W-:Y:S01]  /*1e390*/  BSSY B1, `(.L_x_1903) ;  /* 0x0000008000017945 */ /* 0x000fe20003800000 */
[----:B0-----:R-:W-:Y:S02]  /*1e3a0*/  IMAD.MOV.U32 R13, RZ, RZ, R85 ;  /* 0x000000ffff0d7224 */ /* 0x001fe400078e0055 */
[----:B------:R-:W-:Y:S02]  /*1e3b0*/  IMAD.MOV.U32 R12, RZ, RZ, RZ ;  /* 0x000000ffff0c7224 */ /* 0x000fe400078e00ff */
[----:B------:R-:W-:Y:S02]  /*1e3c0*/  IMAD.MOV.U32 R11, RZ, RZ, 0x1c1f ;  /* 0x00001c1fff0b7424 */ /* 0x000fe400078e00ff */
[----:B------:R-:W-:-:S07]  /*1e3d0*/  IMAD.MOV.U32 R15, RZ, RZ, -0x1 ;  /* 0xffffffffff0f7424 */ /* 0x000fce00078e00ff */
[----:B-1----:R-:W-:Y:S05]  /*1e3e0*/  WARPSYNC.COLLECTIVE R15, `(.L_x_1904) ;  /* 0x000000000f087348 */ /* 0x002fea0003c00000 */
[----:B------:R0:W2:Y:S02]  /*1e3f0*/  SHFL.IDX P6, R14, R13, R12, R11 ;  /* 0x0000000c0d0e7389 */ /* 0x0000a400000c000b */
[----:B012---:R-:W-:Y:S01]  /*1e400*/  ENDCOLLECTIVE ;  /* 0x000000000000791b */ /* 0x007fe20003800000 */
.L_x_1904:
[----:B------:R-:W-:Y:S05]  /*1e410*/  BSYNC B1 ;  /* 0x0000000000017941 */ /* 0x000fea0003800000 */
.L_x_1903:
        /* <DEDUP_REMOVED lines=8> */
.L_x_1905:
[----:B------:R-:W-:Y:S01]  /*1e4a0*/  IMAD.MOV.U32 R82, RZ, RZ, R14 ;  /* 0x000000ffff527224 */ /* 0x000fe200078e000e */
[----:B------:R-:W-:Y:S06]  /*1e4b0*/  BRA `(.L_x_1906) ;  /* 0xfffffe5c00507947 */ /* 0x000fec000383ffff */
.L_x_1610:
[----:B------:R-:W-:Y:S01]  /*1e4c0*/  BSSY B1, `(.L_x_1907) ;  /* 0x0000008000017945 */ /* 0x000fe20003800000 */
[----:B0-----:R-:W-:Y:S02]  /*1e4d0*/  IMAD.MOV.U32 R13, RZ, RZ, R85 ;  /* 0x000000ffff0d7224 */ /* 0x001fe400078e0055 */
[----:B------:R-:W-:Y:S02]  /*1e4e0*/  IMAD.MOV.U32 R12, RZ, RZ, 0x1 ;  /* 0x00000001ff0c7424 */ /* 0x000fe400078e00ff */
[----:B------:R-:W-:Y:S02]  /*1e4f0*/  IMAD.MOV.U32 R11, RZ, RZ, 0x1c1f ;  /* 0x00001c1fff0b7424 */ /* 0x000fe400078e00ff */
[----:B------:R-:W-:-:S07]  /*1e500*/  IMAD.MOV.U32 R15, RZ, RZ, -0x1 ;  /* 0xffffffffff0f7424 */ /* 0x000fce00078e00ff */
[----:B-1234-:R-:W-:Y:S05]  /*1e510*/  WARPSYNC.COLLECTIVE R15, `(.L_x_1908) ;  /* 0x000000000f087348 */ /* 0x01efea0003c00000 */
[----:B------:R0:W0:Y:S02]  /*1e520*/  SHFL.IDX P6, R14, R13, R12, R11 ;  /* 0x0000000c0d0e7389 */ /* 0x00002400000c000b */
[----:B01234-:R-:W-:Y:S01]  /*1e530*/  ENDCOLLECTIVE ;  /* 0x000000000000791b */ /* 0x01ffe20003800000 */
.L_x_1908:
[----:B------:R-:W-:Y:S05]  /*1e540*/  BSYNC B1 ;  /* 0x0000000000017941 */ /* 0x000fea0003800000 */
.L_x_1907:
[----:B------:R-:W-:Y:S02]  /*1e550*/  IMAD.MOV.U32 R13, RZ, RZ, R84 ;  /* 0x000000ffff0d7224 */ /* 0x000fe400078e0054 */
[----:B------:R-:W-:Y:S02]  /*1e560*/  IMAD.MOV.U32 R12, RZ, RZ, 0x1 ;  /* 0x00000001ff0c7424 */ /* 0x000fe400078e00ff */
[----:B------:R-:W-:Y:S02]  /*1e570*/  IMAD.MOV.U32 R11, RZ, RZ, 0x1c1f ;  /* 0x00001c1fff0b7424 */ /* 0x000fe400078e00ff */
[----:B------:R-:W-:Y:S02]  /*1e580*/  IMAD.MOV.U32 R15, RZ, RZ, -0x1 ;  /* 0xffffffffff0f7424 */ /* 0x000fe400078e00ff */
[----:B------:R-:W-:-:S07]  /*1e590*/  IMAD.MOV.U32 R85, RZ, RZ, R14 ;  /* 0x000000ffff557224 */ /* 0x000fce00078e000e */
[----:B------:R-:W-:Y:S05]  /*1e5a0*/  WARPSYNC.COLLECTIVE R15, `(.L_x_1909) ;  /* 0x000000000f087348 */ /* 0x000fea0003c00000 */
[----:B------:R0:W1:Y:S02]  /*1e5b0*/  SHFL.IDX P6, R14, R13, R12, R11 ;  /* 0x0000000c0d0e7389 */ /* 0x00006400000c000b */
[----:B01----:R-:W-:Y:S01]  /*1e5c0*/  ENDCOLLECTIVE ;  /* 0x000000000000791b */ /* 0x003fe20003800000 */
.L_x_1909:
[----:B------:R-:W-:Y:S01]  /*1e5d0*/  IMAD.MOV.U32 R84, RZ, RZ, R14 ;  /* 0x000000ffff547224 */ /* 0x000fe200078e000e */
[----:B------:R-:W-:Y:S06]  /*1e5e0*/  BRA `(.L_x_1910) ;  /* 0xfffffe6000e07947 */ /* 0x000fec000383ffff */
.L_x_1615:
[----:B0-----:R0:W1:Y:S02]  /*1e5f0*/  SYNCS.PHASECHK.TRANS64.TRYWAIT P3, [R70+URZ+0x16890], R78 ;  /* 0x0168904e460075a7 */ /* 0x001064000806017f */
[----:B-1----:R-:W-:Y:S05]  /*1e600*/  @!P3 NANOSLEEP.SYNCS 0x989680 ;  /* 0x009896800000b95d */ /* 0x002fea0003900000 */
[----:B------:R-:W1:Y:S02]  /*1e610*/  @!P3 SYNCS.PHASECHK.TRANS64 P3, [R70+URZ+0x16890], R78 ;  /* 0x0168904e4600b5a7 */ /* 0x000e64000806007f */
[----:B-1----:R-:W-:Y:S05]  /*1e620*/  @!P3 BRA `(.L_x_1615) ;  /* 0xfffffffc00f0b947 */ /* 0x002fea000383ffff */
[----:B------:R-:W-:Y:S05]  /*1e630*/  BRA `(.L_x_1911) ;  /* 0xfffffe6800ec7947 */ /* 0x000fea000383ffff */
.L_x_1616:
        /* <DEDUP_REMOVED lines=8> */
.L_x_1913:
[----:B------:R-:W-:Y:S05]  /*1e6c0*/  BSYNC B1 ;  /* 0x0000000000017941 */ /* 0x000fea0003800000 */
.L_x_1912:
        /* <DEDUP_REMOVED lines=8> */
.L_x_1914:
[----:B------:R-:W-:Y:S01]  /*1e750*/  IMAD.MOV.U32 R33, RZ, RZ, R14 ;  /* 0x000000ffff217224 */ /* 0x000fe200078e000e */
[----:B------:R-:W-:Y:S06]  /*1e760*/  BRA `(.L_x_1915) ;  /* 0xfffffe6c00107947 */ /* 0x000fec000383ffff */
.L_x_1619:
[----:B------:R-:W-:Y:S01]  /*1e770*/  BSSY B1, `(.L_x_1916) ;  /* 0x0000008000017945 */ /* 0x000fe20003800000 */
[----:B----4-:R-:W-:Y:S02]  /*1e780*/  IMAD.MOV.U32 R13, RZ, RZ, R34 ;  /* 0x000000ffff0d7224 */ /* 0x010fe400078e0022 */
[----:B------:R-:W-:Y:S02]  /*1e790*/  IMAD.MOV.U32 R12, RZ, RZ, 0x1 ;  /* 0x00000001ff0c7424 */ /* 0x000fe400078e00ff */
[----:B------:R-:W-:Y:S02]  /*1e7a0*/  IMAD.MOV.U32 R11, RZ, RZ, 0x1c1f ;  /* 0x00001c1fff0b7424 */ /* 0x000fe400078e00ff */
[----:B------:R-:W-:-:S07]  /*1e7b0*/  IMAD.MOV.U32 R15, RZ, RZ, -0x1 ;  /* 0xffffffffff0f7424 */ /* 0x000fce00078e00ff */
[----:B0123--:R-:W-:Y:S05]  /*1e7c0*/  WARPSYNC.COLLECTIVE R15, `(.L_x_1917) ;  /* 0x000000000f087348 */ /* 0x00ffea0003c00000 */
[----:B------:R4:W0:Y:S02]  /*1e7d0*/  SHFL.IDX P6, R14, R13, R12, R11 ;  /* 0x0000000c0d0e7389 */ /* 0x00082400000c000b */
[----:B01234-:R-:W-:Y:S01]  /*1e7e0*/  ENDCOLLECTIVE ;  /* 0x000000000000791b */ /* 0x01ffe20003800000 */
.L_x_1917:
[----:B------:R-:W-:Y:S05]  /*1e7f0*/  BSYNC B1 ;  /* 0x0000000000017941 */ /* 0x000fea0003800000 */
.L_x_1916:
        /* <DEDUP_REMOVED lines=8> */
.L_x_1918:
[----:B------:R-:W-:Y:S01]  /*1e880*/  IMAD.MOV.U32 R33, RZ, RZ, R14 ;  /* 0x000000ffff217224 */ /* 0x000fe200078e000e */
[----:B------:R-:W-:Y:S06]  /*1e890*/  BRA `(.L_x_1919) ;  /* 0xfffffe6c00107947 */ /* 0x000fec000383ffff */
.L_x_1623:
[----:B0-----:R0:W3:Y:S02]  /*1e8a0*/  SYNCS.PHASECHK.TRANS64.TRYWAIT P4, [R70+URZ+0x168b0], R78 ;  /* 0x0168b04e460075a7 */ /* 0x0010e4000808017f */
[----:B---3--:R-:W-:Y:S05]  /*1e8b0*/  @!P4 NANOSLEEP.SYNCS 0x989680 ;  /* 0x009896800000c95d */ /* 0x008fea0003900000 */
[----:B------:R-:W3:Y:S02]  /*1e8c0*/  @!P4 SYNCS.PHASECHK.TRANS64 P4, [R70+URZ+0x168b0], R78 ;  /* 0x0168b04e4600c5a7 */ /* 0x000ee4000808007f */
[----:B---3--:R-:W-:Y:S05]  /*1e8d0*/  @!P4 BRA `(.L_x_1623) ;  /* 0xfffffffc00f0c947 */ /* 0x008fea000383ffff */
[----:B------:R-:W-:Y:S05]  /*1e8e0*/  BRA `(.L_x_1920) ;  /* 0xfffffe6c008c7947 */ /* 0x000fea000383ffff */
.L_x_1639:
        /* <DEDUP_REMOVED lines=8> */
[----:B------:R-:W-:-:S05]  /*1e970*/  SHF.R.S32.HI R4, RZ, 0x7, R4 ;  /* 0x00000007ff047819 */ /* 0x000fca0000011404 */
[----:B--2---:R-:W-:-:S07]  /*1e980*/  IMAD.MOV.U32 R13, RZ, RZ, R4 ;  /* 0x000000ffff0d7224 */ /* 0x004fce00078e0004 */
[----:B-----5:R-:W-:Y:S05]  /*1e990*/  WARPSYNC.COLLECTIVE R15, `(.L_x_1922) ;  /* 0x000000000f087348 */ /* 0x020fea0003c00000 */
[----:B------:R0:W1:Y:S02]  /*1e9a0*/  SHFL.IDX P6, R14, R13, R12, R11 ;  /* 0x0000000c0d0e7389 */ /* 0x00006400000c000b */
[----:B01---5:R-:W-:Y:S01]  /*1e9b0*/  ENDCOLLECTIVE ;  /* 0x000000000000791b */ /* 0x023fe20003800000 */
.L_x_1922:
[----:B------:R-:W-:Y:S05]  /*1e9c0*/  BSYNC B0 ;  /* 0x0000000000007941 */ /* 0x000fea0003800000 */
.L_x_1921:
[----:B------:R1:W-:Y:S01]  /*1e9d0*/  STL [R1+0x28], R14 ;  /* 0x0000280e01007387 */ /* 0x0003e20000100800 */
[----:B------:R-:W-:Y:S05]  /*1e9e0*/  BRA `(.L_x_1923) ;  /* 0xfffffe7800207947 */ /* 0x000fea000383ffff */
.L_x_1651:
[----:B------:R-:W-:Y:S01]  /*1e9f0*/  BSSY B1, `(.L_x_1924) ;  /* 0x0000008000017945 */ /* 0x000fe20003800000 */
[----:B--2---:R-:W-:Y:S01]  /*1ea00*/  MOV R13, R6 ;  /* 0x00000006000d7202 */ /* 0x004fe20000000f00 */
[----:B------:R-:W-:Y:S02]  /*1ea10*/  IMAD.MOV.U32 R12, RZ, RZ, RZ ;  /* 0x000000ffff0c7224 */ /* 0x000fe400078e00ff */
[----:B------:R-:W-:Y:S02]  /*1ea20*/  IMAD.MOV.U32 R11, RZ, RZ, 0x1c1f ;  /* 0x00001c1fff0b7424 */ /* 0x000fe400078e00ff */
[----:B------:R-:W-:-:S07]  /*1ea30*/  IMAD.MOV.U32 R15, RZ, RZ, -0x1 ;  /* 0xffffffffff0f7424 */ /* 0x000fce00078e00ff */
[----:B-1----:R-:W-:Y:S05]  /*1ea40*/  WARPSYNC.COLLECTIVE R15, `(.L_x_1925) ;  /* 0x000000000f087348 */ /* 0x002fea0003c00000 */
[----:B-1----:R0:W1:Y:S02]  /*1ea50*/  SHFL.IDX P6, R14, R13, R12, R11 ;  /* 0x0000000c0d0e7389 */ /* 0x00206400000c000b */
[----:B01----:R-:W-:Y:S01]  /*1ea60*/  ENDCOLLECTIVE ;  /* 0x000000000000791b */ /* 0x003fe20003800000 */
.L_x_1925:
[----:B------:R-:W-:Y:S05]  /*1ea70*/  BSYNC B1 ;  /* 0x0000000000017941 */ /* 0x000fea0003800000 */
.L_x_1924:
        /* <DEDUP_REMOVED lines=8> */
.L_x_1926:
[----:B------:R-:W-:Y:S02]  /*1eb00*/  IMAD.MOV.U32 R13, RZ, RZ, R8 ;  /* 0x000000ffff0d7224 */ /* 0x000fe400078e0008 */
[----:B------:R-:W-:-:S07]  /*1eb10*/  IMAD.MOV.U32 R0, RZ, RZ, R14 ;  /* 0x000000ffff007224 */ /* 0x000fce00078e000e */
[----:B------:R-:W-:Y:S05]  /*1eb20*/  WARPSYNC.COLLECTIVE R15, `(.L_x_1927) ;  /* 0x000000000f087348 */ /* 0x000fea0003c00000 */
[----:B------:R0:W1:Y:S02]  /*1eb30*/  SHFL.IDX P6, R14, R13, R12, R11 ;  /* 0x0000000c0d0e7389 */ /* 0x00006400000c000b */
[----:B01----:R-:W-:Y:S01]  /*1eb40*/  ENDCOLLECTIVE ;  /* 0x000000000000791b */ /* 0x003fe20003800000 */
.L_x_1927:
[----:B------:R-:W-:Y:S02]  /*1eb50*/  IMAD.MOV.U32 R13, RZ, RZ, R7 ;  /* 0x000000ffff0d7224 */ /* 0x000fe400078e0007 */
[----:B------:R-:W-:-:S07]  /*1eb60*/  IMAD.MOV.U32 R5, RZ, RZ, R14 ;  /* 0x000000ffff057224 */ /* 0x000fce00078e000e */
[----:B------:R-:W-:Y:S05]  /*1eb70*/  WARPSYNC.COLLECTIVE R15, `(.L_x_1928) ;  /* 0x000000000f087348 */ /* 0x000fea0003c00000 */
[----:B------:R0:W1:Y:S02]  /*1eb80*/  SHFL.IDX P6, R14, R13, R12, R11 ;  /* 0x0000000c0d0e7389 */ /* 0x00006400000c000b */
[----:B01----:R-:W-:Y:S01]  /*1eb90*/  ENDCOLLECTIVE ;  /* 0x000000000000791b */ /* 0x003fe20003800000 */
.L_x_1928:
[----:B------:R-:W-:Y:S05]  /*1eba0*/  BRA `(.L_x_1929) ;  /* 0xfffffe7c00a47947 */ /* 0x000fea000383ffff */
.L_x_1654:
[----:B------:R-:W-:Y:S01]  /*1ebb0*/  BSSY B1, `(.L_x_1930) ;  /* 0x0000008000017945 */ /* 0x000fe20003800000 */
[----:B--2---:R-:W-:Y:S02]  /*1ebc0*/  IMAD.MOV.U32 R13, RZ, RZ, R6 ;  /* 0x000000ffff0d7224 */ /* 0x004fe400078e0006 */
[----:B------:R-:W-:Y:S02]  /*1ebd0*/  IMAD.MOV.U32 R12, RZ, RZ, 0x1 ;  /* 0x00000001ff0c7424 */ /* 0x000fe400078e00ff */
[----:B------:R-:W-:Y:S02]  /*1ebe0*/  IMAD.MOV.U32 R11, RZ, RZ, 0x1c1f ;  /* 0x00001c1fff0b7424 */ /* 0x000fe400078e00ff */
[----:B------:R-:W-:-:S07]  /*1ebf0*/  IMAD.MOV.U32 R15, RZ, RZ, -0x1 ;  /* 0xffffffffff0f7424 */ /* 0x000fce00078e00ff */
[----:B-1----:R-:W-:Y:S05]  /*1ec00*/  WARPSYNC.COLLECTIVE R15, `(.L_x_1931) ;  /* 0x000000000f087348 */ /* 0x002fea0003c00000 */
[----:B------:R0:W2:Y:S02]  /*1ec10*/  SHFL.IDX P6, R14, R13, R12, R11 ;  /* 0x0000000c0d0e7389 */ /* 0x0000a400000c000b */
[----:B012---:R-:W-:Y:S01]  /*1ec20*/  ENDCOLLECTIVE ;  /* 0x000000000000791b */ /* 0x007fe20003800000 */
.L_x_1931:
[----:B------:R-:W-:Y:S05]  /*1ec30*/  BSYNC B1 ;  /* 0x0000000000017941 */ /* 0x000fea0003800000 */
.L_x_1930:
        /* <DEDUP_REMOVED lines=8> */
.L_x_1932:
[----:B------:R-:W-:Y:S02]  /*1ecc0*/  IMAD.MOV.U32 R13, RZ, RZ, R8 ;  /* 0x000000ffff0d7224 */ /* 0x000fe400078e0008 */
[----:B------:R-:W-:-:S07]  /*1ecd0*/  IMAD.MOV.U32 R0, RZ, RZ, R14 ;  /* 0x000000ffff007224 */ /* 0x000fce00078e000e */
[----:B------:R-:W-:Y:S05]  /*1ece0*/  WARPSYNC.COLLECTIVE R15, `(.L_x_1933) ;  /* 0x000000000f087348 */ /* 0x000fea0003c00000 */
[----:B------:R0:W1:Y:S02]  /*1ecf0*/  SHFL.IDX P6, R14, R13, R12, R11 ;  /* 0x0000000c0d0e7389 */ /* 0x00006400000c000b */
[----:B01----:R-:W-:Y:S01]  /*1ed00*/  ENDCOLLECTIVE ;  /* 0x000000000000791b */ /* 0x003fe20003800000 */
.L_x_1933:
[----:B------:R-:W-:Y:S01]  /*1ed10*/  MOV R13, R7 ;  /* 0x00000007000d7202 */ /* 0x000fe20000000f00 */
[----:B------:R-:W-:-:S07]  /*1ed20*/  IMAD.MOV.U32 R5, RZ, RZ, R14 ;  /* 0x000000ffff057224 */ /* 0x000fce00078e000e */
[----:B------:R-:W-:Y:S05]  /*1ed30*/  WARPSYNC.COLLECTIVE R15, `(.L_x_1934) ;  /* 0x000000000f087348 */ /* 0x000fea0003c00000 */
[----:B------:R0:W1:Y:S02]  /*1ed40*/  SHFL.IDX P6, R14, R13, R12, R11 ;  /* 0x0000000c0d0e7389 */ /* 0x00006400000c000b */
[----:B01----:R-:W-:Y:S01]  /*1ed50*/  ENDCOLLECTIVE ;  /* 0x000000000000791b */ /* 0x003fe20003800000 */
.L_x_1934:
[----:B------:R-:W-:Y:S05]  /*1ed60*/  BRA `(.L_x_1935) ;  /* 0xfffffe80000c7947 */ /* 0x000fea000383ffff */
.L_x_1658:
[----:B0-----:R0:W1:Y:S02]  /*1ed70*/  SYNCS.PHASECHK.TRANS64.TRYWAIT P0, [R2+URZ+0x16800], R5 ;  /* 0x01680005020075a7 */ /* 0x001064000800017f */
[----:B-1----:R-:W-:Y:S05]  /*1ed80*/  @!P0 NANOSLEEP.SYNCS 0x989680 ;  /* 0x009896800000895d */ /* 0x002fea0003900000 */
[----:B------:R-:W1:Y:S02]  /*1ed90*/  @!P0 SYNCS.PHASECHK.TRANS64 P0, [R2+URZ+0x16800], R5 ;  /* 0x01680005020085a7 */ /* 0x000e64000800007f */
[----:B-1----:R-:W-:Y:S05]  /*1eda0*/  @!P0 BRA `(.L_x_1658) ;  /* 0xfffffffc00f08947 */ /* 0x002fea000383ffff */
[----:B------:R-:W-:Y:S05]  /*1edb0*/  BRA `(.L_x_1936) ;  /* 0xfffffe84001c7947 */ /* 0x000fea000383ffff */
.L_x_1666:
[----:B------:R-:W0:Y:S01]  /*1edc0*/  LDC R41, c[0x0][0x3f4] ;  /* 0x0000fd00ff297b82 */ /* 0x000e220000000800 */
[----:B------:R-:W-:Y:S01]  /*1edd0*/  BSSY B1, `(.L_x_1937) ;  /* 0x0000008000017945 */ /* 0x000fe20003800000 */
[----:B--2---:R-:W-:Y:S02]  /*1ede0*/  IMAD.MOV.U32 R13, RZ, RZ, R26 ;  /* 0x000000ffff0d7224 */ /* 0x004fe400078e001a */
[----:B------:R-:W-:Y:S02]  /*1edf0*/  IMAD.MOV.U32 R12, RZ, RZ, RZ ;  /* 0x000000ffff0c7224 */ /* 0x000fe400078e00ff */
[----:B------:R-:W-:Y:S02]  /*1ee00*/  IMAD.MOV.U32 R11, RZ, RZ, 0x1c1f ;  /* 0x00001c1fff0b7424 */ /* 0x000fe400078e00ff */
[----:B------:R-:W-:-:S07]  /*1ee10*/  IMAD.MOV.U32 R15, RZ, RZ, -0x1 ;  /* 0xffffffffff0f7424 */ /* 0x000fce00078e00ff */
[----:B01----:R-:W-:Y:S05]  /*1ee20*/  WARPSYNC.COLLECTIVE R15, `(.L_x_1938) ;  /* 0x000000000f087348 */ /* 0x003fea0003c00000 */
[----:B-1----:R1:W2:Y:S02]  /*1ee30*/  SHFL.IDX P6, R14, R13, R12, R11 ;  /* 0x0000000c0d0e7389 */ /* 0x0022a400000c000b */
[----:B012---:R-:W-:Y:S01]  /*1ee40*/  ENDCOLLECTIVE ;  /* 0x000000000000791b */ /* 0x007fe20003800000 */
.L_x_1938:
[----:B------:R-:W-:Y:S05]  /*1ee50*/  BSYNC B1 ;  /* 0x0000000000017941 */ /* 0x000fea0003800000 */
.L_x_1937:
[----:B------:R-:W-:Y:S01]  /*1ee60*/  IMAD.MOV.U32 R13, RZ, RZ, R25 ;  /* 0x000000ffff0d7224 */ /* 0x000fe200078e0019 */
[----:B------:R-:W-:Y:S01]  /*1ee70*/  ISETP.GE.AND P0, PT, R16, R41, PT ;  /* 0x000000291000720c */ /* 0x000fe20003f06270 */
[----:B------:R-:W-:Y:S02]  /*1ee80*/  IMAD.MOV.U32 R12, RZ, RZ, RZ ;  /* 0x000000ffff0c7224 */ /* 0x000fe400078e00ff */
[----:B------:R-:W-:Y:S02]  /*1ee90*/  IMAD.MOV.U32 R11, RZ, RZ, 0x1c1f ;  /* 0x00001c1fff0b7424 */ /* 0x000fe400078e00ff */
[----:B------:R-:W-:Y:S02]  /*1eea0*/  IMAD.MOV.U32 R15, RZ, RZ, -0x1 ;  /* 0xffffffffff0f7424 */ /* 0x000fe400078e00ff */
[----:B------:R-:W-:Y:S02]  /*1eeb0*/  IMAD.MOV.U32 R0, RZ, RZ, R14 ;  /* 0x000000ffff007224 */ /* 0x000fe400078e000e */
[----:B------:R-:W-:-:S07]  /*1eec0*/  IMAD R32, R155, R32, RZ ;  /* 0x000000209b207224 */ /* 0x000fce00078e02ff */
[----:B------:R-:W-:Y:S05]  /*1eed0*/  WARPSYNC.COLLECTIVE R15, `(.L_x_1939) ;  /* 0x000000000f087348 */ /* 0x000fea0003c00000 */
[----:B------:R0:W1:Y:S02]  /*1eee0*/  SHFL.IDX P6, R14, R13, R12, R11 ;  /* 0x0000000c0d0e7389 */ /* 0x00006400000c000b */
[----:B01----:R-:W-:Y:S01]  /*1eef0*/  ENDCOLLECTIVE ;  /* 0x000000000000791b */ /* 0x003fe20003800000 */
.L_x_1939:
[----:B------:R-:W-:Y:S01]  /*1ef00*/  ISETP.GE.OR P1, PT, R39, R32, P0 ;  /* 0x000000202700720c */ /* 0x000fe20000726670 */
[----:B------:R-:W-:-:S12]  /*1ef10*/  IMAD.MOV.U32 R13, RZ, RZ, R24 ;  /* 0x000000ffff0d7224 */ /* 0x000fd800078e0018 */
[C---:B------:R-:W-:Y:S01]  /*1ef20*/  @!P1 IMAD.SHL.U32 R5, R16.reuse, 0x2, RZ ;  /* 0x0000000210059824 */ /* 0x040fe200078e00ff */
[----:B------:R-:W-:Y:S01]  /*1ef30*/  @!P1 SHF.L.U64.HI R21, R16, 0x1, R17 ;  /* 0x0000000110159819 */ /* 0x000fe20000010211 */
[----:B------:R-:W-:-:S07]  /*1ef40*/  IMAD.MOV.U32 R3, RZ, RZ, R14 ;  /* 0x000000ffff037224 */ /* 0x000fce00078e000e */
[----:B------:R-:W-:Y:S05]  /*1ef50*/  WARPSYNC.COLLECTIVE R15, `(.L_x_1940) ;  /* 0x000000000f087348 */ /* 0x000fea0003c00000 */
[----:B------:R0:W1:Y:S02]  /*1ef60*/  SHFL.IDX P6, R14, R13, R12, R11 ;  /* 0x0000000c0d0e7389 */ /* 0x00006400000c000b */
[----:B01----:R-:W-:Y:S01]  /*1ef70*/  ENDCOLLECTIVE ;  /* 0x000000000000791b */ /* 0x003fe20003800000 */
.L_x_1940:
[----:B------:R-:W-:-:S05]  /*1ef80*/  @!P1 IADD3 R6, P2, R3, R5, RZ ;  /* 0x0000000503069210 */ /* 0x000fca0007f5e0ff */
[----:B------:R-:W-:Y:S02]  /*1ef90*/  @!P1 IMAD.X R7, R0, 0x1, R21, P2 ;  /* 0x0000000100079824 */ /* 0x000fe400010e0615 */
[----:B------:R-:W-:Y:S02]  /*1efa0*/  IMAD.MOV.U32 R13, RZ, RZ, R27 ;  /* 0x000000ffff0d7224 */ /* 0x000fe400078e001b */
[----:B------:R-:W-:-:S07]  /*1efb0*/  IMAD.MOV.U32 R4, RZ, RZ, R14 ;  /* 0x000000ffff047224 */ /* 0x000fce00078e000e */
[----:B------:R-:W-:Y:S05]  /*1efc0*/  WARPSYNC.COLLECTIVE R15, `(.L_x_1941) ;  /* 0x000000000f087348 */ /* 0x000fea0003c00000 */
[----:B------:R0:W1:Y:S02]  /*1efd0*/  SHFL.IDX P6, R14, R13, R12, R11 ;  /* 0x0000000c0d0e7389 */ /* 0x00006400000c000b */
[----:B01----:R-:W-:Y:S01]  /*1efe0*/  ENDCOLLECTIVE ;  /* 0x000000000000791b */ /* 0x003fe20003800000 */
.L_x_1941:
[----:B------:R-:W2:Y:S01]  /*1eff0*/  @!P1 LD.E.128 R8, desc[UR42][R6.64] ;  /* 0x0000002a06089980 */ /* 0x000ea2000c101d00 */
[----:B------:R-:W-:-:S05]  /*1f000*/  @!P1 IADD3 R14, P2, R14, R5, RZ ;  /* 0x000000050e0e9210 */ /* 0x000fca0007f5e0ff */
[----:B------:R-:W-:-:S04]  /*1f010*/  @!P1 IMAD.X R3, R4, 0x1, R21, P2 ;  /* 0x0000000104039824 */ /* 0x000fc800010e0615 */
[----:B------:R-:W-:-:S05]  /*1f020*/  @!P1 IMAD.MOV.U32 R15, RZ, RZ, R3 ;  /* 0x000000ffff0f9224 */ /* 0x000fca00078e0003 */
[----:B------:R0:W5:Y:S01]  /*1f030*/  @!P1 LD.E.128 R4, desc[UR42][R14.64] ;  /* 0x0000002a0e049980 */ /* 0x000162000c101d00 */
[----:B------:R-:W-:Y:S01]  /*1f040*/  CS2R R36, SRZ ;  /* 0x0000000000247805 */ /* 0x000fe2000001ff00 */
[----:B------:R-:W-:Y:S01]  /*1f050*/  IMAD.MOV.U32 R13, RZ, RZ, R26 ;  /* 0x000000ffff0d7224 */ /* 0x000fe200078e001a */
[----:B------:R-:W-:Y:S02]  /*1f060*/  MOV R12, 0x1 ;  /* 0x00000001000c7802 */ /* 0x000fe40000000f00 */
[----:B------:R-:W-:Y:S02]  /*1f070*/  CS2R R34, SRZ ;  /* 0x0000000000227805 */ /* 0x000fe4000001ff00 */
[----:B------:R-:W-:Y:S02]  /*1f080*/  CS2R R30, SRZ ;  /* 0x00000000001e7805 */ /* 0x000fe4000001ff00 */
[----:B------:R-:W-:Y:S01]  /*1f090*/  CS2R R20, SRZ ;  /* 0x0000000000147805 */ /* 0x000fe2000001ff00 */
[----:B0-----:R-:W-:-:S02]  /*1f0a0*/  IMAD.MOV.U32 R15, RZ, RZ, -0x1 ;  /* 0xffffffffff0f7424 */ /* 0x001fc400078e00ff */
[----:B--2---:R-:W-:Y:S02]  /*1f0b0*/  @!P1 IMAD.MOV.U32 R37, RZ, RZ, R11 ;  /* 0x000000ffff259224 */ /* 0x004fe400078e000b */
[----:B------:R-:W-:Y:S02]  /*1f0c0*/  IMAD.MOV.U32 R11, RZ, RZ, 0x1c1f ;  /* 0x00001c1fff0b7424 */ /* 0x000fe400078e00ff */
[----:B------:R-:W-:Y:S02]  /*1f0d0*/  @!P1 IMAD.MOV.U32 R34, RZ, RZ, R8 ;  /* 0x000000ffff229224 */ /* 0x000fe400078e0008 */
[----:B------:R-:W-:-:S07]  /*1f0e0*/  @!P1 IMAD.MOV.U32 R35, RZ, RZ, R9 ;  /* 0x000000ffff239224 */ /* 0x000fce00078e0009 */
[----:B-----5:R-:W-:Y:S05]  /*1f0f0*/  WARPSYNC.COLLECTIVE R15, `(.L_x_1942) ;  /* 0x000000000f087348 */ /* 0x020fea0003c00000 */
[----:B------:R0:W1:Y:S02]  /*1f100*/  SHFL.IDX P6, R14, R13, R12, R11 ;  /* 0x0000000c0d0e7389 */ /* 0x00006400000c000b */
[----:B01---5:R-:W-:Y:S01]  /*1f110*/  ENDCOLLECTIVE ;  /* 0x000000000000791b */ /* 0x023fe20003800000 */
.L_x_1942:
[----:B------:R-:W-:Y:S02]  /*1f120*/  IMAD.MOV.U32 R0, RZ, RZ, R34 ;  /* 0x000000ffff007224 */ /* 0x000fe400078e0022 */
[----:B------:R-:W-:Y:S02]  /*1f130*/  IMAD.MOV.U32 R3, RZ, RZ, R35 ;  /* 0x000000ffff037224 */ /* 0x000fe400078e0023 */
[----:B------:R-:W-:Y:S01]  /*1f140*/  @!P1 IMAD.MOV.U32 R36, RZ, RZ, R10 ;  /* 0x000000ffff249224 */ /* 0x000fe200078e000a */
[----:B------:R-:W-:Y:S01]  /*1f150*/  PRMT R42, R0, 0x7610, R42 ;  /* 0x00007610002a7816 */ /* 0x000fe2000000002a */
[----:B------:R-:W-:Y:S01]  /*1f160*/  IMAD.MOV.U32 R9, RZ, RZ, R37 ;  /* 0x000000ffff097224 */ /* 0x000fe200078e0025 */
[----:B------:R-:W-:Y:S01]  /*1f170*/  PRMT R43, R3, 0x7610, R43 ;  /* 0x00007610032b7816 */ /* 0x000fe2000000002b */
[----:B------:R-:W-:Y:S02]  /*1f180*/  IMAD.MOV.U32 R8, RZ, RZ, R36 ;  /* 0x000000ffff087224 */ /* 0x000fe400078e0024 */
[----:B------:R-:W-:-:S03]  /*1f190*/  IMAD.MOV.U32 R13, RZ, RZ, R25 ;  /* 0x000000ffff0d7224 */ /* 0x000fc600078e0019 */
[----:B------:R-:W-:Y:S01]  /*1f1a0*/  PRMT R33, R8, 0x5410, R9 ;  /* 0x0000541008217816 */ /* 0x000fe20000000009 */
[----:B------:R-:W-:Y:S02]  /*1f1b0*/  @!P1 IMAD.MOV.U32 R30, RZ, RZ, R4 ;  /* 0x000000ffff1e9224 */ /* 0x000fe400078e0004 */
[----:B------:R-:W-:Y:S02]  /*1f1c0*/  @!P1 IMAD.MOV.U32 R31, RZ, RZ, R5 ;  /* 0x000000ffff1f9224 */ /* 0x000fe400078e0005 */
[----:B------:R-:W-:Y:S02]  /*1f1d0*/  @!P1 IMAD.MOV.U32 R20, RZ, RZ, R6 ;  /* 0x000000ffff149224 */ /* 0x000fe400078e0006 */
[----:B------:R-:W-:Y:S02]  /*1f1e0*/  @!P1 IMAD.MOV.U32 R21, RZ, RZ, R7 ;  /* 0x000000ffff159224 */ /* 0x000fe400078e0007 */
[----:B------:R-:W-:-:S07]  /*1f1f0*/  IMAD.MOV.U32 R0, RZ, RZ, R14 ;  /* 0x000000ffff007224 */ /* 0x000fce00078e000e */
[----:B------:R-:W-:Y:S05]  /*1f200*/  WARPSYNC.COLLECTIVE R15, `(.L_x_1943) ;  /* 0x000000000f087348 */ /* 0x000fea0003c00000 */
[----:B------:R0:W1:Y:S02]  /*1f210*/  SHFL.IDX P6, R14, R13, R12, R11 ;  /* 0x0000000c0d0e7389 */ /* 0x00006400000c000b */
[----:B01----:R-:W-:Y:S01]  /*1f220*/  ENDCOLLECTIVE ;  /* 0x000000000000791b */ /* 0x003fe20003800000 */
.L_x_1943:
[----:B------:R-:W-:Y:S02]  /*1f230*/  IMAD.MOV.U32 R4, RZ, RZ, R30 ;  /* 0x000000ffff047224 */ /* 0x000fe400078e001e */
[----:B------:R-:W-:Y:S02]  /*1f240*/  IMAD.MOV.U32 R5, RZ, RZ, R31 ;  /* 0x000000ffff057224 */ /* 0x000fe400078e001f */
[----:B------:R-:W-:Y:S02]  /*1f250*/  IMAD.MOV.U32 R6, RZ, RZ, R20 ;  /* 0x000000ffff067224 */ /* 0x000fe400078e0014 */
[----:B------:R-:W-:Y:S01]  /*1f260*/  IMAD.MOV.U32 R7, RZ, RZ, R21 ;  /* 0x000000ffff077224 */ /* 0x000fe200078e0015 */
[----:B------:R-:W-:Y:S02]  /*1f270*/  PRMT R45, R5, 0x7610, R45 ;  /* 0x00007610052d7816 */ /* 0x000fe4000000002d */
[----:B------:R-:W-:Y:S02]  /*1f280*/  PRMT R56, R4, 0x5410, R6 ;  /* 0x0000541004387816 */ /* 0x000fe40000000006 */
[----:B------:R-:W-:-:S02]  /*1f290*/  CS2R R4, SRZ ;  /* 0x0000000000047805 */ /* 0x000fc4000001ff00 */
[----:B------:R-:W-:Y:S01]  /*1f2a0*/  PRMT R42, R42, 0x5410, R7 ;  /* 0x000054102a2a7816 */ /* 0x000fe20000000007 */
[----:B------:R-:W-:Y:S02]  /*1f2b0*/  IMAD.MOV.U32 R13, RZ, RZ, R24 ;  /* 0x000000ffff0d7224 */ /* 0x000fe400078e0018 */
[----:B------:R-:W-:-:S07]  /*1f2c0*/  IMAD.MOV.U32 R3, RZ, RZ, R14 ;  /* 0x000000ffff037224 */ /* 0x000fce00078e000e */
[----:B------:R-:W-:Y:S05]  /*1f2d0*/  WARPSYNC.COLLECTIVE R15, `(.L_x_1944) ;  /* 0x000000000f087348 */ /* 0x000fea0003c00000 */
[----:B------:R0:W1:Y:S02]  /*1f2e0*/  SHFL.IDX P6, R14, R13, R12, R11 ;  /* 0x0000000c0d0e7389 */ /* 0x00006400000c000b */
[----:B01----:R-:W-:Y:S01]  /*1f2f0*/  ENDCOLLECTIVE ;  /* 0x000000000000791b */ /* 0x003fe20003800000 */
.L_x_1944:
[----:B------:R-:W-:Y:S02]  /*1f300*/  IMAD.MOV.U32 R13, RZ, RZ, R27 ;  /* 0x000000ffff0d7224 */ /* 0x000fe400078e001b */
[----:B------:R-:W-:-:S07]  /*1f310*/  IMAD.MOV.U32 R24, RZ, RZ, R14 ;  /* 0x000000ffff187224 */ /* 0x000fce00078e000e */
[----:B------:R-:W-:Y:S05]  /*1f320*/  WARPSYNC.COLLECTIVE R15, `(.L_x_1945) ;  /* 0x000000000f087348 */ /* 0x000fea0003c00000 */
[----:B------:R0:W1:Y:S02]  /*1f330*/  SHFL.IDX P6, R14, R13, R12, R11 ;  /* 0x0000000c0d0e7389 */ /* 0x00006400000c000b */
[----:B01----:R-:W-:Y:S01]  /*1f340*/  ENDCOLLECTIVE ;  /* 0x000000000000791b */ /* 0x003fe20003800000 */
.L_x_1945:
[----:B------:R-:W-:Y:S05]  /*1f350*/  BRA `(.L_x_1946) ;  /* 0xfffffe90000c7947 */ /* 0x000fea000383ffff */
.L_x_1670:
[----:B0-----:R0:W1:Y:S02]  /*1f360*/  SYNCS.PHASECHK.TRANS64.TRYWAIT P1, [R2+URZ+0x16800], R3 ;  /* 0x01680003020075a7 */ /* 0x001064000802017f */
[----:B-1----:R-:W-:Y:S05]  /*1f370*/  @!P1 NANOSLEEP.SYNCS 0x989680 ;  /* 0x009896800000995d */ /* 0x002fea0003900000 */
[----:B------:R-:W1:Y:S02]  /*1f380*/  @!P1 SYNCS.PHASECHK.TRANS64 P1, [R2+URZ+0x16800], R3 ;  /* 0x01680003020095a7 */ /* 0x000e64000802007f */
[----:B-1----:R-:W-:Y:S05]  /*1f390*/  @!P1 BRA `(.L_x_1670) ;  /* 0xfffffffc00f09947 */ /* 0x002fea000383ffff */
[----:B------:R-:W-:Y:S05]  /*1f3a0*/  BRA `(.L_x_1947) ;  /* 0xfffffe9000ac7947 */ /* 0x000fea000383ffff */
.L_x_1676:
[----:B-1----:R1:W3:Y:S02]  /*1f3b0*/  SYNCS.PHASECHK.TRANS64.TRYWAIT P1, [R14+URZ+0x16830], R3 ;  /* 0x016830030e0075a7 */ /* 0x0022e4000802017f */
[----:B---3--:R-:W-:Y:S05]  /*1f3c0*/  @!P1 NANOSLEEP.SYNCS 0x989680 ;  /* 0x009896800000995d */ /* 0x008fea0003900000 */
[----:B------:R-:W3:Y:S02]  /*1f3d0*/  @!P1 SYNCS.PHASECHK.TRANS64 P1, [R14+URZ+0x16830], R3 ;  /* 0x016830030e0095a7 */ /* 0x000ee4000802007f */
[----:B---3--:R-:W-:Y:S05]  /*1f3e0*/  @!P1 BRA `(.L_x_1676) ;  /* 0xfffffffc00f09947 */ /* 0x008fea000383ffff */
[----:B------:R-:W-:Y:S05]  /*1f3f0*/  BRA `(.L_x_1675) ;  /* 0xfffffea0003c7947 */ /* 0x000fea000383ffff */
.L_x_1695:
[----:B-1----:R1:W2:Y:S02]  /*1f400*/  SYNCS.PHASECHK.TRANS64.TRYWAIT P2, [R11+URZ+0x16830], R10 ;  /* 0x0168300a0b0075a7 */ /* 0x0022a4000804017f */
[----:B--2---:R-:W-:Y:S05]  /*1f410*/  @!P2 NANOSLEEP.SYNCS 0x989680 ;  /* 0x009896800000a95d */ /* 0x004fea0003900000 */
[----:B------:R-:W2:Y:S02]  /*1f420*/  @!P2 SYNCS.PHASECHK.TRANS64 P2, [R11+URZ+0x16830], R10 ;  /* 0x0168300a0b00a5a7 */ /* 0x000ea4000804007f */
[----:B--2---:R-:W-:Y:S05]  /*1f430*/  @!P2 BRA `(.L_x_1695) ;  /* 0xfffffffc00f0a947 */ /* 0x004fea000383ffff */
[----:B------:R-:W-:Y:S05]  /*1f440*/  BRA `(.L_x_1694) ;  /* 0xfffffed000e87947 */ /* 0x000fea000383ffff */
.L_x_1699:
[----:B-1----:R1:W2:Y:S02]  /*1f450*/  SYNCS.PHASECHK.TRANS64.TRYWAIT P1, [R11+URZ+0x16850], R10 ;  /* 0x0168500a0b0075a7 */ /* 0x0022a4000802017f */
[----:B--2---:R-:W-:Y:S05]  /*1f460*/  @!P1 NANOSLEEP.SYNCS 0x989680 ;  /* 0x009896800000995d */ /* 0x004fea0003900000 */
[----:B------:R-:W2:Y:S02]  /*1f470*/  @!P1 SYNCS.PHASECHK.TRANS64 P1, [R11+URZ+0x16850], R10 ;  /* 0x0168500a0b0095a7 */ /* 0x000ea4000802007f */
[----:B--2---:R-:W-:Y:S05]  /*1f480*/  @!P1 BRA `(.L_x_1699) ;  /* 0xfffffffc00f09947 */ /* 0x004fea000383ffff */
[----:B------:R-:W-:Y:S05]  /*1f490*/  BRA `(.L_x_1696) ;  /* 0xfffffed400b07947 */ /* 0x000fea000383ffff */
.L_x_1720:
[----:B-1----:R1:W2:Y:S02]  /*1f4a0*/  SYNCS.PHASECHK.TRANS64.TRYWAIT P2, [R3+URZ+0x16830], R0 ;  /* 0x01683000030075a7 */ /* 0x0022a4000804017f */
[----:B--2---:R-:W-:Y:S05]  /*1f4b0*/  @!P2 NANOSLEEP.SYNCS 0x989680 ;  /* 0x009896800000a95d */ /* 0x004fea0003900000 */
[----:B------:R-:W2:Y:S02]  /*1f4c0*/  @!P2 SYNCS.PHASECHK.TRANS64 P2, [R3+URZ+0x16830], R0 ;  /* 0x016830000300a5a7 */ /* 0x000ea4000804007f */
[----:B--2---:R-:W-:Y:S05]  /*1f4d0*/  @!P2 BRA `(.L_x_1720) ;  /* 0xfffffffc00f0a947 */ /* 0x004fea000383ffff */
[----:B------:R-:W-:Y:S05]  /*1f4e0*/  BRA `(.L_x_1719) ;  /* 0xffffff0400b47947 */ /* 0x000fea000383ffff */
.L_x_1724:
[----:B-1----:R1:W2:Y:S02]  /*1f4f0*/  SYNCS.PHASECHK.TRANS64.TRYWAIT P1, [R3+URZ+0x16850], R0 ;  /* 0x01685000030075a7 */ /* 0x0022a4000802017f */
[----:B--2---:R-:W-:Y:S05]  /*1f500*/  @!P1 NANOSLEEP.SYNCS 0x989680 ;  /* 0x009896800000995d */ /* 0x004fea0003900000 */
[----:B------:R-:W2:Y:S02]  /*1f510*/  @!P1 SYNCS.PHASECHK.TRANS64 P1, [R3+URZ+0x16850], R0 ;  /* 0x01685000030095a7 */ /* 0x000ea4000802007f */
[----:B--2---:R-:W-:Y:S05]  /*1f520*/  @!P1 BRA `(.L_x_1724) ;  /* 0xfffffffc00f09947 */ /* 0x004fea000383ffff */
[----:B------:R-:W-:Y:S05]  /*1f530*/  BRA `(.L_x_1721) ;  /* 0xffffff0800907947 */ /* 0x000fea000383ffff */
.L_x_1733:
[----:B-1----:R1:W2:Y:S02]  /*1f540*/  SYNCS.PHASECHK.TRANS64.TRYWAIT P2, [R3+URZ+0x16830], R0 ;  /* 0x01683000030075a7 */ /* 0x0022a4000804017f */
[----:B--2---:R-:W-:Y:S05]  /*1f550*/  @!P2 NANOSLEEP.SYNCS 0x989680 ;  /* 0x009896800000a95d */ /* 0x004fea0003900000 */
[----:B------:R-:W2:Y:S02]  /*1f560*/  @!P2 SYNCS.PHASECHK.TRANS64 P2, [R3+URZ+0x16830], R0 ;  /* 0x016830000300a5a7 */ /* 0x000ea4000804007f */
[----:B--2---:R-:W-:Y:S05]  /*1f570*/  @!P2 BRA `(.L_x_1733) ;  /* 0xfffffffc00f0a947 */ /* 0x004fea000383ffff */
[----:B------:R-:W-:Y:S05]  /*1f580*/  BRA `(.L_x_1732) ;  /* 0xffffff2400907947 */ /* 0x000fea000383ffff */
.L_x_1737:
[----:B-1----:R1:W2:Y:S02]  /*1f590*/  SYNCS.PHASECHK.TRANS64.TRYWAIT P1, [R3+URZ+0x16850], R0 ;  /* 0x01685000030075a7 */ /* 0x0022a4000802017f */
[----:B--2---:R-:W-:Y:S05]  /*1f5a0*/  @!P1 NANOSLEEP.SYNCS 0x989680 ;  /* 0x009896800000995d */ /* 0x004fea0003900000 */
[----:B------:R-:W2:Y:S02]  /*1f5b0*/  @!P1 SYNCS.PHASECHK.TRANS64 P1, [R3+URZ+0x16850], R0 ;  /* 0x01685000030095a7 */ /* 0x000ea4000802007f */
[----:B--2---:R-:W-:Y:S05]  /*1f5c0*/  @!P1 BRA `(.L_x_1737) ;  /* 0xfffffffc00f09947 */ /* 0x004fea000383ffff */
[----:B------:R-:W-:Y:S05]  /*1f5d0*/  BRA `(.L_x_1734) ;  /* 0xffffff28006c7947 */ /* 0x000fea000383ffff */
.L_x_1752:
[----:B-1----:R1:W2:Y:S02]  /*1f5e0*/  SYNCS.PHASECHK.TRANS64.TRYWAIT P1, [R11+URZ+0x16850], R4 ;  /* 0x016850040b0075a7 */ /* 0x0022a4000802017f */
[----:B--2---:R-:W-:Y:S05]  /*1f5f0*/  @!P1 NANOSLEEP.SYNCS 0x989680 ;  /* 0x009896800000995d */ /* 0x004fea0003900000 */
[----:B------:R-:W2:Y:S02]  /*1f600*/  @!P1 SYNCS.PHASECHK.TRANS64 P1, [R11+URZ+0x16850], R4 ;  /* 0x016850040b0095a7 */ /* 0x000ea4000802007f */
[----:B--2---:R-:W-:Y:S05]  /*1f610*/  @!P1 BRA `(.L_x_1752) ;  /* 0xfffffffc00f09947 */ /* 0x004fea000383ffff */
[----:B------:R-:W-:Y:S05]  /*1f620*/  BRA `(.L_x_1751) ;  /* 0xffffff5400887947 */ /* 0x000fea000383ffff */
.L_x_1761:
[----:B------:R-:W-:Y:S02]  /*1f630*/  IMAD.MOV.U32 R13, RZ, RZ, R20 ;  /* 0x000000ffff0d7224 */ /* 0x000fe400078e0014 */
[----:B------:R-:W-:Y:S02]  /*1f640*/  IMAD.MOV.U32 R12, RZ, RZ, RZ ;  /* 0x000000ffff0c7224 */ /* 0x000fe400078e00ff */
[----:B------:R-:W-:Y:S02]  /*1f650*/  IMAD.MOV.U32 R11, RZ, RZ, 0x181f ;  /* 0x0000181fff0b7424 */ /* 0x000fe400078e00ff */
[----:B------:R-:W-:Y:S02]  /*1f660*/  IMAD.MOV.U32 R15, RZ, RZ, -0x1 ;  /* 0xffffffffff0f7424 */ /* 0x000fe400078e00ff */
[----:B------:R-:W-:Y:S02]  /*1f670*/  IMAD R21, R8, R25, RZ ;  /* 0x0000001908157224 */ /* 0x000fe400078e02ff */
[----:B------:R-:W-:-:S07]  /*1f680*/  IMAD.IADD R24, R32, 0x1, R33 ;  /* 0x0000000120187824 */ /* 0x000fce00078e0221 */
[----:B------:R-:W-:Y:S05]  /*1f690*/  WARPSYNC.COLLECTIVE R15, `(.L_x_1948) ;  /* 0x000000000f087348 */ /* 0x000fea0003c00000 */
[----:B------:R0:W1:Y:S02]  /*1f6a0*/  SHFL.IDX P6, R14, R13, R12, R11 ;  /* 0x0000000c0d0e7389 */ /* 0x00006400000c000b */
[----:B01----:R-:W-:Y:S01]  /*1f6b0*/  ENDCOLLECTIVE ;  /* 0x000000000000791b */ /* 0x003fe20003800000 */
.L_x_1948:
[C---:B------:R-:W-:Y:S01]  /*1f6c0*/  VIADD R8, R24.reuse, 0x30 ;  /* 0x0000003018087836 */ /* 0x040fe20000000000 */
[----:B------:R-:W-:-:S04]  /*1f6d0*/  ISETP.GE.OR P3, PT, R24, R21, P0 ;  /* 0x000000151800720c */ /* 0x000fc80000766670 */
[----:B------:R-:W-:Y:S01]  /*1f6e0*/  ISETP.GE.OR P4, PT, R8, R21, P0 ;  /* 0x000000150800720c */ /* 0x000fe20000786670 */
[----:B------:R-:W-:Y:S02]  /*1f6f0*/  VIADD R8, R24, 0x60 ;  /* 0x0000006018087836 */ /* 0x000fe40000000000 */
[----:B------:R-:W-:-:S03]  /*1f700*/  IMAD.MOV.U32 R13, RZ, RZ, R7 ;  /* 0x000000ffff0d7224 */ /* 0x000fc600078e0007 */
[----:B------:R-:W-:Y:S01]  /*1f710*/  ISETP.GE.OR P2, PT, R8, R21, P0 ;  /* 0x000000150800720c */ /* 0x000fe20000746670 */
[----:B------:R-:W-:-:S12]  /*1f720*/  IMAD.MOV.U32 R0, RZ, RZ, R14 ;  /* 0x000000ffff007224 */ /* 0x000fd800078e000e */
[----:B------:R-:W-:Y:S05]  /*1f730*/  WARPSYNC.COLLECTIVE R15, `(.L_x_1949) ;  /* 0x000000000f087348 */ /* 0x000fea0003c00000 */
[----:B------:R0:W1:Y:S02]  /*1f740*/  SHFL.IDX P6, R14, R13, R12, R11 ;  /* 0x0000000c0d0e7389 */ /* 0x00006400000c000b */
[----:B01----:R-:W-:Y:S01]  /*1f750*/  ENDCOLLECTIVE ;  /* 0x000000000000791b */ /* 0x003fe20003800000 */
.L_x_1949:
[----:B------:R-:W-:Y:S02]  /*1f760*/  IMAD.MOV.U32 R13, RZ, RZ, R20 ;  /* 0x000000ffff0d7224 */ /* 0x000fe400078e0014 */
[----:B------:R-:W-:Y:S01]  /*1f770*/  IMAD.MOV.U32 R12, RZ, RZ, 0x1 ;  /* 0x00000001ff0c7424 */ /* 0x000fe200078e00ff */
[----:B------:R-:W-:-:S07]  /*1f780*/  MOV R3, R14 ;  /* 0x0000000e00037202 */ /* 0x000fce0000000f00 */
[----:B------:R-:W-:Y:S05]  /*1f790*/  WARPSYNC.COLLECTIVE R15, `(.L_x_1950) ;  /* 0x000000000f087348 */ /* 0x000fea0003c00000 */
[----:B------:R0:W1:Y:S02]  /*1f7a0*/  SHFL.IDX P6, R14, R13, R12, R11 ;  /* 0x0000000c0d0e7389 */ /* 0x00006400000c000b */
[----:B01----:R-:W-:Y:S01]  /*1f7b0*/  ENDCOLLECTIVE ;  /* 0x000000000000791b */ /* 0x003fe20003800000 */
.L_x_1950:
[----:B------:R-:W-:-:S04]  /*1f7c0*/  @!P3 LEA R10, P5, R26, R3, 0x1 ;  /* 0x000000031a0ab211 */ /* 0x000fc800078a08ff */
[----:B------:R-:W-:Y:S01]  /*1f7d0*/  @!P3 LEA.HI.X R3, R26, R0, R28, 0x1, P5 ;  /* 0x000000001a03b211 */ /* 0x000fe200028f0c1c */
[----:B------:R-:W-:Y:S02]  /*1f7e0*/  IMAD.MOV.U32 R13, RZ, RZ, R7 ;  /* 0x000000ffff0d7224 */ /* 0x000fe400078e0007 */
[----:B------:R-:W-:-:S07]  /*1f7f0*/  IMAD.MOV.U32 R4, RZ, RZ, R14 ;  /* 0x000000ffff047224 */ /* 0x000fce00078e000e */
[----:B------:R-:W-:Y:S05]  /*1f800*/  WARPSYNC.COLLECTIVE R15, `(.L_x_1951) ;  /* 0x000000000f087348 */ /* 0x000fea0003c00000 */
[----:B------:R0:W1:Y:S02]  /*1f810*/  SHFL.IDX P6, R14, R13, R12, R11 ;  /* 0x0000000c0d0e7389 */ /* 0x00006400000c000b */
[----:B01----:R-:W-:Y:S01]  /*1f820*/  ENDCOLLECTIVE ;  /* 0x000000000000791b */ /* 0x003fe20003800000 */
.L_x_1951:
[----:B------:R-:W-:Y:S02]  /*1f830*/  IMAD.MOV.U32 R13, RZ, RZ, R20 ;  /* 0x000000ffff0d7224 */ /* 0x000fe400078e0014 */
[----:B------:R-:W-:Y:S02]  /*1f840*/  IMAD.MOV.U32 R12, RZ, RZ, 0x2 ;  /* 0x00000002ff0c7424 */ /* 0x000fe400078e00ff */
[----:B------:R-:W-:-:S07]  /*1f850*/  IMAD.MOV.U32 R5, RZ, RZ, R14 ;  /* 0x000000ffff057224 */ /* 0x000fce00078e000e */
[----:B------:R-:W-:Y:S05]  /*1f860*/  WARPSYNC.COLLECTIVE R15, `(.L_x_1952) ;  /* 0x000000000f087348 */ /* 0x000fea0003c00000 */
[----:B------:R0:W1:Y:S02]  /*1f870*/  SHFL.IDX P6, R14, R13, R12, R11 ;  /* 0x0000000c0d0e7389 */ /* 0x00006400000c000b */
[----:B01----:R-:W-:Y:S01]  /*1f880*/  ENDCOLLECTIVE ;  /* 0x000000000000791b */ /* 0x003fe20003800000 */
.L_x_1952:
[----:B------:R-:W-:-:S04]  /*1f890*/  @!P4 LEA R8, P1, R26, R5, 0x1 ;  /* 0x000000051a08c211 */ /* 0x000fc800078208ff */
[----:B------:R-:W-:Y:S01]  /*1f8a0*/  @!P4 LEA.HI.X R9, R26, R4, R28, 0x1, P1 ;  /* 0x000000041a09c211 */ /* 0x000fe200008f0c1c */
[----:B------:R-:W-:Y:S02]  /*1f8b0*/  IMAD.MOV.U32 R13, RZ, RZ, R7 ;  /* 0x000000ffff0d7224 */ /* 0x000fe400078e0007 */
[----:B------:R-:W-:-:S07]  /*1f8c0*/  IMAD.MOV.U32 R6, RZ, RZ, R14 ;  /* 0x000000ffff067224 */ /* 0x000fce00078e000e */
[----:B------:R-:W-:Y:S05]  /*1f8d0*/  WARPSYNC.COLLECTIVE R15, `(.L_x_1953) ;  /* 0x000000000f087348 */ /* 0x000fea0003c00000 */
[----:B------:R0:W1:Y:S02]  /*1f8e0*/  SHFL.IDX P6, R14, R13, R12, R11 ;  /* 0x0000000c0d0e7389 */ /* 0x00006400000c000b */
[----:B01----:R-:W-:Y:S01]  /*1f8f0*/  ENDCOLLECTIVE ;  /* 0x000000000000791b */ /* 0x003fe20003800000 */
.L_x_1953:
[----:B------:R-:W-:Y:S02]  /*1f900*/  @!P3 IMAD.MOV.U32 R11, RZ, RZ, R3 ;  /* 0x000000ffff0bb224 */ /* 0x000fe400078e0003 */
[----:B------:R-:W-:Y:S02]  /*1f910*/  IMAD.MOV.U32 R13, RZ, RZ, R20 ;  /* 0x000000ffff0d7224 */ /* 0x000fe400078e0014 */
[----:B------:R-:W-:Y:S01]  /*1f920*/  IMAD.MOV.U32 R12, RZ, RZ, 0x3 ;  /* 0x00000003ff0c7424 */ /* 0x000fe200078e00ff */
        /* <DEDUP_REMOVED lines=9> */
.L_x_1954:
[----:B------:R0:W-:Y:S01]  /*1f9c0*/  @!P2 ST.E.128 desc[UR42][R4.64], RZ ;  /* 0x000000ff0400a985 */ /* 0x0001e2000c101d2a */
[----:B------:R-:W-:Y:S02]  /*1f9d0*/  IMAD.MOV.U32 R13, RZ, RZ, R7 ;  /* 0x000000ffff0d7224 */ /* 0x000fe400078e0007 */
[----:B------:R-:W-:-:S07]  /*1f9e0*/  IMAD.MOV.U32 R0, RZ, RZ, R14 ;  /* 0x000000ffff007224 */ /* 0x000fce00078e000e */
[----:B0-----:R-:W-:Y:S05]  /*1f9f0*/  WARPSYNC.COLLECTIVE R15, `(.L_x_1955) ;  /* 0x000000000f087348 */ /* 0x001fea0003c00000 */
[----:B------:R1:W2:Y:S02]  /*1fa00*/  SHFL.IDX P6, R14, R13, R12, R11 ;  /* 0x0000000c0d0e7389 */ /* 0x0002a400000c000b */
[----:B012---:R-:W-:Y:S01]  /*1fa10*/  ENDCOLLECTIVE ;  /* 0x000000000000791b */ /* 0x007fe20003800000 */
.L_x_1955:
[----:B------:R-:W-:Y:S05]  /*1fa20*/  BRA `(.L_x_1956) ;  /* 0xffffff7000d87947 */ /* 0x000fea000383ffff */
.L_x_1786:
[----:B------:R-:W0:Y:S01]  /*1fa30*/  S2R R5, SR_TID.X ;  /* 0x0000000000057919 */ /* 0x000e220000002100 */
[----:B------:R-:W-:Y:S01]  /*1fa40*/  BSSY B1, `(.L_x_1957) ;  /* 0x000000a000017945 */ /* 0x000fe20003800000 */
[----:B-1----:R-:W-:Y:S02]  /*1fa50*/  IMAD.MOV.U32 R12, RZ, RZ, RZ ;  /* 0x000000ffff0c7224 */ /* 0x002fe400078e00ff */
        /* <DEDUP_REMOVED lines=8> */
.L_x_1958:
[----:B------:R-:W-:Y:S05]  /*1fae0*/  BSYNC B1 ;  /* 0x0000000000017941 */ /* 0x000fea0003800000 */
.L_x_1957:
[----:B------:R-:W-:Y:S05]  /*1faf0*/  BRA `(.L_x_1959) ;  /* 0xffffff8800bc7947 */ /* 0x000fea000383ffff */
.L_x_1788:
[----:B------:R-:W-:Y:S01]  /*1fb00*/  BSSY B1, `(.L_x_1960) ;  /* 0x0000006000017945 */ /* 0x000fe20003800000 */
[----:B------:R-:W-:-:S07]  /*1fb10*/  IMAD.MOV.U32 R15, RZ, RZ, -0x1 ;  /* 0xffffffffff0f7424 */ /* 0x000fce00078e00ff */
[----:B01----:R-:W-:Y:S05]  /*1fb20*/  WARPSYNC.COLLECTIVE R15, `(.L_x_1961) ;  /* 0x000000000f0c7348 */ /* 0x003fea0003c00000 */
[----:B------:R-:W-:Y:S02]  /*1fb30*/  ELECT P6, UR62, PT ;  /* 0x00000000003e782f */ /* 0x000fe400038c0000 */
[----:B------:R-:W-:Y:S01]  /*1fb40*/  MOV R14, UR62 ;  /* 0x0000003e000e7c02 */ /* 0x000fe20008000f00 */
[----:B01----:R-:W-:Y:S10]  /*1fb50*/  ENDCOLLECTIVE ;  /* 0x000000000000791b */ /* 0x003ff40003800000 */
.L_x_1961:
[----:B------:R-:W-:Y:S05]  /*1fb60*/  BSYNC B1 ;  /* 0x0000000000017941 */ /* 0x000fea0003800000 */
.L_x_1960:
[----:B------:R-:W-:Y:S05]  /*1fb70*/  BRA `(.L_x_1787) ;  /* 0xffffff8800b47947 */ /* 0x000fea000383ffff */
.L_x_1790:
[----:B0-----:R0:W2:Y:S02]  /*1fb80*/  SYNCS.PHASECHK.TRANS64.TRYWAIT P0, [R23+URZ+0x16820], R5 ;  /* 0x01682005170075a7 */ /* 0x0010a4000800017f */
[----:B--2---:R-:W-:Y:S05]  /*1fb90*/  @!P0 NANOSLEEP.SYNCS 0x989680 ;  /* 0x009896800000895d */ /* 0x004fea0003900000 */
[----:B------:R-:W2:Y:S02]  /*1fba0*/  @!P0 SYNCS.PHASECHK.TRANS64 P0, [R23+URZ+0x16820], R5 ;  /* 0x01682005170085a7 */ /* 0x000ea4000800007f */
[----:B--2---:R-:W-:Y:S05]  /*1fbb0*/  @!P0 BRA `(.L_x_1790) ;  /* 0xfffffffc00f08947 */ /* 0x004fea000383ffff */
[----:B------:R-:W-:Y:S05]  /*1fbc0*/  BRA `(.L_x_1962) ;  /* 0xffffff8800c47947 */ /* 0x000fea000383ffff */
.L_x_1794:
[----:B--2---:R2:W3:Y:S02]  /*1fbd0*/  SYNCS.PHASECHK.TRANS64.TRYWAIT P0, [R10+URZ+0x168a0], R7 ;  /* 0x0168a0070a0075a7 */ /* 0x0044e4000800017f */
[----:B---3--:R-:W-:Y:S05]  /*1fbe0*/  @!P0 NANOSLEEP.SYNCS 0x989680 ;  /* 0x009896800000895d */ /* 0x008fea0003900000 */
[----:B------:R-:W3:Y:S02]  /*1fbf0*/  @!P0 SYNCS.PHASECHK.TRANS64 P0, [R10+URZ+0x168a0], R7 ;  /* 0x0168a0070a0085a7 */ /* 0x000ee4000800007f */
[----:B---3--:R-:W-:Y:S05]  /*1fc00*/  @!P0 BRA `(.L_x_1794) ;  /* 0xfffffffc00f08947 */ /* 0x008fea000383ffff */
[----:B------:R-:W-:Y:S05]  /*1fc10*/  BRA `(.L_x_1963) ;  /* 0xffffff8800e07947 */ /* 0x000fea000383ffff */
.L_x_1799:
[----:B0-----:R0:W1:Y:S02]  /*1fc20*/  SYNCS.PHASECHK.TRANS64.TRYWAIT P0, [R10+URZ+0x168c0], R7 ;  /* 0x0168c0070a0075a7 */ /* 0x001064000800017f */
[----:B-1----:R-:W-:Y:S05]  /*1fc30*/  @!P0 NANOSLEEP.SYNCS 0x989680 ;  /* 0x009896800000895d */ /* 0x002fea0003900000 */
[----:B------:R-:W1:Y:S02]  /*1fc40*/  @!P0 SYNCS.PHASECHK.TRANS64 P0, [R10+URZ+0x168c0], R7 ;  /* 0x0168c0070a0085a7 */ /* 0x000e64000800007f */
[----:B-1----:R-:W-:Y:S05]  /*1fc50*/  @!P0 BRA `(.L_x_1799) ;  /* 0xfffffffc00f08947 */ /* 0x002fea000383ffff */
[----:B------:R-:W-:Y:S05]  /*1fc60*/  BRA `(.L_x_1964) ;  /* 0xffffff8c00607947 */ /* 0x000fea000383ffff */
.L_x_1806:
[----:B0-----:R0:W2:Y:S02]  /*1fc70*/  SYNCS.PHASECHK.TRANS64.TRYWAIT P1, [R5+URZ+0x168a0], R6 ;  /* 0x0168a006050075a7 */ /* 0x0010a4000802017f */
[----:B--2---:R-:W-:Y:S05]  /*1fc80*/  @!P1 NANOSLEEP.SYNCS 0x989680 ;  /* 0x009896800000995d */ /* 0x004fea0003900000 */
[----:B------:R-:W2:Y:S02]  /*1fc90*/  @!P1 SYNCS.PHASECHK.TRANS64 P1, [R5+URZ+0x168a0], R6 ;  /* 0x0168a006050095a7 */ /* 0x000ea4000802007f */
[----:B--2---:R-:W-:Y:S05]  /*1fca0*/  @!P1 BRA `(.L_x_1806) ;  /* 0xfffffffc00f09947 */ /* 0x004fea000383ffff */
[----:B------:R-:W-:Y:S05]  /*1fcb0*/  BRA `(.L_x_1965) ;  /* 0xffffff90002c7947 */ /* 0x000fea000383ffff */
.L_x_1811:
[----:B-1----:R1:W2:Y:S02]  /*1fcc0*/  SYNCS.PHASECHK.TRANS64.TRYWAIT P1, [R5+URZ+0x168c0], R6 ;  /* 0x0168c006050075a7 */ /* 0x0022a4000802017f */
[----:B--2---:R-:W-:Y:S05]  /*1fcd0*/  @!P1 NANOSLEEP.SYNCS 0x989680 ;  /* 0x009896800000995d */ /* 0x004fea0003900000 */
[----:B------:R-:W2:Y:S02]  /*1fce0*/  @!P1 SYNCS.PHASECHK.TRANS64 P1, [R5+URZ+0x168c0], R6 ;  /* 0x0168c006050095a7 */ /* 0x000ea4000802007f */
[----:B--2---:R-:W-:Y:S05]  /*1fcf0*/  @!P1 BRA `(.L_x_1811) ;  /* 0xfffffffc00f09947 */ /* 0x004fea000383ffff */
[----:B------:R-:W-:Y:S05]  /*1fd00*/  BRA `(.L_x_1966) ;  /* 0xffffff9000a47947 */ /* 0x000fea000383ffff */
.L_x_1832:
        /* <DEDUP_REMOVED lines=11> */
.L_x_1968:
[----:B------:R-:W-:Y:S05]  /*1fdc0*/  BSYNC B0 ;  /* 0x0000000000007941 */ /* 0x000fea0003800000 */
.L_x_1967:
[----:B------:R-:W-:Y:S05]  /*1fdd0*/  BRA `(.L_x_1969) ;  /* 0xffffffa000287947 */ /* 0x000fea000383ffff */
.L_x_1835:
[----:B-1----:R1:W2:Y:S02]  /*1fde0*/  SYNCS.PHASECHK.TRANS64.TRYWAIT P0, [R3+URZ+0x16840], R4 ;  /* 0x01684004030075a7 */ /* 0x0022a4000800017f */
[----:B--2---:R-:W-:Y:S05]  /*1fdf0*/  @!P0 NANOSLEEP.SYNCS 0x989680 ;  /* 0x009896800000895d */ /* 0x004fea0003900000 */
[----:B------:R-:W2:Y:S02]  /*1fe00*/  @!P0 SYNCS.PHASECHK.TRANS64 P0, [R3+URZ+0x16840], R4 ;  /* 0x01684004030085a7 */ /* 0x000ea4000800007f */
[----:B--2---:R-:W-:Y:S05]  /*1fe10*/  @!P0 BRA `(.L_x_1835) ;  /* 0xfffffffc00f08947 */ /* 0x004fea000383ffff */
[----:B------:R-:W-:Y:S05]  /*1fe20*/  BRA `(.L_x_1970) ;  /* 0xffffffa000887947 */ /* 0x000fea000383ffff */
.L_x_1836:
        /* <DEDUP_REMOVED lines=8> */
.L_x_1972:
[----:B------:R-:W-:Y:S05]  /*1feb0*/  BSYNC B0 ;  /* 0x0000000000007941 */ /* 0x000fea0003800000 */
.L_x_1971:
        /* <DEDUP_REMOVED lines=9> */
.L_x_1973:
[----:B------:R-:W-:Y:S02]  /*1ff50*/  IMAD.MOV.U32 R13, RZ, RZ, R2 ;  /* 0x000000ffff0d7224 */ /* 0x000fe400078e0002 */
[----:B------:R-:W-:Y:S02]  /*1ff60*/  IMAD.MOV.U32 R12, RZ, RZ, 0x1 ;  /* 0x00000001ff0c7424 */ /* 0x000fe400078e00ff */
[----:B------:R-:W-:-:S07]  /*1ff70*/  IMAD.MOV.U32 R7, RZ, RZ, R14 ;  /* 0x000000ffff077224 */ /* 0x000fce00078e000e */
[----:B------:R-:W-:Y:S05]  /*1ff80*/  WARPSYNC.COLLECTIVE R15, `(.L_x_1974) ;  /* 0x000000000f087348 */ /* 0x000fea0003c00000 */
[----:B------:R0:W1:Y:S02]  /*1ff90*/  SHFL.IDX P6, R14, R13, R12, R11 ;  /* 0x0000000c0d0e7389 */ /* 0x00006400000c000b */
[----:B01----:R-:W-:Y:S01]  /*1ffa0*/  ENDCOLLECTIVE ;  /* 0x000000000000791b */ /* 0x003fe20003800000 */
.L_x_1974:
        /* <DEDUP_REMOVED lines=15> */
.L_x_1975:
[----:B------:R-:W-:Y:S02]  /*200a0*/  @P0 IMAD R8, R5, 0x2, R23 ;  /* 0x0000000205080824 */ /* 0x000fe400078e0217 */
[----:B------:R-:W-:Y:S02]  /*200b0*/  IMAD.MOV.U32 R13, RZ, RZ, R2 ;  /* 0x000000ffff0d7224 */ /* 0x000fe400078e0002 */
[----:B------:R-:W-:Y:S02]  /*200c0*/  IMAD.MOV.U32 R12, RZ, RZ, 0x2 ;  /* 0x00000002ff0c7424 */ /* 0x000fe400078e00ff */
[----:B------:R-:W-:-:S07]  /*200d0*/  IMAD.MOV.U32 R7, RZ, RZ, R14 ;  /* 0x000000ffff077224 */ /* 0x000fce00078e000e */
[----:B------:R-:W-:Y:S05]  /*200e0*/  WARPSYNC.COLLECTIVE R15, `(.L_x_1976) ;  /* 0x000000000f087348 */ /* 0x000fea0003c00000 */
[----:B------:R0:W1:Y:S02]  /*200f0*/  SHFL.IDX P6, R14, R13, R12, R11 ;  /* 0x0000000c0d0e7389 */ /* 0x00006400000c000b */
[----:B01----:R-:W-:Y:S01]  /*20100*/  ENDCOLLECTIVE ;  /* 0x000000000000791b */ /* 0x003fe20003800000 */
.L_x_1976:
        /* <DEDUP_REMOVED lines=15> */
.L_x_1977:
[----:B------:R-:W-:Y:S02]  /*20200*/  @P0 IMAD R8, R5, 0x2, R23 ;  /* 0x0000000205080824 */ /* 0x000fe400078e0217 */
[----:B------:R-:W-:Y:S02]  /*20210*/  IMAD.MOV.U32 R13, RZ, RZ, R2 ;  /* 0x000000ffff0d7224 */ /* 0x000fe400078e0002 */
[----:B------:R-:W-:Y:S02]  /*20220*/  IMAD.MOV.U32 R12, RZ, RZ, 0x3 ;  /* 0x00000003ff0c7424 */ /* 0x000fe400078e00ff */
[----:B------:R-:W-:-:S07]  /*20230*/  IMAD.MOV.U32 R7, RZ, RZ, R14 ;  /* 0x000000ffff077224 */ /* 0x000fce00078e000e */
[----:B------:R-:W-:Y:S05]  /*20240*/  WARPSYNC.COLLECTIVE R15, `(.L_x_1978) ;  /* 0x000000000f087348 */ /* 0x000fea0003c00000 */
[----:B------:R0:W1:Y:S02]  /*20250*/  SHFL.IDX P6, R14, R13, R12, R11 ;  /* 0x0000000c0d0e7389 */ /* 0x00006400000c000b */
[----:B01----:R-:W-:Y:S01]  /*20260*/  ENDCOLLECTIVE ;  /* 0x000000000000791b */ /* 0x003fe20003800000 */
.L_x_1978:
        /* <DEDUP_REMOVED lines=15> */
.L_x_1979:
[----:B------:R-:W-:Y:S02]  /*20360*/  @P0 IMAD R8, R5, 0x2, R23 ;  /* 0x0000000205080824 */ /* 0x000fe400078e0217 */
[----:B------:R-:W-:Y:S02]  /*20370*/  IMAD.MOV.U32 R13, RZ, RZ, R2 ;  /* 0x000000ffff0d7224 */ /* 0x000fe400078e0002 */
[----:B------:R-:W-:Y:S02]  /*20380*/  IMAD.MOV.U32 R12, RZ, RZ, 0x4 ;  /* 0x00000004ff0c7424 */ /* 0x000fe400078e00ff */
[----:B------:R-:W-:-:S07]  /*20390*/  IMAD.MOV.U32 R7, RZ, RZ, R14 ;  /* 0x000000ffff077224 */ /* 0x000fce00078e000e */
[----:B------:R-:W-:Y:S05]  /*203a0*/  WARPSYNC.COLLECTIVE R15, `(.L_x_1980) ;  /* 0x000000000f087348 */ /* 0x000fea0003c00000 */
[----:B------:R0:W1:Y:S02]  /*203b0*/  SHFL.IDX P6, R14, R13, R12, R11 ;  /* 0x0000000c0d0e7389 */ /* 0x00006400000c000b */
[----:B01----:R-:W-:Y:S01]  /*203c0*/  ENDCOLLECTIVE ;  /* 0x000000000000791b */ /* 0x003fe20003800000 */
.L_x_1980:
        /* <DEDUP_REMOVED lines=15> */
.L_x_1981:
[----:B------:R-:W-:Y:S02]  /*204c0*/  @P0 IMAD R8, R5, 0x2, R23 ;  /* 0x0000000205080824 */ /* 0x000fe400078e0217 */
[----:B------:R-:W-:Y:S02]  /*204d0*/  IMAD.MOV.U32 R13, RZ, RZ, R2 ;  /* 0x000000ffff0d7224 */ /* 0x000fe400078e0002 */
[----:B------:R-:W-:Y:S02]  /*204e0*/  IMAD.MOV.U32 R12, RZ, RZ, 0x5 ;  /* 0x00000005ff0c7424 */ /* 0x000fe400078e00ff */
[----:B------:R-:W-:-:S07]  /*204f0*/  IMAD.MOV.U32 R7, RZ, RZ, R14 ;  /* 0x000000ffff077224 */ /* 0x000fce00078e000e */
[----:B------:R-:W-:Y:S05]  /*20500*/  WARPSYNC.COLLECTIVE R15, `(.L_x_1982) ;  /* 0x000000000f087348 */ /* 0x000fea0003c00000 */
[----:B------:R0:W1:Y:S02]  /*20510*/  SHFL.IDX P6, R14, R13, R12, R11 ;  /* 0x0000000c0d0e7389 */ /* 0x00006400000c000b */
[----:B01----:R-:W-:Y:S01]  /*20520*/  ENDCOLLECTIVE ;  /* 0x000000000000791b */ /* 0x003fe20003800000 */
.L_x_1982:
        /* <DEDUP_REMOVED lines=15> */
.L_x_1983:
[----:B------:R-:W-:Y:S01]  /*20620*/  @P0 LEA R8, R5, R23, 0x1 ;  /* 0x0000001705080211 */ /* 0x000fe200078e08ff */
[----:B------:R-:W-:Y:S02]  /*20630*/  IMAD.MOV.U32 R13, RZ, RZ, R2 ;  /* 0x000000ffff0d7224 */ /* 0x000fe400078e0002 */
[----:B------:R-:W-:Y:S02]  /*20640*/  IMAD.MOV.U32 R12, RZ, RZ, 0x6 ;  /* 0x00000006ff0c7424 */ /* 0x000fe400078e00ff */
[----:B------:R-:W-:-:S07]  /*20650*/  IMAD.MOV.U32 R7, RZ, RZ, R14 ;  /* 0x000000ffff077224 */ /* 0x000fce00078e000e */
[----:B------:R-:W-:Y:S05]  /*20660*/  WARPSYNC.COLLECTIVE R15, `(.L_x_1984) ;  /* 0x000000000f087348 */ /* 0x000fea0003c00000 */
[----:B------:R0:W1:Y:S02]  /*20670*/  SHFL.IDX P6, R14, R13, R12, R11 ;  /* 0x0000000c0d0e7389 */ /* 0x00006400000c000b */
[----:B01----:R-:W-:Y:S01]  /*20680*/  ENDCOLLECTIVE ;  /* 0x000000000000791b */ /* 0x003fe20003800000 */
.L_x_1984:
        /* <DEDUP_REMOVED lines=15> */
.L_x_1985:
[----:B------:R-:W-:Y:S02]  /*20780*/  @P0 IMAD R8, R5, 0x2, R23 ;  /* 0x0000000205080824 */ /* 0x000fe400078e0217 */
[----:B------:R-:W-:Y:S02]  /*20790*/  IMAD.MOV.U32 R13, RZ, RZ, R2 ;  /* 0x000000ffff0d7224 */ /* 0x000fe400078e0002 */
[----:B------:R-:W-:Y:S02]  /*207a0*/  IMAD.MOV.U32 R12, RZ, RZ, 0x7 ;  /* 0x00000007ff0c7424 */ /* 0x000fe400078e00ff */
[----:B------:R-:W-:-:S07]  /*207b0*/  IMAD.MOV.U32 R7, RZ, RZ, R14 ;  /* 0x000000ffff077224 */ /* 0x000fce00078e000e */
[----:B------:R-:W-:Y:S05]  /*207c0*/  WARPSYNC.COLLECTIVE R15, `(.L_x_1986) ;  /* 0x000000000f087348 */ /* 0x000fea0003c00000 */
[----:B------:R0:W1:Y:S02]  /*207d0*/  SHFL.IDX P6, R14, R13, R12, R11 ;  /* 0x0000000c0d0e7389 */ /* 0x00006400000c000b */
[----:B01----:R-:W-:Y:S01]  /*207e0*/  ENDCOLLECTIVE ;  /* 0x000000000000791b */ /* 0x003fe20003800000 */
.L_x_1986:
        /* <DEDUP_REMOVED lines=10> */
.L_x_1987:
[----:B------:R-:W-:Y:S01]  /*20890*/  @!PT LDS RZ, [RZ] ;  /* 0x00000000fffff984 */ /* 0x000fe20000000800 */
[----:B------:R-:W-:Y:S01]  /*208a0*/  @!PT LDS RZ, [RZ] ;  /* 0x00000000fffff984 */ /* 0x000fe20000000800 */
[----:B------:R-:W-:Y:S01]  /*208b0*/  @!PT LDS RZ, [RZ] ;  /* 0x00000000fffff984 */ /* 0x000fe20000000800 */
[----:B------:R1:W-:Y:S01]  /*208c0*/  @P0 LDGSTS.E.BYPASS.LTC128B.128 [R8+0x11400], desc[UR42][R6.64], !P2 ;  /* 0x1140000006080fae */ /* 0x0003e2000d101d6a */
[----:B------:R-:W-:Y:S01]  /*208d0*/  IMAD.MOV.U32 R0, RZ, RZ, R14 ;  /* 0x000000ffff007224 */ /* 0x000fe200078e000e */
[----:B------:R-:W-:Y:S06]  /*208e0*/  BRA `(.L_x_1988) ;  /* 0xffffff9c009c7947 */ /* 0x000fec000383ffff */
.L_x_1841:
[----:B------:R-:W2:Y:S01]  /*208f0*/  LDL.LU R11, [R1+0x8] ;  /* 0x00000800010b7983 */ /* 0x000ea20000300800 */
[----:B------:R-:W-:Y:S02]  /*20900*/  IMAD.MOV.U32 R13, RZ, RZ, R0 ;  /* 0x000000ffff0d7224 */ /* 0x000fe400078e0000 */
[----:B------:R-:W-:Y:S02]  /*20910*/  IMAD.MOV.U32 R12, RZ, RZ, RZ ;  /* 0x000000ffff0c7224 */ /* 0x000fe400078e00ff */
[----:B------:R-:W-:Y:S02]  /*20920*/  IMAD.MOV.U32 R15, RZ, RZ, -0x1 ;  /* 0xffffffffff0f7424 */ /* 0x000fe400078e00ff */
[----:B------:R-:W-:-:S04]  /*20930*/  IMAD.IADD R28, R9, 0x1, R28 ;  /* 0x00000001091c7824 */ /* 0x000fc800078e021c */
[----:B------:R-:W-:Y:S02]  /*20940*/  VIADD R8, R28, 0x10 ;  /* 0x000000101c087836 */ /* 0x000fe40000000000 */
[----:B--2---:R-:W-:Y:S02]  /*20950*/  IMAD R3, R11, R10, RZ ;  /* 0x0000000a0b037224 */ /* 0x004fe400078e02ff */
[----:B------:R-:W-:-:S03]  /*20960*/  IMAD.MOV.U32 R11, RZ, RZ, 0x181f ;  /* 0x0000181fff0b7424 */ /* 0x000fc600078e00ff */
[----:B------:R-:W-:-:S13]  /*20970*/  ISETP.GE.AND P1, PT, R28, R3, PT ;  /* 0x000000031c00720c */ /* 0x000fda0003f26270 */
[----:B-----5:R-:W-:Y:S05]  /*20980*/  WARPSYNC.COLLECTIVE R15, `(.L_x_1989) ;  /* 0x000000000f087348 */ /* 0x020fea0003c00000 */
[----:B------:R0:W1:Y:S02]  /*20990*/  SHFL.IDX P6, R14, R13, R12, R11 ;  /* 0x0000000c0d0e7389 */ /* 0x00006400000c000b */
[----:B01---5:R-:W-:Y:S01]  /*209a0*/  ENDCOLLECTIVE ;  /* 0x000000000000791b */ /* 0x023fe20003800000 */
.L_x_1989:
[----:B------:R-:W-:Y:S02]  /*209b0*/  IMAD.MOV.U32 R13, RZ, RZ, R2 ;  /* 0x000000ffff0d7224 */ /* 0x000fe400078e0002 */
[----:B------:R-:W-:-:S07]  /*209c0*/  IMAD.MOV.U32 R7, RZ, RZ, R14 ;  /* 0x000000ffff077224 */ /* 0x000fce00078e000e */
[----:B------:R-:W-:Y:S05]  /*209d0*/  WARPSYNC.COLLECTIVE R15, `(.L_x_1990) ;  /* 0x000000000f087348 */ /* 0x000fea0003c00000 */
[----:B------:R0:W1:Y:S02]  /*209e0*/  SHFL.IDX P6, R14, R13, R12, R11 ;  /* 0x0000000c0d0e7389 */ /* 0x00006400000c000b */
[----:B01----:R-:W-:Y:S01]  /*209f0*/  ENDCOLLECTIVE ;  /* 0x000000000000791b */ /* 0x003fe20003800000 */
.L_x_1990:
[----:B------:R-:W-:Y:S02]  /*20a00*/  IMAD.MOV.U32 R13, RZ, RZ, R0 ;  /* 0x000000ffff0d7224 */ /* 0x000fe400078e0000 */
[----:B------:R-:W-:Y:S02]  /*20a10*/  IMAD.MOV.U32 R12, RZ, RZ, 0x1 ;  /* 0x00000001ff0c7424 */ /* 0x000fe400078e00ff */
[----:B------:R-:W-:-:S07]  /*20a20*/  IMAD.MOV.U32 R6, RZ, RZ, R14 ;  /* 0x000000ffff067224 */ /* 0x000fce00078e000e */
[----:B------:R-:W-:Y:S05]  /*20a30*/  WARPSYNC.COLLECTIVE R15, `(.L_x_1991) ;  /* 0x000000000f087348 */ /* 0x000fea0003c00000 */
[----:B------:R0:W1:Y:S02]  /*20a40*/  SHFL.IDX P6, R14, R13, R12, R11 ;  /* 0x0000000c0d0e7389 */ /* 0x00006400000c000b */
[----:B01----:R-:W-:Y:S01]  /*20a50*/  ENDCOLLECTIVE ;  /* 0x000000000000791b */ /* 0x003fe20003800000 */
.L_x_1991:
[----:B------:R-:W-:-:S05]  /*20a60*/  @!P1 LEA R6, P2, R21, R6, 0x1 ;  /* 0x0000000615069211 */ /* 0x000fca00078408ff */
[----:B------:R-:W-:-:S05]  /*20a70*/  @!P1 IMAD.X R7, RZ, RZ, R7, P2 ;  /* 0x000000ffff079224 */ /* 0x000fca00010e0607 */
[----:B------:R-:W-:Y:S01]  /*20a80*/  @!PT LDS RZ, [RZ] ;  /* 0x00000000fffff984 */ /* 0x000fe20000000800 */
[----:B------:R-:W-:Y:S01]  /*20a90*/  @!PT LDS RZ, [RZ] ;  /* 0x00000000fffff984 */ /* 0x000fe20000000800 */
[----:B------:R-:W-:Y:S01]  /*20aa0*/  @!PT LDS RZ, [RZ] ;  /* 0x00000000fffff984 */ /* 0x000fe20000000800 */
[----:B------:R0:W-:Y:S01]  /*20ab0*/  @!P1 LDGSTS.E.BYPASS.LTC128B.128 [R20+0x8400], desc[UR42][R6.64], !P0 ;  /* 0x0840000006149fae */ /* 0x0001e2000c101d6a */
[----:B------:R-:W-:Y:S01]  /*20ac0*/  IMAD.MOV.U32 R13, RZ, RZ, R2 ;  /* 0x000000ffff0d7224 */ /* 0x000fe200078e0002 */
[----:B------:R-:W-:Y:S02]  /*20ad0*/  ISETP.GE.AND P1, PT, R8, R3, PT ;  /* 0x000000030800720c */ /* 0x000fe40003f26270 */
[----:B0-----:R-:W-:-:S11]  /*20ae0*/  MOV R6, R14 ;  /* 0x0000000e00067202 */ /* 0x001fd60000000f00 */
[----:B------:R-:W-:Y:S05]  /*20af0*/  WARPSYNC.COLLECTIVE R15, `(.L_x_1992) ;  /* 0x000000000f087348 */ /* 0x000fea0003c00000 */
[----:B------:R0:W1:Y:S02]  /*20b00*/  SHFL.IDX P6, R14, R13, R12, R11 ;  /* 0x0000000c0d0e7389 */ /* 0x00006400000c000b */
[----:B01----:R-:W-:Y:S01]  /*20b10*/  ENDCOLLECTIVE ;  /* 0x000000000000791b */ /* 0x003fe20003800000 */
.L_x_1992:
[----:B------:R-:W-:Y:S02]  /*20b20*/  IMAD.MOV.U32 R13, RZ, RZ, R0 ;  /* 0x000000ffff0d7224 */ /* 0x000fe400078e0000 */
[----:B------:R-:W-:Y:S02]  /*20b30*/  IMAD.MOV.U32 R12, RZ, RZ, 0x2 ;  /* 0x00000002ff0c7424 */ /* 0x000fe400078e00ff */
[----:B------:R-:W-:-:S07]  /*20b40*/  IMAD.MOV.U32 R7, RZ, RZ, R14 ;  /* 0x000000ffff077224 */ /* 0x000fce00078e000e */
[----:B------:R-:W-:Y:S05]  /*20b50*/  WARPSYNC.COLLECTIVE R15, `(.L_x_1993) ;  /* 0x000000000f087348 */ /* 0x000fea0003c00000 */
[----:B------:R0:W1:Y:S02]  /*20b60*/  SHFL.IDX P6, R14, R13, R12, R11 ;  /* 0x0000000c0d0e7389 */ /* 0x00006400000c000b */
[----:B01----:R-:W-:Y:S01]  /*20b70*/  ENDCOLLECTIVE ;  /* 0x000000000000791b */ /* 0x003fe20003800000 */
.L_x_1993:
        /* <DEDUP_REMOVED lines=16> */
.L_x_1994:
[----:B------:R-:W-:Y:S02]  /*20c80*/  IMAD.MOV.U32 R13, RZ, RZ, R0 ;  /* 0x000000ffff0d7224 */ /* 0x000fe400078e0000 */
[----:B------:R-:W-:Y:S02]  /*20c90*/  IMAD.MOV.U32 R12, RZ, RZ, 0x3 ;  /* 0x00000003ff0c7424 */ /* 0x000fe400078e00ff */
[----:B------:R-:W-:-:S07]  /*20ca0*/  IMAD.MOV.U32 R7, RZ, RZ, R14 ;  /* 0x000000ffff077224 */ /* 0x000fce00078e000e */
[----:B------:R-:W-:Y:S05]  /*20cb0*/  WARPSYNC.COLLECTIVE R15, `(.L_x_1995) ;  /* 0x000000000f087348 */ /* 0x000fea0003c00000 */
[----:B------:R0:W1:Y:S02]  /*20cc0*/  SHFL.IDX P6, R14, R13, R12, R11 ;  /* 0x0000000c0d0e7389 */ /* 0x00006400000c000b */
[----:B01----:R-:W-:Y:S01]  /*20cd0*/  ENDCOLLECTIVE ;  /* 0x000000000000791b */ /* 0x003fe20003800000 */
.L_x_1995:
        /* <DEDUP_REMOVED lines=16> */
.L_x_1996:
[----:B------:R-:W-:Y:S02]  /*20de0*/  IMAD.MOV.U32 R13, RZ, RZ, R0 ;  /* 0x000000ffff0d7224 */ /* 0x000fe400078e0000 */
[----:B------:R-:W-:Y:S02]  /*20df0*/  IMAD.MOV.U32 R12, RZ, RZ, 0x4 ;  /* 0x00000004ff0c7424 */ /* 0x000fe400078e00ff */
[----:B------:R-:W-:-:S07]  /*20e00*/  IMAD.MOV.U32 R7, RZ, RZ, R14 ;  /* 0x000000ffff077224 */ /* 0x000fce00078e000e */
[----:B------:R-:W-:Y:S05]  /*20e10*/  WARPSYNC.COLLECTIVE R15, `(.L_x_1997) ;  /* 0x000000000f087348 */ /* 0x000fea0003c00000 */
[----:B------:R0:W1:Y:S02]  /*20e20*/  SHFL.IDX P6, R14, R13, R12, R11 ;  /* 0x0000000c0d0e7389 */ /* 0x00006400000c000b */
[----:B01----:R-:W-:Y:S01]  /*20e30*/  ENDCOLLECTIVE ;  /* 0x000000000000791b */ /* 0x003fe20003800000 */
.L_x_1997:
        /* <DEDUP_REMOVED lines=16> */
.L_x_1998:
[----:B------:R-:W-:Y:S02]  /*20f40*/  IMAD.MOV.U32 R13, RZ, RZ, R0 ;  /* 0x000000ffff0d7224 */ /* 0x000fe400078e0000 */
[----:B------:R-:W-:Y:S02]  /*20f50*/  IMAD.MOV.U32 R12, RZ, RZ, 0x5 ;  /* 0x00000005ff0c7424 */ /* 0x000fe400078e00ff */
[----:B------:R-:W-:-:S07]  /*20f60*/  IMAD.MOV.U32 R7, RZ, RZ, R14 ;  /* 0x000000ffff077224 */ /* 0x000fce00078e000e */
[----:B------:R-:W-:Y:S05]  /*20f70*/  WARPSYNC.COLLECTIVE R15, `(.L_x_1999) ;  /* 0x000000000f087348 */ /* 0x000fea0003c00000 */
[----:B------:R0:W1:Y:S02]  /*20f80*/  SHFL.IDX P6, R14, R13, R12, R11 ;  /* 0x0000000c0d0e7389 */ /* 0x00006400000c000b */
[----:B01----:R-:W-:Y:S01]  /*20f90*/  ENDCOLLECTIVE ;  /* 0x000000000000791b */ /* 0x003fe20003800000 */
.L_x_1999:
        /* <DEDUP_REMOVED lines=16> */
.L_x_2000:
[----:B------:R-:W-:Y:S02]  /*210a0*/  IMAD.MOV.U32 R13, RZ, RZ, R0 ;  /* 0x000000ffff0d7224 */ /* 0x000fe400078e0000 */
[----:B------:R-:W-:Y:S02]  /*210b0*/  IMAD.MOV.U32 R12, RZ, RZ, 0x6 ;  /* 0x00000006ff0c7424 */ /* 0x000fe400078e00ff */
[----:B------:R-:W-:-:S07]  /*210c0*/  IMAD.MOV.U32 R7, RZ, RZ, R14 ;  /* 0x000000ffff077224 */ /* 0x000fce00078e000e */
[----:B------:R-:W-:Y:S05]  /*210d0*/  WARPSYNC.COLLECTIVE R15, `(.L_x_2001) ;  /* 0x000000000f087348 */ /* 0x000fea0003c00000 */
[----:B------:R0:W1:Y:S02]  /*210e0*/  SHFL.IDX P6, R14, R13, R12, R11 ;  /* 0x0000000c0d0e7389 */ /* 0x00006400000c000b */
[----:B01----:R-:W-:Y:S01]  /*210f0*/  ENDCOLLECTIVE ;  /* 0x000000000000791b */ /* 0x003fe20003800000 */
.L_x_2001:
        /* <DEDUP_REMOVED lines=16> */
.L_x_2002:
[----:B------:R-:W-:Y:S02]  /*21200*/  IMAD.MOV.U32 R13, RZ, RZ, R0 ;  /* 0x000000ffff0d7224 */ /* 0x000fe400078e0000 */
[----:B------:R-:W-:Y:S02]  /*21210*/  IMAD.MOV.U32 R12, RZ, RZ, 0x7 ;  /* 0x00000007ff0c7424 */ /* 0x000fe400078e00ff */
[----:B------:R-:W-:-:S07]  /*21220*/  IMAD.MOV.U32 R7, RZ, RZ, R14 ;  /* 0x000000ffff077224 */ /* 0x000fce00078e000e */
[----:B------:R-:W-:Y:S05]  /*21230*/  WARPSYNC.COLLECTIVE R15, `(.L_x_2003) ;  /* 0x000000000f087348 */ /* 0x000fea0003c00000 */
[----:B------:R0:W1:Y:S02]  /*21240*/  SHFL.IDX P6, R14, R13, R12, R11 ;  /* 0x0000000c0d0e7389 */ /* 0x00006400000c000b */
[----:B01----:R-:W-:Y:S01]  /*21250*/  ENDCOLLECTIVE ;  /* 0x000000000000791b */ /* 0x003fe20003800000 */
.L_x_2003:
        /* <DEDUP_REMOVED lines=11> */
.L_x_2004:
        /* <DEDUP_REMOVED lines=11> */
.L_x_2005:
[----:B------:R-:W-:-:S05]  /*213c0*/  @!P1 LEA R6, P2, R21, R6, 0x1 ;  /* 0x0000000615069211 */ /* 0x000fca00078408ff */
[----:B------:R-:W-:-:S04]  /*213d0*/  @!P1 IMAD.X R0, RZ, RZ, R0, P2 ;  /* 0x000000ffff009224 */ /* 0x000fc800010e0600 */
[----:B------:R-:W-:Y:S02]  /*213e0*/  @!P1 IMAD.MOV.U32 R7, RZ, RZ, R0 ;  /* 0x000000ffff079224 */ /* 0x000fe400078e0000 */
[----:B------:R-:W-:Y:S02]  /*213f0*/  IMAD.MOV.U32 R13, RZ, RZ, R5 ;  /* 0x000000ffff0d7224 */ /* 0x000fe400078e0005 */
[----:B------:R-:W-:Y:S01]  /*21400*/  VIADD R0, R28, 0x80 ;  /* 0x000000801c007836 */ /* 0x000fe20000000000 */
[----:B------:R-:W-:Y:S01]  /*21410*/  @!PT LDS RZ, [RZ] ;  /* 0x00000000fffff984 */ /* 0x000fe20000000800 */
[----:B------:R-:W-:Y:S01]  /*21420*/  @!PT LDS RZ, [RZ] ;  /* 0x00000000fffff984 */ /* 0x000fe20000000800 */
[----:B------:R-:W-:Y:S01]  /*21430*/  @!PT LDS RZ, [RZ] ;  /* 0x00000000fffff984 */ /* 0x000fe20000000800 */
[----:B------:R0:W-:Y:S04]  /*21440*/  @!P1 LDGSTS.E.BYPASS.LTC128B.128 [R20+0xbc00], desc[UR42][R6.64], !P0 ;  /* 0x0bc0000006149fae */ /* 0x0001e8000c101d6a */
[----:B------:R-:W-:Y:S01]  /*21450*/  ISETP.GE.AND P1, PT, R0, R3, PT ;  /* 0x000000030000720c */ /* 0x000fe20003f26270 */
[----:B------:R-:W-:Y:S01]  /*21460*/  VIADD R0, R28, 0x90 ;  /* 0x000000901c007836 */ /* 0x000fe20000000000 */
[----:B------:R-:W-:-:S11]  /*21470*/  MOV R8, R14 ;  /* 0x0000000e00087202 */ /* 0x000fd60000000f00 */
[----:B0-----:R-:W-:Y:S05]  /*21480*/  WARPSYNC.COLLECTIVE R15, `(.L_x_2006) ;  /* 0x000000000f087348 */ /* 0x001fea0003c00000 */
[----:B------:R1:W2:Y:S02]  /*21490*/  SHFL.IDX P6, R14, R13, R12, R11 ;  /* 0x0000000c0d0e7389 */ /* 0x0002a400000c000b */
[----:B012---:R-:W-:Y:S01]  /*214a0*/  ENDCOLLECTIVE ;  /* 0x000000000000791b */ /* 0x007fe20003800000 */
.L_x_2006:
[----:B------:R-:W-:Y:S02]  /*214b0*/  IMAD.MOV.U32 R13, RZ, RZ, R4 ;  /* 0x000000ffff0d7224 */ /* 0x000fe400078e0004 */
[----:B------:R-:W-:Y:S02]  /*214c0*/  IMAD.MOV.U32 R12, RZ, RZ, 0x1 ;  /* 0x00000001ff0c7424 */ /* 0x000fe400078e00ff */
[----:B------:R-:W-:-:S07]  /*214d0*/  IMAD.MOV.U32 R2, RZ, RZ, R14 ;  /* 0x000000ffff027224 */ /* 0x000fce00078e000e */
[----:B------:R-:W-:Y:S05]  /*214e0*/  WARPSYNC.COLLECTIVE R15, `(.L_x_2007) ;  /* 0x000000000f087348 */ /* 0x000fea0003c00000 */
[----:B------:R0:W1:Y:S02]  /*214f0*/  SHFL.IDX P6, R14, R13, R12, R11 ;  /* 0x0000000c0d0e7389 */ /* 0x00006400000c000b */
[----:B01----:R-:W-:Y:S01]  /*21500*/  ENDCOLLECTIVE ;  /* 0x000000000000791b */ /* 0x003fe20003800000 */
.L_x_2007:
[----:B------:R-:W-:-:S05]  /*21510*/  @!P1 LEA R2, P2, R21, R2, 0x1 ;  /* 0x0000000215029211 */ /* 0x000fca00078408ff */
[----:B------:R-:W-:-:S04]  /*21520*/  @!P1 IMAD.X R6, RZ, RZ, R8, P2 ;  /* 0x000000ffff069224 */ /* 0x000fc800010e0608 */
[----:B------:R-:W-:Y:S02]  /*21530*/  @!P1 IMAD.MOV.U32 R7, RZ, RZ, R6 ;  /* 0x000000ffff079224 */ /* 0x000fe400078e0006 */
[----:B------:R-:W-:Y:S02]  /*21540*/  @!P1 IMAD.MOV.U32 R6, RZ, RZ, R2 ;  /* 0x000000ffff069224 */ /* 0x000fe400078e0002 */
[----:B------:R-:W-:Y:S02]  /*21550*/  IMAD.MOV.U32 R13, RZ, RZ, R5 ;  /* 0x000000ffff0d7224 */ /* 0x000fe400078e0005 */
[----:B------:R-:W-:Y:S01]  /*21560*/  VIADD R2, R28, 0xa0 ;  /* 0x000000a01c027836 */ /* 0x000fe20000000000 */
        /* <DEDUP_REMOVED lines=9> */
.L_x_2008:
[----:B------:R-:W-:Y:S02]  /*21600*/  IMAD.MOV.U32 R13, RZ, RZ, R4 ;  /* 0x000000ffff0d7224 */ /* 0x000fe400078e0004 */
[----:B------:R-:W-:Y:S02]  /*21610*/  IMAD.MOV.U32 R12, RZ, RZ, 0x2 ;  /* 0x00000002ff0c7424 */ /* 0x000fe400078e00ff */
[----:B------:R-:W-:-:S07]  /*21620*/  IMAD.MOV.U32 R6, RZ, RZ, R14 ;  /* 0x000000ffff067224 */ /* 0x000fce00078e000e */
[----:B------:R-:W-:Y:S05]  /*21630*/  WARPSYNC.COLLECTIVE R15, `(.L_x_2009) ;  /* 0x000000000f087348 */ /* 0x000fea0003c00000 */
[----:B------:R0:W1:Y:S02]  /*21640*/  SHFL.IDX P6, R14, R13, R12, R11 ;  /* 0x0000000c0d0e7389 */ /* 0x00006400000c000b */
[----:B01----:R-:W-:Y:S01]  /*21650*/  ENDCOLLECTIVE ;  /* 0x000000000000791b */ /* 0x003fe20003800000 */
.L_x_2009:
        /* <DEDUP_REMOVED lines=13> */
.L_x_2010:
[----:B------:R-:W-:Y:S02]  /*21730*/  IMAD.MOV.U32 R13, RZ, RZ, R4 ;  /* 0x000000ffff0d7224 */ /* 0x000fe400078e0004 */
[----:B------:R-:W-:Y:S02]  /*21740*/  IMAD.MOV.U32 R12, RZ, RZ, 0x3 ;  /* 0x00000003ff0c7424 */ /* 0x000fe400078e00ff */
[----:B------:R-:W-:-:S07]  /*21750*/  IMAD.MOV.U32 R6, RZ, RZ, R14 ;  /* 0x000000ffff067224 */ /* 0x000fce00078e000e */
[----:B------:R-:W-:Y:S05]  /*21760*/  WARPSYNC.COLLECTIVE R15, `(.L_x_2011) ;  /* 0x000000000f087348 */ /* 0x000fea0003c00000 */
[----:B------:R0:W1:Y:S02]  /*21770*/  SHFL.IDX P6, R14, R13, R12, R11 ;  /* 0x0000000c0d0e7389 */ /* 0x00006400000c000b */
[----:B01----:R-:W-:Y:S01]  /*21780*/  ENDCOLLECTIVE ;  /* 0x000000000000791b */ /* 0x003fe20003800000 */
.L_x_2011:
[----:B------:R-:W-:-:S05]  /*21790*/  @!P1 LEA R6, P2, R21, R6, 0x1 ;  /* 0x0000000615069211 */ /* 0x000fca00078408ff */
[----:B------:R-:W-:-:S04]  /*217a0*/  @!P1 IMAD.X R0, RZ, RZ, R0, P2 ;  /* 0x000000ffff009224 */ /* 0x000fc800010e0600 */
[----:B------:R-:W-:Y:S01]  /*217b0*/  @!P1 IMAD.MOV.U32 R7, RZ, RZ, R0 ;  /* 0x000000ffff079224 */ /* 0x000fe200078e0000 */
[----:B------:R-:W-:-:S04]  /*217c0*/  MOV R13, R5 ;  /* 0x00000005000d7202 */ /* 0x000fc80000000f00 */
        /* <DEDUP_REMOVED lines=8> */
.L_x_2012:
[----:B------:R-:W-:Y:S01]  /*21850*/  IMAD.MOV.U32 R2, RZ, RZ, R14 ;  /* 0x000000ffff027224 */ /* 0x000fe200078e000e */
[----:B------:R-:W-:Y:S06]  /*21860*/  BRA `(.L_x_2013) ;  /* 0xffffff9c00907947 */ /* 0x000fec000383ffff */
.L_x_1844:
[----:B-1----:R1:W2:Y:S02]  /*21870*/  SYNCS.PHASECHK.TRANS64.TRYWAIT P0, [R23+URZ+0x16820], R0 ;  /* 0x01682000170075a7 */ /* 0x0022a4000800017f */
[----:B--2---:R-:W-:Y:S05]  /*21880*/  @!P0 NANOSLEEP.SYNCS 0x989680 ;  /* 0x009896800000895d */ /* 0x004fea0003900000 */
[----:B------:R-:W2:Y:S02]  /*21890*/  @!P0 SYNCS.PHASECHK.TRANS64 P0, [R23+URZ+0x16820], R0 ;  /* 0x01682000170085a7 */ /* 0x000ea4000800007f */
[----:B--2---:R-:W-:Y:S05]  /*218a0*/  @!P0 BRA `(.L_x_1844) ;  /* 0xfffffffc00f08947 */ /* 0x004fea000383ffff */
[----:B------:R-:W-:Y:S05]  /*218b0*/  BRA `(.L_x_2014) ;  /* 0xffffff9c00ec7947 */ /* 0x000fea000383ffff */
.L_x_1849:
[----:B0-----:R0:W1:Y:S02]  /*218c0*/  SYNCS.PHASECHK.TRANS64.TRYWAIT P0, [R5+URZ+0x16840], R2 ;  /* 0x01684002050075a7 */ /* 0x001064000800017f */
[----:B-1----:R-:W-:Y:S05]  /*218d0*/  @!P0 NANOSLEEP.SYNCS 0x989680 ;  /* 0x009896800000895d */ /* 0x002fea0003900000 */
[----:B------:R-:W1:Y:S02]  /*218e0*/  @!P0 SYNCS.PHASECHK.TRANS64 P0, [R5+URZ+0x16840], R2 ;  /* 0x01684002050085a7 */ /* 0x000e64000800007f */
[----:B-1----:R-:W-:Y:S05]  /*218f0*/  @!P0 BRA `(.L_x_1849) ;  /* 0xfffffffc00f08947 */ /* 0x002fea000383ffff */
[----:B------:R-:W-:Y:S05]  /*21900*/  BRA `(.L_x_2015) ;  /* 0xffffffa000cc7947 */ /* 0x000fea000383ffff */
.L_x_1850:
        /* <DEDUP_REMOVED lines=8> */
.L_x_2017:
[----:B------:R-:W-:Y:S05]  /*21990*/  BSYNC B1 ;  /* 0x0000000000017941 */ /* 0x000fea0003800000 */
.L_x_2016:
        /* <DEDUP_REMOVED lines=10> */
.L_x_2018:
        /* <DEDUP_REMOVED lines=8> */
.L_x_2019:
        /* <DEDUP_REMOVED lines=12> */
.L_x_2020:
[----:B------:R-:W-:Y:S02]  /*21b80*/  IMAD.MOV.U32 R13, RZ, RZ, R10 ;  /* 0x000000ffff0d7224 */ /* 0x000fe400078e000a */
[----:B------:R-:W-:Y:S02]  /*21b90*/  IMAD.MOV.U32 R12, RZ, RZ, 0x2 ;  /* 0x00000002ff0c7424 */ /* 0x000fe400078e00ff */
[----:B------:R-:W-:-:S07]  /*21ba0*/  IMAD.MOV.U32 R2, RZ, RZ, R14 ;  /* 0x000000ffff027224 */ /* 0x000fce00078e000e */
[----:B------:R-:W-:Y:S05]  /*21bb0*/  WARPSYNC.COLLECTIVE R15, `(.L_x_2021) ;  /* 0x000000000f087348 */ /* 0x000fea0003c00000 */
[----:B------:R0:W1:Y:S02]  /*21bc0*/  SHFL.IDX P6, R14, R13, R12, R11 ;  /* 0x0000000c0d0e7389 */ /* 0x00006400000c000b */
[----:B01----:R-:W-:Y:S01]  /*21bd0*/  ENDCOLLECTIVE ;  /* 0x000000000000791b */ /* 0x003fe20003800000 */
.L_x_2021:
        /* <DEDUP_REMOVED lines=11> */
.L_x_2022:
[----:B------:R-:W-:Y:S02]  /*21c90*/  IMAD.MOV.U32 R13, RZ, RZ, R10 ;  /* 0x000000ffff0d7224 */ /* 0x000fe400078e000a */
[----:B------:R-:W-:Y:S02]  /*21ca0*/  IMAD.MOV.U32 R12, RZ, RZ, 0x3 ;  /* 0x00000003ff0c7424 */ /* 0x000fe400078e00ff */
[----:B------:R-:W-:-:S07]  /*21cb0*/  IMAD.MOV.U32 R2, RZ, RZ, R14 ;  /* 0x000000ffff027224 */ /* 0x000fce00078e000e */
[----:B------:R-:W-:Y:S05]  /*21cc0*/  WARPSYNC.COLLECTIVE R15, `(.L_x_2023) ;  /* 0x000000000f087348 */ /* 0x000fea0003c00000 */
[----:B------:R0:W1:Y:S02]  /*21cd0*/  SHFL.IDX P6, R14, R13, R12, R11 ;  /* 0x0000000c0d0e7389 */ /* 0x00006400000c000b */
[----:B01----:R-:W-:Y:S01]  /*21ce0*/  ENDCOLLECTIVE ;  /* 0x000000000000791b */ /* 0x003fe20003800000 */
.L_x_2023:
        /* <DEDUP_REMOVED lines=11> */
.L_x_2024:
[----:B------:R-:W-:Y:S02]  /*21da0*/  IMAD.MOV.U32 R13, RZ, RZ, R10 ;  /* 0x000000ffff0d7224 */ /* 0x000fe400078e000a */
[----:B------:R-:W-:Y:S02]  /*21db0*/  IMAD.MOV.U32 R12, RZ, RZ, 0x4 ;  /* 0x00000004ff0c7424 */ /* 0x000fe400078e00ff */
[----:B------:R-:W-:-:S07]  /*21dc0*/  IMAD.MOV.U32 R2, RZ, RZ, R14 ;  /* 0x000000ffff027224 */ /* 0x000fce00078e000e */
[----:B------:R-:W-:Y:S05]  /*21dd0*/  WARPSYNC.COLLECTIVE R15, `(.L_x_2025) ;  /* 0x000000000f087348 */ /* 0x000fea0003c00000 */
[----:B------:R0:W1:Y:S02]  /*21de0*/  SHFL.IDX P6, R14, R13, R12, R11 ;  /* 0x0000000c0d0e7389 */ /* 0x00006400000c000b */
[----:B01----:R-:W-:Y:S01]  /*21df0*/  ENDCOLLECTIVE ;  /* 0x000000000000791b */ /* 0x003fe20003800000 */
.L_x_2025:
        /* <DEDUP_REMOVED lines=11> */
.L_x_2026:
[----:B------:R-:W-:Y:S02]  /*21eb0*/  IMAD.MOV.U32 R13, RZ, RZ, R10 ;  /* 0x000000ffff0d7224 */ /* 0x000fe400078e000a */
[----:B------:R-:W-:Y:S02]  /*21ec0*/  IMAD.MOV.U32 R12, RZ, RZ, 0x5 ;  /* 0x00000005ff0c7424 */ /* 0x000fe400078e00ff */
[----:B------:R-:W-:-:S07]  /*21ed0*/  IMAD.MOV.U32 R2, RZ, RZ, R14 ;  /* 0x000000ffff027224 */ /* 0x000fce00078e000e */
[----:B------:R-:W-:Y:S05]  /*21ee0*/  WARPSYNC.COLLECTIVE R15, `(.L_x_2027) ;  /* 0x000000000f087348 */ /* 0x000fea0003c00000 */
[----:B------:R0:W1:Y:S02]  /*21ef0*/  SHFL.IDX P6, R14, R13, R12, R11 ;  /* 0x0000000c0d0e7389 */ /* 0x00006400000c000b */
[----:B01----:R-:W-:Y:S01]  /*21f00*/  ENDCOLLECTIVE ;  /* 0x000000000000791b */ /* 0x003fe20003800000 */
.L_x_2027:
        /* <DEDUP_REMOVED lines=11> */
.L_x_2028:
[----:B------:R-:W-:Y:S02]  /*21fc0*/  IMAD.MOV.U32 R13, RZ, RZ, R10 ;  /* 0x000000ffff0d7224 */ /* 0x000fe400078e000a */
[----:B------:R-:W-:Y:S02]  /*21fd0*/  IMAD.MOV.U32 R12, RZ, RZ, 0x6 ;  /* 0x00000006ff0c7424 */ /* 0x000fe400078e00ff */
[----:B------:R-:W-:-:S07]  /*21fe0*/  IMAD.MOV.U32 R2, RZ, RZ, R14 ;  /* 0x000000ffff027224 */ /* 0x000fce00078e000e */
[----:B------:R-:W-:Y:S05]  /*21ff0*/  WARPSYNC.COLLECTIVE R15, `(.L_x_2029) ;  /* 0x000000000f087348 */ /* 0x000fea0003c00000 */
[----:B------:R0:W1:Y:S02]  /*22000*/  SHFL.IDX P6, R14, R13, R12, R11 ;  /* 0x0000000c0d0e7389 */ /* 0x00006400000c000b */
[----:B01----:R-:W-:Y:S01]  /*22010*/  ENDCOLLECTIVE ;  /* 0x000000000000791b */ /* 0x003fe20003800000 */
.L_x_2029:
        /* <DEDUP_REMOVED lines=11> */
.L_x_2030:
[----:B------:R-:W-:Y:S02]  /*220d0*/  IMAD.MOV.U32 R13, RZ, RZ, R10 ;  /* 0x000000ffff0d7224 */ /* 0x000fe400078e000a */
[----:B------:R-:W-:Y:S01]  /*220e0*/  IMAD.MOV.U32 R12, RZ, RZ, 0x7 ;  /* 0x00000007ff0c7424 */ /* 0x000fe200078e00ff */
[----:B------:R-:W-:-:S07]  /*220f0*/  MOV R2, R14 ;  /* 0x0000000e00027202 */ /* 0x000fce0000000f00 */
[----:B------:R-:W-:Y:S05]  /*22100*/  WARPSYNC.COLLECTIVE R15, `(.L_x_2031) ;  /* 0x000000000f087348 */ /* 0x000fea0003c00000 */
[----:B------:R0:W1:Y:S02]  /*22110*/  SHFL.IDX P6, R14, R13, R12, R11 ;  /* 0x0000000c0d0e7389 */ /* 0x00006400000c000b */
[----:B01----:R-:W-:Y:S01]  /*22120*/  ENDCOLLECTIVE ;  /* 0x000000000000791b */ /* 0x003fe20003800000 */
.L_x_2031:
        /* <DEDUP_REMOVED lines=11> */
.L_x_2032:
[----:B------:R-:W-:Y:S01]  /*221e0*/  IMAD.MOV.U32 R2, RZ, RZ, R14 ;  /* 0x000000ffff027224 */ /* 0x000fe200078e000e */
[----:B------:R-:W-:Y:S06]  /*221f0*/  BRA `(.L_x_2033) ;  /* 0xffffff9c00bc7947 */ /* 0x000fec000383ffff */
.L_x_1855:
[----:B-1----:R1:W2:Y:S02]  /*22200*/  SYNCS.PHASECHK.TRANS64.TRYWAIT P0, [R5+URZ+0x16860], R2 ;  /* 0x01686002050075a7 */ /* 0x0022a4000800017f */
[----:B--2---:R-:W-:Y:S05]  /*22210*/  @!P0 NANOSLEEP.SYNCS 0x989680 ;  /* 0x009896800000895d */ /* 0x004fea0003900000 */
[----:B------:R-:W2:Y:S02]  /*22220*/  @!P0 SYNCS.PHASECHK.TRANS64 P0, [R5+URZ+0x16860], R2 ;  /* 0x01686002050085a7 */ /* 0x000ea4000800007f */
[----:B--2---:R-:W-:Y:S05]  /*22230*/  @!P0 BRA `(.L_x_1855) ;  /* 0xfffffffc00f08947 */ /* 0x004fea000383ffff */
[----:B------:R-:W-:Y:S05]  /*22240*/  BRA `(.L_x_2034) ;  /* 0xffffffa000147947 */ /* 0x000fea000383ffff */
.L_x_1856:
        /* <DEDUP_REMOVED lines=8> */
.L_x_2036:
[----:B------:R-:W-:Y:S05]  /*222d0*/  BSYNC B1 ;  /* 0x0000000000017941 */ /* 0x000fea0003800000 */
.L_x_2035:
        /* <DEDUP_REMOVED lines=10> */
.L_x_2037:
[----:B------:R-:W-:Y:S02]  /*22380*/  IMAD.MOV.U32 R13, RZ, RZ, R24 ;  /* 0x000000ffff0d7224 */ /* 0x000fe400078e0018 */
[----:B------:R-:W-:Y:S02]  /*22390*/  IMAD.MOV.U32 R12, RZ, RZ, 0x1 ;  /* 0x00000001ff0c7424 */ /* 0x000fe400078e00ff */
[----:B------:R-:W-:-:S07]  /*223a0*/  IMAD.MOV.U32 R2, RZ, RZ, R14 ;  /* 0x000000ffff027224 */ /* 0x000fce00078e000e */
[----:B------:R-:W-:Y:S05]  /*223b0*/  WARPSYNC.COLLECTIVE R15, `(.L_x_2038) ;  /* 0x000000000f087348 */ /* 0x000fea0003c00000 */
[----:B------:R0:W1:Y:S02]  /*223c0*/  SHFL.IDX P6, R14, R13, R12, R11 ;  /* 0x0000000c0d0e7389 */ /* 0x00006400000c000b */
[----:B01----:R-:W-:Y:S01]  /*223d0*/  ENDCOLLECTIVE ;  /* 0x000000000000791b */ /* 0x003fe20003800000 */
.L_x_2038:
        /* <DEDUP_REMOVED lines=12> */
.L_x_2039:
[----:B------:R-:W-:Y:S01]  /*224a0*/  MOV R13, R24 ;  /* 0x00000018000d7202 */ /* 0x000fe20000000f00 */
[----:B------:R-:W-:Y:S02]  /*224b0*/  IMAD.MOV.U32 R12, RZ, RZ, 0x2 ;  /* 0x00000002ff0c7424 */ /* 0x000fe400078e00ff */
[----:B------:R-:W-:-:S07]  /*224c0*/  IMAD.MOV.U32 R2, RZ, RZ, R14 ;  /* 0x000000ffff027224 */ /* 0x000fce00078e000e */
[----:B------:R-:W-:Y:S05]  /*224d0*/  WARPSYNC.COLLECTIVE R15, `(.L_x_2040) ;  /* 0x000000000f087348 */ /* 0x000fea0003c00000 */
[----:B------:R0:W1:Y:S02]  /*224e0*/  SHFL.IDX P6, R14, R13, R12, R11 ;  /* 0x0000000c0d0e7389 */ /* 0x00006400000c000b */
[----:B01----:R-:W-:Y:S01]  /*224f0*/  ENDCOLLECTIVE ;  /* 0x000000000000791b */ /* 0x003fe20003800000 */
.L_x_2040:
        /* <DEDUP_REMOVED lines=12> */
.L_x_2041:
[----:B------:R-:W-:Y:S02]  /*225c0*/  IMAD.MOV.U32 R13, RZ, RZ, R24 ;  /* 0x000000ffff0d7224 */ /* 0x000fe400078e0018 */
[----:B------:R-:W-:Y:S02]  /*225d0*/  IMAD.MOV.U32 R12, RZ, RZ, 0x3 ;  /* 0x00000003ff0c7424 */ /* 0x000fe400078e00ff */
[----:B------:R-:W-:-:S07]  /*225e0*/  IMAD.MOV.U32 R2, RZ, RZ, R14 ;  /* 0x000000ffff027224 */ /* 0x000fce00078e000e */
[----:B------:R-:W-:Y:S05]  /*225f0*/  WARPSYNC.COLLECTIVE R15, `(.L_x_2042) ;  /* 0x000000000f087348 */ /* 0x000fea0003c00000 */
[----:B------:R0:W1:Y:S02]  /*22600*/  SHFL.IDX P6, R14, R13, R12, R11 ;  /* 0x0000000c0d0e7389 */ /* 0x00006400000c000b */
[----:B01----:R-:W-:Y:S01]  /*22610*/  ENDCOLLECTIVE ;  /* 0x000000000000791b */ /* 0x003fe20003800000 */
.L_x_2042:
        /* <DEDUP_REMOVED lines=12> */
.L_x_2043:
[----:B------:R-:W-:Y:S02]  /*226e0*/  IMAD.MOV.U32 R13, RZ, RZ, R24 ;  /* 0x000000ffff0d7224 */ /* 0x000fe400078e0018 */
[----:B------:R-:W-:Y:S02]  /*226f0*/  IMAD.MOV.U32 R12, RZ, RZ, 0x4 ;  /* 0x00000004ff0c7424 */ /* 0x000fe400078e00ff */
[----:B------:R-:W-:-:S07]  /*22700*/  IMAD.MOV.U32 R2, RZ, RZ, R14 ;  /* 0x000000ffff027224 */ /* 0x000fce00078e000e */
[----:B------:R-:W-:Y:S05]  /*22710*/  WARPSYNC.COLLECTIVE R15, `(.L_x_2044) ;  /* 0x000000000f087348 */ /* 0x000fea0003c00000 */
[----:B------:R0:W1:Y:S02]  /*22720*/  SHFL.IDX P6, R14, R13, R12, R11 ;  /* 0x0000000c0d0e7389 */ /* 0x00006400000c000b */
[----:B01----:R-:W-:Y:S01]  /*22730*/  ENDCOLLECTIVE ;  /* 0x000000000000791b */ /* 0x003fe20003800000 */
.L_x_2044:
        /* <DEDUP_REMOVED lines=12> */
.L_x_2045:
[----:B------:R-:W-:Y:S02]  /*22800*/  IMAD.MOV.U32 R13, RZ, RZ, R24 ;  /* 0x000000ffff0d7224 */ /* 0x000fe400078e0018 */
[----:B------:R-:W-:Y:S02]  /*22810*/  IMAD.MOV.U32 R12, RZ, RZ, 0x5 ;  /* 0x00000005ff0c7424 */ /* 0x000fe400078e00ff */
[----:B------:R-:W-:-:S07]  /*22820*/  IMAD.MOV.U32 R2, RZ, RZ, R14 ;  /* 0x000000ffff027224 */ /* 0x000fce00078e000e */
[----:B------:R-:W-:Y:S05]  /*22830*/  WARPSYNC.COLLECTIVE R15, `(.L_x_2046) ;  /* 0x000000000f087348 */ /* 0x000fea0003c00000 */
[----:B------:R0:W1:Y:S02]  /*22840*/  SHFL.IDX P6, R14, R13, R12, R11 ;  /* 0x0000000c0d0e7389 */ /* 0x00006400000c000b */
[----:B01----:R-:W-:Y:S01]  /*22850*/  ENDCOLLECTIVE ;  /* 0x000000000000791b */ /* 0x003fe20003800000 */
.L_x_2046:
        /* <DEDUP_REMOVED lines=12> */
.L_x_2047:
[----:B------:R-:W-:Y:S01]  /*22920*/  IMAD.MOV.U32 R13, RZ, RZ, R24 ;  /* 0x000000ffff0d7224 */ /* 0x000fe200078e0018 */
[----:B------:R-:W-:Y:S01]  /*22930*/  MOV R12, 0x6 ;  /* 0x00000006000c7802 */ /* 0x000fe20000000f00 */
[----:B------:R-:W-:-:S07]  /*22940*/  IMAD.MOV.U32 R2, RZ, RZ, R14 ;  /* 0x000000ffff027224 */ /* 0x000fce00078e000e */
[----:B------:R-:W-:Y:S05]  /*22950*/  WARPSYNC.COLLECTIVE R15, `(.L_x_2048) ;  /* 0x000000000f087348 */ /* 0x000fea0003c00000 */
[----:B------:R0:W1:Y:S02]  /*22960*/  SHFL.IDX P6, R14, R13, R12, R11 ;  /* 0x0000000c0d0e7389 */ /* 0x00006400000c000b */
[----:B01----:R-:W-:Y:S01]  /*22970*/  ENDCOLLECTIVE ;  /* 0x000000000000791b */ /* 0x003fe20003800000 */
.L_x_2048:
        /* <DEDUP_REMOVED lines=12> */
.L_x_2049:
[----:B------:R-:W-:Y:S02]  /*22a40*/  IMAD.MOV.U32 R13, RZ, RZ, R24 ;  /* 0x000000ffff0d7224 */ /* 0x000fe400078e0018 */
[----:B------:R-:W-:Y:S02]  /*22a50*/  IMAD.MOV.U32 R12, RZ, RZ, 0x7 ;  /* 0x00000007ff0c7424 */ /* 0x000fe400078e00ff */
[----:B------:R-:W-:-:S07]  /*22a60*/  IMAD.MOV.U32 R2, RZ, RZ, R14 ;  /* 0x000000ffff027224 */ /* 0x000fce00078e000e */
[----:B------:R-:W-:Y:S05]  /*22a70*/  WARPSYNC.COLLECTIVE R15, `(.L_x_2050) ;  /* 0x000000000f087348 */ /* 0x000fea0003c00000 */
[----:B------:R0:W1:Y:S02]  /*22a80*/  SHFL.IDX P6, R14, R13, R12, R11 ;  /* 0x0000000c0d0e7389 */ /* 0x00006400000c000b */
[----:B01----:R-:W-:Y:S01]  /*22a90*/  ENDCOLLECTIVE ;  /* 0x000000000000791b */ /* 0x003fe20003800000 */
.L_x_2050:
        /* <DEDUP_REMOVED lines=11> */
.L_x_2051:
[----:B------:R-:W-:Y:S01]  /*22b50*/  IMAD.MOV.U32 R2, RZ, RZ, R14 ;  /* 0x000000ffff027224 */ /* 0x000fe200078e000e */
[----:B------:R-:W-:Y:S06]  /*22b60*/  BRA `(.L_x_2052) ;  /* 0xffffff9800c47947 */ /* 0x000fec000383ffff */
.L_x_1864:
[----:B0-----:R0:W1:Y:S02]  /*22b70*/  SYNCS.PHASECHK.TRANS64.TRYWAIT P0, [R0+URZ+0x16860], R3 ;  /* 0x01686003000075a7 */ /* 0x001064000800017f */
[----:B-1----:R-:W-:Y:S05]  /*22b80*/  @!P0 NANOSLEEP.SYNCS 0x989680 ;  /* 0x009896800000895d */ /* 0x002fea0003900000 */
[----:B------:R-:W1:Y:S02]  /*22b90*/  @!P0 SYNCS.PHASECHK.TRANS64 P0, [R0+URZ+0x16860], R3 ;  /* 0x01686003000085a7 */ /* 0x000e64000800007f */
[----:B-1----:R-:W-:Y:S05]  /*22ba0*/  @!P0 BRA `(.L_x_1864) ;  /* 0xfffffffc00f08947 */ /* 0x002fea000383ffff */
[----:B------:R-:W-:Y:S05]  /*22bb0*/  BRA `(.L_x_2053) ;  /* 0xffffff9c00e87947 */ /* 0x000fea000383ffff */
.L_x_1865:
        /* <DEDUP_REMOVED lines=8> */
.L_x_2055:
[----:B------:R-:W-:Y:S05]  /*22c40*/  BSYNC B0 ;  /* 0x0000000000007941 */ /* 0x000fea0003800000 */
.L_x_2054:
        /* <DEDUP_REMOVED lines=10> */
.L_x_2056:
[----:B------:R-:W-:Y:S02]  /*22cf0*/  IMAD R4, R4, 0x2, R23 ;  /* 0x0000000204047824 */ /* 0x000fe400078e0217 */
[----:B------:R-:W-:Y:S02]  /*22d00*/  IMAD.MOV.U32 R13, RZ, RZ, R24 ;  /* 0x000000ffff0d7224 */ /* 0x000fe400078e0018 */
[----:B------:R-:W-:Y:S01]  /*22d10*/  IMAD.MOV.U32 R12, RZ, RZ, 0x1 ;  /* 0x00000001ff0c7424 */ /* 0x000fe200078e00ff */
[----:B------:R-:W-:-:S13]  /*22d20*/  IADD3 R2, P1, R14, R5, RZ ;  /* 0x000000050e027210 */ /* 0x000fda0007f3e0ff */
[----:B------:R-:W-:Y:S05]  /*22d30*/  WARPSYNC.COLLECTIVE R15, `(.L_x_2057) ;  /* 0x000000000f087348 */ /* 0x000fea0003c00000 */
[----:B------:R0:W1:Y:S02]  /*22d40*/  SHFL.IDX P6, R14, R13, R12, R11 ;  /* 0x0000000c0d0e7389 */ /* 0x00006400000c000b */
[----:B01----:R-:W-:Y:S01]  /*22d50*/  ENDCOLLECTIVE ;  /* 0x000000000000791b */ /* 0x003fe20003800000 */
.L_x_2057:
[----:B------:R-:W-:-:S05]  /*22d60*/  IMAD.X R3, RZ, RZ, R3, P1 ;  /* 0x000000ffff037224 */ /* 0x000fca00008e0603 */
        /* <DEDUP_REMOVED lines=10> */
.L_x_2058:
[----:B------:R-:W-:Y:S02]  /*22e10*/  IMAD.MOV.U32 R13, RZ, RZ, R24 ;  /* 0x000000ffff0d7224 */ /* 0x000fe400078e0018 */
[----:B------:R-:W-:Y:S01]  /*22e20*/  IMAD.MOV.U32 R12, RZ, RZ, 0x2 ;  /* 0x00000002ff0c7424 */ /* 0x000fe200078e00ff */
[----:B------:R-:W-:-:S13]  /*22e30*/  IADD3 R2, P1, R14, R5, RZ ;  /* 0x000000050e027210 */ /* 0x000fda0007f3e0ff */
[----:B------:R-:W-:Y:S05]  /*22e40*/  WARPSYNC.COLLECTIVE R15, `(.L_x_2059) ;  /* 0x000000000f087348 */ /* 0x000fea0003c00000 */
[----:B------:R0:W1:Y:S02]  /*22e50*/  SHFL.IDX P6, R14, R13, R12, R11 ;  /* 0x0000000c0d0e7389 */ /* 0x00006400000c000b */
[----:B01----:R-:W-:Y:S01]  /*22e60*/  ENDCOLLECTIVE ;  /* 0x000000000000791b */ /* 0x003fe20003800000 */
.L_x_2059:
        /* <DEDUP_REMOVED lines=11> */
.L_x_2060:
[----:B------:R-:W-:Y:S02]  /*22f20*/  IMAD.MOV.U32 R13, RZ, RZ, R24 ;  /* 0x000000ffff0d7224 */ /* 0x000fe400078e0018 */
[----:B------:R-:W-:Y:S01]  /*22f30*/  IMAD.MOV.U32 R12, RZ, RZ, 0x3 ;  /* 0x00000003ff0c7424 */ /* 0x000fe200078e00ff */
[----:B------:R-:W-:-:S13]  /*22f40*/  IADD3 R2, P1, R14, R5, RZ ;  /* 0x000000050e027210 */ /* 0x000fda0007f3e0ff */
[----:B------:R-:W-:Y:S05]  /*22f50*/  WARPSYNC.COLLECTIVE R15, `(.L_x_2061) ;  /* 0x000000000f087348 */ /* 0x000fea0003c00000 */
[----:B------:R0:W1:Y:S02]  /*22f60*/  SHFL.IDX P6, R14, R13, R12, R11 ;  /* 0x0000000c0d0e7389 */ /* 0x00006400000c000b */
[----:B01----:R-:W-:Y:S01]  /*22f70*/  ENDCOLLECTIVE ;  /* 0x000000000000791b */ /* 0x003fe20003800000 */
.L_x_2061:
        /* <DEDUP_REMOVED lines=11> */
.L_x_2062:
[----:B------:R-:W-:Y:S02]  /*23030*/  IMAD.MOV.U32 R13, RZ, RZ, R24 ;  /* 0x000000ffff0d7224 */ /* 0x000fe400078e0018 */
[----:B------:R-:W-:Y:S01]  /*23040*/  IMAD.MOV.U32 R12, RZ, RZ, 0x4 ;  /* 0x00000004ff0c7424 */ /* 0x000fe200078e00ff */
[----:B------:R-:W-:-:S13]  /*23050*/  IADD3 R2, P1, R14, R5, RZ ;  /* 0x000000050e027210 */ /* 0x000fda0007f3e0ff */
[----:B------:R-:W-:Y:S05]  /*23060*/  WARPSYNC.COLLECTIVE R15, `(.L_x_2063) ;  /* 0x000000000f087348 */ /* 0x000fea0003c00000 */
[----:B------:R0:W1:Y:S02]  /*23070*/  SHFL.IDX P6, R14, R13, R12, R11 ;  /* 0x0000000c0d0e7389 */ /* 0x00006400000c000b */
[----:B01----:R-:W-:Y:S01]  /*23080*/  ENDCOLLECTIVE ;  /* 0x000000000000791b */ /* 0x003fe20003800000 */
.L_x_2063:
        /* <DEDUP_REMOVED lines=11> */
.L_x_2064:
[----:B------:R-:W-:Y:S02]  /*23140*/  IMAD.MOV.U32 R13, RZ, RZ, R24 ;  /* 0x000000ffff0d7224 */ /* 0x000fe400078e0018 */
[----:B------:R-:W-:Y:S01]  /*23150*/  IMAD.MOV.U32 R12, RZ, RZ, 0x5 ;  /* 0x00000005ff0c7424 */ /* 0x000fe200078e00ff */
[----:B------:R-:W-:-:S13]  /*23160*/  IADD3 R2, P1, R14, R5, RZ ;  /* 0x000000050e027210 */ /* 0x000fda0007f3e0ff */
[----:B------:R-:W-:Y:S05]  /*23170*/  WARPSYNC.COLLECTIVE R15, `(.L_x_2065) ;  /* 0x000000000f087348 */ /* 0x000fea0003c00000 */
[----:B------:R0:W1:Y:S02]  /*23180*/  SHFL.IDX P6, R14, R13, R12, R11 ;  /* 0x0000000c0d0e7389 */ /* 0x00006400000c000b */
[----:B01----:R-:W-:Y:S01]  /*23190*/  ENDCOLLECTIVE ;  /* 0x000000000000791b */ /* 0x003fe20003800000 */
.L_x_2065:
        /* <DEDUP_REMOVED lines=11> */
.L_x_2066:
[----:B------:R-:W-:Y:S02]  /*23250*/  IMAD.MOV.U32 R13, RZ, RZ, R24 ;  /* 0x000000ffff0d7224 */ /* 0x000fe400078e0018 */
[----:B------:R-:W-:Y:S01]  /*23260*/  IMAD.MOV.U32 R12, RZ, RZ, 0x6 ;  /* 0x00000006ff0c7424 */ /* 0x000fe200078e00ff */
[----:B------:R-:W-:-:S13]  /*23270*/  IADD3 R2, P1, R14, R5, RZ ;  /* 0x000000050e027210 */ /* 0x000fda0007f3e0ff */
[----:B------:R-:W-:Y:S05]  /*23280*/  WARPSYNC.COLLECTIVE R15, `(.L_x_2067) ;  /* 0x000000000f087348 */ /* 0x000fea0003c00000 */
[----:B------:R0:W1:Y:S02]  /*23290*/  SHFL.IDX P6, R14, R13, R12, R11 ;  /* 0x0000000c0d0e7389 */ /* 0x00006400000c000b */
[----:B01----:R-:W-:Y:S01]  /*232a0*/  ENDCOLLECTIVE ;  /* 0x000000000000791b */ /* 0x003fe20003800000 */
.L_x_2067:
        /* <DEDUP_REMOVED lines=11> */
.L_x_2068:
[----:B------:R-:W-:Y:S02]  /*23360*/  IMAD.MOV.U32 R13, RZ, RZ, R24 ;  /* 0x000000ffff0d7224 */ /* 0x000fe400078e0018 */
[----:B------:R-:W-:Y:S01]  /*23370*/  IMAD.MOV.U32 R12, RZ, RZ, 0x7 ;  /* 0x00000007ff0c7424 */ /* 0x000fe200078e00ff */
[----:B------:R-:W-:-:S13]  /*23380*/  IADD3 R2, P1, R14, R5, RZ ;  /* 0x000000050e027210 */ /* 0x000fda0007f3e0ff */
[----:B------:R-:W-:Y:S05]  /*23390*/  WARPSYNC.COLLECTIVE R15, `(.L_x_2069) ;  /* 0x000000000f087348 */ /* 0x000fea0003c00000 */
[----:B------:R0:W1:Y:S02]  /*233a0*/  SHFL.IDX P6, R14, R13, R12, R11 ;  /* 0x0000000c0d0e7389 */ /* 0x00006400000c000b */
[----:B01----:R-:W-:Y:S01]  /*233b0*/  ENDCOLLECTIVE ;  /* 0x000000000000791b */ /* 0x003fe20003800000 */
.L_x_2069:
        /* <DEDUP_REMOVED lines=10> */
.L_x_2070:
[----:B------:R-:W-:Y:S05]  /*23460*/  BRA `(.L_x_2071) ;  /* 0xffffff9800b87947 */ /* 0x000fea000383ffff */
.L_x_1870:
[----:B------:R-:W-:Y:S01]  /*23470*/  BSSY B0, `(.L_x_2072) ;  /* 0x0000008000007945 */ /* 0x000fe20003800000 */
[----:B------:R-:W-:Y:S02]  /*23480*/  IMAD.MOV.U32 R13, RZ, RZ, R16 ;  /* 0x000000ffff0d7224 */ /* 0x000fe400078e0010 */
[----:B-1----:R-:W-:Y:S02]  /*23490*/  IMAD.MOV.U32 R12, RZ, RZ, RZ ;  /* 0x000000ffff0c7224 */ /* 0x002fe400078e00ff */
[----:B------:R-:W-:Y:S02]  /*234a0*/  IMAD.MOV.U32 R11, RZ, RZ, 0x1f ;  /* 0x0000001fff0b7424 */ /* 0x000fe400078e00ff */
[----:B------:R-:W-:-:S07]  /*234b0*/  IMAD.MOV.U32 R15, RZ, RZ, -0x1 ;  /* 0xffffffffff0f7424 */ /* 0x000fce00078e00ff */
[----:B--2---:R-:W-:Y:S05]  /*234c0*/  WARPSYNC.COLLECTIVE R15, `(.L_x_2073) ;  /* 0x000000000f087348 */ /* 0x004fea0003c00000 */
[----:B------:R0:W1:Y:S02]  /*234d0*/  SHFL.IDX P6, R14, R13, R12, R11 ;  /* 0x0000000c0d0e7389 */ /* 0x00006400000c000b */
[----:B012---:R-:W-:Y:S01]  /*234e0*/  ENDCOLLECTIVE ;  /* 0x000000000000791b */ /* 0x007fe20003800000 */
.L_x_2073:
[----:B------:R-:W-:Y:S05]  /*234f0*/  BSYNC B0 ;  /* 0x0000000000007941 */ /* 0x000fea0003800000 */
.L_x_2072:
        /* <DEDUP_REMOVED lines=9> */
.L_x_2074:
        /* <DEDUP_REMOVED lines=11> */
[----:B0-----:R-:W-:Y:S02]  /*23640*/  IMAD.MOV.U32 R2, RZ, RZ, RZ ;  /* 0x000000ffff027224 */ /* 0x001fe400078e00ff */
[----:B--2---:R-:W-:Y:S01]  /*23650*/  @!P1 IMAD.MOV.U32 R2, RZ, RZ, R3 ;  /* 0x000000ffff029224 */ /* 0x004fe200078e0003 */
[----:B------:R-:W-:-:S03]  /*23660*/  ISETP.NE.AND P1, PT, R7, RZ, PT ;  /* 0x000000ff0700720c */ /* 0x000fc60003f25270 */
[----:B------:R-:W-:-:S10]  /*23670*/  IMAD.MOV.U32 R13, RZ, RZ, R2 ;  /* 0x000000ffff0d7224 */ /* 0x000fd400078e0002 */
[----:B------:R-:W-:Y:S05]  /*23680*/  WARPSYNC.COLLECTIVE R15, `(.L_x_2075) ;  /* 0x000000000f087348 */ /* 0x000fea0003c00000 */
[----:B------:R0:W1:Y:S02]  /*23690*/  SHFL.UP P6, R14, R13, R12, R11 ;  /* 0x0400000c0d0e7389 */ /* 0x00006400000c000b */
[----:B01----:R-:W-:Y:S01]  /*236a0*/  ENDCOLLECTIVE ;  /* 0x000000000000791b */ /* 0x003fe20003800000 */
.L_x_2075:
[----:B------:R-:W-:Y:S01]  /*236b0*/  IMAD.MOV.U32 R12, RZ, RZ, 0x2 ;  /* 0x00000002ff0c7424 */ /* 0x000fe200078e00ff */
[----:B------:R-:W-:-:S05]  /*236c0*/  SEL R5, R14, RZ, P1 ;  /* 0x000000ff0e057207 */ /* 0x000fca0000800000 */
[----:B------:R-:W-:-:S04]  /*236d0*/  IMAD.IADD R4, R2, 0x1, R5 ;  /* 0x0000000102047824 */ /* 0x000fc800078e0205 */
[----:B------:R-:W-:-:S07]  /*236e0*/  IMAD.MOV.U32 R13, RZ, RZ, R4 ;  /* 0x000000ffff0d7224 */ /* 0x000fce00078e0004 */
[----:B------:R-:W-:Y:S05]  /*236f0*/  WARPSYNC.COLLECTIVE R15, `(.L_x_2076) ;  /* 0x000000000f087348 */ /* 0x000fea0003c00000 */
[----:B------:R0:W1:Y:S02]  /*23700*/  SHFL.UP P6, R14, R13, R12, R11 ;  /* 0x0400000c0d0e7389 */ /* 0x00006400000c000b */
[----:B01----:R-:W-:Y:S01]  /*23710*/  ENDCOLLECTIVE ;  /* 0x000000000000791b */ /* 0x003fe20003800000 */
.L_x_2076:
[----:B------:R-:W-:Y:S01]  /*23720*/  IMAD.MOV.U32 R12, RZ, RZ, 0x4 ;  /* 0x00000004ff0c7424 */ /* 0x000fe200078e00ff */
[----:B------:R-:W-:-:S05]  /*23730*/  SEL R5, R14, RZ, P2 ;  /* 0x000000ff0e057207 */ /* 0x000fca0001000000 */
[----:B------:R-:W-:-:S05]  /*23740*/  IMAD.IADD R5, R4, 0x1, R5 ;  /* 0x0000000104057824 */ /* 0x000fca00078e0205 */
[----:B------:R-:W-:-:S07]  /*23750*/  MOV R13, R5 ;  /* 0x00000005000d7202 */ /* 0x000fce0000000f00 */
[----:B------:R-:W-:Y:S05]  /*23760*/  WARPSYNC.COLLECTIVE R15, `(.L_x_2077) ;  /* 0x000000000f087348 */ /* 0x000fea0003c00000 */
[----:B------:R0:W1:Y:S02]  /*23770*/  SHFL.UP P6, R14, R13, R12, R11 ;  /* 0x0400000c0d0e7389 */ /* 0x00006400000c000b */
[----:B01----:R-:W-:Y:S01]  /*23780*/  ENDCOLLECTIVE ;  /* 0x000000000000791b */ /* 0x003fe20003800000 */
.L_x_2077:
[----:B------:R-:W-:Y:S01]  /*23790*/  IMAD.MOV.U32 R12, RZ, RZ, 0x8 ;  /* 0x00000008ff0c7424 */ /* 0x000fe200078e00ff */
[----:B------:R-:W-:-:S05]  /*237a0*/  SEL R6, R14, RZ, P3 ;  /* 0x000000ff0e067207 */ /* 0x000fca0001800000 */
[----:B------:R-:W-:-:S04]  /*237b0*/  IMAD.IADD R6, R5, 0x1, R6 ;  /* 0x0000000105067824 */ /* 0x000fc800078e0206 */
[----:B------:R-:W-:-:S07]  /*237c0*/  IMAD.MOV.U32 R13, RZ, RZ, R6 ;  /* 0x000000ffff0d7224 */ /* 0x000fce00078e0006 */
[----:B------:R-:W-:Y:S05]  /*237d0*/  WARPSYNC.COLLECTIVE R15, `(.L_x_2078) ;  /* 0x000000000f087348 */ /* 0x000fea0003c00000 */
[----:B------:R0:W1:Y:S02]  /*237e0*/  SHFL.UP P6, R14, R13, R12, R11 ;  /* 0x0400000c0d0e7389 */ /* 0x00006400000c000b */
[----:B01----:R-:W-:Y:S01]  /*237f0*/  ENDCOLLECTIVE ;  /* 0x000000000000791b */ /* 0x003fe20003800000 */
.L_x_2078:
[----:B------:R-:W-:Y:S01]  /*23800*/  IMAD.MOV.U32 R12, RZ, RZ, 0x10 ;  /* 0x00000010ff0c7424 */ /* 0x000fe200078e00ff */
[----:B------:R-:W-:-:S05]  /*23810*/  SEL R3, R14, RZ, P4 ;  /* 0x000000ff0e037207 */ /* 0x000fca0002000000 */
[----:B------:R-:W-:-:S04]  /*23820*/  IMAD.IADD R4, R6, 0x1, R3 ;  /* 0x0000000106047824 */ /* 0x000fc800078e0203 */
[----:B------:R-:W-:-:S07]  /*23830*/  IMAD.MOV.U32 R13, RZ, RZ, R4 ;  /* 0x000000ffff0d7224 */ /* 0x000fce00078e0004 */
[----:B------:R-:W-:Y:S05]  /*23840*/  WARPSYNC.COLLECTIVE R15, `(.L_x_2079) ;  /* 0x000000000f087348 */ /* 0x000fea0003c00000 */
[----:B------:R0:W1:Y:S02]  /*23850*/  SHFL.UP P6, R14, R13, R12, R11 ;  /* 0x0400000c0d0e7389 */ /* 0x00006400000c000b */
[----:B01----:R-:W-:Y:S01]  /*23860*/  ENDCOLLECTIVE ;  /* 0x000000000000791b */ /* 0x003fe20003800000 */
.L_x_2079:
        /* <DEDUP_REMOVED lines=8> */
.L_x_2080:
[----:B------:R-:W-:Y:S05]  /*238f0*/  BRA `(.L_x_2081) ;  /* 0xffffff9800bc7947 */ /* 0x000fea000383ffff */
.L_x_1875:
[----:B------:R-:W-:Y:S01]  /*23900*/  BSSY B0, `(.L_x_2082) ;  /* 0x0000008000007945 */ /* 0x000fe20003800000 */
[----:B-----5:R-:W-:Y:S02]  /*23910*/  IMAD.MOV.U32 R13, RZ, RZ, R2 ;  /* 0x000000ffff0d7224 */ /* 0x020fe400078e0002 */
[----:B-1----:R-:W-:Y:S02]  /*23920*/  IMAD.MOV.U32 R12, RZ, RZ, 0x1 ;  /* 0x00000001ff0c7424 */ /* 0x002fe400078e00ff */
[----:B------:R-:W-:Y:S02]  /*23930*/  IMAD.MOV.U32 R11, RZ, RZ, RZ ;  /* 0x000000ffff0b7224 */ /* 0x000fe400078e00ff */
[----:B------:R-:W-:-:S07]  /*23940*/  IMAD.MOV.U32 R15, RZ, RZ, -0x1 ;  /* 0xffffffffff0f7424 */ /* 0x000fce00078e00ff */
[----:B0-2---:R-:W-:Y:S05]  /*23950*/  WARPSYNC.COLLECTIVE R15, `(.L_x_2083) ;  /* 0x000000000f087348 */ /* 0x005fea0003c00000 */
[----:B------:R1:W3:Y:S02]  /*23960*/  SHFL.UP P6, R14, R13, R12, R11 ;  /* 0x0400000c0d0e7389 */ /* 0x0002e400000c000b */
[----:B0123--:R-:W-:Y:S01]  /*23970*/  ENDCOLLECTIVE ;  /* 0x000000000000791b */ /* 0x00ffe20003800000 */
.L_x_2083:
[----:B------:R-:W-:Y:S05]  /*23980*/  BSYNC B0 ;  /* 0x0000000000007941 */ /* 0x000fea0003800000 */
.L_x_2082:
        /* <DEDUP_REMOVED lines=8> */
.L_x_2084:
[----:B------:R-:W-:Y:S01]  /*23a10*/  IMAD.MOV.U32 R12, RZ, RZ, 0x4 ;  /* 0x00000004ff0c7424 */ /* 0x000fe200078e00ff */
[----:B------:R-:W-:-:S05]  /*23a20*/  SEL R14, R14, RZ, P2 ;  /* 0x000000ff0e0e7207 */ /* 0x000fca0001000000 */
[----:B------:R-:W-:-:S04]  /*23a30*/  IMAD.IADD R3, R13, 0x1, R14 ;  /* 0x000000010d037824 */ /* 0x000fc800078e020e */
[----:B------:R-:W-:-:S07]  /*23a40*/  IMAD.MOV.U32 R13, RZ, RZ, R3 ;  /* 0x000000ffff0d7224 */ /* 0x000fce00078e0003 */
[----:B------:R-:W-:Y:S05]  /*23a50*/  WARPSYNC.COLLECTIVE R15, `(.L_x_2085) ;  /* 0x000000000f087348 */ /* 0x000fea0003c00000 */
[----:B------:R0:W1:Y:S02]  /*23a60*/  SHFL.UP P6, R14, R13, R12, R11 ;  /* 0x0400000c0d0e7389 */ /* 0x00006400000c000b */
[----:B01----:R-:W-:Y:S01]  /*23a70*/  ENDCOLLECTIVE ;  /* 0x000000000000791b */ /* 0x003fe20003800000 */
.L_x_2085:
[----:B------:R-:W-:Y:S02]  /*23a80*/  MOV R12, 0x8 ;  /* 0x00000008000c7802 */ /* 0x000fe40000000f00 */
[----:B------:R-:W-:-:S05]  /*23a90*/  SEL R4, R14, RZ, P3 ;  /* 0x000000ff0e047207 */ /* 0x000fca0001800000 */
[----:B------:R-:W-:-:S04]  /*23aa0*/  IMAD.IADD R4, R3, 0x1, R4 ;  /* 0x0000000103047824 */ /* 0x000fc800078e0204 */
[----:B------:R-:W-:-:S07]  /*23ab0*/  IMAD.MOV.U32 R13, RZ, RZ, R4 ;  /* 0x000000ffff0d7224 */ /* 0x000fce00078e0004 */
[----:B------:R-:W-:Y:S05]  /*23ac0*/  WARPSYNC.COLLECTIVE R15, `(.L_x_2086) ;  /* 0x000000000f087348 */ /* 0x000fea0003c00000 */
[----:B------:R0:W1:Y:S02]  /*23ad0*/  SHFL.UP P6, R14, R13, R12, R11 ;  /* 0x0400000c0d0e7389 */ /* 0x00006400000c000b */
[----:B01----:R-:W-:Y:S01]  /*23ae0*/  ENDCOLLECTIVE ;  /* 0x000000000000791b */ /* 0x003fe20003800000 */
.L_x_2086:
[----:B------:R-:W-:Y:S01]  /*23af0*/  IMAD.MOV.U32 R12, RZ, RZ, 0x10 ;  /* 0x00000010ff0c7424 */ /* 0x000fe200078e00ff */
[----:B------:R-:W-:-:S05]  /*23b00*/  SEL R5, R14, RZ, P4 ;  /* 0x000000ff0e057207 */ /* 0x000fca0002000000 */
[----:B------:R-:W-:-:S04]  /*23b10*/  IMAD.IADD R5, R4, 0x1, R5 ;  /* 0x0000000104057824 */ /* 0x000fc800078e0205 */
[----:B------:R-:W-:-:S07]  /*23b20*/  IMAD.MOV.U32 R13, RZ, RZ, R5 ;  /* 0x000000ffff0d7224 */ /* 0x000fce00078e0005 */
[----:B------:R-:W-:Y:S05]  /*23b30*/  WARPSYNC.COLLECTIVE R15, `(.L_x_2087) ;  /* 0x000000000f087348 */ /* 0x000fea0003c00000 */
[----:B------:R0:W1:Y:S02]  /*23b40*/  SHFL.UP P6, R14, R13, R12, R11 ;  /* 0x0400000c0d0e7389 */ /* 0x00006400000c000b */
[----:B01----:R-:W-:Y:S01]  /*23b50*/  ENDCOLLECTIVE ;  /* 0x000000000000791b */ /* 0x003fe20003800000 */
.L_x_2087:
        /* <DEDUP_REMOVED lines=8> */
.L_x_2088:
[----:B------:R-:W-:Y:S05]  /*23be0*/  BRA `(.L_x_2089) ;  /* 0xffffff98009c7947 */ /* 0x000fea000383ffff */
.L_x_1877:
[----:B------:R-:W-:Y:S01]  /*23bf0*/  BSSY B0, `(.L_x_2090) ;  /* 0x0000006000007945 */ /* 0x000fe20003800000 */
[----:B------:R-:W-:Y:S01]  /*23c00*/  PLOP3.LUT P6, PT, P6, PT, PT, 0x8, 0x0 ;  /* 0x000000000000781c */ /* 0x000fe200037ce170 */
[----:B------:R-:W-:-:S12]  /*23c10*/  IMAD.MOV.U32 R15, RZ, RZ, -0x1 ;  /* 0xffffffffff0f7424 */ /* 0x000fd800078e00ff */
[----:B01----:R-:W-:Y:S05]  /*23c20*/  WARPSYNC.COLLECTIVE R15, `(.L_x_2091) ;  /* 0x000000000f087348 */ /* 0x003fea0003c00000 */
[----:B------:R-:W-:Y:S01]  /*23c30*/  VOTE.ANY R14, PT, P6 ;  /* 0x00000000000e7806 */ /* 0x000fe200030e0100 */
[----:B01----:R-:W-:Y:S06]  /*23c40*/  ENDCOLLECTIVE ;  /* 0x000000000000791b */ /* 0x003fec0003800000 */
.L_x_2091:
[----:B------:R-:W-:Y:S05]  /*23c50*/  BSYNC B0 ;  /* 0x0000000000007941 */ /* 0x000fea0003800000 */
.L_x_2090:
        /* <DEDUP_REMOVED lines=9> */
.L_x_2092:
[----:B------:R-:W-:Y:S01]  /*23cf0*/  IMAD.MOV.U32 R17, RZ, RZ, R14 ;  /* 0x000000ffff117224 */ /* 0x000fe200078e000e */
[----:B------:R-:W-:Y:S06]  /*23d00*/  BRA `(.L_x_2093) ;  /* 0xffffff98008c7947 */ /* 0x000fec000383ffff */
.L_x_1879:
[----:B------:R-:W-:Y:S01]  /*23d10*/  BSSY B0, `(.L_x_2094) ;  /* 0x0000007000007945 */ /* 0x000fe20003800000 */
[----:B------:R-:W-:Y:S02]  /*23d20*/  IMAD.MOV.U32 R13, RZ, RZ, R3 ;  /* 0x000000ffff0d7224 */ /* 0x000fe400078e0003 */
[----:B------:R-:W-:Y:S02]  /*23d30*/  IMAD.MOV.U32 R11, RZ, RZ, 0x1f ;  /* 0x0000001fff0b7424 */ /* 0x000fe400078e00ff */
[----:B------:R-:W-:-:S07]  /*23d40*/  IMAD.MOV.U32 R15, RZ, RZ, -0x1 ;  /* 0xffffffffff0f7424 */ /* 0x000fce00078e00ff */
[----:B0-23--:R-:W-:Y:S05]  /*23d50*/  WARPSYNC.COLLECTIVE R15, `(.L_x_2095) ;  /* 0x000000000f087348 */ /* 0x00dfea0003c00000 */
[----:B------:R1:W4:Y:S02]  /*23d60*/  SHFL.IDX P6, R14, R13, R12, R11 ;  /* 0x0000000c0d0e7389 */ /* 0x00032400000c000b */
[----:B01234-:R-:W-:Y:S01]  /*23d70*/  ENDCOLLECTIVE ;  /* 0x000000000000791b */ /* 0x01ffe20003800000 */
.L_x_2095:
[----:B------:R-:W-:Y:S05]  /*23d80*/  BSYNC B0 ;  /* 0x0000000000007941 */ /* 0x000fea0003800000 */
.L_x_2094:
[----:B------:R-:W-:Y:S01]  /*23d90*/  IMAD.MOV.U32 R6, RZ, RZ, R14 ;  /* 0x000000ffff067224 */ /* 0x000fe200078e000e */
[----:B------:R-:W-:Y:S06]  /*23da0*/  BRA `(.L_x_1878) ;  /* 0xffffff9800807947 */ /* 0x000fec000383ffff */
.L_x_1883:
[----:B0-----:R0:W4:Y:S02]  /*23db0*/  SYNCS.PHASECHK.TRANS64.TRYWAIT P0, [R5+URZ+0x16820], R0 ;  /* 0x01682000050075a7 */ /* 0x001124000800017f */
[----:B----4-:R-:W-:Y:S05]  /*23dc0*/  @!P0 NANOSLEEP.SYNCS 0x989680 ;  /* 0x009896800000895d */ /* 0x010fea0003900000 */
[----:B------:R-:W4:Y:S02]  /*23dd0*/  @!P0 SYNCS.PHASECHK.TRANS64 P0, [R5+URZ+0x16820], R0 ;  /* 0x01682000050085a7 */ /* 0x000f24000800007f */
[----:B----4-:R-:W-:Y:S05]  /*23de0*/  @!P0 BRA `(.L_x_1883) ;  /* 0xfffffffc00f08947 */ /* 0x010fea000383ffff */
[----:B------:R-:W-:Y:S05]  /*23df0*/  BRA `(.L_x_2096) ;  /* 0xffffff9c00f87947 */ /* 0x000fea000383ffff */
.L_x_1884:
[----:B------:R-:W4:Y:S01]  /*23e00*/  S2R R2, SR_TID.X ;  /* 0x0000000000027919 */ /* 0x000f220000002100 */
[----:B------:R-:W-:Y:S01]  /*23e10*/  BSSY B0, `(.L_x_2097) ;  /* 0x000000a000007945 */ /* 0x000fe20003800000 */
[----:B-1----:R-:W-:Y:S02]  /*23e20*/  IMAD.MOV.U32 R12, RZ, RZ, RZ ;  /* 0x000000ffff0c7224 */ /* 0x002fe400078e00ff */
[----:B------:R-:W-:Y:S02]  /*23e30*/  IMAD.MOV.U32 R11, RZ, RZ, 0x1f ;  /* 0x0000001fff0b7424 */ /* 0x000fe400078e00ff */
[----:B------:R-:W-:Y:S01]  /*23e40*/  IMAD.MOV.U32 R15, RZ, RZ, -0x1 ;  /* 0xffffffffff0f7424 */ /* 0x000fe200078e00ff */
[----:B----4-:R-:W-:-:S04]  /*23e50*/  SHF.R.U32.HI R2, RZ, 0x5, R2 ;  /* 0x00000005ff027819 */ /* 0x010fc80000011602 */
[----:B------:R-:W-:-:S05]  /*23e60*/  LOP3.LUT R2, R2, 0x3, RZ, 0xc0, !PT ;  /* 0x0000000302027812 */ /* 0x000fca00078ec0ff */
[----:B------:R-:W-:-:S07]  /*23e70*/  IMAD.MOV.U32 R13, RZ, RZ, R2 ;  /* 0x000000ffff0d7224 */ /* 0x000fce00078e0002 */
[----:B0-23--:R-:W-:Y:S05]  /*23e80*/  WARPSYNC.COLLECTIVE R15, `(.L_x_2098) ;  /* 0x000000000f087348 */ /* 0x00dfea0003c00000 */
[----:B------:R1:W4:Y:S02]  /*23e90*/  SHFL.IDX P6, R14, R13, R12, R11 ;  /* 0x0000000c0d0e7389 */ /* 0x00032400000c000b */
[----:B01234-:R-:W-:Y:S01]  /*23ea0*/  ENDCOLLECTIVE ;  /* 0x000000000000791b */ /* 0x01ffe20003800000 */
.L_x_2098:
[----:B------:R-:W-:Y:S05]  /*23eb0*/  BSYNC B0 ;  /* 0x0000000000007941 */ /* 0x000fea0003800000 */
.L_x_2097:
[----:B------:R-:W-:Y:S05]  /*23ec0*/  BRA `(.L_x_2099) ;  /* 0xffffff9c00e07947 */ /* 0x000fea000383ffff */
.L_x_1885:
[----:B------:R-:W-:Y:S01]  /*23ed0*/  BSSY B0, `(.L_x_2100) ;  /* 0x0000006000007945 */ /* 0x000fe20003800000 */
[----:B------:R-:W-:-:S07]  /*23ee0*/  IMAD.MOV.U32 R15, RZ, RZ, -0x1 ;  /* 0xffffffffff0f7424 */ /* 0x000fce00078e00ff */
[----:B0123--:R-:W-:Y:S05]  /*23ef0*/  WARPSYNC.COLLECTIVE R15, `(.L_x_2101) ;  /* 0x000000000f0c7348 */ /* 0x00ffea0003c00000 */
[----:B------:R-:W-:Y:S02]  /*23f00*/  ELECT P6, UR62, PT ;  /* 0x00000000003e782f */ /* 0x000fe400038c0000 */
[----:B------:R-:W-:Y:S01]  /*23f10*/  MOV R14, UR62 ;  /* 0x0000003e000e7c02 */ /* 0x000fe20008000f00 */
[----:B0123--:R-:W-:Y:S10]  /*23f20*/  ENDCOLLECTIVE ;  /* 0x000000000000791b */ /* 0x00fff40003800000 */
.L_x_2101:
[----:B------:R-:W-:Y:S05]  /*23f30*/  BSYNC B0 ;  /* 0x0000000000007941 */ /* 0x000fea0003800000 */
.L_x_2100:
[----:B------:R-:W-:Y:S05]  /*23f40*/  BRA `(.L_x_2102) ;  /* 0xffffff9c00d47947 */ /* 0x000fea000383ffff */
.L_x_1887:
[----:B0-----:R0:W4:Y:S02]  /*23f50*/  SYNCS.PHASECHK.TRANS64.TRYWAIT P1, [R3+URZ+0x16840], R2 ;  /* 0x01684002030075a7 */ /* 0x001124000802017f */
[----:B----4-:R-:W-:Y:S05]  /*23f60*/  @!P1 NANOSLEEP.SYNCS 0x989680 ;  /* 0x009896800000995d */ /* 0x010fea0003900000 */
[----:B------:R-:W4:Y:S02]  /*23f70*/  @!P1 SYNCS.PHASECHK.TRANS64 P1, [R3+URZ+0x16840], R2 ;  /* 0x01684002030095a7 */ /* 0x000f24000802007f */
[----:B----4-:R-:W-:Y:S05]  /*23f80*/  @!P1 BRA `(.L_x_1887) ;  /* 0xfffffffc00f09947 */ /* 0x010fea000383ffff */
[----:B------:R-:W-:Y:S05]  /*23f90*/  BRA `(.L_x_2103) ;  /* 0xffffff9c00f47947 */ /* 0x000fea000383ffff */
.L_x_1889:
[----:B----4-:R4:W0:Y:S02]  /*23fa0*/  SYNCS.PHASECHK.TRANS64.TRYWAIT P1, [R25+URZ+0x16840], R0 ;  /* 0x01684000190075a7 */ /* 0x010824000802017f */
[----:B0-----:R-:W-:Y:S05]  /*23fb0*/  @!P1 NANOSLEEP.SYNCS 0x989680 ;  /* 0x009896800000995d */ /* 0x001fea0003900000 */
[----:B------:R-:W0:Y:S02]  /*23fc0*/  @!P1 SYNCS.PHASECHK.TRANS64 P1, [R25+URZ+0x16840], R0 ;  /* 0x01684000190095a7 */ /* 0x000e24000802007f */
[----:B0-----:R-:W-:Y:S05]  /*23fd0*/  @!P1 BRA `(.L_x_1889) ;  /* 0xfffffffc00f09947 */ /* 0x001fea000383ffff */
[----:B------:R-:W-:Y:S05]  /*23fe0*/  BRA `(.L_x_2104) ;  /* 0xffffffa000007947 */ /* 0x000fea000383ffff */
.L_x_1891:
[----:B------:R0:W0:Y:S02]  /*23ff0*/  SYNCS.PHASECHK.TRANS64.TRYWAIT P1, [R3+URZ+0x16860], R2 ;  /* 0x01686002030075a7 */ /* 0x000024000802017f */
[----:B0-----:R-:W-:Y:S05]  /*24000*/  @!P1 NANOSLEEP.SYNCS 0x989680 ;  /* 0x009896800000995d */ /* 0x001fea0003900000 */
[----:B------:R-:W0:Y:S02]  /*24010*/  @!P1 SYNCS.PHASECHK.TRANS64 P1, [R3+URZ+0x16860], R2 ;  /* 0x01686002030095a7 */ /* 0x000e24000802007f */
[----:B0-----:R-:W-:Y:S05]  /*24020*/  @!P1 BRA `(.L_x_1891) ;  /* 0xfffffffc00f09947 */ /* 0x001fea000383ffff */
[----:B------:R-:W-:Y:S05]  /*24030*/  BRA `(.L_x_2105) ;  /* 0xffffff9c00fc7947 */ /* 0x000fea000383ffff */
.L_x_2106:
        /* <DEDUP_REMOVED lines=12> */
.L_x_3110:


//--------------------- .text._ZN7cutlass13device_kernelIN5flash11enable_sm90INS1_16FlashAttnFwdSm90INS1_25CollectiveMainloopFwdSm90ILi2EN4cute5tupleIJNS5_1CILi1EEES8_S8_EEENS6_IJNS7_ILi192EEENS7_ILi128EEENS7_ILi64EEEEEELi64ENS_6half_tEfNS_4arch4Sm90ELb1ELb0ELb0ELb0ELb1ELb0ELb0ELb1ELb1ELb1ELb0ELb0EEENS1_21CollectiveEpilogueFwdINS6_IJSA_SC_SB_EEES9_SE_SG_Li384ELb0ELb1ELb0ELb0EEENS1_30DynamicPersistentTileSchedulerILi384ELi128ELb0ELb1ELb1EEEEEEEEEvNT_6ParamsE --------------------------
	.section	.text._ZN7cutlass13device_kernelIN5flash11enable_sm90INS1_16FlashAttnFwdSm90INS1_25CollectiveMainloopFwdSm90ILi2EN4cute5tupleIJNS5_1CILi1EEES8_S8_EEENS6_IJNS7_ILi192EEENS7_ILi128EEENS7_ILi64EEEEEELi64ENS_6half_tEfNS_4arch4Sm90ELb1ELb0ELb0ELb0ELb1ELb0ELb0ELb1ELb1ELb1ELb0ELb0EEENS1_21CollectiveEpilogueFwdINS6_IJSA_SC_SB_EEES9_SE_SG_Li384ELb0ELb1ELb0ELb0EEENS1_30DynamicPersistentTileSchedulerILi384ELi128ELb0ELb1ELb1EEEEEEEEEvNT_6ParamsE,"ax",@progbits
	.align	128
.text._ZN7cutlass13device_kernelIN5flash11enable_sm90INS1_16FlashAttnFwdSm90INS1_25CollectiveMainloopFwdSm90ILi2EN4cute5tupleIJNS5_1CILi1EEES8_S8_EEENS6_IJNS7_ILi192EEENS7_ILi128EEENS7_ILi64EEEEEELi64ENS_6half_tEfNS_4arch4Sm90ELb1ELb0ELb0ELb0ELb1ELb0ELb0ELb1ELb1ELb1ELb0ELb0EEENS1_21CollectiveEpilogueFwdINS6_IJSA_SC_SB_EEES9_SE_SG_Li384ELb0ELb1ELb0ELb0EEENS1_30DynamicPersistentTileSchedulerILi384ELi128ELb0ELb1ELb1EEEEEEEEEvNT_6ParamsE:
        .type           _ZN7cutlass13device_kernelIN5flash11enable_sm90INS1_16FlashAttnFwdSm90INS1_25CollectiveMainloopFwdSm90ILi2EN4cute5tupleIJNS5_1CILi1EEES8_S8_EEENS6_IJNS7_ILi192EEENS7_ILi128EEENS7_ILi64EEEEEELi64ENS_6half_tEfNS_4arch4Sm90ELb1ELb0ELb0ELb0ELb1ELb0ELb0ELb1ELb1ELb1ELb0ELb0EEENS1_21CollectiveEpilogueFwdINS6_IJSA_SC_SB_EEES9_SE_SG_Li384ELb0ELb1ELb0ELb0EEENS1_30DynamicPersistentTileSchedulerILi384ELi128ELb0ELb1ELb1EEEEEEEEEvNT_6ParamsE,@function
        .size           _ZN7cutlass13device_kernelIN5flash11enable_sm90INS1_16FlashAttnFwdSm90INS1_25CollectiveMainloopFwdSm90ILi2EN4cute5tupleIJNS5_1CILi1EEES8_S8_EEENS6_IJNS7_ILi192EEENS7_ILi128EEENS7_ILi64EEEEEELi64ENS_6half_tEfNS_4arch4Sm90ELb1ELb0ELb0ELb0ELb1ELb0ELb0ELb1ELb1ELb1ELb0ELb0EEENS1_21CollectiveEpilogueFwdINS6_IJSA_SC_SB_EEES9_SE_SG_Li384ELb0ELb1ELb0ELb0EEENS1_30DynamicPersistentTileSchedulerILi384ELi128ELb0ELb1ELb1EEEEEEEEEvNT_6ParamsE,(.L_x_3111 - _ZN7cutlass13device_kernelIN5flash11enable_sm90INS1_16FlashAttnFwdSm90INS1_25CollectiveMainloopFwdSm90ILi2EN4cute5tupleIJNS5_1CILi1EEES8_S8_EEENS6_IJNS7_ILi192EEENS7_ILi128EEENS7_ILi64EEEEEELi64ENS_6half_tEfNS_4arch4Sm90ELb1ELb0ELb0ELb0ELb1ELb0ELb0ELb1ELb1ELb1ELb0ELb0EEENS1_21CollectiveEpilogueFwdINS6_IJSA_SC_SB_EEES9_SE_SG_Li384ELb0ELb1ELb0ELb0EEENS1_30DynamicPersistentTileSchedulerILi384ELi128ELb0ELb1ELb1EEEEEEEEEvNT_6ParamsE)
        .other          _ZN7cutlass13device_kernelIN5flash11enable_sm90INS1_16FlashAttnFwdSm90INS1_25CollectiveMainloopFwdSm90ILi2EN4cute5tupleIJNS5_1CILi1EEES8_S8_EEENS6_IJNS7_ILi192EEENS7_ILi128EEENS7_ILi64EEEEEELi64ENS_6half_tEfNS_4arch4Sm90ELb1ELb0ELb0ELb0ELb1ELb0ELb0ELb1ELb1ELb1ELb0ELb0EEENS1_21CollectiveEpilogueFwdINS6_IJSA_SC_SB_EEES9_SE_SG_Li384ELb0ELb1ELb0ELb0EEENS1_30DynamicPersistentTileSchedulerILi384ELi128ELb0ELb1ELb1EEEEEEEEEvNT_6ParamsE,@"STO_CUDA_ENTRY STV_DEFAULT"
_ZN7cutlass13device_kernelIN5flash11enable_sm90INS1_16FlashAttnFwdSm90INS1_25CollectiveMainloopFwdSm90ILi2EN4cute5tupleIJNS5_1CILi1EEES8_S8_EEENS6_IJNS7_ILi192EEENS7_ILi128EEENS7_ILi64EEEEEELi64ENS_6half_tEfNS_4arch4Sm90ELb1ELb0ELb0ELb0ELb1ELb0ELb0ELb1ELb1ELb1ELb0ELb0EEENS1_21CollectiveEpilogueFwdINS6_IJSA_SC_SB_EEES9_SE_SG_Li384ELb0ELb1ELb0ELb0EEENS1_30DynamicPersistentTileSchedulerILi384ELi128ELb0ELb1ELb1EEEEEEEEEvNT_6ParamsE:
        /* <DEDUP_REMOVED lines=45> */
.L_x_2107:
        /* <DEDUP_REMOVED lines=22> */
.L_x_2108:
        /* <DEDUP_REMOVED lines=18> */
.L_x_2109:
        /* <DEDUP_REMOVED lines=22> */
.L_x_2110:
        /* <DEDUP_REMOVED lines=23> */
.L_x_2111:
        /* <DEDUP_REMOVED lines=8> */
.L_x_2113:
        /* <DEDUP_REMOVED lines=26> */
[C---:B------:R-:W-:Y:S01]  /*0a40*/  LOP3.LUT R4, R2.reuse, 0x3fffff0, RZ, 0xc0, !PT ;  /* 0x03fffff002047812 */ /* 0x040fe200078ec0ff */
        /* <DEDUP_REMOVED lines=38> */
.L_x_2158:
        /* <DEDUP_REMOVED lines=12> */
[----:B012--5:R-:W-:Y:S05]  /*0d70*/  @!P0 BRA `(.L_x_2114) ;  /* 0x0000000000208947 */ /* 0x027fea0003800000 */
        /* <DEDUP_REMOVED lines=8> */
.L_x_2114:
[----:B------:R-:W-:Y:S01]  /*0e00*/  ULDC UR7, c[0x0][0xc54] ;  /* 0x0003150000077ab9 */ /* 0x000fe20000000800 */
[----:B------:R-:W-:Y:S01]  /*0e10*/  UMOV UR6, UR9 ;  /* 0x0000000900067c82 */ /* 0x000fe20008000000 */
[----:B------:R-:W-:-:S11]  /*0e20*/  UISETP.NE.AND UP0, UPT, UR7, 0x1, UPT ;  /* 0x000000010700788c */ /* 0x000fd6000bf05270 */
[----:B------:R-:W-:Y:S02]  /*0e30*/  @UP0 ULDC.64 UR10, c[0x0][0xc58] ;  /* 0x00031600000a0ab9 */ /* 0x000fe40000000a00 */
[----:B------:R-:W-:-:S04]  /*0e40*/  UIMAD.WIDE.U32 UR4, UR9, UR10, URZ ;  /* 0x0000000a090472a5 */ /* 0x000fc8000f8e003f */
[----:B------:R-:W-:-:S04]  /*0e50*/  @UP0 USHF.R.U32.HI UR6, URZ, UR11, UR5 ;  /* 0x0000000b3f060299 */ /* 0x000fc80008011605 */
[----:B------:R-:W-:-:S12]  /*0e60*/  UIMAD UR4, UR6, UR7, URZ ;  /* 0x00000007060472a4 */ /* 0x000fd8000f8e023f */
.L_x_2115:
[----:B------:R-:W-:Y:S01]  /*0e70*/  ULDC.64 UR10, c[0x0][0x418] ;  /* 0x00010600000a7ab9 */ /* 0x000fe20000000a00 */
[----:B------:R-:W-:Y:S01]  /*0e80*/  ULOP3.LUT UR6, URZ, UR6, URZ, 0x33, !UPT ;  /* 0x000000063f067292 */ /* 0x000fe2000f8e333f */
[----:B------:R-:W-:Y:S01]  /*0e90*/  PLOP3.LUT P0, PT, PT, PT, PT, 0x80, 0x0 ;  /* 0x000000000000781c */ /* 0x000fe20003f0f070 */
[----:B------:R-:W-:Y:S01]  /*0ea0*/  UISETP.NE.U32.AND UP0, UPT, UR10, URZ, UPT ;  /* 0x0000003f0a00728c */ /* 0x000fe2000bf05070 */
[----:B------:R-:W-:Y:S01]  /*0eb0*/  CS2R R26, SRZ ;  /* 0x00000000001a7805 */ /* 0x000fe2000001ff00 */
[----:B------:R-:W-:Y:S01]  /*0ec0*/  ULDC UR5, c[0x0][0xc3c] ;  /* 0x00030f0000057ab9 */ /* 0x000fe20000000800 */
[----:B------:R-:W-:Y:S01]  /*0ed0*/  UIADD3 UR4, UR9, -UR4, URZ ;  /* 0x8000000409047290 */ /* 0x000fe2000fffe03f */
[----:B------:R-:W-:Y:S01]  /*0ee0*/  CS2R R118, SRZ ;  /* 0x0000000000767805 */ /* 0x000fe2000001ff00 */
[----:B------:R-:W-:Y:S01]  /*0ef0*/  UISETP.NE.AND.EX UP0, UPT, UR11, URZ, UPT, UP0 ;  /* 0x0000003f0b00728c */ /* 0x000fe2000bf05300 */
[----:B------:R-:W-:Y:S01]  /*0f00*/  CS2R R116, SRZ ;  /* 0x0000000000747805 */ /* 0x000fe2000001ff00 */
[----:B------:R-:W-:Y:S01]  /*0f10*/  UIADD3 UR6, UR6, UR5, URZ ;  /* 0x0000000506067290 */ /* 0x000fe2000fffe03f */
[----:B------:R-:W-:Y:S01]  /*0f20*/  CS2R R114, SRZ ;  /* 0x0000000000727805 */ /* 0x000fe2000001ff00 */
[----:B------:R-:W-:Y:S01]  /*0f30*/  ULDC UR11, c[0x0][0x448] ;  /* 0x00011200000b7ab9 */ /* 0x000fe20000000800 */
[----:B------:R-:W-:Y:S01]  /*0f40*/  ULDC UR10, c[0x0][0xc54] ;  /* 0x00031500000a7ab9 */ /* 0x000fe20000000800 */
[----:B------:R-:W-:Y:S01]  /*0f50*/  UISETP.NE.AND UP2, UPT, UR11, 0x1, UPT ;  /* 0x000000010b00788c */ /* 0x000fe2000bf45270 */
[----:B------:R-:W-:Y:S01]  /*0f60*/  CS2R R112, SRZ ;  /* 0x0000000000707805 */ /* 0x000fe2000001ff00 */
[----:B------:R-:W-:Y:S01]  /*0f70*/  UIMAD UR40, UR6, 0xc0, URZ ;  /* 0x000000c0062878a4 */ /* 0x000fe2000f8e023f */
[----:B------:R-:W-:Y:S01]  /*0f80*/  CS2R R14, SRZ ;  /* 0x00000000000e7805 */ /* 0x000fe2000001ff00 */
[----:B------:R-:W-:Y:S01]  /*0f90*/  UIMAD UR10, UR8, UR10, UR4 ;  /* 0x0000000a080a72a4 */ /* 0x000fe2000f8e0204 */
[----:B------:R-:W-:Y:S01]  /*0fa0*/  IMAD.MOV.U32 R110, RZ, RZ, RZ ;  /* 0x000000ffff6e7224 */ /* 0x000fe200078e00ff */
[----:B------:R-:W-:Y:S01]  /*0fb0*/  UIADD3 UR6, UR40, 0xbf, URZ ;  /* 0x000000bf28067890 */ /* 0x000fe2000fffe03f */
[----:B------:R-:W-:Y:S01]  /*0fc0*/  IMAD.MOV.U32 R21, RZ, RZ, RZ ;  /* 0x000000ffff157224 */ /* 0x000fe200078e00ff */
[----:B------:R-:W-:Y:S01]  /*0fd0*/  ULDC UR47, c[0x0][0x424] ;  /* 0x00010900002f7ab9 */ /* 0x000fe20000000800 */
[----:B------:R-:W-:Y:S01]  /*0fe0*/  ULDC UR7, c[0x0][0x288] ;  /* 0x0000a20000077ab9 */ /* 0x000fe20000000800 */
[----:B------:R-:W-:Y:S01]  /*0ff0*/  USEL UR47, UR47, 0x1, UP0 ;  /* 0x000000012f2f7887 */ /* 0x000fe20008000000 */
[----:B------:R-:W-:Y:S01]  /*1000*/  CS2R R12, SRZ ;  /* 0x00000000000c7805 */ /* 0x000fe2000001ff00 */
[----:B------:R-:W-:Y:S01]  /*1010*/  @UP2 ULDC UR4, c[0x0][0x44c] ;  /* 0x0001130000042ab9 */ /* 0x000fe20000000800 */
[----:B------:R-:W-:Y:S01]  /*1020*/  UIADD3 UR7, -UR7, 0x80, URZ ;  /* 0x0000008007077890 */ /* 0x000fe2000fffe13f */
[----:B------:R-:W-:Y:S01]  /*1030*/  IMAD.MOV.U32 R106, RZ, RZ, RZ ;  /* 0x000000ffff6a7224 */ /* 0x000fe200078e00ff */
[----:B------:R-:W-:Y:S01]  /*1040*/  UIMAD.WIDE.U32 UR4, UR6, UR4, URZ ;  /* 0x00000004060472a5 */ /* 0x000fe2000f8e003f */
[----:B------:R-:W-:Y:S01]  /*1050*/  IMAD.MOV.U32 R25, RZ, RZ, RZ ;  /* 0x000000ffff197224 */ /* 0x000fe200078e00ff */
[----:B------:R-:W-:Y:S01]  /*1060*/  ULDC UR9, c[0x0][0x2f0] ;  /* 0x0000bc0000097ab9 */ /* 0x000fe20000000800 */
[----:B------:R-:W-:Y:S01]  /*1070*/  @UP2 ULDC UR11, c[0x0][0x450] ;  /* 0x00011400000b2ab9 */ /* 0x000fe20000000800 */
[----:B------:R-:W-:Y:S01]  /*1080*/  UIMAD UR7, UR47, UR9, UR7 ;  /* 0x000000092f0772a4 */ /* 0x000fe2000f8e0207 */
[----:B------:R-:W-:Y:S01]  /*1090*/  CS2R R102, SRZ ;  /* 0x0000000000667805 */ /* 0x000fe2000001ff00 */
[----:B------:R-:W-:Y:S01]  /*10a0*/  @UP2 USHF.R.U32.HI UR6, URZ, UR11, UR5 ;  /* 0x0000000b3f062299 */ /* 0x000fe20008011605 */
[----:B------:R-:W-:Y:S01]  /*10b0*/  CS2R R100, SRZ ;  /* 0x0000000000647805 */ /* 0x000fe2000001ff00 */
[----:B------:R-:W-:Y:S01]  /*10c0*/  UIMAD UR4, UR47, UR9, 0x7f ;  /* 0x0000007f2f0474a4 */ /* 0x000fe2000f8e0209 */
[----:B------:R-:W-:Y:S01]  /*10d0*/  CS2R R98, SRZ ;  /* 0x0000000000627805 */ /* 0x000fe2000001ff00 */
[----:B------:R-:W-:Y:S01]  /*10e0*/  UIADD3 UR6, UR7, UR6, URZ ;  /* 0x0000000607067290 */ /* 0x000fe2000fffe03f */
[----:B------:R-:W-:Y:S01]  /*10f0*/  CS2R R96, SRZ ;  /* 0x0000000000607805 */ /* 0x000fe2000001ff00 */
[----:B------:R-:W-:Y:S01]  /*1100*/  USHF.R.S32.HI UR5, URZ, 0x1f, UR4 ;  /* 0x0000001f3f057899 */ /* 0x000fe20008011404 */
[----:B------:R-:W-:Y:S01]  /*1110*/  CS2R R94, SRZ ;  /* 0x00000000005e7805 */ /* 0x000fe2000001ff00 */
[----:B------:R-:W-:Y:S01]  /*1120*/  USHF.R.S32.HI UR7, URZ, 0x1f, UR6 ;  /* 0x0000001f3f077899 */ /* 0x000fe20008011406 */
[----:B------:R-:W-:Y:S01]  /*1130*/  CS2R R92, SRZ ;  /* 0x00000000005c7805 */ /* 0x000fe2000001ff00 */
[----:B------:R-:W-:Y:S01]  /*1140*/  ULEA.HI UR5, UR5, UR4, URZ, 0x7 ;  /* 0x0000000405057291 */ /* 0x000fe2000f8f383f */
[----:B------:R-:W-:Y:S01]  /*1150*/  CS2R R90, SRZ ;  /* 0x00000000005a7805 */ /* 0x000fe2000001ff00 */
[----:B------:R-:W-:Y:S01]  /*1160*/  ULEA.HI UR7, UR7, UR6, URZ, 0x7 ;  /* 0x0000000607077291 */ /* 0x000fe2000f8f383f */
[----:B------:R-:W-:Y:S01]  /*1170*/  CS2R R88, SRZ ;  /* 0x0000000000587805 */ /* 0x000fe2000001ff00 */
[----:B------:R-:W-:-:S02]  /*1180*/  USHF.R.S32.HI UR49, URZ, 0x7, UR5 ;  /* 0x000000073f317899 */ /* 0x000fc40008011405 */
[----:B------:R-:W-:Y:S01]  /*1190*/  USHF.R.S32.HI UR7, URZ, 0x7, UR7 ;  /* 0x000000073f077899 */ /* 0x000fe20008011407 */
[----:B------:R-:W-:Y:S01]  /*11a0*/  ULDC UR42, c[0x0][0xc48] ;  /* 0x00031200002a7ab9 */ /* 0x000fe20000000800 */
[----:B------:R-:W-:Y:S02]  /*11b0*/  UMOV UR41, UR10 ;  /* 0x0000000a00297c82 */ /* 0x000fe40008000000 */
[----:B------:R-:W-:Y:S02]  /*11c0*/  UISETP.LT.AND UP0, UPT, UR49, UR7, UPT ;  /* 0x000000073100728c */ /* 0x000fe4000bf01270 */
[----:B------:R-:W-:Y:S02]  /*11d0*/  UISETP.NE.AND UP1, UPT, UR42, 0x1, UPT ;  /* 0x000000012a00788c */ /* 0x000fe4000bf25270 */
[----:B------:R-:W-:Y:S02]  /*11e0*/  USEL UR49, UR49, UR7, UP0 ;  /* 0x0000000731317287 */ /* 0x000fe40008000000 */
[----:B------:R-:W-:-:S02]  /*11f0*/  UP2UR UR48, UPR, URZ, 0x4 ;  /* 0x000000043f307883 */ /* 0x000fc40008000000 */
[----:B------:R-:W-:-:S05]  /*1200*/  UISETP.GE.AND UP0, UPT, UR49, 0x1, UPT ;  /* 0x000000013100788c */ /* 0x000fca000bf06270 */
[----:B------:R-:W-:Y:S01]  /*1210*/  @UP1 ULDC UR8, c[0x0][0xc4c] ;  /* 0x0003130000081ab9 */ /* 0x000fe20000000800 */
[----:B------:R-:W-:Y:S01]  /*1220*/  PLOP3.LUT P1, PT, PT, PT, UP0, 0x80, 0x0 ;  /* 0x000000000000781c */ /* 0x000fe20003f2f008 */
[----:B------:R-:W-:Y:S01]  /*1230*/  UIMAD.WIDE.U32 UR4, UR10, UR8, URZ ;  /* 0x000000080a0472a5 */ /* 0x000fe2000f8e003f */
[----:B------:R-:W-:-:S03]  /*1240*/  @UP1 ULDC UR6, c[0x0][0xc50] ;  /* 0x0003140000061ab9 */ /* 0x000fc60000000800 */
[----:B------:R-:W-:-:S04]  /*1250*/  @UP1 USHF.R.U32.HI UR41, URZ, UR6, UR5 ;  /* 0x000000063f291299 */ /* 0x000fc80008011605 */
[----:B------:R-:W-:-:S04]  /*1260*/  UIADD3 UR4, -UR41, URZ, URZ ;  /* 0x0000003f29047290 */ /* 0x000fc8000fffe13f */
[----:B------:R-:W-:Y:S01]  /*1270*/  UIMAD UR42, UR42, UR4, UR10 ;  /* 0x000000042a2a72a4 */ /* 0x000fe2000f8e020a */
[----:B------:R-:W-:Y:S11]  /*1280*/  @!P1 BRA `(.L_x_2116) ;  /* 0x0000007000009947 */ /* 0x000ff60003800000 */
        /* <DEDUP_REMOVED lines=31> */
.L_x_2117:
        /* <DEDUP_REMOVED lines=9> */
.L_x_2222:
[----:B------:R-:W-:Y:S05]  /*1510*/  @!P0 BRA `(.L_x_2119) ;  /* 0x0000000000048947 */ /* 0x000fea0003800000 */
[----:B------:R-:W-:Y:S01]  /*1520*/  BPT.TRAP 0x1 ;  /* 0x000000040000795c */ /* 0x000fe20000300000 */
.L_x_2119:
[----:B------:R-:W-:Y:S02]  /*1530*/  IMAD.U32 R4, RZ, RZ, UR38 ;  /* 0x00000026ff047e24 */ /* 0x000fe4000f8e00ff */
[----:B0-----:R-:W-:-:S03]  /*1540*/  IMAD.U32 R3, RZ, RZ, UR37 ;  /* 0x00000025ff037e24 */ /* 0x001fc6000f8e00ff */
[----:B------:R-:W-:Y:S02]  /*1550*/  LEA R4, R4, UR45, 0x3 ;  /* 0x0000002d04047c11 */ /* 0x000fe4000f8e18ff */
[----:B------:R-:W-:-:S04]  /*1560*/  SHF.L.U32 R3, R3, 0x1f, RZ ;  /* 0x0000001f03037819 */ /* 0x000fc800000006ff */
[----:B------:R0:W1:Y:S01]  /*1570*/  SYNCS.PHASECHK.TRANS64.TRYWAIT P1, [R4+URZ+0x16830], R3 ;  /* 0x01683003040075a7 */ /* 0x000062000802017f */
[----:B------:R-:W-:Y:S05]  /*1580*/  @!P0 BRA `(.L_x_2120) ;  /* 0x0000000000048947 */ /* 0x000fea0003800000 */
[----:B------:R-:W-:Y:S01]  /*1590*/  BPT.TRAP 0x1 ;  /* 0x000000040000795c */ /* 0x000fe20000300000 */
.L_x_2120:
[----:B-1----:R-:W-:Y:S05]  /*15a0*/  @P1 BRA `(.L_x_2121) ;  /* 0x0000000000081947 */ /* 0x002fea0003800000 */
[----:B------:R-:W1:Y:S02]  /*15b0*/  SYNCS.PHASECHK.TRANS64.TRYWAIT P1, [R4+URZ+0x16830], R3 ;  /* 0x01683003040075a7 */ /* 0x000e64000802017f */
[----:B-1----:R-:W-:Y:S05]  /*15c0*/  @!P1 BRA `(.L_x_2122) ;  /* 0x000000c800149947 */ /* 0x002fea0003800000 */
.L_x_2121:
        /* <DEDUP_REMOVED lines=35> */
.L_x_2123:
[----:B------:R-:W-:Y:S01]  /*1800*/  UISETP.NE.AND UP0, UPT, UR48, URZ, UPT ;  /* 0x0000003f3000728c */ /* 0x000fe2000bf05270 */
[----:B------:R-:W-:Y:S01]  /*1810*/  VIADD R7, R17, UR40 ;  /* 0x0000002811077c36 */ /* 0x000fe20008000000 */
[----:B------:R-:W-:Y:S01]  /*1820*/  ULDC UR11, c[0x0][0x2f0] ;  /* 0x0000bc00000b7ab9 */ /* 0x000fe20000000800 */
[----:B------:R-:W-:Y:S01]  /*1830*/  ULDC UR14, c[0x0][0x288] ;  /* 0x0000a200000e7ab9 */ /* 0x000fe20000000800 */
[----:B------:R-:W-:Y:S01]  /*1840*/  IMAD.U32 R5, RZ, RZ, UR11 ;  /* 0x0000000bff057e24 */ /* 0x000fe2000f8e00ff */
[----:B------:R-:W-:Y:S01]  /*1850*/  R2UR UR15, R4 ;  /* 0x00000000040f72ca */ /* 0x000fe200000e0000 */
[----:B------:R-:W-:Y:S01]  /*1860*/  UMOV UR10, UR40 ;  /* 0x00000028000a7c82 */ /* 0x000fe20008000000 */
[----:B------:R-:W-:Y:S01]  /*1870*/  PLOP3.LUT P1, PT, PT, PT, UP0, 0x80, 0x0 ;  /* 0x000000000000781c */ /* 0x000fe20003f2f008 */
[----:B------:R-:W-:Y:S01]  /*1880*/  UIADD3 UR24, UR49, -0x2, URZ ;  /* 0xfffffffe31187890 */ /* 0x000fe2000fffe03f */
[----:B------:R-:W-:Y:S02]  /*1890*/  PLOP3.LUT P2, PT, PT, PT, UP0, 0x80, 0x0 ;  /* 0x000000000000781c */ /* 0x000fe40003f4f008 */
[----:B------:R-:W-:Y:S01]  /*18a0*/  CS2R R118, SRZ ;  /* 0x0000000000767805 */ /* 0x000fe2000001ff00 */
[----:B------:R-:W-:Y:S01]  /*18b0*/  @UP0 ULDC UR6, c[0x0][0x44c] ;  /* 0x0001130000060ab9 */ /* 0x000fe20000000800 */
[----:B------:R-:W-:Y:S01]  /*18c0*/  @UP0 ULDC UR18, c[0x0][0x450] ;  /* 0x0001140000120ab9 */ /* 0x000fe20000000800 */
[----:B------:R-:W-:-:S02]  /*18d0*/  CS2R R116, SRZ ;  /* 0x0000000000747805 */ /* 0x000fc4000001ff00 */
[----:B------:R-:W-:Y:S02]  /*18e0*/  CS2R R114, SRZ ;  /* 0x0000000000727805 */ /* 0x000fe4000001ff00 */
[----:B------:R-:W-:Y:S02]  /*18f0*/  CS2R R112, SRZ ;  /* 0x0000000000707805 */ /* 0x000fe4000001ff00 */
[----:B------:R-:W-:Y:S01]  /*1900*/  CS2R R110, SRZ ;  /* 0x00000000006e7805 */ /* 0x000fe2000001ff00 */
[----:B------:R-:W-:Y:S01]  /*1910*/  @P1 IMAD.HI.U32 R0, R7, UR6, RZ ;  /* 0x0000000607001c27 */ /* 0x000fe2000f8e00ff */
[----:B------:R-:W-:-:S04]  /*1920*/  @UP0 ULDC UR6, c[0x0][0x450] ;  /* 0x0001140000060ab9 */ /* 0x000fc80000000800 */
[----:B------:R-:W-:Y:S01]  /*1930*/  @P2 SHF.R.U32.HI R7, RZ, UR6, R0 ;  /* 0x00000006ff072c19 */ /* 0x000fe20008011600 */
[----:B------:R-:W-:Y:S02]  /*1940*/  UMOV UR6, 0xffffff80 ;  /* 0xffffff8000067882 */ /* 0x000fe40000000000 */
[----:B------:R-:W-:Y:S02]  /*1950*/  UIMAD UR6, UR49, UR6, 0x80 ;  /* 0x00000080310674a4 */ /* 0x000fe4000f8e0206 */
[----:B------:R-:W2:Y:S02]  /*1960*/  SHFL.IDX PT, R2, R7, 0x1, 0x1c1f ;  /* 0x003c1f0007027f89 */ /* 0x000ea400000e0000 */
[----:B------:R-:W-:Y:S02]  /*1970*/  UIADD3 UR7, UR6, 0x1, URZ ;  /* 0x0000000106077890 */ /* 0x000fe4000fffe03f */
[----:B------:R-:W-:Y:S01]  /*1980*/  UIMAD UR6, UR47, UR11, UR6 ;  /* 0x0000000b2f0672a4 */ /* 0x000fe2000f8e0206 */
[----:B------:R-:W3:Y:S01]  /*1990*/  SHFL.IDX PT, R7, R7, RZ, 0x1c1f ;  /* 0x001c1fff07077589 */ /* 0x000ee200000e0000 */
[----:B------:R-:W-:-:S02]  /*19a0*/  UIMAD UR11, UR47, UR11, -UR14 ;  /* 0x0000000b2f0b72a4 */ /* 0x000fc4000f8e0a0e */
[----:B01----:R-:W-:-:S04]  /*19b0*/  IMAD.U32 R3, RZ, RZ, UR7 ;  /* 0x00000007ff037e24 */ /* 0x003fc8000f8e00ff */
[C---:B------:R-:W-:Y:S02]  /*19c0*/  IMAD R0, R16.reuse, -0x2, R3 ;  /* 0xfffffffe10007824 */ /* 0x040fe400078e0203 */
[----:B------:R-:W-:Y:S01]  /*19d0*/  IMAD.U32 R3, RZ, RZ, UR6 ;  /* 0x00000006ff037e24 */ /* 0x000fe2000f8e00ff */
[----:B------:R-:W-:Y:S01]  /*19e0*/  ULDC UR6, c[0x0][0x988] ;  /* 0x0002620000067ab9 */ /* 0x000fe20000000800 */
[----:B------:R-:W-:Y:S02]  /*19f0*/  IMAD R5, R5, UR47, R0 ;  /* 0x0000002f05057c24 */ /* 0x000fe4000f8e0200 */
[----:B------:R-:W-:Y:S02]  /*1a00*/  IMAD R3, R16, -0x2, R3 ;  /* 0xfffffffe10037824 */ /* 0x000fe400078e0203 */
[----:B------:R-:W-:Y:S01]  /*1a10*/  VIADD R8, R5, -UR14 ;  /* 0x8000000e05087c36 */ /* 0x000fe20008000000 */
[----:B--2---:R-:W-:-:S04]  /*1a20*/  IADD3 R2, R2, -UR14, R5 ;  /* 0x8000000e02027c10 */ /* 0x004fc8000fffe005 */
[----:B------:R-:W-:Y:S02]  /*1a30*/  VIMNMX R2, R3, R2, PT ;  /* 0x0000000203027248 */ /* 0x000fe40003fe0100 */
[----:B---3--:R-:W-:Y:S02]  /*1a40*/  VIADDMNMX R3, R7, R8, R3, PT ;  /* 0x0000000807037246 */ /* 0x008fe40003800103 */
[C---:B------:R-:W-:Y:S02]  /*1a50*/  ISETP.GT.AND P1, PT, R2.reuse, RZ, PT ;  /* 0x000000ff0200720c */ /* 0x040fe40003f24270 */
[C---:B------:R-:W-:Y:S02]  /*1a60*/  ISETP.GT.AND P2, PT, R2.reuse, 0x1, PT ;  /* 0x000000010200780c */ /* 0x040fe40003f44270 */
[----:B------:R-:W-:Y:S02]  /*1a70*/  ISETP.GT.AND P3, PT, R2, 0x8, PT ;  /* 0x000000080200780c */ /* 0x000fe40003f64270 */
[----:B------:R-:W-:-:S02]  /*1a80*/  FSEL R106, R26, -INF , P1 ;  /* 0xff8000001a6a7808 */ /* 0x000fc40000800000 */
[----:B------:R-:W-:Y:S02]  /*1a90*/  FSEL R108, R27, -INF , P2 ;  /* 0xff8000001b6c7808 */ /* 0x000fe40001000000 */
[----:B------:R-:W-:Y:S02]  /*1aa0*/  ISETP.GT.AND P1, PT, R2, 0x9, PT ;  /* 0x000000090200780c */ /* 0x000fe40003f24270 */
[----:B------:R-:W-:Y:S02]  /*1ab0*/  FSEL R104, R30, -INF , P3 ;  /* 0xff8000001e687808 */ /* 0x000fe40001800000 */
[----:B------:R-:W-:Y:S02]  /*1ac0*/  FMNMX.FTZ R9, R106, R108, !PT ;  /* 0x0000006c6a097209 */ /* 0x000fe40007810000 */
[----:B------:R-:W-:Y:S02]  /*1ad0*/  ISETP.GT.AND P2, PT, R2, 0x10, PT ;  /* 0x000000100200780c */ /* 0x000fe40003f44270 */
[----:B------:R-:W-:-:S02]  /*1ae0*/  FSEL R10, R31, -INF , P1 ;  /* 0xff8000001f0a7808 */ /* 0x000fc40000800000 */
[----:B------:R-:W-:Y:S02]  /*1af0*/  FMNMX.FTZ R9, R104, R9, !PT ;  /* 0x0000000968097209 */ /* 0x000fe40007810000 */
        /* <DEDUP_REMOVED lines=81> */
[----:B------:R-:W-:Y:S02]  /*2010*/  FSEL R6, R87, -INF , P1 ;  /* 0xff80000057067808 */ /* 0x000fe40000800000 */
[----:B------:R-:W-:-:S02]  /*2020*/  FMNMX.FTZ R9, R86, R9, !PT ;  /* 0x0000000956097209 */ /* 0x000fc40007810000 */
[C---:B------:R-:W-:Y:S02]  /*2030*/  ISETP.GT.AND P2, PT, R3.reuse, 0x1, PT ;  /* 0x000000010300780c */ /* 0x040fe40003f44270 */
[----:B------:R-:W-:Y:S02]  /*2040*/  FMNMX.FTZ R9, R6, R9, !PT ;  /* 0x0000000906097209 */ /* 0x000fe40007810000 */
[----:B------:R-:W-:Y:S02]  /*2050*/  ISETP.GT.AND P3, PT, R3, 0x8, PT ;  /* 0x000000080300780c */ /* 0x000fe40003f64270 */
[----:B------:R-:W-:Y:S01]  /*2060*/  FSEL R25, R25, -INF , P2 ;  /* 0xff80000019197808 */ /* 0x000fe20001000000 */
[----:B------:R-:W0:Y:S01]  /*2070*/  SHFL.BFLY PT, R0, R9, 0x2, 0x1f ;  /* 0x0c401f0009007f89 */ /* 0x000e2200000e0000 */
[----:B------:R-:W-:Y:S02]  /*2080*/  ISETP.GT.AND P2, PT, R3, 0x10, PT ;  /* 0x000000100300780c */ /* 0x000fe40003f44270 */
[----:B0-----:R-:W-:Y:S01]  /*2090*/  FMNMX.FTZ R11, R9, R0, !PT ;  /* 0x00000000090b7209 */ /* 0x001fe20007810000 */
[----:B------:R-:W-:Y:S01]  /*20a0*/  IMAD.U32 R0, RZ, RZ, UR6 ;  /* 0x00000006ff007e24 */ /* 0x000fe2000f8e00ff */
[----:B------:R-:W-:Y:S01]  /*20b0*/  FSEL R9, R28, -INF , P3 ;  /* 0xff8000001c097808 */ /* 0x000fe20001800000 */
[----:B------:R-:W-:-:S02]  /*20c0*/  @UP0 ULDC UR6, c[0x0][0x44c] ;  /* 0x0001130000060ab9 */ /* 0x000fc40000000800 */
[----:B------:R-:W0:Y:S01]  /*20d0*/  SHFL.BFLY PT, R2, R11, 0x1, 0x1f ;  /* 0x0c201f000b027f89 */ /* 0x000e2200000e0000 */
[----:B------:R-:W-:Y:S02]  /*20e0*/  UIMAD.WIDE.U32 UR6, UR40, UR6, URZ ;  /* 0x00000006280672a5 */ /* 0x000fe4000f8e003f */
[----:B------:R-:W-:Y:S02]  /*20f0*/  UIADD3 UR6, UR15, 0x16840, URZ ;  /* 0x000168400f067890 */ /* 0x000fe4000fffe03f */
[----:B------:R-:W-:Y:S02]  /*2100*/  @UP0 USHF.R.U32.HI UR10, URZ, UR18, UR7 ;  /* 0x000000123f0a0299 */ /* 0x000fe40008011607 */
[----:B------:R-:W-:Y:S02]  /*2110*/  UPRMT UR6, UR43, 0x654, UR6 ;  /* 0x000006542b067896 */ /* 0x000fe40008000006 */
[----:B------:R-:W-:-:S04]  /*2120*/  UIADD3 UR11, UR11, UR10, URZ ;  /* 0x0000000a0b0b7290 */ /* 0x000fc8000fffe03f */
[----:B------:R-:W-:-:S03]  /*2130*/  USHF.R.S32.HI UR7, URZ, 0x1f, UR11 ;  /* 0x0000001f3f077899 */ /* 0x000fc6000801140b */
[----:B------:R-:W-:Y:S01]  /*2140*/  SYNCS.ARRIVE.TRANS64.RED.A1T0 RZ, [UR6], RZ ;  /* 0x000000ffffff79a7 */ /* 0x000fe20008100406 */
[----:B------:R-:W-:-:S04]  /*2150*/  ULEA.HI UR7, UR7, UR11, URZ, 0x7 ;  /* 0x0000000b07077291 */ /* 0x000fc8000f8f383f */
[----:B------:R-:W-:Y:S01]  /*2160*/  USHF.R.S32.HI UR7, URZ, 0x7, UR7 ;  /* 0x000000073f077899 */ /* 0x000fe20008011407 */
[----:B0-----:R-:W-:-:S03]  /*2170*/  FMNMX.FTZ R2, R11, R2, !PT ;  /* 0x000000020b027209 */ /* 0x001fc60007810000 */
[----:B------:R-:W-:Y:S01]  /*2180*/  UISETP.LT.AND UP0, UPT, URZ, UR7, UPT ;  /* 0x000000073f00728c */ /* 0x000fe2000bf01270 */
[----:B------:R-:W-:Y:S02]  /*2190*/  FSEL R11, R32, -INF , P2 ;  /* 0xff800000200b7808 */ /* 0x000fe40001000000 */
[C---:B------:R-:W-:Y:S01]  /*21a0*/  FSETP.NEU.FTZ.AND P1, PT, R2.reuse, -INF , PT ;  /* 0xff8000000200780b */ /* 0x040fe20003f3d000 */
[----:B------:R-:W-:Y:S01]  /*21b0*/  FMUL.FTZ R13, R2, R0 ;  /* 0x00000000020d7220 */ /* 0x000fe20000410000 */
[----:B------:R-:W-:Y:S01]  /*21c0*/  ISETP.GT.AND P2, PT, R3, 0x18, PT ;  /* 0x000000180300780c */ /* 0x000fe20003f44270 */
[----:B------:R-:W-:-:S03]  /*21d0*/  USEL UR21, URZ, UR7, !UP0 ;  /* 0x000000073f157287 */ /* 0x000fc6000c000000 */
[----:B------:R-:W-:Y:S01]  /*21e0*/  FSEL R5, R13, RZ, P1 ;  /* 0x000000ff0d057208 */ /* 0x000fe20000800000 */
[----:B------:R-:W-:Y:S01]  /*21f0*/  UISETP.GE.AND UP0, UPT, UR24, UR21, UPT ;  /* 0x000000151800728c */ /* 0x000fe2000bf06270 */
[C---:B------:R-:W-:Y:S02]  /*2200*/  ISETP.GT.AND P1, PT, R3.reuse, RZ, PT ;  /* 0x000000ff0300720c */ /* 0x040fe40003f24270 */
[----:B------:R-:W-:Y:S01]  /*2210*/  FSEL R13, R36, -INF , P2 ;  /* 0xff800000240d7808 */ /* 0x000fe20001000000 */
[-CC-:B------:R-:W-:Y:S01]  /*2220*/  FFMA.FTZ R46, R46, R0.reuse, -R5.reuse ;  /* 0x000000002e2e7223 */ /* 0x180fe20000010805 */
[----:B------:R-:W-:Y:S01]  /*2230*/  FSEL R7, R24, -INF , P1 ;  /* 0xff80000018077808 */ /* 0x000fe20000800000 */
[-CC-:B------:R-:W-:Y:S01]  /*2240*/  FFMA.FTZ R149, R106, R0.reuse, -R5.reuse ;  /* 0x000000006a957223 */ /* 0x180fe20000010805 */
[----:B------:R-:W-:Y:S01]  /*2250*/  ISETP.GT.AND P1, PT, R3, 0x9, PT ;  /* 0x000000090300780c */ /* 0x000fe20003f24270 */
[-CC-:B------:R-:W-:Y:S01]  /*2260*/  FFMA.FTZ R8, R108, R0.reuse, -R5.reuse ;  /* 0x000000006c087223 */ /* 0x180fe20000010805 */
[----:B------:R-:W-:Y:S01]  /*2270*/  FMNMX.FTZ R24, R7, R25, !PT ;  /* 0x0000001907187209 */ /* 0x000fe20007810000 */
[--C-:B------:R-:W-:Y:S01]  /*2280*/  FFMA.FTZ R151, R104, R0, -R5.reuse ;  /* 0x0000000068977223 */ /* 0x100fe20000010805 */
[----:B------:R-:W-:Y:S01]  /*2290*/  FSEL R29, R29, -INF , P1 ;  /* 0xff8000001d1d7808 */ /* 0x000fe20000800000 */
[----:B------:R-:W-:Y:S01]  /*22a0*/  MUFU.EX2 R149, R149 ;  /* 0x0000009500957308 */ /* 0x000fe20000000800 */
[----:B------:R-:W-:Y:S01]  /*22b0*/  FMNMX.FTZ R24, R9, R24, !PT ;  /* 0x0000001809187209 */ /* 0x000fe20007810000 */
[-CC-:B------:R-:W-:Y:S01]  /*22c0*/  FFMA.FTZ R10, R10, R0.reuse, -R5.reuse ;  /* 0x000000000a0a7223 */ /* 0x180fe20000010805 */
[----:B------:R-:W-:Y:S01]  /*22d0*/  ISETP.GT.AND P1, PT, R3, 0x11, PT ;  /* 0x000000110300780c */ /* 0x000fe20003f24270 */
[--C-:B------:R-:W-:Y:S01]  /*22e0*/  FFMA.FTZ R145, R102, R0, -R5.reuse ;  /* 0x0000000066917223 */ /* 0x100fe20000010805 */
[----:B------:R-:W-:Y:S01]  /*22f0*/  FMNMX.FTZ R24, R29, R24, !PT ;  /* 0x000000181d187209 */ /* 0x000fe20007810000 */
[--C-:B------:R-:W-:Y:S01]  /*2300*/  FFMA.FTZ R100, R100, R0, -R5.reuse ;  /* 0x0000000064647223 */ /* 0x100fe20000010805 */
[----:B------:R-:W-:Y:S01]  /*2310*/  FSEL R33, R33, -INF , P1 ;  /* 0xff80000021217808 */ /* 0x000fe20000800000 */
[----:B------:R-:W0:Y:S01]  /*2320*/  MUFU.EX2 R8, R8 ;  /* 0x0000000800087308 */ /* 0x000e220000000800 */
[----:B------:R-:W-:Y:S01]  /*2330*/  FMNMX.FTZ R24, R11, R24, !PT ;  /* 0x000000180b187209 */ /* 0x000fe20007810000 */
[-CC-:B------:R-:W-:Y:S01]  /*2340*/  FFMA.FTZ R147, R98, R0.reuse, -R5.reuse ;  /* 0x0000000062937223 */ /* 0x180fe20000010805 */
[----:B------:R-:W-:Y:S01]  /*2350*/  ISETP.GT.AND P1, PT, R3, 0x19, PT ;  /* 0x000000190300780c */ /* 0x000fe20003f24270 */
[--C-:B------:R-:W-:Y:S01]  /*2360*/  FFMA.FTZ R96, R96, R0, -R5.reuse ;  /* 0x0000000060607223 */ /* 0x100fe20000010805 */
[----:B------:R-:W-:Y:S01]  /*2370*/  FMNMX.FTZ R24, R33, R24, !PT ;  /* 0x0000001821187209 */ /* 0x000fe20007810000 */
[-CC-:B------:R-:W-:Y:S01]  /*2380*/  FFMA.FTZ R141, R94, R0.reuse, -R5.reuse ;  /* 0x000000005e8d7223 */ /* 0x180fe20000010805 */
[----:B------:R-:W-:Y:S01]  /*2390*/  ISETP.GT.AND P2, PT, R3, 0x20, PT ;  /* 0x000000200300780c */ /* 0x000fe20003f44270 */
[----:B------:R-:W-:Y:S01]  /*23a0*/  MUFU.EX2 R151, R151 ;  /* 0x0000009700977308 */ /* 0x000fe20000000800 */
[----:B------:R-:W-:Y:S01]  /*23b0*/  FSEL R37, R37, -INF , P1 ;  /* 0xff80000025257808 */ /* 0x000fe20000800000 */
[--C-:B------:R-:W-:Y:S01]  /*23c0*/  FFMA.FTZ R92, R92, R0, -R5.reuse ;  /* 0x000000005c5c7223 */ /* 0x100fe20000010805 */
[----:B------:R-:W-:Y:S01]  /*23d0*/  FMNMX.FTZ R24, R13, R24, !PT ;  /* 0x000000180d187209 */ /* 0x000fe20007810000 */
[-CC-:B------:R-:W-:Y:S01]  /*23e0*/  FFMA.FTZ R143, R90, R0.reuse, -R5.reuse ;  /* 0x000000005a8f7223 */ /* 0x180fe20000010805 */
[----:B------:R-:W-:Y:S01]  /*23f0*/  ISETP.GT.AND P1, PT, R3, 0x21, PT ;  /* 0x000000210300780c */ /* 0x000fe20003f24270 */
[--C-:B------:R-:W-:Y:S01]  /*2400*/  FFMA.FTZ R88, R88, R0, -R5.reuse ;  /* 0x0000000058587223 */ /* 0x100fe20000010805 */
[----:B------:R-:W-:Y:S01]  /*2410*/  FSEL R15, R40, -INF , P2 ;  /* 0xff800000280f7808 */ /* 0x000fe20001000000 */
[----:B------:R-:W-:Y:S01]  /*2420*/  MUFU.EX2 R10, R10 ;  /* 0x0000000a000a7308 */ /* 0x000fe20000000800 */
[----:B------:R-:W-:Y:S01]  /*2430*/  FMNMX.FTZ R24, R37, R24, !PT ;  /* 0x0000001825187209 */ /* 0x000fe20007810000 */
[-CC-:B------:R-:W-:Y:S01]  /*2440*/  FFMA.FTZ R137, R50, R0.reuse, -R5.reuse ;  /* 0x0000000032897223 */ /* 0x180fe20000010805 */
[----:B------:R-:W-:Y:S01]  /*2450*/  ISETP.GT.AND P2, PT, R3, 0x28, PT ;  /* 0x000000280300780c */ /* 0x000fe20003f44270 */
[-CC-:B------:R-:W-:Y:S01]  /*2460*/  FFMA.FTZ R139, R54, R0.reuse, -R5.reuse ;  /* 0x00000000368b7223 */ /* 0x180fe20000010805 */
[----:B------:R-:W-:Y:S01]  /*2470*/  FSEL R41, R41, -INF , P1 ;  /* 0xff80000029297808 */ /* 0x000fe20000800000 */
[--C-:B------:R-:W-:Y:S01]  /*2480*/  FFMA.FTZ R42, R42, R0, -R5.reuse ;  /* 0x000000002a2a7223 */ /* 0x100fe20000010805 */
[----:B------:R-:W-:Y:S01]  /*2490*/  FMNMX.FTZ R28, R15, R24, !PT ;  /* 0x000000180f1c7209 */ /* 0x000fe20007810000 */
[----:B------:R-:W-:Y:S01]  /*24a0*/  MUFU.EX2 R145, R145 ;  /* 0x0000009100917308 */ /* 0x000fe20000000800 */
[----:B------:R-:W-:Y:S01]  /*24b0*/  ISETP.GT.AND P1, PT, R3, 0x29, PT ;  /* 0x000000290300780c */ /* 0x000fe20003f24270 */
[-CC-:B------:R-:W-:Y:S01]  /*24c0*/  FFMA.FTZ R133, R58, R0.reuse, -R5.reuse ;  /* 0x000000003a857223 */ /* 0x180fe20000010805 */
[----:B------:R-:W-:Y:S01]  /*24d0*/  FSEL R21, R44, -INF , P2 ;  /* 0xff8000002c157808 */ /* 0x000fe20001000000 */
[--C-:B------:R-:W-:Y:S01]  /*24e0*/  FFMA.FTZ R14, R14, R0, -R5.reuse ;  /* 0x000000000e0e7223 */ /* 0x100fe20000010805 */
[----:B------:R-:W-:Y:S01]  /*24f0*/  FMNMX.FTZ R28, R41, R28, !PT ;  /* 0x0000001c291c7209 */ /* 0x000fe20007810000 */
[-CC-:B------:R-:W-:Y:S01]  /*2500*/  FFMA.FTZ R135, R62, R0.reuse, -R5.reuse ;  /* 0x000000003e877223 */ /* 0x180fe20000010805 */
[----:B------:R-:W-:Y:S01]  /*2510*/  ISETP.GT.AND P2, PT, R3, 0x30, PT ;  /* 0x000000300300780c */ /* 0x000fe20003f44270 */
[----:B------:R1:W-:Y:S01]  /*2520*/  MUFU.EX2 R24, R100 ;  /* 0x0000006400187308 */ /* 0x0003e20000000800 */
        /* <DEDUP_REMOVED lines=27> */
[----:B------:R-:W-:Y:S01]  /*26e0*/  FFMA.FTZ R5, R6, R0, -R5 ;  /* 0x0000000006057223 */ /* 0x000fe20000010805 */
[----:B------:R-:W-:Y:S01]  /*26f0*/  ISETP.GT.AND P1, PT, R3, 0x41, PT ;  /* 0x000000410300780c */ /* 0x000fe20003f24270 */
[----:B------:R2:W-:Y:S01]  /*2700*/  MUFU.EX2 R28, R96 ;  /* 0x00000060001c7308 */ /* 0x0005e20000000800 */
[----:B------:R-:W-:-:S02]  /*2710*/  FSEL R35, R56, -INF , P2 ;  /* 0xff80000038237808 */ /* 0x000fc40001000000 */
[----:B------:R-:W-:Y:S02]  /*2720*/  CS2R R108, SRZ ;  /* 0x00000000006c7805 */ /* 0x000fe4000001ff00 */
[----:B------:R-:W-:Y:S02]  /*2730*/  FMNMX.FTZ R32, R53, R32, !PT ;  /* 0x0000002035207209 */ /* 0x000fe40007810000 */
[----:B------:R-:W-:Y:S02]  /*2740*/  CS2R R106, SRZ ;  /* 0x00000000006a7805 */ /* 0x000fe4000001ff00 */
[----:B------:R-:W-:Y:S02]  /*2750*/  ISETP.GT.AND P2, PT, R3, 0x48, PT ;  /* 0x000000480300780c */ /* 0x000fe40003f44270 */
[----:B------:R-:W-:Y:S02]  /*2760*/  CS2R R104, SRZ ;  /* 0x0000000000687805 */ /* 0x000fe4000001ff00 */
[----:B------:R-:W-:Y:S01]  /*2770*/  FSEL R57, R57, -INF , P1 ;  /* 0xff80000039397808 */ /* 0x000fe20000800000 */
[----:B------:R-:W-:Y:S01]  /*2780*/  MUFU.EX2 R141, R141 ;  /* 0x0000008d008d7308 */ /* 0x000fe20000000800 */
[----:B------:R-:W-:-:S02]  /*2790*/  FMNMX.FTZ R36, R35, R32, !PT ;  /* 0x0000002023247209 */ /* 0x000fc40007810000 */
[----:B------:R-:W-:Y:S02]  /*27a0*/  CS2R R102, SRZ ;  /* 0x0000000000667805 */ /* 0x000fe4000001ff00 */
[----:B------:R-:W-:Y:S02]  /*27b0*/  ISETP.GT.AND P1, PT, R3, 0x49, PT ;  /* 0x000000490300780c */ /* 0x000fe40003f24270 */
[----:B-1----:R-:W-:Y:S02]  /*27c0*/  CS2R R100, SRZ ;  /* 0x0000000000647805 */ /* 0x002fe4000001ff00 */
[----:B------:R-:W-:Y:S02]  /*27d0*/  FSEL R39, R60, -INF , P2 ;  /* 0xff8000003c277808 */ /* 0x000fe40001000000 */
[----:B------:R-:W-:Y:S02]  /*27e0*/  CS2R R98, SRZ ;  /* 0x0000000000627805 */ /* 0x000fe4000001ff00 */
[----:B------:R-:W-:Y:S01]  /*27f0*/  FMNMX.FTZ R36, R57, R36, !PT ;  /* 0x0000002439247209 */ /* 0x000fe20007810000 */
[----:B------:R1:W-:Y:S01]  /*2800*/  MUFU.EX2 R32, R92 ;  /* 0x0000005c00207308 */ /* 0x0003e20000000800 */
[----:B------:R-:W-:-:S02]  /*2810*/  ISETP.GT.AND P2, PT, R3, 0x50, PT ;  /* 0x000000500300780c */ /* 0x000fc40003f44270 */
[----:B--2---:R-:W-:Y:S02]  /*2820*/  CS2R R96, SRZ ;  /* 0x0000000000607805 */ /* 0x004fe4000001ff00 */
[----:B------:R-:W-:Y:S02]  /*2830*/  FSEL R61, R61, -INF , P1 ;  /* 0xff8000003d3d7808 */ /* 0x000fe40000800000 */
[----:B------:R-:W-:Y:S02]  /*2840*/  CS2R R94, SRZ ;  /* 0x00000000005e7805 */ /* 0x000fe4000001ff00 */
[----:B------:R-:W-:Y:S02]  /*2850*/  FMNMX.FTZ R36, R39, R36, !PT ;  /* 0x0000002427247209 */ /* 0x000fe40007810000 */
[----:B------:R-:W-:Y:S02]  /*2860*/  CS2R R90, SRZ ;  /* 0x00000000005a7805 */ /* 0x000fe4000001ff00 */
[----:B------:R-:W-:Y:S01]  /*2870*/  ISETP.GT.AND P1, PT, R3, 0x51, PT ;  /* 0x000000510300780c */ /* 0x000fe20003f24270 */
[----:B------:R-:W-:Y:S01]  /*2880*/  MUFU.EX2 R143, R143 ;  /* 0x0000008f008f7308 */ /* 0x000fe20000000800 */
[----:B------:R-:W-:-:S02]  /*2890*/  FSEL R43, R64, -INF , P2 ;  /* 0xff800000402b7808 */ /* 0x000fc40001000000 */
[----:B-1----:R-:W-:Y:S02]  /*28a0*/  CS2R R92, SRZ ;  /* 0x00000000005c7805 */ /* 0x002fe4000001ff00 */
[----:B------:R-:W-:Y:S02]  /*28b0*/  FMNMX.FTZ R36, R61, R36, !PT ;  /* 0x000000243d247209 */ /* 0x000fe40007810000 */
[----:B------:R-:W-:Y:S02]  /*28c0*/  ISETP.GT.AND P2, PT, R3, 0x58, PT ;  /* 0x000000580300780c */ /* 0x000fe40003f44270 */
[----:B------:R-:W-:Y:S01]  /*28d0*/  FSEL R65, R65, -INF , P1 ;  /* 0xff80000041417808 */ /* 0x000fe20000800000 */
[----:B------:R-:W-:Y:S01]  /*28e0*/  MUFU.EX2 R137, R137 ;  /* 0x0000008900897308 */ /* 0x000fe20000000800 */
[----:B------:R-:W-:Y:S02]  /*28f0*/  FMNMX.FTZ R40, R43, R36, !PT ;  /* 0x000000242b287209 */ /* 0x000fe40007810000 */
[----:B------:R-:W-:-:S02]  /*2900*/  ISETP.GT.AND P1, PT, R3, 0x59, PT ;  /* 0x000000590300780c */ /* 0x000fc40003f24270 */
[----:B------:R-:W-:Y:S02]  /*2910*/  FSEL R47, R68, -INF , P2 ;  /* 0xff800000442f7808 */ /* 0x000fe40001000000 */
[----:B------:R-:W-:Y:S01]  /*2920*/  FMNMX.FTZ R40, R65, R40, !PT ;  /* 0x0000002841287209 */ /* 0x000fe20007810000 */
[----:B------:R1:W-:Y:S01]  /*2930*/  MUFU.EX2 R36, R88 ;  /* 0x0000005800247308 */ /* 0x0003e20000000800 */
[----:B------:R-:W-:Y:S02]  /*2940*/  ISETP.GT.AND P2, PT, R3, 0x60, PT ;  /* 0x000000600300780c */ /* 0x000fe40003f44270 */
[----:B------:R-:W-:Y:S02]  /*2950*/  FSEL R69, R69, -INF , P1 ;  /* 0xff80000045457808 */ /* 0x000fe40000800000 */
[----:B------:R-:W-:Y:S02]  /*2960*/  FMNMX.FTZ R40, R47, R40, !PT ;  /* 0x000000282f287209 */ /* 0x000fe40007810000 */
        /* <DEDUP_REMOVED lines=19> */
[----:B------:R-:W-:Y:S02]  /*2aa0*/  FMNMX.FTZ R44, R77, R44, !PT ;  /* 0x0000002c4d2c7209 */ /* 0x000fe40007810000 */
[----:B------:R-:W-:Y:S02]  /*2ab0*/  ISETP.GT.AND P2, PT, R3, 0x78, PT ;  /* 0x000000780300780c */ /* 0x000fe40003f44270 */
[----:B------:R-:W-:Y:S01]  /*2ac0*/  FSEL R81, R81, -INF , P1 ;  /* 0xff80000051517808 */ /* 0x000fe20000800000 */
[----:B------:R-:W-:Y:S01]  /*2ad0*/  MUFU.EX2 R14, R14 ;  /* 0x0000000e000e7308 */ /* 0x000fe20000000800 */
[----:B------:R-:W-:Y:S02]  /*2ae0*/  FMNMX.FTZ R44, R59, R44, !PT ;  /* 0x0000002c3b2c7209 */ /* 0x000fe40007810000 */
[----:B------:R-:W-:Y:S02]  /*2af0*/  ISETP.GT.AND P1, PT, R3, 0x79, PT ;  /* 0x000000790300780c */ /* 0x000fe40003f24270 */
[----:B------:R-:W-:-:S02]  /*2b00*/  FSEL R63, R84, -INF , P2 ;  /* 0xff800000543f7808 */ /* 0x000fc40001000000 */
[----:B------:R-:W-:Y:S01]  /*2b10*/  FMNMX.FTZ R44, R81, R44, !PT ;  /* 0x0000002c512c7209 */ /* 0x000fe20007810000 */
[----:B------:R-:W-:Y:S01]  /*2b20*/  MUFU.EX2 R135, R135 ;  /* 0x0000008700877308 */ /* 0x000fe20000000800 */
[----:B------:R-:W-:Y:S02]  /*2b30*/  FSEL R85, R85, -INF , P1 ;  /* 0xff80000055557808 */ /* 0x000fe40000800000 */
[----:B------:R-:W-:-:S04]  /*2b40*/  FMNMX.FTZ R44, R63, R44, !PT ;  /* 0x0000002c3f2c7209 */ /* 0x000fc80007810000 */
[----:B------:R-:W-:Y:S01]  /*2b50*/  FMNMX.FTZ R44, R85, R44, !PT ;  /* 0x0000002c552c7209 */ /* 0x000fe20007810000 */
[----:B------:R-:W-:Y:S04]  /*2b60*/  MUFU.EX2 R38, R38 ;  /* 0x0000002600267308 */ /* 0x000fe80000000800 */
[----:B------:R-:W1:Y:S04]  /*2b70*/  SHFL.BFLY PT, R3, R44, 0x2, 0x1f ;  /* 0x0c401f002c037f89 */ /* 0x000e6800000e0000 */
        /* <DEDUP_REMOVED lines=10> */
[----:B0-----:R-:W-:Y:S01]  /*2c20*/  FADD.FTZ R46, R149, R8 ;  /* 0x00000008952e7221 */ /* 0x001fe20000010000 */
[----:B------:R-:W-:-:S02]  /*2c30*/  F2FP.F16.F32.PACK_AB R149, R8, R149 ;  /* 0x000000950895723e */ /* 0x000fc400000000ff */
[C---:B------:R-:W-:Y:S01]  /*2c40*/  FSETP.NEU.FTZ.AND P1, PT, R3.reuse, -INF , PT ;  /* 0xff8000000300780b */ /* 0x040fe20003f3d000 */
[----:B------:R-:W-:Y:S02]  /*2c50*/  FMUL.FTZ R44, R3, R0 ;  /* 0x00000000032c7220 */ /* 0x000fe40000410000 */
[----:B------:R-:W-:Y:S03]  /*2c60*/  MUFU.EX2 R20, R20 ;  /* 0x0000001400147308 */ /* 0x000fe60000000800 */
[----:B------:R-:W-:Y:S02]  /*2c70*/  FSEL R44, R44, RZ, P1 ;  /* 0x000000ff2c2c7208 */ /* 0x000fe40000800000 */
[----:B------:R-:W-:-:S03]  /*2c80*/  PLOP3.LUT P1, PT, PT, PT, UP0, 0x80, 0x0 ;  /* 0x000000000000781c */ /* 0x000fc60003f2f008 */
        /* <DEDUP_REMOVED lines=29> */
[--C-:B------:R-:W-:Y:S01]  /*2e60*/  FFMA.FTZ R77, R77, R0, -R44.reuse ;  /* 0x000000004d4d7223 */ /* 0x100fe2000001082c */
[----:B------:R-:W2:Y:S01]  /*2e70*/  MUFU.EX2 R9, R9 ;  /* 0x0000000900097308 */ /* 0x000ea20000000800 */
[----:B0-----:R-:W-:Y:S01]  /*2e80*/  FADD.FTZ R33, R148, R7 ;  /* 0x0000000794217221 */ /* 0x001fe20000010000 */
[----:B------:R-:W-:Y:S01]  /*2e90*/  F2FP.F16.F32.PACK_AB R148, R7, R148 ;  /* 0x000000940794723e */ /* 0x000fe200000000ff */
[-CC-:B------:R-:W-:Y:S01]  /*2ea0*/  FFMA.FTZ R59, R59, R0.reuse, -R44.reuse ;  /* 0x000000003b3b7223 */ /* 0x180fe2000001082c */
[-CC-:B------:R-:W-:Y:S01]  /*2eb0*/  FFMA.FTZ R81, R81, R0.reuse, -R44.reuse ;  /* 0x0000000051517223 */ /* 0x180fe2000001082c */
[----:B------:R-:W-:-:S03]  /*2ec0*/  FFMA.FTZ R63, R63, R0, -R44 ;  /* 0x000000003f3f7223 */ /* 0x000fc6000001082c */
[----:B------:R-:W0:Y:S01]  /*2ed0*/  MUFU.EX2 R144, R144 ;  /* 0x0000009000907308 */ /* 0x000e220000000800 */
[----:B-1----:R-:W-:Y:S01]  /*2ee0*/  FADD.FTZ R48, R150, R33 ;  /* 0x0000002196307221 */ /* 0x002fe20000010000 */
[----:B------:R-:W-:Y:S01]  /*2ef0*/  FADD.FTZ R33, R151, R46 ;  /* 0x0000002e97217221 */ /* 0x000fe20000010000 */
[----:B------:R-:W-:-:S03]  /*2f00*/  F2FP.F16.F32.PACK_AB R151, R10, R151 ;  /* 0x000000970a97723e */ /* 0x000fc600000000ff */
[----:B------:R-:W-:Y:S01]  /*2f10*/  FADD.FTZ R4, R10, R33 ;  /* 0x000000210a047221 */ /* 0x000fe20000010000 */
[----:B------:R-:W-:Y:S01]  /*2f20*/  FFMA.FTZ R33, R65, R0, -R44 ;  /* 0x0000000041217223 */ /* 0x000fe2000001082c */
[----:B------:R-:W1:Y:S01]  /*2f30*/  MUFU.EX2 R11, R11 ;  /* 0x0000000b000b7308 */ /* 0x000e620000000800 */
[C---:B--2---:R-:W-:Y:S01]  /*2f40*/  FADD.FTZ R35, R9.reuse, R48 ;  /* 0x0000003009237221 */ /* 0x044fe20000010000 */
[----:B------:R-:W-:Y:S01]  /*2f50*/  F2FP.F16.F32.PACK_AB R150, R9, R150 ;  /* 0x000000960996723e */ /* 0x000fe200000000ff */
[----:B------:R-:W-:-:S05]  /*2f60*/  FFMA.FTZ R44, R85, R0, -R44 ;  /* 0x00000000552c7223 */ /* 0x000fca000001082c */
        /* <DEDUP_REMOVED lines=13> */
[----:B------:R-:W-:Y:S01]  /*3040*/  FADD.FTZ R35, R141, R4 ;  /* 0x000000048d237221 */ /* 0x000fe20000010000 */
[----:B------:R-:W-:-:S03]  /*3050*/  F2FP.F16.F32.PACK_AB R141, R32, R141 ;  /* 0x0000008d208d723e */ /* 0x000fc600000000ff */
[----:B------:R-:W-:Y:S02]  /*3060*/  FADD.FTZ R4, R32, R35 ;  /* 0x0000002320047221 */ /* 0x000fe40000010000 */
[----:B------:R-:W2:Y:S01]  /*3070*/  MUFU.EX2 R15, R15 ;  /* 0x0000000f000f7308 */ /* 0x000ea20000000800 */
[----:B0-----:R-:W-:Y:S01]  /*3080*/  FADD.FTZ R37, R13, R6 ;  /* 0x000000060d257221 */ /* 0x001fe20000010000 */
[----:B------:R-:W-:Y:S01]  /*3090*/  FADD.FTZ R35, R143, R4 ;  /* 0x000000048f237221 */ /* 0x000fe20000010000 */
[C---:B------:R-:W-:Y:S02]  /*30a0*/  F2FP.F16.F32.PACK_AB R143, R36.reuse, R143 ;  /* 0x0000008f248f723e */ /* 0x040fe400000000ff */
        /* <DEDUP_REMOVED lines=10> */
[----:B------:R-:W-:Y:S02]  /*3150*/  F2FP.F16.F32.PACK_AB R140, R15, R140 ;  /* 0x0000008c0f8c723e */ /* 0x000fe400000000ff */
[C---:B------:R-:W-:Y:S01]  /*3160*/  F2FP.F16.F32.PACK_AB R139, R42.reuse, R139 ;  /* 0x0000008b2a8b723e */ /* 0x040fe200000000ff */
        /* <DEDUP_REMOVED lines=9> */
[----:B------:R-:W-:Y:S02]  /*3200*/  F2FP.F16.F32.PACK_AB R142, R21, R142 ;  /* 0x0000008e158e723e */ /* 0x000fe400000000ff */
[C---:B------:R-:W-:Y:S01]  /*3210*/  F2FP.F16.F32.PACK_AB R135, R38.reuse, R135 ;  /* 0x000000872687723e */ /* 0x040fe200000000ff */
        /* <DEDUP_REMOVED lines=9> */
[----:B------:R-:W-:Y:S02]  /*32b0*/  F2FP.F16.F32.PACK_AB R136, R25, R136 ;  /* 0x000000881988723e */ /* 0x000fe400000000ff */
[C---:B------:R-:W-:Y:S01]  /*32c0*/  F2FP.F16.F32.PACK_AB R131, R30.reuse, R131 ;  /* 0x000000831e83723e */ /* 0x040fe200000000ff */
        /* <DEDUP_REMOVED lines=54> */
[----:B------:R0:W1:Y:S01]  /*3630*/  MUFU.EX2 R6, R5 ;  /* 0x0000000500067308 */ /* 0x0000620000000800 */
[----:B--2---:R-:W-:-:S04]  /*3640*/  FADD.FTZ R9, R63, R8 ;  /* 0x000000083f097221 */ /* 0x004fc80000010000 */
[C---:B0-----:R-:W-:Y:S01]  /*3650*/  FADD.FTZ R5, R44.reuse, R9 ;  /* 0x000000092c057221 */ /* 0x041fe20000010000 */
[----:B------:R-:W-:Y:S01]  /*3660*/  F2FP.F16.F32.PACK_AB R122, R44, R63 ;  /* 0x0000003f2c7a723e */ /* 0x000fe200000000ff */
[C---:B-1----:R-:W-:Y:S01]  /*3670*/  FADD.FTZ R4, R6.reuse, R7 ;  /* 0x0000000706047221 */ /* 0x042fe20000010000 */
[----:B------:R-:W-:Y:S01]  /*3680*/  F2FP.F16.F32.PACK_AB R123, R6, R123 ;  /* 0x0000007b067b723e */ /* 0x000fe200000000ff */
[----:B------:R-:W-:Y:S06]  /*3690*/  @!P1 BRA `(.L_x_2124) ;  /* 0x0000002400b89947 */ /* 0x000fec0003800000 */
[----:B------:R-:W-:Y:S01]  /*36a0*/  IMAD.MOV.U32 R7, RZ, RZ, R2 ;  /* 0x000000ffff077224 */ /* 0x000fe200078e0002 */
[----:B------:R-:W-:Y:S01]  /*36b0*/  UMOV UR25, UR37 ;  /* 0x0000002500197c82 */ /* 0x000fe20008000000 */
[----:B------:R-:W-:Y:S01]  /*36c0*/  IMAD.MOV.U32 R6, RZ, RZ, R3 ;  /* 0x000000ffff067224 */ /* 0x000fe200078e0003 */
[----:B------:R-:W-:Y:S01]  /*36d0*/  UMOV UR23, UR38 ;  /* 0x0000002600177c82 */ /* 0x000fe20008000000 */
[----:B------:R-:W-:Y:S01]  /*36e0*/  IMAD.MOV.U32 R119, RZ, RZ, RZ ;  /* 0x000000ffff777224 */ /* 0x000fe200078e00ff */
[----:B------:R-:W-:-:S06]  /*36f0*/  ULDC UR22, c[0x0][0x288] ;  /* 0x0000a20000167ab9 */ /* 0x000fcc0000000800 */
.L_x_2135:
[----:B------:R-:W-:Y:S01]  /*3700*/  ISETP.NE.AND P2, PT, RZ, UR44, PT ;  /* 0x0000002cff007c0c */ /* 0x000fe2000bf45270 */
[----:B------:R-:W-:-:S04]  /*3710*/  UISETP.NE.AND UP0, UPT, UR23, 0x1, UPT ;  /* 0x000000011700788c */ /* 0x000fc8000bf05270 */
[----:B------:R-:W-:-:S04]  /*3720*/  USEL UR37, URZ, 0x1, UP0 ;  /* 0x000000013f257887 */ /* 0x000fc80008000000 */
[----:B------:R-:W-:-:S04]  /*3730*/  ULOP3.LUT UR37, UR25, UR37, URZ, 0x3c, !UPT ;  /* 0x0000002519257292 */ /* 0x000fc8000f8e3c3f */
[----:B------:R-:W-:Y:S08]  /*3740*/  @P2 BRA `(.L_x_2125) ;  /* 0x0000000000382947 */ /* 0x000ff00003800000 */
[----:B------:R-:W-:Y:S05]  /*3750*/  @!P0 BRA `(.L_x_2126) ;  /* 0x0000000000048947 */ /* 0x000fea0003800000 */
[----:B------:R-:W-:Y:S01]  /*3760*/  BPT.TRAP 0x1 ;  /* 0x000000040000795c */ /* 0x000fe20000300000 */
.L_x_2126:
        /* <DEDUP_REMOVED lines=9> */
.L_x_2127:
[----:B-1----:R-:W-:Y:S05]  /*3800*/  @P1 BRA `(.L_x_2125) ;  /* 0x0000000000081947 */ /* 0x002fea0003800000 */
[----:B------:R-:W1:Y:S02]  /*3810*/  SYNCS.PHASECHK.TRANS64.TRYWAIT P1, [UR6+0x16830], R0 ;  /* 0x01683000ff0075a7 */ /* 0x000e640008020146 */
[----:B-1----:R-:W-:Y:S05]  /*3820*/  @!P1 BRA `(.L_x_2128) ;  /* 0x000000a400909947 */ /* 0x002fea0003800000 */
.L_x_2125:
        /* <DEDUP_REMOVED lines=28> */
.L_x_2130:
[----:B------:R-:W-:Y:S01]  /*39f0*/  ULEA UR6, UR23, UR45, 0x3 ;  /* 0x0000002d17067291 */ /* 0x000fe2000f8e183f */
[----:B------:R-:W-:-:S05]  /*3a00*/  IMAD.U32 R0, RZ, RZ, UR25 ;  /* 0x00000019ff007e24 */ /* 0x000fca000f8e00ff */
[----:B------:R-:W-:-:S04]  /*3a10*/  SHF.L.U32 R0, R0, 0x1f, RZ ;  /* 0x0000001f00007819 */ /* 0x000fc800000006ff */
[----:B------:R0:W1:Y:S01]  /*3a20*/  SYNCS.PHASECHK.TRANS64.TRYWAIT P1, [UR6+0x16850], R0 ;  /* 0x01685000ff0075a7 */ /* 0x0000620008020146 */
[----:B------:R-:W-:Y:S05]  /*3a30*/  @!P0 BRA `(.L_x_2131) ;  /* 0x0000000000048947 */ /* 0x000fea0003800000 */
[----:B------:R-:W-:Y:S01]  /*3a40*/  BPT.TRAP 0x1 ;  /* 0x000000040000795c */ /* 0x000fe20000300000 */
.L_x_2131:
[----:B-1----:R-:W-:Y:S05]  /*3a50*/  @P1 BRA `(.L_x_2129) ;  /* 0x0000000000081947 */ /* 0x002fea0003800000 */
[----:B------:R-:W1:Y:S02]  /*3a60*/  SYNCS.PHASECHK.TRANS64.TRYWAIT P1, [UR6+0x16850], R0 ;  /* 0x01685000ff0075a7 */ /* 0x000e640008020146 */
[----:B-1----:R-:W-:Y:S05]  /*3a70*/  @!P1 BRA `(.L_x_2132) ;  /* 0x000000a400149947 */ /* 0x002fea0003800000 */
.L_x_2129:
        /* <DEDUP_REMOVED lines=51> */
.L_x_2133:
[----:B------:R-:W-:Y:S01]  /*3db0*/  UISETP.NE.AND UP0, UPT, UR48, URZ, UPT ;  /* 0x0000003f3000728c */ /* 0x000fe2000bf05270 */
[----:B------:R-:W-:Y:S01]  /*3dc0*/  VIADD R12, R17, UR40 ;  /* 0x00000028110c7c36 */ /* 0x000fe20008000000 */
[----:B------:R-:W1:Y:S04]  /*3dd0*/  LDC R9, c[0x0][0x2f0] ;  /* 0x0000bc00ff097b82 */ /* 0x000e680000000800 */
[----:B------:R-:W-:Y:S02]  /*3de0*/  PLOP3.LUT P1, PT, PT, PT, UP0, 0x80, 0x0 ;  /* 0x000000000000781c */ /* 0x000fe40003f2f008 */
[----:B------:R-:W-:-:S03]  /*3df0*/  PLOP3.LUT P2, PT, PT, PT, UP0, 0x80, 0x0 ;  /* 0x000000000000781c */ /* 0x000fc60003f4f008 */
[----:B------:R-:W-:-:S08]  /*3e00*/  @UP0 ULDC UR6, c[0x0][0x44c] ;  /* 0x0001130000060ab9 */ /* 0x000fd00000000800 */
[----:B0-----:R-:W-:Y:S01]  /*3e10*/  @P1 IMAD.HI.U32 R0, R12, UR6, RZ ;  /* 0x000000060c001c27 */ /* 0x001fe2000f8e00ff */
[----:B------:R-:W-:-:S04]  /*3e20*/  @UP0 ULDC UR6, c[0x0][0x450] ;  /* 0x0001140000060ab9 */ /* 0x000fc80000000800 */
[----:B------:R-:W-:Y:S01]  /*3e30*/  @P2 SHF.R.U32.HI R12, RZ, UR6, R0 ;  /* 0x00000006ff0c2c19 */ /* 0x000fe20008011600 */
[----:B------:R-:W-:Y:S02]  /*3e40*/  UMOV UR6, 0xffffff80 ;  /* 0xffffff8000067882 */ /* 0x000fe40000000000 */
[----:B------:R-:W-:Y:S02]  /*3e50*/  UIMAD UR6, UR24, UR6, 0x1 ;  /* 0x00000001180674a4 */ /* 0x000fe4000f8e0206 */
[----:B------:R-:W0:Y:S04]  /*3e60*/  SHFL.IDX PT, R3, R12, RZ, 0x1c1f ;  /* 0x001c1fff0c037589 */ /* 0x000e2800000e0000 */
[----:B------:R-:W-:Y:S01]  /*3e70*/  IMAD.U32 R11, RZ, RZ, UR6 ;  /* 0x00000006ff0b7e24 */ /* 0x000fe2000f8e00ff */
[----:B------:R-:W2:Y:S01]  /*3e80*/  SHFL.IDX PT, R137, R12, 0x1, 0x1c1f ;  /* 0x003c1f000c897f89 */ /* 0x000ea200000e0000 */
[----:B------:R-:W-:-:S02]  /*3e90*/  ULEA UR6, UR38, UR45, 0x3 ;  /* 0x0000002d26067291 */ /* 0x000fc4000f8e183f */
[----:B------:R-:W-:Y:S02]  /*3ea0*/  IMAD R2, R16, -0x2, R11 ;  /* 0xfffffffe10027824 */ /* 0x000fe400078e020b */
[----:B------:R-:W-:Y:S02]  /*3eb0*/  UIADD3 UR6, UR6, 0x16840, URZ ;  /* 0x0001684006067890 */ /* 0x000fe4000fffe03f */
[----:B-1----:R-:W-:Y:S02]  /*3ec0*/  IMAD R2, R9, UR47, R2 ;  /* 0x0000002f09027c24 */ /* 0x002fe4000f8e0202 */
[----:B------:R-:W-:-:S09]  /*3ed0*/  UPRMT UR6, UR43, 0x654, UR6 ;  /* 0x000006542b067896 */ /* 0x000fd20008000006 */
[----:B------:R-:W-:Y:S01]  /*3ee0*/  SYNCS.ARRIVE.TRANS64.RED.A1T0 RZ, [UR6], RZ ;  /* 0x000000ffffff79a7 */ /* 0x000fe20008100406 */
[----:B0-----:R-:W-:-:S04]  /*3ef0*/  IADD3 R0, R3, -UR22, R2 ;  /* 0x8000001603007c10 */ /* 0x001fc8000fffe002 */
[C---:B------:R-:W-:Y:S02]  /*3f00*/  ISETP.GT.AND P1, PT, R0.reuse, RZ, PT ;  /* 0x000000ff0000720c */ /* 0x040fe40003f24270 */
[----:B------:R-:W-:Y:S02]  /*3f10*/  ISETP.GT.AND P2, PT, R0, 0x1, PT ;  /* 0x000000010000780c */ /* 0x000fe40003f44270 */
[----:B------:R-:W-:Y:S02]  /*3f20*/  FSEL R133, R24, -INF , P1 ;  /* 0xff80000018857808 */ /* 0x000fe40000800000 */
[----:B------:R-:W-:Y:S02]  /*3f30*/  ISETP.GT.AND P1, PT, R0, 0x8, PT ;  /* 0x000000080000780c */ /* 0x000fe40003f24270 */
[----:B------:R-:W-:Y:S02]  /*3f40*/  FSEL R127, R25, -INF , P2 ;  /* 0xff800000197f7808 */ /* 0x000fe40001000000 */
[----:B------:R-:W-:-:S02]  /*3f50*/  FMNMX.FTZ R8, R133, R6, !PT ;  /* 0x0000000685087209 */ /* 0x000fc40007810000 */
[----:B------:R-:W-:Y:S02]  /*3f60*/  ISETP.GT.AND P2, PT, R0, 0x9, PT ;  /* 0x000000090000780c */ /* 0x000fe40003f44270 */
[----:B------:R-:W-:Y:S02]  /*3f70*/  FSEL R125, R28, -INF , P1 ;  /* 0xff8000001c7d7808 */ /* 0x000fe40000800000 */
[----:B------:R-:W-:Y:S02]  /*3f80*/  FMNMX.FTZ R8, R127, R8, !PT ;  /* 0x000000087f087209 */ /* 0x000fe40007810000 */
        /* <DEDUP_REMOVED lines=82> */
[----:B------:R-:W-:Y:S01]  /*44b0*/  FSEL R123, R84, -INF , P1 ;  /* 0xff800000547b7808 */ /* 0x000fe20000800000 */
[----:B------:R-:W0:Y:S01]  /*44c0*/  LDC R0, c[0x0][0x988] ;  /* 0x00026200ff007b82 */ /* 0x000e220000000800 */
[----:B------:R-:W-:Y:S02]  /*44d0*/  FMNMX.FTZ R8, R81, R8, !PT ;  /* 0x0000000851087209 */ /* 0x000fe40007810000 */
[----:B------:R-:W-:Y:S02]  /*44e0*/  FSEL R85, R85, -INF , P2 ;  /* 0xff80000055557808 */ /* 0x000fe40001000000 */
[----:B------:R-:W-:Y:S02]  /*44f0*/  FMNMX.FTZ R8, R123, R8, !PT ;  /* 0x000000087b087209 */ /* 0x000fe40007810000 */
[----:B--2---:R-:W-:-:S02]  /*4500*/  IADD3 R2, R137, -UR22, R2 ;  /* 0x8000001689027c10 */ /* 0x004fc4000fffe002 */
[----:B------:R-:W-:Y:S02]  /*4510*/  FMNMX.FTZ R14, R85, R8, !PT ;  /* 0x00000008550e7209 */ /* 0x000fe40007810000 */
[C---:B------:R-:W-:Y:S02]  /*4520*/  ISETP.GT.AND P2, PT, R2.reuse, RZ, PT ;  /* 0x000000ff0200720c */ /* 0x040fe40003f44270 */
[----:B------:R-:W-:Y:S01]  /*4530*/  ISETP.GT.AND P3, PT, R2, 0x1, PT ;  /* 0x000000010200780c */ /* 0x000fe20003f64270 */
[----:B------:R-:W1:Y:S01]  /*4540*/  SHFL.BFLY PT, R3, R14, 0x2, 0x1f ;  /* 0x0c401f000e037f89 */ /* 0x000e6200000e0000 */
[----:B------:R-:W-:Y:S02]  /*4550*/  FSEL R26, R26, -INF , P2 ;  /* 0xff8000001a1a7808 */ /* 0x000fe40001000000 */
[----:B------:R-:W-:Y:S02]  /*4560*/  ISETP.GT.AND P2, PT, R2, 0x8, PT ;  /* 0x000000080200780c */ /* 0x000fe40003f44270 */
[----:B------:R-:W-:-:S02]  /*4570*/  FMNMX.FTZ R12, R26, R7, !PT ;  /* 0x000000071a0c7209 */ /* 0x000fc40007810000 */
[----:B-1----:R-:W-:-:S05]  /*4580*/  FMNMX.FTZ R20, R14, R3, !PT ;  /* 0x000000030e147209 */ /* 0x002fca0007810000 */
[----:B------:R-:W1:Y:S02]  /*4590*/  SHFL.BFLY PT, R3, R20, 0x1, 0x1f ;  /* 0x0c201f0014037f89 */ /* 0x000e6400000e0000 */
[----:B-1----:R-:W-:-:S04]  /*45a0*/  FMNMX.FTZ R3, R20, R3, !PT ;  /* 0x0000000314037209 */ /* 0x002fc80007810000 */
[C---:B------:R-:W-:Y:S01]  /*45b0*/  FSETP.NEU.FTZ.AND P1, PT, R3.reuse, -INF , PT ;  /* 0xff8000000300780b */ /* 0x040fe20003f3d000 */
[----:B0-----:R-:W-:-:S05]  /*45c0*/  FMUL.FTZ R10, R3, R0 ;  /* 0x00000000030a7220 */ /* 0x001fca0000410000 */
[----:B------:R-:W-:-:S05]  /*45d0*/  FSEL R10, R10, RZ, P1 ;  /* 0x000000ff0a0a7208 */ /* 0x000fca0000800000 */
[-CC-:B------:R-:W-:Y:S01]  /*45e0*/  FFMA.FTZ R150, R125, R0.reuse, -R10.reuse ;  /* 0x000000007d967223 */ /* 0x180fe2000001080a */
[----:B------:R-:W-:Y:S01]  /*45f0*/  FSEL R125, R27, -INF , P3 ;  /* 0xff8000001b7d7808 */ /* 0x000fe20001800000 */
[-CC-:B------:R-:W-:Y:S01]  /*4600*/  FFMA.FTZ R148, R127, R0.reuse, -R10.reuse ;  /* 0x000000007f947223 */ /* 0x180fe2000001080a */
[----:B------:R-:W-:Y:S01]  /*4610*/  ISETP.GT.AND P3, PT, R2, 0x9, PT ;  /* 0x000000090200780c */ /* 0x000fe20003f64270 */
[-CC-:B------:R-:W-:Y:S01]  /*4620*/  FFMA.FTZ R27, R129, R0.reuse, -R10.reuse ;  /* 0x00000000811b7223 */ /* 0x180fe2000001080a */
[----:B------:R-:W-:Y:S01]  /*4630*/  FSEL R127, R30, -INF , P2 ;  /* 0xff8000001e7f7808 */ /* 0x000fe20001000000 */
[--C-:B------:R-:W-:Y:S01]  /*4640*/  FFMA.FTZ R144, R131, R0, -R10.reuse ;  /* 0x0000000083907223 */ /* 0x100fe2000001080a */
[----:B------:R-:W-:Y:S01]  /*4650*/  FMNMX.FTZ R12, R125, R12, !PT ;  /* 0x0000000c7d0c7209 */ /* 0x000fe20007810000 */
[-CC-:B------:R-:W-:Y:S01]  /*4660*/  FFMA.FTZ R8, R133, R0.reuse, -R10.reuse ;  /* 0x0000000085087223 */ /* 0x180fe2000001080a */
[C---:B------:R-:W-:Y:S01]  /*4670*/  ISETP.GT.AND P2, PT, R2.reuse, 0x10, PT ;  /* 0x000000100200780c */ /* 0x040fe20003f44270 */
        /* <DEDUP_REMOVED lines=50> */
[----:B------:R-:W-:Y:S01]  /*49a0*/  FFMA.FTZ R33, R85, R0, -R10 ;  /* 0x0000000055217223 */ /* 0x000fe2000001080a */
[----:B------:R-:W-:Y:S01]  /*49b0*/  FMNMX.FTZ R12, R139, R12, !PT ;  /* 0x0000000c8b0c7209 */ /* 0x000fe20007810000 */
[----:B------:R-:W-:Y:S01]  /*49c0*/  MUFU.EX2 R8, R8 ;  /* 0x0000000800087308 */ /* 0x000fe20000000800 */
[----:B------:R-:W-:-:S02]  /*49d0*/  ISETP.GT.AND P3, PT, R2, 0x31, PT ;  /* 0x000000310200780c */ /* 0x000fc40003f64270 */
[----:B------:R-:W-:Y:S02]  /*49e0*/  FSEL R141, R50, -INF , P2 ;  /* 0xff800000328d7808 */ /* 0x000fe40001000000 */
[----:B------:R-:W-:Y:S02]  /*49f0*/  FMNMX.FTZ R12, R47, R12, !PT ;  /* 0x0000000c2f0c7209 */ /* 0x000fe40007810000 */
[C---:B------:R-:W-:Y:S01]  /*4a00*/  ISETP.GT.AND P2, PT, R2.reuse, 0x38, PT ;  /* 0x000000380200780c */ /* 0x040fe20003f44270 */
[----:B------:R-:W-:Y:S01]  /*4a10*/  MUFU.EX2 R148, R148 ;  /* 0x0000009400947308 */ /* 0x000fe20000000800 */
[----:B------:R-:W-:Y:S02]  /*4a20*/  FSEL R51, R51, -INF , P3 ;  /* 0xff80000033337808 */ /* 0x000fe40001800000 */
[----:B------:R-:W-:Y:S02]  /*4a30*/  FMNMX.FTZ R12, R141, R12, !PT ;  /* 0x0000000c8d0c7209 */ /* 0x000fe40007810000 */
[----:B------:R-:W-:-:S02]  /*4a40*/  ISETP.GT.AND P3, PT, R2, 0x39, PT ;  /* 0x000000390200780c */ /* 0x000fc40003f64270 */
[----:B------:R-:W-:Y:S01]  /*4a50*/  FSEL R143, R54, -INF , P2 ;  /* 0xff800000368f7808 */ /* 0x000fe20001000000 */
[----:B------:R-:W-:Y:S01]  /*4a60*/  MUFU.EX2 R150, R150 ;  /* 0x0000009600967308 */ /* 0x000fe20000000800 */
[----:B------:R-:W-:Y:S02]  /*4a70*/  FMNMX.FTZ R12, R51, R12, !PT ;  /* 0x0000000c330c7209 */ /* 0x000fe40007810000 */
[C---:B------:R-:W-:Y:S02]  /*4a80*/  ISETP.GT.AND P2, PT, R2.reuse, 0x40, PT ;  /* 0x000000400200780c */ /* 0x040fe40003f44270 */
[----:B------:R-:W-:Y:S02]  /*4a90*/  FSEL R55, R55, -INF , P3 ;  /* 0xff80000037377808 */ /* 0x000fe40001800000 */
        /* <DEDUP_REMOVED lines=43> */
[----:B------:R-:W-:Y:S02]  /*4d50*/  ISETP.GT.AND P2, PT, R2, 0x70, PT ;  /* 0x000000700200780c */ /* 0x000fe40003f44270 */
[----:B------:R-:W-:Y:S02]  /*4d60*/  FSEL R79, R79, -INF , P3 ;  /* 0xff8000004f4f7808 */ /* 0x000fe40001800000 */
[----:B------:R-:W-:Y:S01]  /*4d70*/  FMNMX.FTZ R12, R78, R49, !PT ;  /* 0x000000314e0c7209 */ /* 0x000fe20007810000 */
[----:B------:R-:W-:Y:S01]  /*4d80*/  FFMA.FTZ R49, R65, R0, -R10 ;  /* 0x0000000041317223 */ /* 0x000fe2000001080a */
        /* <DEDUP_REMOVED lines=31> */
[-CC-:B------:R-:W-:Y:S01]  /*4f80*/  FFMA.FTZ R61, R31, R0.reuse, -R10.reuse ;  /* 0x000000001f3d7223 */ /* 0x180fe2000001080a */
[----:B------:R-:W-:Y:S01]  /*4f90*/  FSEL R31, R3, RZ, P1 ;  /* 0x000000ff031f7208 */ /* 0x000fe20000800000 */
[-CC-:B------:R-:W-:Y:S01]  /*4fa0*/  FFMA.FTZ R12, R26, R0.reuse, -R10.reuse ;  /* 0x000000001a0c7223 */ /* 0x180fe2000001080a */
[-CC-:B------:R-:W-:Y:S01]  /*4fb0*/  FFMA.FTZ R37, R125, R0.reuse, -R10.reuse ;  /* 0x000000007d257223 */ /* 0x180fe2000001080a */
[-CC-:B------:R-:W-:Y:S01]  /*4fc0*/  FFMA.FTZ R14, R127, R0.reuse, -R10.reuse ;  /* 0x000000007f0e7223 */ /* 0x180fe2000001080a */
[-C--:B------:R-:W-:Y:S01]  /*4fd0*/  FFMA.FTZ R20, R129, R0.reuse, -R10 ;  /* 0x0000000081147223 */ /* 0x080fe2000001080a */
[----:B------:R-:W-:Y:S01]  /*4fe0*/  FADD.FTZ R31, -R31, R6 ;  /* 0x000000061f1f7221 */ /* 0x000fe20000010100 */
[----:B------:R-:W-:Y:S01]  /*4ff0*/  FSEL R6, R2, RZ, P2 ;  /* 0x000000ff02067208 */ /* 0x000fe20001000000 */
[----:B------:R-:W-:Y:S01]  /*5000*/  MUFU.EX2 R12, R12 ;  /* 0x0000000c000c7308 */ /* 0x000fe20000000800 */
[-CC-:B------:R-:W-:Y:S01]  /*5010*/  FFMA.FTZ R65, R131, R0.reuse, -R10.reuse ;  /* 0x0000000083417223 */ /* 0x180fe2000001080a */
[-C--:B------:R-:W-:Y:S01]  /*5020*/  FMUL.FTZ R31, R31, R0.reuse ;  /* 0x000000001f1f7220 */ /* 0x080fe20000410000 */
[-CC-:B------:R-:W-:Y:S01]  /*5030*/  FFMA.FTZ R24, R133, R0.reuse, -R10.reuse ;  /* 0x0000000085187223 */ /* 0x180fe2000001080a */
[----:B------:R-:W-:Y:S01]  /*5040*/  FADD.FTZ R7, -R6, R7 ;  /* 0x0000000706077221 */ /* 0x000fe20000010100 */
[-CC-:B------:R-:W-:Y:S01]  /*5050*/  FFMA.FTZ R30, R51, R0.reuse, -R10.reuse ;  /* 0x00000000331e7223 */ /* 0x180fe2000001080a */
[-CC-:B------:R-:W-:Y:S01]  /*5060*/  FFMA.FTZ R69, R135, R0.reuse, -R10.reuse ;  /* 0x0000000087457223 */ /* 0x180fe2000001080a */
[-CC-:B------:R-:W-:Y:S01]  /*5070*/  FFMA.FTZ R26, R137, R0.reuse, -R10.reuse ;  /* 0x00000000891a7223 */ /* 0x180fe2000001080a */
[-C--:B------:R-:W-:Y:S01]  /*5080*/  FMUL.FTZ R7, R7, R0.reuse ;  /* 0x0000000007077220 */ /* 0x080fe20000410000 */
        /* <DEDUP_REMOVED lines=15> */
[-C--:B------:R-:W-:Y:S01]  /*5180*/  FFMA.FTZ R127, R78, R0.reuse, -R10 ;  /* 0x000000004e7f7223 */ /* 0x080fe2000001080a */
[----:B------:R-:W2:Y:S01]  /*5190*/  MUFU.EX2 R37, R37 ;  /* 0x0000002500257308 */ /* 0x000ea20000000800 */
[----:B0-----:R-:W-:Y:S01]  /*51a0*/  FFMA.FTZ R5, R31, R5, R8 ;  /* 0x000000051f057223 */ /* 0x001fe20000010008 */
[-CC-:B------:R-:W-:Y:S01]  /*51b0*/  FFMA.FTZ R121, R82, R0.reuse, -R10.reuse ;  /* 0x0000000052797223 */ /* 0x180fe2000001080a */
[----:B------:R-:W-:-:S02]  /*51c0*/  FFMA.FTZ R123, R86, R0, -R10 ;  /* 0x00000000567b7223 */ /* 0x000fc4000001080a */
[----:B------:R-:W-:-:S03]  /*51d0*/  FADD.FTZ R5, R148, R5 ;  /* 0x0000000594057221 */ /* 0x000fc60000010000 */
[----:B------:R-:W0:Y:S01]  /*51e0*/  MUFU.EX2 R14, R14 ;  /* 0x0000000e000e7308 */ /* 0x000e220000000800 */
[----:B-1----:R-:W-:-:S07]  /*51f0*/  FFMA.FTZ R4, R7, R4, R12 ;  /* 0x0000000407047223 */ /* 0x002fce000001000c */
        /* <DEDUP_REMOVED lines=29> */
[----:B-1----:R-:W-:Y:S01]  /*53d0*/  FADD.FTZ R45, R43, R38 ;  /* 0x000000262b2d7221 */ /* 0x002fe20000010000 */
[----:B------:R-:W-:-:S06]  /*53e0*/  FFMA.FTZ R38, R71, R0, -R10 ;  /* 0x0000000047267223 */ /* 0x000fcc000001080a */
        /* <DEDUP_REMOVED lines=21> */
[-CC-:B------:R-:W-:Y:S01]  /*5540*/  FFMA.FTZ R44, R83, R0.reuse, -R10.reuse ;  /* 0x00000000532c7223 */ /* 0x180fe2000001080a */
[----:B------:R-:W-:Y:S02]  /*5550*/  FFMA.FTZ R10, R87, R0, -R10 ;  /* 0x00000000570a7223 */ /* 0x000fe4000001080a */
        /* <DEDUP_REMOVED lines=52> */
.L_x_2134:
[----:B------:R-:W-:Y:S01]  /*58a0*/  UISETP.GT.AND UP0, UPT, UR24, UR21, UPT ;  /* 0x000000151800728c */ /* 0x000fe2000bf04270 */
[----:B------:R-:W-:Y:S01]  /*58b0*/  F2FP.F16.F32.PACK_AB R139, R6, R139 ;  /* 0x0000008b068b723e */ /* 0x000fe200000000ff */
[----:B------:R-:W-:Y:S01]  /*58c0*/  ULEA UR6, UR23, UR45, 0x3 ;  /* 0x0000002d17067291 */ /* 0x000fe2000f8e183f */
[-C--:B------:R-:W-:Y:S01]  /*58d0*/  FMUL.FTZ R90, R90, R7.reuse ;  /* 0x000000075a5a7220 */ /* 0x080fe20000410000 */
[----:B------:R-:W-:Y:S01]  /*58e0*/  UIADD3 UR7, UR24, -0x1, URZ ;  /* 0xffffffff18077890 */ /* 0x000fe2000fffe03f */
[-C--:B------:R-:W-:Y:S01]  /*58f0*/  FMUL.FTZ R91, R91, R7.reuse ;  /* 0x000000075b5b7220 */ /* 0x080fe20000410000 */
[----:B------:R-:W-:Y:S01]  /*5900*/  UIADD3 UR6, UR6, 0x16860, URZ ;  /* 0x0001686006067890 */ /* 0x000fe2000fffe03f */
[----:B------:R-:W-:Y:S01]  /*5910*/  PLOP3.LUT P1, PT, PT, PT, UP0, 0x80, 0x0 ;  /* 0x000000000000781c */ /* 0x000fe20003f2f008 */
[----:B------:R-:W-:Y:S01]  /*5920*/  UMOV UR25, UR37 ;  /* 0x0000002500197c82 */ /* 0x000fe20008000000 */
[----:B------:R-:W-:Y:S01]  /*5930*/  UMOV UR23, UR38 ;  /* 0x0000002600177c82 */ /* 0x000fe20008000000 */
[----:B------:R-:W-:Y:S01]  /*5940*/  UPRMT UR6, UR43, 0x654, UR6 ;  /* 0x000006542b067896 */ /* 0x000fe20008000006 */
[-C--:B------:R-:W-:Y:S01]  /*5950*/  FMUL.FTZ R94, R94, R7.reuse ;  /* 0x000000075e5e7220 */ /* 0x080fe20000410000 */
[----:B------:R-:W-:Y:S01]  /*5960*/  UMOV UR24, UR7 ;  /* 0x0000000700187c82 */ /* 0x000fe20008000000 */
        /* <DEDUP_REMOVED lines=64> */
[----:B------:R-:W-:-:S05]  /*5d70*/  UMOV UR24, UR7 ;  /* 0x0000000700187c82 */ /* 0x000fca0008000000 */
.L_x_2124:
[----:B------:R-:W-:-:S13]  /*5d80*/  ISETP.LE.AND P1, PT, RZ, UR24, PT ;  /* 0x00000018ff007c0c */ /* 0x000fda000bf23270 */
[----:B------:R-:W-:Y:S05]  /*5d90*/  @!P1 BRA `(.L_x_2136) ;  /* 0x0000001c00489947 */ /* 0x000fea0003800000 */
[----:B------:R-:W-:Y:S01]  /*5da0*/  IMAD.MOV.U32 R7, RZ, RZ, R2 ;  /* 0x000000ffff077224 */ /* 0x000fe200078e0002 */
[----:B------:R-:W-:Y:S01]  /*5db0*/  UMOV UR22, UR37 ;  /* 0x0000002500167c82 */ /* 0x000fe20008000000 */
[----:B------:R-:W-:Y:S01]  /*5dc0*/  IMAD.MOV.U32 R6, RZ, RZ, R3 ;  /* 0x000000ffff067224 */ /* 0x000fe200078e0003 */
[----:B------:R-:W-:-:S06]  /*5dd0*/  UMOV UR21, UR38 ;  /* 0x0000002600157c82 */ /* 0x000fcc0008000000 */
.L_x_2147:
[----:B------:R-:W-:Y:S01]  /*5de0*/  ISETP.NE.AND P2, PT, RZ, UR44, PT ;  /* 0x0000002cff007c0c */ /* 0x000fe2000bf45270 */
[----:B------:R-:W-:-:S04]  /*5df0*/  UISETP.NE.AND UP0, UPT, UR21, 0x1, UPT ;  /* 0x000000011500788c */ /* 0x000fc8000bf05270 */
[----:B------:R-:W-:-:S04]  /*5e00*/  USEL UR37, URZ, 0x1, UP0 ;  /* 0x000000013f257887 */ /* 0x000fc80008000000 */
[----:B------:R-:W-:-:S04]  /*5e10*/  ULOP3.LUT UR37, UR22, UR37, URZ, 0x3c, !UPT ;  /* 0x0000002516257292 */ /* 0x000fc8000f8e3c3f */
[----:B------:R-:W-:Y:S08]  /*5e20*/  @P2 BRA `(.L_x_2137) ;  /* 0x0000000000382947 */ /* 0x000ff00003800000 */
[----:B------:R-:W-:Y:S05]  /*5e30*/  @!P0 BRA `(.L_x_2138) ;  /* 0x0000000000048947 */ /* 0x000fea0003800000 */
[----:B------:R-:W-:Y:S01]  /*5e40*/  BPT.TRAP 0x1 ;  /* 0x000000040000795c */ /* 0x000fe20000300000 */
.L_x_2138:
        /* <DEDUP_REMOVED lines=9> */
.L_x_2139:
[----:B-1----:R-:W-:Y:S05]  /*5ee0*/  @P1 BRA `(.L_x_2137) ;  /* 0x0000000000081947 */ /* 0x002fea0003800000 */
[----:B------:R-:W1:Y:S02]  /*5ef0*/  SYNCS.PHASECHK.TRANS64.TRYWAIT P1, [UR6+0x16830], R0 ;  /* 0x01683000ff0075a7 */ /* 0x000e640008020146 */
[----:B-1----:R-:W-:Y:S05]  /*5f00*/  @!P1 BRA `(.L_x_2140) ;  /* 0x0000008000089947 */ /* 0x002fea0003800000 */
.L_x_2137:
        /* <DEDUP_REMOVED lines=28> */
.L_x_2142:
[----:B------:R-:W-:Y:S01]  /*60d0*/  ULEA UR6, UR21, UR45, 0x3 ;  /* 0x0000002d15067291 */ /* 0x000fe2000f8e183f */
[----:B------:R-:W-:-:S05]  /*60e0*/  IMAD.U32 R0, RZ, RZ, UR22 ;  /* 0x00000016ff007e24 */ /* 0x000fca000f8e00ff */
[----:B------:R-:W-:-:S04]  /*60f0*/  SHF.L.U32 R0, R0, 0x1f, RZ ;  /* 0x0000001f00007819 */ /* 0x000fc800000006ff */
[----:B------:R0:W1:Y:S01]  /*6100*/  SYNCS.PHASECHK.TRANS64.TRYWAIT P1, [UR6+0x16850], R0 ;  /* 0x01685000ff0075a7 */ /* 0x0000620008020146 */
[----:B------:R-:W-:Y:S05]  /*6110*/  @!P0 BRA `(.L_x_2143) ;  /* 0x0000000000048947 */ /* 0x000fea0003800000 */
[----:B------:R-:W-:Y:S01]  /*6120*/  BPT.TRAP 0x1 ;  /* 0x000000040000795c */ /* 0x000fe20000300000 */
.L_x_2143:
[----:B-1----:R-:W-:Y:S05]  /*6130*/  @P1 BRA `(.L_x_2141) ;  /* 0x0000000000081947 */ /* 0x002fea0003800000 */
[----:B------:R-:W1:Y:S02]  /*6140*/  SYNCS.PHASECHK.TRANS64.TRYWAIT P1, [UR6+0x16850], R0 ;  /* 0x01685000ff0075a7 */ /* 0x000e640008020146 */
[----:B-1----:R-:W-:Y:S05]  /*6150*/  @!P1 BRA `(.L_x_2144) ;  /* 0x0000007c008c9947 */ /* 0x002fea0003800000 */
.L_x_2141:
        /* <DEDUP_REMOVED lines=51> */
.L_x_2145:
        /* <DEDUP_REMOVED lines=67> */
[----:B------:R-:W-:-:S03]  /*68c0*/  FMNMX.FTZ R9, R87, R2, !PT ;  /* 0x0000000257097209 */ /* 0x000fc60007810000 */
[----:B------:R-:W0:Y:S04]  /*68d0*/  SHFL.BFLY PT, R3, R8, 0x2, 0x1f ;  /* 0x0c401f0008037f89 */ /* 0x000e2800000e0000 */
[----:B------:R-:W1:Y:S01]  /*68e0*/  SHFL.BFLY PT, R0, R9, 0x2, 0x1f ;  /* 0x0c401f0009007f89 */ /* 0x000e6200000e0000 */
[----:B0-----:R-:W-:Y:S02]  /*68f0*/  FMNMX.FTZ R10, R8, R3, !PT ;  /* 0x00000003080a7209 */ /* 0x001fe40007810000 */
[----:B-1----:R-:W-:-:S03]  /*6900*/  FMNMX.FTZ R11, R9, R0, !PT ;  /* 0x00000000090b7209 */ /* 0x002fc60007810000 */
[----:B------:R-:W0:Y:S01]  /*6910*/  SHFL.BFLY PT, R3, R10, 0x1, 0x1f ;  /* 0x0c201f000a037f89 */ /* 0x000e2200000e0000 */
[----:B------:R-:W1:Y:S03]  /*6920*/  LDC R0, c[0x0][0x988] ;  /* 0x00026200ff007b82 */ /* 0x000e660000000800 */
[----:B------:R-:W2:Y:S01]  /*6930*/  SHFL.BFLY PT, R2, R11, 0x1, 0x1f ;  /* 0x0c201f000b027f89 */ /* 0x000ea200000e0000 */
[----:B0-----:R-:W-:Y:S02]  /*6940*/  FMNMX.FTZ R3, R10, R3, !PT ;  /* 0x000000030a037209 */ /* 0x001fe40007810000 */
[----:B--2---:R-:W-:-:S03]  /*6950*/  FMNMX.FTZ R2, R11, R2, !PT ;  /* 0x000000020b027209 */ /* 0x004fc60007810000 */
[C---:B-1----:R-:W-:Y:S01]  /*6960*/  FMUL.FTZ R129, R3.reuse, R0 ;  /* 0x0000000003817220 */ /* 0x042fe20000410000 */
[----:B------:R-:W-:-:S03]  /*6970*/  FADD.FTZ R13, -R3, R6 ;  /* 0x00000006030d7221 */ /* 0x000fc60000010100 */
[-CC-:B------:R-:W-:Y:S01]  /*6980*/  FFMA.FTZ R123, R37, R0.reuse, -R129.reuse ;  /* 0x00000000257b7223 */ /* 0x180fe20000010881 */
[-C--:B------:R-:W-:Y:S01]  /*6990*/  FFMA.FTZ R37, R53, R0.reuse, -R129 ;  /* 0x0000000035257223 */ /* 0x080fe20000010881 */
        /* <DEDUP_REMOVED lines=47> */
[----:B------:R-:W-:Y:S01]  /*6c90*/  FFMA.FTZ R32, R63, R0, -R53 ;  /* 0x000000003f207223 */ /* 0x000fe20000010835 */
[----:B------:R-:W2:Y:S01]  /*6ca0*/  MUFU.EX2 R149, R149 ;  /* 0x0000009500957308 */ /* 0x000ea20000000800 */
[----:B-1----:R-:W-:Y:S01]  /*6cb0*/  FFMA.FTZ R4, R7, R4, R8 ;  /* 0x0000000407047223 */ /* 0x002fe20000010008 */
[-CC-:B------:R-:W-:Y:S01]  /*6cc0*/  FFMA.FTZ R128, R64, R0.reuse, -R129.reuse ;  /* 0x0000000040807223 */ /* 0x180fe20000010881 */
[-CC-:B------:R-:W-:Y:S01]  /*6cd0*/  FFMA.FTZ R25, R65, R0.reuse, -R129.reuse ;  /* 0x0000000041197223 */ /* 0x180fe20000010881 */
[-CC-:B------:R-:W-:Y:S01]  /*6ce0*/  FFMA.FTZ R130, R68, R0.reuse, -R129.reuse ;  /* 0x0000000044827223 */ /* 0x180fe20000010881 */
[-CC-:B------:R-:W-:Y:S01]  /*6cf0*/  FFMA.FTZ R21, R69, R0.reuse, -R129.reuse ;  /* 0x0000000045157223 */ /* 0x180fe20000010881 */
[-CC-:B------:R-:W-:Y:S01]  /*6d00*/  FFMA.FTZ R124, R72, R0.reuse, -R129.reuse ;  /* 0x00000000487c7223 */ /* 0x180fe20000010881 */
[-C--:B------:R-:W-:Y:S01]  /*6d10*/  FFMA.FTZ R15, R73, R0.reuse, -R129 ;  /* 0x00000000490f7223 */ /* 0x080fe20000010881 */
        /* <DEDUP_REMOVED lines=10> */
[-CC-:B------:R-:W-:Y:S01]  /*6dc0*/  FFMA.FTZ R129, R66, R0.reuse, -R53.reuse ;  /* 0x0000000042817223 */ /* 0x180fe20000010835 */
[----:B------:R-:W-:-:S05]  /*6dd0*/  FFMA.FTZ R131, R70, R0, -R53 ;  /* 0x0000000046837223 */ /* 0x000fca0000010835 */
        /* <DEDUP_REMOVED lines=130> */
.L_x_2146:
        /* <DEDUP_REMOVED lines=75> */
[----:B------:R-:W-:Y:S06]  /*7ab0*/  @P1 BRA `(.L_x_2147) ;  /* 0xffffffe000c81947 */ /* 0x000fec000383ffff */
.L_x_2136:
[----:B------:R-:W-:Y:S06]  /*7ac0*/  BAR.ARV 0x8, 0x200 ;  /* 0x0208000000007b1d */ /* 0x000fec0000002000 */
[----:B------:R-:W-:Y:S05]  /*7ad0*/  @!P0 BRA `(.L_x_2148) ;  /* 0x0000000000048947 */ /* 0x000fea0003800000 */
[----:B------:R-:W-:Y:S01]  /*7ae0*/  BPT.TRAP 0x1 ;  /* 0x000000040000795c */ /* 0x000fe20000300000 */
.L_x_2148:
[----:B------:R-:W-:Y:S01]  /*7af0*/  ULEA UR5, UR38, UR45, 0x3 ;  /* 0x0000002d26057291 */ /* 0x000fe2000f8e183f */
[----:B------:R-:W-:-:S05]  /*7b00*/  IMAD.U32 R6, RZ, RZ, UR37 ;  /* 0x00000025ff067e24 */ /* 0x000fca000f8e00ff */
[----:B------:R-:W-:-:S04]  /*7b10*/  SHF.L.U32 R6, R6, 0x1f, RZ ;  /* 0x0000001f06067819 */ /* 0x000fc800000006ff */
[----:B------:R0:W1:Y:S01]  /*7b20*/  SYNCS.PHASECHK.TRANS64.TRYWAIT P1, [UR5+0x16850], R6 ;  /* 0x01685006ff0075a7 */ /* 0x0000620008020145 */
[----:B------:R-:W-:Y:S05]  /*7b30*/  @!P0 BRA `(.L_x_2149) ;  /* 0x0000000000048947 */ /* 0x000fea0003800000 */
[----:B------:R-:W-:Y:S01]  /*7b40*/  BPT.TRAP 0x1 ;  /* 0x000000040000795c */ /* 0x000fe20000300000 */
.L_x_2149:
[----:B-1----:R-:W-:Y:S05]  /*7b50*/  @P1 BRA `(.L_x_2150) ;  /* 0x0000000000081947 */ /* 0x002fea0003800000 */
[----:B------:R-:W1:Y:S02]  /*7b60*/  SYNCS.PHASECHK.TRANS64.TRYWAIT P1, [UR5+0x16850], R6 ;  /* 0x01685006ff0075a7 */ /* 0x000e640008020145 */
[----:B-1----:R-:W-:Y:S05]  /*7b70*/  @!P1 BRA `(.L_x_2151) ;  /* 0x00000064001c9947 */ /* 0x002fea0003800000 */
.L_x_2150:
        /* <DEDUP_REMOVED lines=71> */
.L_x_2152:
        /* <DEDUP_REMOVED lines=42> */
.L_x_2116:
        /* <DEDUP_REMOVED lines=9> */
[----:B------:R-:W0:Y:S01]  /*8320*/  LDC R32, c[0x0][0xbe8] ;  /* 0x0002fa00ff207b82 */ /* 0x000e220000000800 */
[----:B------:R-:W1:Y:S01]  /*8330*/  S2R R5, SR_SWINHI ;  /* 0x0000000000057919 */ /* 0x000e620000002f00 */
[----:B------:R-:W-:Y:S01]  /*8340*/  USHF.R.S32.HI UR12, URZ, 0x1f, UR42 ;  /* 0x0000001f3f0c7899 */ /* 0x000fe2000801142a */
[----:B------:R-:W-:Y:S01]  /*8350*/  VIADD R37, R17, UR40 ;  /* 0x0000002811257c36 */ /* 0x000fe20008000000 */
[----:B------:R-:W-:Y:S01]  /*8360*/  ULDC.64 UR8, c[0x0][0xb90] ;  /* 0x0002e40000087ab9 */ /* 0x000fe20000000a00 */
[----:B------:R-:W-:Y:S01]  /*8370*/  USHF.R.S32.HI UR13, URZ, 0x1f, UR41 ;  /* 0x0000001f3f0d7899 */ /* 0x000fe20008011429 */
[----:B------:R-:W-:Y:S01]  /*8380*/  F2FP.F16.F32.PACK_AB R112, R113, R112 ;  /* 0x000000707170723e */ /* 0x000fe200000000ff */
[----:B------:R-:W-:Y:S01]  /*8390*/  UIMAD UR5, UR12, UR8, URZ ;  /* 0x000000080c0572a4 */ /* 0x000fe2000f8e023f */
[----:B------:R-:W-:Y:S01]  /*83a0*/  IMAD.MOV.U32 R28, RZ, RZ, R37 ;  /* 0x000000ffff1c7224 */ /* 0x000fe200078e0025 */
        /* <DEDUP_REMOVED lines=13> */
[----:B------:R-:W-:Y:S01]  /*8480*/  F2FP.F16.F32.PACK_AB R115, R119, R118 ;  /* 0x000000767773723e */ /* 0x000fe200000000ff */
[----:B------:R-:W-:Y:S01]  /*8490*/  ULDC UR5, c[0x0][0xa88] ;  /* 0x0002a20000057ab9 */ /* 0x000fe20000000800 */
[----:B------:R-:W-:Y:S01]  /*84a0*/  BAR.SYNC.DEFER_BLOCKING 0x1, 0x180 ;  /* 0x0046000000007b1d */ /* 0x000fe20000010000 */
[----:B0-----:R-:W-:Y:S01]  /*84b0*/  ISETP.NE.AND P1, PT, R32, 0x1, PT ;  /* 0x000000012000780c */ /* 0x001fe20003f25270 */
[----:B------:R-:W-:-:S04]  /*84c0*/  IMAD.U32 R34, RZ, RZ, UR8 ;  /* 0x00000008ff227e24 */ /* 0x000fc8000f8e00ff */
[----:B------:R-:W-:Y:S01]  /*84d0*/  ULDC.64 UR8, c[0x0][0xae8] ;  /* 0x0002ba0000087ab9 */ /* 0x000fe20000000a00 */
[----:B------:R-:W-:Y:S01]  /*84e0*/  ULDC.64 UR10, c[0x0][0xaf0] ;  /* 0x0002bc00000a7ab9 */ /* 0x000fe20000000a00 */
[----:B------:R-:W-:Y:S02]  /*84f0*/  MOV R2, R0 ;  /* 0x0000000000027202 */ /* 0x000fe40000000f00 */
[----:B-1----:R-:W-:Y:S02]  /*8500*/  MOV R3, R5 ;  /* 0x0000000500037202 */ /* 0x002fe40000000f00 */
[----:B------:R-:W-:Y:S02]  /*8510*/  LEA R5, R22, R19, 0x6 ;  /* 0x0000001316057211 */ /* 0x000fe400078e30ff */
[----:B------:R-:W0:Y:S01]  /*8520*/  @P1 LDC R20, c[0x0][0xbec] ;  /* 0x0002fb00ff141b82 */ /* 0x000e220000000800 */
[----:B------:R-:W-:-:S04]  /*8530*/  IMAD.WIDE R10, R155, 0x2, R2 ;  /* 0x000000029b0a7825 */ /* 0x000fc800078e0202 */
[----:B------:R-:W-:Y:S01]  /*8540*/  IMAD.WIDE R2, R5, 0x2, R2 ;  /* 0x0000000205027825 */ /* 0x000fe200078e0202 */
[C---:B------:R-:W-:Y:S02]  /*8550*/  LOP3.LUT R4, R10.reuse, 0x380, RZ, 0xc0, !PT ;  /* 0x000003800a047812 */ /* 0x040fe400078ec0ff */
[----:B------:R-:W1:Y:S01]  /*8560*/  @P1 LDC R35, c[0x0][0xbf0] ;  /* 0x0002fc00ff231b82 */ /* 0x000e620000000800 */
[----:B------:R-:W-:Y:S02]  /*8570*/  IADD3 R33, P0, R10, 0x60, RZ ;  /* 0x000000600a217810 */ /* 0x000fe40007f1e0ff */
[----:B------:R-:W-:Y:S02]  /*8580*/  SHF.R.U64 R5, R4, 0x3, RZ ;  /* 0x0000000304057819 */ /* 0x000fe400000012ff */
[----:B------:R-:W-:Y:S01]  /*8590*/  LOP3.LUT R4, R33, 0x380, RZ, 0xc0, !PT ;  /* 0x0000038021047812 */ /* 0x000fe200078ec0ff */
[----:B------:R-:W-:Y:S01]  /*85a0*/  IMAD.X R9, RZ, RZ, R11, P0 ;  /* 0x000000ffff097224 */ /* 0x000fe200000e060b */
[----:B------:R-:W-:-:S02]  /*85b0*/  IADD3 R31, P2, R10, 0x40, RZ ;  /* 0x000000400a1f7810 */ /* 0x000fc40007f5e0ff */
[----:B------:R-:W-:Y:S02]  /*85c0*/  SHF.R.U64 R4, R4, 0x3, RZ ;  /* 0x0000000304047819 */ /* 0x000fe400000012ff */
[----:B------:R-:W-:Y:S01]  /*85d0*/  IADD3 R29, P3, R10, 0x20, RZ ;  /* 0x000000200a1d7810 */ /* 0x000fe20007f7e0ff */
[----:B------:R-:W-:Y:S01]  /*85e0*/  IMAD.X R7, RZ, RZ, R11, P2 ;  /* 0x000000ffff077224 */ /* 0x000fe200010e060b */
[----:B------:R-:W-:Y:S02]  /*85f0*/  LOP3.LUT R6, R31, 0x380, RZ, 0xc0, !PT ;  /* 0x000003801f067812 */ /* 0x000fe400078ec0ff */
[----:B------:R-:W-:Y:S01]  /*8600*/  LOP3.LUT R8, R4, R33, RZ, 0x3c, !PT ;  /* 0x0000002104087212 */ /* 0x000fe200078e3cff */
[----:B0-----:R-:W-:Y:S01]  /*8610*/  @P1 IMAD.HI.U32 R20, R37, R20, RZ ;  /* 0x0000001425141227 */ /* 0x001fe200078e00ff */
[----:B------:R-:W-:Y:S02]  /*8620*/  SHF.R.U64 R6, R6, 0x3, RZ ;  /* 0x0000000306067819 */ /* 0x000fe400000012ff */
[----:B------:R-:W-:-:S02]  /*8630*/  LOP3.LUT R4, R29, 0x380, RZ, 0xc0, !PT ;  /* 0x000003801d047812 */ /* 0x000fc400078ec0ff */
[----:B------:R-:W-:Y:S02]  /*8640*/  LOP3.LUT R6, R6, R31, RZ, 0x3c, !PT ;  /* 0x0000001f06067212 */ /* 0x000fe400078e3cff */
[----:B------:R-:W-:Y:S02]  /*8650*/  SHF.R.U64 R4, R4, 0x3, RZ ;  /* 0x0000000304047819 */ /* 0x000fe400000012ff */
[----:B------:R-:W-:Y:S02]  /*8660*/  IADD3 R31, P2, R2, 0x3000, RZ ;  /* 0x00003000021f7810 */ /* 0x000fe40007f5e0ff */
[----:B------:R-:W-:Y:S02]  /*8670*/  LOP3.LUT R4, R4, R29, RZ, 0x3c, !PT ;  /* 0x0000001d04047212 */ /* 0x000fe400078e3cff */
[----:B------:R-:W-:Y:S01]  /*8680*/  LOP3.LUT R29, R31, 0x380, RZ, 0xc0, !PT ;  /* 0x000003801f1d7812 */ /* 0x000fe200078ec0ff */
[----:B------:R-:W-:Y:S01]  /*8690*/  IMAD.X R21, RZ, RZ, R3, P2 ;  /* 0x000000ffff157224 */ /* 0x000fe200010e0603 */
[----:B-1----:R-:W-:-:S02]  /*86a0*/  @P1 SHF.R.U32.HI R28, RZ, R35, R20 ;  /* 0x00000023ff1c1219 */ /* 0x002fc40000011614 */
[----:B------:R-:W-:Y:S02]  /*86b0*/  SHF.R.U64 R20, R29, 0x3, RZ ;  /* 0x000000031d147819 */ /* 0x000fe400000012ff */
[----:B------:R-:W-:Y:S01]  /*86c0*/  LOP3.LUT R10, R5, R10, RZ, 0x3c, !PT ;  /* 0x0000000a050a7212 */ /* 0x000fe200078e3cff */
[--C-:B------:R-:W-:Y:S01]  /*86d0*/  IMAD.MOV R29, RZ, RZ, -R28.reuse ;  /* 0x000000ffff1d7224 */ /* 0x100fe200078e0a1c */
[----:B------:R-:W-:Y:S01]  /*86e0*/  LOP3.LUT R20, R20, R31, RZ, 0x3c, !PT ;  /* 0x0000001f14147212 */ /* 0x000fe200078e3cff */
[----:B------:R-:W-:Y:S01]  /*86f0*/  IMAD.X R5, RZ, RZ, R11, P3 ;  /* 0x000000ffff057224 */ /* 0x000fe200018e060b */
[----:B------:R-:W-:Y:S01]  /*8700*/  MOV R31, R10 ;  /* 0x0000000a001f7202 */ /* 0x000fe20000000f00 */
[----:B------:R-:W-:Y:S01]  /*8710*/  IMAD R29, R32, R29, R37 ;  /* 0x0000001d201d7224 */ /* 0x000fe200078e0225 */
[----:B------:R-:W-:Y:S02]  /*8720*/  SHF.R.S32.HI R11, RZ, 0x1f, R28 ;  /* 0x0000001fff0b7819 */ /* 0x000fe4000001141c */
[----:B------:R-:W-:-:S02]  /*8730*/  IADD3 R10, P0, R28, UR6, RZ ;  /* 0x000000061c0a7c10 */ /* 0x000fc4000ff1e0ff */
[----:B------:R-:W-:Y:S02]  /*8740*/  IADD3 R33, P3, R2, 0x1800, RZ ;  /* 0x0000180002217810 */ /* 0x000fe40007f7e0ff */
[----:B------:R-:W-:Y:S02]  /*8750*/  SHF.R.S32.HI R30, RZ, 0x1f, R29 ;  /* 0x0000001fff1e7819 */ /* 0x000fe4000001141d */
[----:B------:R-:W-:Y:S01]  /*8760*/  IADD3.X R11, R11, UR7, R34, P0, !PT ;  /* 0x000000070b0b7c10 */ /* 0x000fe200087fe422 */
[----:B------:R-:W-:Y:S01]  /*8770*/  ULDC.64 UR6, c[0x0][0xb88] ;  /* 0x0002e20000067ab9 */ /* 0x000fe20000000a00 */
[----:B------:R-:W-:Y:S01]  /*8780*/  LOP3.LUT R24, R33, 0x380, RZ, 0xc0, !PT ;  /* 0x0000038021187812 */ /* 0x000fe200078ec0ff */
[----:B------:R-:W-:Y:S01]  /*8790*/  IMAD.X R25, RZ, RZ, R3, P3 ;  /* 0x000000ffff197224 */ /* 0x000fe200018e0603 */
[----:B------:R-:W-:Y:S01]  /*87a0*/  MOV R28, R8 ;  /* 0x00000008001c7202 */ /* 0x000fe20000000f00 */
[----:B------:R-:W-:Y:S01]  /*87b0*/  IMAD R8, R30, UR6, RZ ;  /* 0x000000061e087c24 */ /* 0x000fe2000f8e02ff */
[----:B------:R-:W-:Y:S01]  /*87c0*/  MOV R30, R6 ;  /* 0x00000006001e7202 */ /* 0x000fe20000000f00 */
[----:B------:R-:W-:Y:S01]  /*87d0*/  IMAD.WIDE.U32 R6, R29, UR6, R10 ;  /* 0x000000061d067c25 */ /* 0x000fe2000f8e000a */
[----:B------:R-:W-:-:S02]  /*87e0*/  SHF.R.U64 R24, R24, 0x3, RZ ;  /* 0x0000000318187819 */ /* 0x000fc400000012ff */
[----:B------:R-:W-:Y:S01]  /*87f0*/  LOP3.LUT P0, RZ, R152, 0x3, RZ, 0xc0, !PT ;  /* 0x0000000398ff7812 */ /* 0x000fe2000780c0ff */
[----:B------:R-:W-:Y:S01]  /*8800*/  IMAD R29, R29, UR7, R8 ;  /* 0x000000071d1d7c24 */ /* 0x000fe2000f8e0208 */
[----:B------:R-:W-:Y:S01]  /*8810*/  LOP3.LUT R24, R24, R33, RZ, 0x3c, !PT ;  /* 0x0000002118187212 */ /* 0x000fe200078e3cff */
[----:B------:R-:W-:Y:S01]  /*8820*/  VIADD R10, R154, UR40 ;  /* 0x000000289a0a7c36 */ /* 0x000fe20008000000 */
[----:B------:R-:W-:Y:S01]  /*8830*/  ULDC.64 UR6, c[0x0][0xb50] ;  /* 0x0002d40000067ab9 */ /* 0x000fe20000000a00 */
[----:B------:R-:W-:Y:S01]  /*8840*/  IMAD R33, R32, UR5, RZ ;  /* 0x0000000520217c24 */ /* 0x000fe2000f8e02ff */
[----:B------:R-:W-:Y:S01]  /*8850*/  LEA R34, P5, R6, UR6, 0x2 ;  /* 0x0000000606227c11 */ /* 0x000fe2000f8a10ff */
[----:B------:R-:W-:Y:S01]  /*8860*/  IMAD.IADD R7, R7, 0x1, R29 ;  /* 0x0000000107077824 */ /* 0x000fe200078e021d */
[----:B------:R-:W-:Y:S01]  /*8870*/  MOV R29, R4 ;  /* 0x00000004001d7202 */ /* 0x000fe20000000f00 */
[C---:B------:R-:W-:Y:S01]  /*8880*/  VIADD R8, R10.reuse, 0x8 ;  /* 0x000000080a087836 */ /* 0x040fe20000000000 */
[----:B------:R-:W-:Y:S01]  /*8890*/  ISETP.GE.OR P4, PT, R10, R33, P0 ;  /* 0x000000210a00720c */ /* 0x000fe20000786670 */
[----:B------:R-:W-:Y:S01]  /*88a0*/  SHFL.IDX PT, R36, R34, RZ, 0x1c1f ;  /* 0x001c1fff22247589 */ /* 0x000fe200000e0000 */
[----:B------:R-:W-:-:S02]  /*88b0*/  LEA.HI.X R35, R6, UR7, R7, 0x2, P5 ;  /* 0x0000000706237c11 */ /* 0x000fc4000a8f1407 */
[----:B------:R-:W-:Y:S01]  /*88c0*/  ISETP.GE.OR P0, PT, R8, R33, P0 ;  /* 0x000000210800720c */ /* 0x000fe20000706670 */
[----:B------:R-:W-:Y:S01]  /*88d0*/  SHFL.IDX PT, R38, R34, 0x1, 0x1c1f ;  /* 0x003c1f0022267f89 */ /* 0x000fe200000e0000 */
[----:B------:R-:W-:Y:S02]  /*88e0*/  F2FP.F16.F32.PACK_AB R4, R89, R88 ;  /* 0x000000585904723e */ /* 0x000fe400000000ff */
[----:B------:R-:W-:Y:S01]  /*88f0*/  F2FP.F16.F32.PACK_AB R5, R91, R90 ;  /* 0x0000005a5b05723e */ /* 0x000fe200000000ff */
[----:B------:R-:W0:Y:S01]  /*8900*/  SHFL.IDX PT, R37, R35, RZ, 0x1c1f ;  /* 0x001c1fff23257589 */ /* 0x000e2200000e0000 */
[----:B------:R-:W-:Y:S02]  /*8910*/  F2FP.F16.F32.PACK_AB R6, R93, R92 ;  /* 0x0000005c5d06723e */ /* 0x000fe400000000ff */
[----:B------:R-:W-:Y:S01]  /*8920*/  F2FP.F16.F32.PACK_AB R7, R95, R94 ;  /* 0x0000005e5f07723e */ /* 0x000fe200000000ff */
[----:B------:R1:W2:Y:S01]  /*8930*/  SHFL.IDX PT, R39, R35, 0x1, 0x1c1f ;  /* 0x003c1f0023277f89 */ /* 0x0002a200000e0000 */
[----:B------:R-:W-:-:S02]  /*8940*/  F2FP.F16.F32.PACK_AB R8, R97, R96 ;  /* 0x000000606108723e */ /* 0x000fc400000000ff */
[----:B------:R-:W-:Y:S01]  /*8950*/  F2FP.F16.F32.PACK_AB R9, R99, R98 ;  /* 0x000000626309723e */ /* 0x000fe200000000ff */
[----:B------:R3:W-:Y:S01]  /*8960*/  STSM.16.M88.4 [R31], R4 ;  /* 0x000000041f007844 */ /* 0x0007e20000000200 */
[----:B------:R-:W-:Y:S02]  /*8970*/  F2FP.F16.F32.PACK_AB R10, R101, R100 ;  /* 0x00000064650a723e */ /* 0x000fe400000000ff */
[----:B------:R-:W-:Y:S02]  /*8980*/  F2FP.F16.F32.PACK_AB R11, R103, R102 ;  /* 0x00000066670b723e */ /* 0x000fe400000000ff */
[----:B-1----:R-:W-:-:S03]  /*8990*/  LOP3.LUT R35, R2, 0x380, RZ, 0xc0, !PT ;  /* 0x0000038002237812 */ /* 0x002fc600078ec0ff */
[----:B------:R1:W-:Y:S01]  /*89a0*/  STSM.16.M88.4 [R29], R8 ;  /* 0x000000081d007844 */ /* 0x0003e20000000200 */
[----:B------:R-:W-:-:S03]  /*89b0*/  SHF.R.U64 R35, R35, 0x3, RZ ;  /* 0x0000000323237819 */ /* 0x000fc600000012ff */
[----:B------:R-:W-:Y:S01]  /*89c0*/  STSM.16.M88.4 [R30], R12 ;  /* 0x0000000c1e007844 */ /* 0x000fe20000000200 */
[----:B------:R-:W-:Y:S01]  /*89d0*/  LOP3.LUT R34, R35, R2, RZ, 0x3c, !PT ;  /* 0x0000000223227212 */ /* 0x000fe200078e3cff */
[----:B------:R-:W-:Y:S02]  /*89e0*/  IMAD.MOV.U32 R35, RZ, RZ, R3 ;  /* 0x000000ffff237224 */ /* 0x000fe400078e0003 */
[----:B------:R-:W-:Y:S01]  /*89f0*/  STSM.16.M88.4 [R28], R112 ;  /* 0x000000701c007844 */ /* 0x000fe20000000200 */
[----:B------:R-:W-:Y:S06]  /*8a00*/  BAR.SYNC.DEFER_BLOCKING 0x1, 0x180 ;  /* 0x0046000000007b1d */ /* 0x000fec0000010000 */
[----:B0-----:R0:W-:Y:S04]  /*8a10*/  @!P4 ST.E desc[UR50][R36.64], R27 ;  /* 0x0000001b2400c985 */ /* 0x0011e8000c101932 */
[----:B--2---:R2:W-:Y:S04]  /*8a20*/  @!P0 ST.E desc[UR50][R38.64], R26 ;  /* 0x0000001a26008985 */ /* 0x0045e8000c101932 */
[----:B---3--:R-:W3:Y:S04]  /*8a30*/  LD.E.128 R4, desc[UR50][R34.64] ;  /* 0x0000003222047980 */ /* 0x008ee8000c101d00 */
[----:B-1----:R1:W4:Y:S01]  /*8a40*/  LD.E.128 R8, desc[UR50][R24.64] ;  /* 0x0000003218087980 */ /* 0x002322000c101d00 */
[----:B0-----:R-:W0:Y:S03]  /*8a50*/  @P1 LDC R27, c[0x0][0xbf0] ;  /* 0x0002fc00ff1b1b82 */ /* 0x001e260000000800 */
[----:B------:R2:W4:Y:S01]  /*8a60*/  LD.E.128 R28, desc[UR50][R20.64] ;  /* 0x00000032141c7980 */ /* 0x000522000c101d00 */
[----:B------:R-:W-:-:S04]  /*8a70*/  IADD3 R15, P0, R2, 0x4800, RZ ;  /* 0x00004800020f7810 */ /* 0x000fc80007f1e0ff */
[----:B------:R-:W-:Y:S01]  /*8a80*/  LOP3.LUT R2, R15, 0x380, RZ, 0xc0, !PT ;  /* 0x000003800f027812 */ /* 0x000fe200078ec0ff */
[----:B------:R-:W-:Y:S02]  /*8a90*/  IMAD.X R13, RZ, RZ, R3, P0 ;  /* 0x000000ffff0d7224 */ /* 0x000fe400000e0603 */
[----:B------:R-:W0:Y:S01]  /*8aa0*/  @P1 LDC R3, c[0x0][0xbec] ;  /* 0x0002fb00ff031b82 */ /* 0x000e220000000800 */
[----:B------:R-:W-:Y:S01]  /*8ab0*/  SHF.R.U64 R2, R2, 0x3, RZ ;  /* 0x0000000302027819 */ /* 0x000fe200000012ff */
[----:B------:R-:W-:-:S03]  /*8ac0*/  UIMAD UR5, UR12, UR8, URZ ;  /* 0x000000080c0572a4 */ /* 0x000fc6000f8e023f */
[----:B------:R-:W-:Y:S01]  /*8ad0*/  LOP3.LUT R12, R2, R15, RZ, 0x3c, !PT ;  /* 0x0000000f020c7212 */ /* 0x000fe200078e3cff */
[----:B------:R-:W-:Y:S01]  /*8ae0*/  IMAD R2, R18, 0x30, R22 ;  /* 0x0000003012027824 */ /* 0x000fe200078e0216 */
[----:B------:R-:W-:-:S03]  /*8af0*/  UIMAD.WIDE.U32 UR6, UR42, UR8, URZ ;  /* 0x000000082a0672a5 */ /* 0x000fc6000f8e003f */
[----:B-1----:R-:W-:Y:S01]  /*8b00*/  VIADD R24, R2, UR40 ;  /* 0x0000002802187c36 */ /* 0x002fe20008000000 */
[----:B------:R-:W-:Y:S01]  /*8b10*/  UIMAD UR5, UR42, UR9, UR5 ;  /* 0x000000092a0572a4 */ /* 0x000fe2000f8e0205 */
[----:B------:R-:W5:Y:S01]  /*8b20*/  LD.E.128 R12, desc[UR50][R12.64] ;  /* 0x000000320c0c7980 */ /* 0x000f62000c101d00 */
[----:B------:R-:W-:Y:S01]  /*8b30*/  UIMAD UR8, UR13, UR10, URZ ;  /* 0x0000000a0d0872a4 */ /* 0x000fe2000f8e023f */
[----:B--2---:R-:W-:Y:S01]  /*8b40*/  IMAD.MOV.U32 R21, RZ, RZ, R24 ;  /* 0x000000ffff157224 */ /* 0x004fe200078e0018 */
[----:B------:R-:W-:Y:S01]  /*8b50*/  UIADD3 UR7, UR7, UR5, URZ ;  /* 0x0000000507077290 */ /* 0x000fe2000fffe03f */
[----:B------:R-:W-:Y:S01]  /*8b60*/  @!PT LDS RZ, [RZ] ;  /* 0x00000000fffff984 */ /* 0x000fe20000000800 */
[----:B------:R-:W-:Y:S01]  /*8b70*/  @!PT LDS RZ, [RZ] ;  /* 0x00000000fffff984 */ /* 0x000fe20000000800 */
[----:B------:R-:W-:Y:S01]  /*8b80*/  @!PT LDS RZ, [RZ] ;  /* 0x00000000fffff984 */ /* 0x000fe20000000800 */
[----:B------:R-:W-:Y:S01]  /*8b90*/  @!PT LDS RZ, [RZ] ;  /* 0x00000000fffff984 */ /* 0x000fe20000000800 */
[----:B------:R1:W-:Y:S06]  /*8ba0*/  MEMBAR.ALL.CTA ;  /* 0x0000000000007992 */ /* 0x0003ec0000008000 */
[----:B-1----:R-:W1:Y:S01]  /*8bb0*/  FENCE.VIEW.ASYNC.S ;  /* 0x00000000000073c6 */ /* 0x002e620000000000 */
[----:B------:R-:W-:Y:S01]  /*8bc0*/  UIMAD UR5, UR41, UR11, UR8 ;  /* 0x0000000b290572a4 */ /* 0x000fe2000f8e0208 */
[----:B------:R-:W-:Y:S01]  /*8bd0*/  VIADD R0, R0, 0x16820 ;  /* 0x0001682000007836 */ /* 0x000fe20000000000 */
[----:B------:R-:W-:Y:S01]  /*8be0*/  UIMAD.WIDE.U32 UR6, UR41, UR10, UR6 ;  /* 0x0000000a290672a5 */ /* 0x000fe2000f8e0006 */
[----:B------:R-:W-:-:S03]  /*8bf0*/  ULDC.64 UR8, c[0x0][0xae0] ;  /* 0x0002b80000087ab9 */ /* 0x000fc60000000a00 */
[----:B------:R-:W-:Y:S01]  /*8c00*/  UIADD3 UR5, UR7, UR5, URZ ;  /* 0x0000000507057290 */ /* 0x000fe2000fffe03f */
[----:B0-----:R-:W-:Y:S01]  /*8c10*/  @P1 IMAD.HI.U32 R2, R24, R3, RZ ;  /* 0x0000000318021227 */ /* 0x001fe200078e00ff */
[----:B------:R-:W-:-:S03]  /*8c20*/  PRMT R0, RZ, 0x654, R0 ;  /* 0x00000654ff007816 */ /* 0x000fc60000000000 */
[----:B------:R-:W-:Y:S01]  /*8c30*/  IMAD.U32 R3, RZ, RZ, UR7 ;  /* 0x00000007ff037e24 */ /* 0x000fe2000f8e00ff */
[----:B------:R-:W-:Y:S01]  /*8c40*/  @P1 SHF.R.U32.HI R21, RZ, R27, R2 ;  /* 0x0000001bff151219 */ /* 0x000fe20000011602 */
[----:B------:R-:W-:Y:S01]  /*8c50*/  IMAD.U32 R2, RZ, RZ, UR6 ;  /* 0x00000006ff027e24 */ /* 0x000fe2000f8e00ff */
[----:B------:R-:W-:Y:S01]  /*8c60*/  ULDC.64 UR6, c[0x0][0xad8] ;  /* 0x0002b60000067ab9 */ /* 0x000fe20000000a00 */
[----:B------:R-:W-:Y:S01]  /*8c70*/  IMAD.U32 R3, RZ, RZ, UR5 ;  /* 0x00000005ff037e24 */ /* 0x000fe2000f8e00ff */
[--C-:B------:R-:W-:Y:S01]  /*8c80*/  SHF.R.S32.HI R20, RZ, 0x1f, R21.reuse ;  /* 0x0000001fff147819 */ /* 0x100fe20000011415 */
[----:B------:R-:W-:Y:S01]  /*8c90*/  IMAD.MOV R25, RZ, RZ, -R21 ;  /* 0x000000ffff197224 */ /* 0x000fe200078e0a15 */
[----:B------:R-:W-:Y:S01]  /*8ca0*/  ULDC UR5, c[0x0][0xac8] ;  /* 0x0002b20000057ab9 */ /* 0x000fe20000000800 */
[----:B------:R-:W-:-:S04]  /*8cb0*/  IMAD.WIDE.U32 R2, R21, UR8, R2 ;  /* 0x0000000815027c25 */ /* 0x000fc8000f8e0002 */
[----:B------:R-:W-:Y:S01]  /*8cc0*/  IMAD R20, R20, UR8, RZ ;  /* 0x0000000814147c24 */ /* 0x000fe2000f8e02ff */
[----:B-1----:R0:W-:Y:S01]  /*8cd0*/  SYNCS.ARRIVE.TRANS64.RED.A1T0 RZ, [R0+URZ], RZ ;  /* 0x000000ff00ff79a7 */ /* 0x0021e2000810043f */
[----:B------:R-:W-:Y:S02]  /*8ce0*/  IMAD R25, R32, R25, R24 ;  /* 0x0000001920197224 */ /* 0x000fe400078e0218 */
[----:B------:R-:W-:Y:S02]  /*8cf0*/  IMAD R27, R21, UR9, R20 ;  /* 0x00000009151b7c24 */ /* 0x000fe4000f8e0214 */
[----:B------:R-:W-:Y:S01]  /*8d00*/  VIADD R32, R22, UR40 ;  /* 0x0000002816207c36 */ /* 0x000fe20008000000 */
[----:B------:R-:W-:Y:S01]  /*8d10*/  SHF.R.S32.HI R20, RZ, 0x1f, R25 ;  /* 0x0000001fff147819 */ /* 0x000fe20000011419 */
[----:B------:R-:W-:Y:S02]  /*8d20*/  IMAD.IADD R3, R3, 0x1, R27 ;  /* 0x0000000103037824 */ /* 0x000fe400078e021b */
[----:B0-----:R-:W-:-:S02]  /*8d30*/  VIADD R0, R32, 0x90 ;  /* 0x0000009020007836 */ /* 0x001fc40000000000 */
        /* <DEDUP_REMOVED lines=9> */
[C---:B------:R-:W-:Y:S01]  /*8dd0*/  VIADD R2, R32.reuse, 0x30 ;  /* 0x0000003020027836 */ /* 0x040fe20000000000 */
[----:B------:R-:W-:Y:S01]  /*8de0*/  ISETP.GE.AND P0, PT, R19, UR5, PT ;  /* 0x0000000513007c0c */ /* 0x000fe2000bf06270 */
[----:B------:R-:W1:Y:S03]  /*8df0*/  SHFL.IDX PT, R34, R26, 0x1, 0x181f ;  /* 0x00381f001a227f89 */ /* 0x000e6600000e0000 */
[-C--:B------:R-:W-:Y:S01]  /*8e00*/  ISETP.GE.OR P1, PT, R32, R33.reuse, P0 ;  /* 0x000000212000720c */ /* 0x080fe20000726670 */
[----:B------:R-:W2:Y:S01]  /*8e10*/  SHFL.IDX PT, R36, R26, 0x2, 0x181f ;  /* 0x00581f001a247f89 */ /* 0x000ea200000e0000 */
[-C--:B------:R-:W-:Y:S02]  /*8e20*/  ISETP.GE.OR P2, PT, R2, R33.reuse, P0 ;  /* 0x000000210200720c */ /* 0x080fe40000746670 */
[-C--:B------:R-:W-:Y:S01]  /*8e30*/  ISETP.GE.OR P3, PT, R20, R33.reuse, P0 ;  /* 0x000000211400720c */ /* 0x080fe20000766670 */
[----:B------:R-:W2:Y:S01]  /*8e40*/  SHFL.IDX PT, R3, R27, RZ, 0x181f ;  /* 0x00181fff1b037589 */ /* 0x000ea200000e0000 */
[----:B------:R-:W-:-:S03]  /*8e50*/  ISETP.GE.OR P0, PT, R0, R33, P0 ;  /* 0x000000210000720c */ /* 0x000fc60000706670 */
[----:B------:R-:W2:Y:S04]  /*8e60*/  SHFL.IDX PT, R21, R27, 0x1, 0x181f ;  /* 0x00381f001b157f89 */ /* 0x000ea800000e0000 */
[----:B------:R-:W2:Y:S01]  /*8e70*/  SHFL.IDX PT, R25, R27, 0x2, 0x181f ;  /* 0x00581f001b197f89 */ /* 0x000ea200000e0000 */
[----:B0-----:R-:W-:-:S03]  /*8e80*/  @!P1 LEA R2, P4, R19, R24, 0x1 ;  /* 0x0000001813029211 */ /* 0x001fc600078808ff */
[----:B------:R-:W0:Y:S01]  /*8e90*/  SHFL.IDX PT, R26, R26, 0x3, 0x181f ;  /* 0x00781f001a1a7f89 */ /* 0x000e2200000e0000 */
[----:B-1----:R-:W-:-:S03]  /*8ea0*/  @!P2 LEA R20, P5, R19, R34, 0x1 ;  /* 0x000000221314a211 */ /* 0x002fc600078a08ff */
[----:B------:R-:W1:Y:S01]  /*8eb0*/  SHFL.IDX PT, R27, R27, 0x3, 0x181f ;  /* 0x00781f001b1b7f89 */ /* 0x000e6200000e0000 */
[C---:B--2---:R-:W-:Y:S02]  /*8ec0*/  @!P3 LEA R24, P6, R19.reuse, R36, 0x1 ;  /* 0x000000241318b211 */ /* 0x044fe400078c08ff */
[C-C-:B------:R-:W-:Y:S02]  /*8ed0*/  @!P1 LEA.HI.X R3, R19.reuse, R3, R156.reuse, 0x1, P4 ;  /* 0x0000000313039211 */ /* 0x140fe400020f0c9c */
[C-C-:B------:R-:W-:Y:S02]  /*8ee0*/  @!P2 LEA.HI.X R21, R19.reuse, R21, R156.reuse, 0x1, P5 ;  /* 0x000000151315a211 */ /* 0x140fe400028f0c9c */
[----:B------:R-:W-:Y:S01]  /*8ef0*/  @!P3 LEA.HI.X R25, R19, R25, R156, 0x1, P6 ;  /* 0x000000191319b211 */ /* 0x000fe200030f0c9c */
[----:B---3--:R2:W-:Y:S04]  /*8f00*/  @!P1 ST.E.128 desc[UR50][R2.64], R4 ;  /* 0x0000000402009985 */ /* 0x0085e8000c101d32 */
[----:B----4-:R2:W-:Y:S04]  /*8f10*/  @!P2 ST.E.128 desc[UR50][R20.64], R8 ;  /* 0x000000081400a985 */ /* 0x0105e8000c101d32 */
[----:B------:R2:W-:Y:S01]  /*8f20*/  @!P3 ST.E.128 desc[UR50][R24.64], R28 ;  /* 0x0000001c1800b985 */ /* 0x0005e2000c101d32 */
[----:B01----:R-:W-:Y:S05]  /*8f30*/  @P0 BRA `(.L_x_2155) ;  /* 0x0000000400e40947 */ /* 0x003fea0003800000 */
[----:B--2---:R-:W-:-:S04]  /*8f40*/  LEA R2, P0, R19, R26, 0x1 ;  /* 0x0000001a13027211 */ /* 0x004fc800078008ff */
[----:B------:R-:W-:-:S05]  /*8f50*/  LEA.HI.X R3, R19, R27, R156, 0x1, P0 ;  /* 0x0000001b13037211 */ /* 0x000fca00000f0c9c */
[----:B-----5:R0:W-:Y:S01]  /*8f60*/  ST.E.128 desc[UR50][R2.64], R12 ;  /* 0x0000000c02007985 */ /* 0x0201e2000c101d32 */
[----:B------:R-:W-:Y:S05]  /*8f70*/  BRA `(.L_x_2155) ;  /* 0x0000000400d47947 */ /* 0x000fea0003800000 */
.L_x_2154:
[----:B------:R-:W0:Y:S01]  /*8f80*/  LDC R8, c[0x0][0xbe8] ;  /* 0x0002fa00ff087b82 */ /* 0x000e220000000800 */
[----:B------:R-:W-:Y:S01]  /*8f90*/  ISETP.GE.AND P0, PT, R157, 0xc0, PT ;  /* 0x000000c09d00780c */ /* 0x000fe20003f06270 */
[----:B------:R-:W-:Y:S01]  /*8fa0*/  USHF.R.S32.HI UR8, URZ, 0x1f, UR42 ;  /* 0x0000001f3f087899 */ /* 0x000fe2000801142a */
[----:B------:R-:W-:Y:S01]  /*8fb0*/  BSSY B1, `(.L_x_2156) ;  /* 0x000002f000017945 */ /* 0x000fe20003800000 */
[----:B------:R-:W-:Y:S01]  /*8fc0*/  USHF.R.S32.HI UR9, URZ, 0x1f, UR41 ;  /* 0x0000001f3f097899 */ /* 0x000fe20008011429 */
[----:B------:R-:W-:Y:S01]  /*8fd0*/  IMAD R6, R18, 0x30, R22 ;  /* 0x0000003012067824 */ /* 0x000fe200078e0216 */
[----:B0-----:R-:W-:-:S13]  /*8fe0*/  ISETP.NE.AND P1, PT, R8, 0x1, PT ;  /* 0x000000010800780c */ /* 0x001fda0003f25270 */
[----:B------:R-:W0:Y:S08]  /*8ff0*/  @P1 LDC R9, c[0x0][0xbec] ;  /* 0x0002fb00ff091b82 */ /* 0x000e300000000800 */
[----:B------:R-:W1:Y:S01]  /*9000*/  @P1 LDC R11, c[0x0][0xbf0] ;  /* 0x0002fc00ff0b1b82 */ /* 0x000e620000000800 */
        /* <DEDUP_REMOVED lines=41> */
.L_x_2157:
[----:B------:R-:W-:Y:S05]  /*92a0*/  BSYNC B1 ;  /* 0x0000000000017941 */ /* 0x000fea0003800000 */
.L_x_2156:
        /* <DEDUP_REMOVED lines=11> */
[----:B------:R-:W-:Y:S01]  /*9360*/  UIMAD.WIDE.U32 UR6, UR41, UR10, UR6 ;  /* 0x0000000a290672a5 */ /* 0x000fe2000f8e0006 */
[----:B------:R-:W-:Y:S01]  /*9370*/  VIADD R11, R22, UR40 ;  /* 0x00000028160b7c36 */ /* 0x000fe20008000000 */
        /* <DEDUP_REMOVED lines=21> */
[C---:B------:R-:W-:Y:S01]  /*94d0*/  LEA R12, P0, R2.reuse, UR6, 0x1 ;  /* 0x00000006020c7c11 */ /* 0x040fe2000f8008ff */
[----:B------:R-:W-:Y:S01]  /*94e0*/  ULDC UR6, c[0x0][0xa88] ;  /* 0x0002a20000067ab9 */ /* 0x000fe20000000800 */
[----:B------:R-:W-:Y:S02]  /*94f0*/  VIADD R3, R11, 0x30 ;  /* 0x000000300b037836 */ /* 0x000fe40000000000 */
[----:B------:R-:W-:Y:S01]  /*9500*/  LEA.HI.X R13, R2, UR7, R5, 0x1, P0 ;  /* 0x00000007020d7c11 */ /* 0x000fe200080f0c05 */
[----:B------:R-:W0:Y:S01]  /*9510*/  SHFL.IDX PT, R4, R12, 0x1, 0x181f ;  /* 0x00381f000c047f89 */ /* 0x000e2200000e0000 */
[----:B------:R-:W-:Y:S01]  /*9520*/  IMAD R14, R8, UR6, RZ ;  /* 0x00000006080e7c24 */ /* 0x000fe2000f8e02ff */
[----:B------:R-:W-:Y:S01]  /*9530*/  ISETP.GE.AND P0, PT, R19, UR5, PT ;  /* 0x0000000513007c0c */ /* 0x000fe2000bf06270 */
[C---:B------:R-:W-:Y:S01]  /*9540*/  VIADD R8, R11.reuse, 0x60 ;  /* 0x000000600b087836 */ /* 0x040fe20000000000 */
[----:B------:R-:W1:Y:S02]  /*9550*/  SHFL.IDX PT, R2, R12, RZ, 0x181f ;  /* 0x00181fff0c027589 */ /* 0x000e6400000e0000 */
        /* <DEDUP_REMOVED lines=23> */
.L_x_2155:
[----:B------:R-:W-:Y:S05]  /*96d0*/  BSYNC B0 ;  /* 0x0000000000007941 */ /* 0x000fea0003800000 */
.L_x_2153:
[----:B------:R-:W-:Y:S02]  /*96e0*/  ULDC UR5, c[0x0][0xc38] ;  /* 0x00030e0000057ab9 */ /* 0x000fe40000000800 */
[----:B------:R-:W-:-:S06]  /*96f0*/  UISETP.GE.AND UP0, UPT, UR4, UR5, UPT ;  /* 0x000000050400728c */ /* 0x000fcc000bf06270 */
[----:B------:R-:W-:-:S13]  /*9700*/  PLOP3.LUT P0, PT, PT, PT, UP0, 0x80, 0x0 ;  /* 0x000000000000781c */ /* 0x000fda0003f0f008 */
[----:B------:R-:W-:Y:S05]  /*9710*/  @!P0 BRA `(.L_x_2158) ;  /* 0xffffff7400648947 */ /* 0x000fea000383ffff */
[----:B------:R-:W-:Y:S05]  /*9720*/  EXIT ;  /* 0x000000000000794d */ /* 0x000fea0003800000 */
.L_x_2112:
[----:B------:R-:W-:-:S08]  /*9730*/  NOP ;  /* 0x0000000000007918 */ /* 0x000fd00000000000 */
[----:B------:R-:W0:-:S00]  /*9740*/  USETMAXREG.DEALLOC.CTAPOOL 0x20 ;  /* 0x00000020000079c8 */ /* 0x000e0000080e0500 */
[----:B0-----:R-:W-:-:S06]  /*9750*/  LOP3.LUT R0, R0, 0x3, RZ, 0xc0, !PT ;  /* 0x0000000300007812 */ /* 0x001fcc00078ec0ff */
[----:B-1----:R-:W0:Y:S01]  /*9760*/  S2UR UR5, SR_CTAID.X ;  /* 0x00000000000579c3 */ /* 0x002e220000002500 */
[----:B------:R-:W-:Y:S01]  /*9770*/  LOP3.LUT R26, R26, 0xffffffdf, RZ, 0xc0, !PT ;  /* 0xffffffdf1a1a7812 */ /* 0x000fe200078ec0ff */
[----:B------:R-:W-:Y:S01]  /*9780*/  STL [R1+0x10], RZ ;  /* 0x000010ff01007387 */ /* 0x000fe20000100800 */
[----:B------:R-:W-:Y:S02]  /*9790*/  IMAD.MOV.U32 R25, RZ, RZ, 0x1 ;  /* 0x00000001ff197424 */ /* 0x000fe400078e00ff */
[----:B------:R-:W-:Y:S01]  /*97a0*/  IMAD.MOV.U32 R22, RZ, RZ, RZ ;  /* 0x000000ffff167224 */ /* 0x000fe200078e00ff */
[----:B------:R1:W2:Y:S02]  /*97b0*/  SHFL.IDX PT, R2, R0, RZ, 0x1f ;  /* 0x00001fff00027589 */ /* 0x0002a400000e0000 */
[----:B-1----:R-:W0:Y:S01]  /*97c0*/  LDC R0, c[0x0][0xc38] ;  /* 0x00030e00ff007b82 */ /* 0x002e220000000800 */
[----:B--2---:R-:W-:-:S13]  /*97d0*/  ISETP.NE.AND P0, PT, R2, RZ, PT ;  /* 0x000000ff0200720c */ /* 0x004fda0003f05270 */
[----:B------:R-:W-:Y:S01]  /*97e0*/  @P0 LOP3.LUT R26, R26, 0x20, RZ, 0xfc, !PT ;  /* 0x000000201a1a0812 */ /* 0x000fe200078efcff */
[----:B------:R-:W-:Y:S06]  /*97f0*/  @P0 BAR.ARV 0x4, 0x200 ;  /* 0x0108000000000b1d */ /* 0x000fec0000002000 */
[----:B0-----:R-:W-:-:S13]  /*9800*/  ISETP.LE.AND P0, PT, R0, UR5, PT ;  /* 0x0000000500007c0c */ /* 0x001fda000bf03270 */
[----:B------:R-:W-:Y:S05]  /*9810*/  @P0 BRA `(.L_x_2159) ;  /* 0x0000004000800947 */ /* 0x000fea0003800000 */
[----:B------:R-:W0:Y:S01]  /*9820*/  S2R R7, SR_TID.X ;  /* 0x0000000000077919 */ /* 0x000e220000002100 */
[----:B------:R-:W1:Y:S01]  /*9830*/  S2UR UR7, SR_CgaCtaId ;  /* 0x00000000000779c3 */ /* 0x000e620000008800 */
[----:B------:R-:W-:Y:S01]  /*9840*/  ULDC.64 UR36, c[0x0][0x2f0] ;  /* 0x0000bc0000247ab9 */ /* 0x000fe20000000a00 */
[----:B------:R-:W-:Y:S01]  /*9850*/  UMOV UR6, 0x400 ;  /* 0x0000040000067882 */ /* 0x000fe20000000000 */
[----:B------:R-:W-:Y:S01]  /*9860*/  ULDC.64 UR8, c[0x0][0x418] ;  /* 0x0001060000087ab9 */ /* 0x000fe20000000a00 */
[----:B------:R-:W-:Y:S01]  /*9870*/  LOP3.LUT R26, R26, 0xfffffffe, RZ, 0xc0, !PT ;  /* 0xfffffffe1a1a7812 */ /* 0x000fe200078ec0ff */
[----:B------:R-:W-:Y:S01]  /*9880*/  UISETP.NE.U32.AND UP0, UPT, UR8, URZ, UPT ;  /* 0x0000003f0800728c */ /* 0x000fe2000bf05070 */
[----:B------:R-:W-:Y:S01]  /*9890*/  IMAD.MOV.U32 R25, RZ, RZ, 0x1 ;  /* 0x00000001ff197424 */ /* 0x000fe200078e00ff */
[----:B------:R-:W-:Y:S01]  /*98a0*/  ULDC UR4, c[0x0][0x424] ;  /* 0x0001090000047ab9 */ /* 0x000fe20000000800 */
[----:B------:R-:W-:Y:S01]  /*98b0*/  ULDC UR8, c[0x0][0x2b8] ;  /* 0x0000ae0000087ab9 */ /* 0x000fe20000000800 */
[----:B------:R-:W-:Y:S01]  /*98c0*/  UISETP.NE.AND.EX UP0, UPT, UR9, URZ, UPT, UP0 ;  /* 0x0000003f0900728c */ /* 0x000fe2000bf05300 */
[----:B------:R-:W-:Y:S01]  /*98d0*/  IMAD.MOV.U32 R22, RZ, RZ, RZ ;  /* 0x000000ffff167224 */ /* 0x000fe200078e00ff */
[----:B------:R-:W-:Y:S01]  /*98e0*/  ULDC UR38, c[0x0][0x288] ;  /* 0x0000a20000267ab9 */ /* 0x000fe20000000800 */
[----:B------:R-:W-:-:S02]  /*98f0*/  ULOP3.LUT UR45, UR39, 0x2, URZ, 0xfc, !UPT ;  /* 0x00000002272d7892 */ /* 0x000fc4000f8efc3f */
[----:B------:R-:W-:Y:S01]  /*9900*/  USEL UR4, UR4, 0x1, UP0 ;  /* 0x0000000104047887 */ /* 0x000fe20008000000 */
[----:B------:R-:W-:-:S03]  /*9910*/  ULDC UR46, c[0x0][0xc] ;  /* 0x00000300002e7ab9 */ /* 0x000fc60000000800 */
[----:B------:R-:W-:-:S04]  /*9920*/  UIMAD UR36, UR4, UR36, URZ ;  /* 0x00000024042472a4 */ /* 0x000fc8000f8e023f */
[----:B------:R-:W-:Y:S02]  /*9930*/  UIADD3 UR4, UR36, 0x7f, URZ ;  /* 0x0000007f24047890 */ /* 0x000fe4000fffe03f */
[----:B-1----:R-:W-:-:S06]  /*9940*/  ULEA UR6, UR7, UR6, 0x18 ;  /* 0x0000000607067291 */ /* 0x002fcc000f8ec03f */
[----:B------:R-:W-:Y:S01]  /*9950*/  IMAD.U32 R16, RZ, RZ, UR6 ;  /* 0x00000006ff107e24 */ /* 0x000fe2000f8e00ff */
[C---:B0-----:R-:W-:Y:S01]  /*9960*/  LOP3.LUT R6, R7.reuse, 0x7f, RZ, 0xc0, !PT ;  /* 0x0000007f07067812 */ /* 0x041fe200078ec0ff */
[----:B------:R-:W-:-:S05]  /*9970*/  IMAD.SHL.U32 R0, R7, 0x8, RZ ;  /* 0x0000000807007824 */ /* 0x000fca00078e00ff */
[C---:B------:R-:W-:Y:S02]  /*9980*/  LOP3.LUT R2, R0.reuse, 0x1f8, RZ, 0xc0, !PT ;  /* 0x000001f800027812 */ /* 0x040fe400078ec0ff */
[----:B------:R-:W-:Y:S02]  /*9990*/  LOP3.LUT R5, R0, 0x38, RZ, 0xc0, !PT ;  /* 0x0000003800057812 */ /* 0x000fe400078ec0ff */
[----:B------:R-:W-:Y:S01]  /*99a0*/  LOP3.LUT R3, R2, 0x38, R7, 0x78, !PT ;  /* 0x0000003802037812 */ /* 0x000fe200078e7807 */
[----:B------:R-:W-:Y:S01]  /*99b0*/  IMAD.U32 R2, RZ, RZ, UR5 ;  /* 0x00000005ff027e24 */ /* 0x000fe2000f8e00ff */
[----:B------:R-:W-:Y:S01]  /*99c0*/  ISETP.GE.AND P1, PT, R5, UR37, PT ;  /* 0x0000002505007c0c */ /* 0x000fe2000bf26270 */
[----:B------:R-:W-:Y:S01]  /*99d0*/  USHF.R.S32.HI UR5, URZ, 0x1f, UR4 ;  /* 0x0000001f3f057899 */ /* 0x000fe20008011404 */
[----:B------:R-:W-:Y:S01]  /*99e0*/  LOP3.LUT R4, R3, 0x200, R0, 0xf8, !PT ;  /* 0x0000020003047812 */ /* 0x000fe200078ef800 */
[----:B------:R-:W-:Y:S01]  /*99f0*/  IMAD.SHL.U32 R0, R7, 0x10, RZ ;  /* 0x0000001007007824 */ /* 0x000fe200078e00ff */
[----:B------:R0:W-:Y:S01]  /*9a00*/  STL [R1+0xc], R2 ;  /* 0x00000c0201007387 */ /* 0x0001e20000100800 */
[----:B------:R-:W-:Y:S01]  /*9a10*/  ISETP.GE.AND P0, PT, R5, UR37, PT ;  /* 0x0000002505007c0c */ /* 0x000fe2000bf06270 */
[----:B------:R-:W-:-:S02]  /*9a20*/  ULEA.HI UR5, UR5, UR4, URZ, 0x7 ;  /* 0x0000000405057291 */ /* 0x000fc4000f8f383f */
[----:B------:R-:W-:Y:S01]  /*9a30*/  LOP3.LUT R0, R0, 0x70, RZ, 0xc0, !PT ;  /* 0x0000007000007812 */ /* 0x000fe200078ec0ff */
[----:B------:R1:W-:Y:S01]  /*9a40*/  STL [R1+0x10], RZ ;  /* 0x000010ff01007387 */ /* 0x0003e20000100800 */
[----:B------:R-:W-:Y:S01]  /*9a50*/  ULDC UR37, c[0x0][0x448] ;  /* 0x0001120000257ab9 */ /* 0x000fe20000000800 */
[----:B------:R-:W-:Y:S02]  /*9a60*/  USHF.R.S32.HI UR40, URZ, 0x7, UR5 ;  /* 0x000000073f287899 */ /* 0x000fe40008011405 */
[----:B------:R-:W-:Y:S01]  /*9a70*/  @P1 LOP3.LUT R26, R26, 0x1, RZ, 0xfc, !PT ;  /* 0x000000011a1a1812 */ /* 0x000fe200078efcff */
[----:B------:R-:W-:Y:S01]  /*9a80*/  UIMAD UR37, UR37, UR38, URZ ;  /* 0x00000026252572a4 */ /* 0x000fe2000f8e023f */
[----:B0-----:R-:W-:Y:S01]  /*9a90*/  SHF.R.U32.HI R2, RZ, 0x3, R6 ;  /* 0x00000003ff027819 */ /* 0x001fe20000011606 */
[----:B------:R-:W-:Y:S01]  /*9aa0*/  UIADD3 UR38, UR36, 0x80, -UR38 ;  /* 0x0000008024267890 */ /* 0x000fe2000fffe826 */
        /* <DEDUP_REMOVED lines=8> */
.L_x_2208:
        /* <DEDUP_REMOVED lines=23> */
.L_x_2160:
[----:B------:R-:W-:Y:S01]  /*9ca0*/  ULDC UR8, c[0x0][0xc54] ;  /* 0x0003150000087ab9 */ /* 0x000fe20000000800 */
[----:B------:R-:W-:Y:S01]  /*9cb0*/  UMOV UR6, UR7 ;  /* 0x0000000700067c82 */ /* 0x000fe20008000000 */
[----:B------:R-:W-:-:S11]  /*9cc0*/  UISETP.NE.AND UP0, UPT, UR8, 0x1, UPT ;  /* 0x000000010800788c */ /* 0x000fd6000bf05270 */
[----:B------:R-:W-:Y:S02]  /*9cd0*/  @UP0 ULDC.64 UR10, c[0x0][0xc58] ;  /* 0x00031600000a0ab9 */ /* 0x000fe40000000a00 */
[----:B------:R-:W-:-:S04]  /*9ce0*/  UIMAD.WIDE.U32 UR4, UR7, UR10, URZ ;  /* 0x0000000a070472a5 */ /* 0x000fc8000f8e003f */
[----:B------:R-:W-:-:S04]  /*9cf0*/  @UP0 USHF.R.U32.HI UR6, URZ, UR11, UR5 ;  /* 0x0000000b3f060299 */ /* 0x000fc80008011605 */
[----:B------:R-:W-:-:S12]  /*9d00*/  UIMAD UR4, UR6, UR8, URZ ;  /* 0x00000008060472a4 */ /* 0x000fd8000f8e023f */
.L_x_2161:
        /* <DEDUP_REMOVED lines=23> */
[----:B------:R-:W-:Y:S01]  /*9e80*/  UISETP.NE.AND UP2, UPT, UR5, 0x1, UPT ;  /* 0x000000010500788c */ /* 0x000fe2000bf45270 */
[----:B------:R-:W-:Y:S01]  /*9e90*/  BSSY B7, `(.L_x_2162) ;  /* 0x000039c000077945 */ /* 0x000fe20003800000 */
[----:B------:R-:W-:Y:S02]  /*9ea0*/  UIADD3 UR43, UR43, UR4, URZ ;  /* 0x000000042b2b7290 */ /* 0x000fe4000fffe03f */
[----:B------:R-:W-:Y:S02]  /*9eb0*/  UP2UR UR47, UPR, URZ, 0x4 ;  /* 0x000000043f2f7883 */ /* 0x000fe40008000000 */
[----:B------:R-:W-:-:S04]  /*9ec0*/  UIMAD UR6, UR43, 0xc0, URZ ;  /* 0x000000c02b0678a4 */ /* 0x000fc8000f8e023f */
[----:B------:R-:W-:Y:S01]  /*9ed0*/  UIADD3 UR6, UR6, 0xbf, URZ ;  /* 0x000000bf06067890 */ /* 0x000fe2000fffe03f */
[----:B------:R-:W-:Y:S01]  /*9ee0*/  @UP2 ULDC UR4, c[0x0][0x44c] ;  /* 0x0001130000042ab9 */ /* 0x000fe20000000800 */
[----:B------:R-:W-:Y:S02]  /*9ef0*/  @UP2 ULDC UR7, c[0x0][0x450] ;  /* 0x0001140000072ab9 */ /* 0x000fe40000000800 */
[----:B------:R-:W-:-:S04]  /*9f00*/  UIMAD.WIDE.U32 UR4, UR6, UR4, URZ ;  /* 0x00000004060472a5 */ /* 0x000fc8000f8e003f */
[----:B------:R-:W-:-:S04]  /*9f10*/  @UP2 USHF.R.U32.HI UR6, URZ, UR7, UR5 ;  /* 0x000000073f062299 */ /* 0x000fc80008011605 */
[----:B------:R-:W-:-:S04]  /*9f20*/  UIADD3 UR6, UR38, UR6, URZ ;  /* 0x0000000626067290 */ /* 0x000fc8000fffe03f */
[----:B------:R-:W-:-:S04]  /*9f30*/  USHF.R.S32.HI UR4, URZ, 0x1f, UR6 ;  /* 0x0000001f3f047899 */ /* 0x000fc80008011406 */
[----:B------:R-:W-:-:S04]  /*9f40*/  ULEA.HI UR4, UR4, UR6, URZ, 0x7 ;  /* 0x0000000604047291 */ /* 0x000fc8000f8f383f */
[----:B------:R-:W-:-:S04]  /*9f50*/  USHF.R.S32.HI UR4, URZ, 0x7, UR4 ;  /* 0x000000073f047899 */ /* 0x000fc80008011404 */
[----:B------:R-:W-:-:S04]  /*9f60*/  UISETP.LT.AND UP0, UPT, UR40, UR4, UPT ;  /* 0x000000042800728c */ /* 0x000fc8000bf01270 */
[----:B------:R-:W-:-:S06]  /*9f70*/  USEL UR44, UR40, UR4, UP0 ;  /* 0x00000004282c7287 */ /* 0x000fcc0008000000 */
[----:B------:R-:W-:Y:S01]  /*9f80*/  ISETP.LT.AND P0, PT, RZ, UR44, PT ;  /* 0x0000002cff007c0c */ /* 0x000fe2000bf01270 */
[----:B--2---:R0:W-:-:S12]  /*9f90*/  STL [R1+0x4], R18 ;  /* 0x0000041201007387 */ /* 0x0041d80000100800 */
        /* <DEDUP_REMOVED lines=19> */
.L_x_2163:
        /* <DEDUP_REMOVED lines=20> */
.L_x_2166:
[----:B------:R-:W-:Y:S05]  /*a210*/  BSYNC B6 ;  /* 0x0000000000067941 */ /* 0x000fea0003800000 */
.L_x_2165:
        /* <DEDUP_REMOVED lines=20> */
.L_x_2169:
        /* <DEDUP_REMOVED lines=15> */
.L_x_2168:
[----:B------:R-:W-:Y:S05]  /*a450*/  BSYNC B6 ;  /* 0x0000000000067941 */ /* 0x000fea0003800000 */
.L_x_2167:
        /* <DEDUP_REMOVED lines=15> */
.L_x_2224:
        /* <DEDUP_REMOVED lines=23> */
[----:B------:R-:W3:Y:S01]  /*a6c0*/  @!P0 LDC.64 R4, c[0x0][0x428] ;  /* 0x00010a00ff048b82 */ /* 0x000ee20000000a00 */
[--C-:B------:R-:W-:Y:S01]  /*a6d0*/  @!P0 SHF.R.S32.HI R3, RZ, 0x1f, R7.reuse ;  /* 0x0000001fff038819 */ /* 0x100fe20000011407 */
[----:B------:R-:W-:Y:S02]  /*a6e0*/  IMAD R19, R19, R2, UR41 ;  /* 0x0000002913137e24 */ /* 0x000fe4000f8e0202 */
        /* <DEDUP_REMOVED lines=20> */
.L_x_2171:
        /* <DEDUP_REMOVED lines=25> */
.L_x_2225:
[----:B------:R-:W-:Y:S05]  /*a9c0*/  BSYNC B0 ;  /* 0x0000000000007941 */ /* 0x000fea0003800000 */
.L_x_2172:
        /* <DEDUP_REMOVED lines=49> */
[----:B0-----:R-:W-:-:S04]  /*ace0*/  @P1 LEA R3, P0, R9, R3, 0x1 ;  /* 0x0000000309031211 */ /* 0x001fc800078008ff */
[----:B-1----:R-:W-:-:S04]  /*acf0*/  @P1 IADD3.X R2, RZ, R2, RZ, P0, !PT ;  /* 0x00000002ff021210 */ /* 0x002fc800007fe4ff */
        /* <DEDUP_REMOVED lines=55> */
.L_x_2243:
        /* <DEDUP_REMOVED lines=10> */
.L_x_2175:
        /* <DEDUP_REMOVED lines=11> */
.L_x_2176:
        /* <DEDUP_REMOVED lines=23> */
.L_x_2178:
[----:B------:R-:W-:Y:S05]  /*b330*/  BSYNC B6 ;  /* 0x0000000000067941 */ /* 0x000fea0003800000 */
.L_x_2177:
[----:B------:R0:W5:Y:S01]  /*b340*/  LDL R9, [R1+0x8] ;  /* 0x0000080001097983 */ /* 0x0001620000100800 */
[----:B------:R-:W-:Y:S01]  /*b350*/  UISETP.NE.AND UP0, UPT, UR47, URZ, UPT ;  /* 0x0000003f2f00728c */ /* 0x000fe2000bf05270 */
[----:B------:R-:W-:Y:S01]  /*b360*/  R2UR UR7, R28 ;  /* 0x000000001c0772ca */ /* 0x000fe200000e0000 */
[----:B------:R-:W-:Y:S01]  /*b370*/  IMAD.U32 R6, RZ, RZ, UR43 ;  /* 0x0000002bff067e24 */ /* 0x000fe2000f8e00ff */
[----:B------:R-:W1:Y:S01]  /*b380*/  S2R R20, SR_TID.X ;  /* 0x0000000000147919 */ /* 0x000e620000002100 */
[C---:B------:R-:W-:Y:S01]  /*b390*/  R2UR UR10, R19.reuse ;  /* 0x00000000130a72ca */ /* 0x040fe200000e0000 */
[----:B------:R-:W-:Y:S01]  /*b3a0*/  ULDC.64 UR8, c[0x0][0x2d8] ;  /* 0x0000b60000087ab9 */ /* 0x000fe20000000a00 */
[----:B------:R-:W-:Y:S01]  /*b3b0*/  PLOP3.LUT P0, PT, PT, PT, UP0, 0x80, 0x0 ;  /* 0x000000000000781c */ /* 0x000fe20003f0f008 */
[----:B------:R-:W2:Y:S01]  /*b3c0*/  S2R R2, SR_TID.X ;  /* 0x0000000000027919 */ /* 0x000ea20000002100 */
[----:B------:R-:W-:Y:S01]  /*b3d0*/  R2UR UR4, R19 ;  /* 0x00000000130472ca */ /* 0x000fe200000e0000 */
        /* <DEDUP_REMOVED lines=11> */
[----:B------:R-:W-:-:S04]  /*b490*/  IMAD R6, R6, 0xc0, R2 ;  /* 0x000000c006067824 */ /* 0x000fc800078e0202 */
        /* <DEDUP_REMOVED lines=60> */
[----:B------:R-:W-:-:S03]  /*b860*/  IMAD.U32 R6, RZ, RZ, UR43 ;  /* 0x0000002bff067e24 */ /* 0x000fc6000f8e00ff */
[----:B------:R-:W1:Y:S01]  /*b870*/  SHFL.IDX PT, R2, R4, RZ, 0x181f ;  /* 0x00181fff04027589 */ /* 0x000e6200000e0000 */
[----:B------:R-:W-:-:S03]  /*b880*/  IMAD R6, R6, 0xc0, R8 ;  /* 0x000000c006067824 */ /* 0x000fc600078e0208 */
[----:B------:R-:W-:Y:S01]  /*b890*/  SHFL.IDX PT, R14, R5, RZ, 0x181f ;  /* 0x00181fff050e7589 */ /* 0x000fe200000e0000 */
[C---:B------:R-:W-:Y:S01]  /*b8a0*/  VIADD R8, R6.reuse, 0x80 ;  /* 0x0000008006087836 */ /* 0x040fe20000000000 */
[----:B------:R-:W-:-:S13]  /*b8b0*/  ISETP.GE.AND P1, PT, R6, UR37, PT ;  /* 0x0000002506007c0c */ /* 0x000fda000bf26270 */
        /* <DEDUP_REMOVED lines=89> */
[----:B------:R-:W-:-:S04]  /*be50*/  IADD3 R3, R6, 0xa0, RZ ;  /* 0x000000a006037810 */ /* 0x000fc80007ffe0ff */
[----:B------:R-:W-:-:S13]  /*be60*/  ISETP.GE.AND P1, PT, R3, UR37, PT ;  /* 0x0000002503007c0c */ /* 0x000fda000bf26270 */
[----:B0-----:R-:W-:-:S05]  /*be70*/  @!P1 LEA R2, P0, R10, R2, 0x1 ;  /* 0x000000020a029211 */ /* 0x001fca00078008ff */
[----:B------:R-:W-:-:S05]  /*be80*/  @!P1 IMAD.X R3, RZ, RZ, R0, P0 ;  /* 0x000000ffff039224 */ /* 0x000fca00000e0600 */
[----:B------:R0:W-:Y:S03]  /*be90*/  @!P1 LDGSTS.E.BYPASS.LTC128B.128 [R9+0xd400], desc[UR50][R2.64], !P5 ;  /* 0x0d40000002099fae */ /* 0x0001e6000e901d72 */
.L_x_2268:
        /* <DEDUP_REMOVED lines=10> */
.L_x_2180:
        /* <DEDUP_REMOVED lines=18> */
.L_x_2269:
[----:B------:R-:W-:Y:S05]  /*c060*/  BSYNC B0 ;  /* 0x0000000000007941 */ /* 0x000fea0003800000 */
.L_x_2181:
[----:B------:R-:W-:-:S06]  /*c070*/  UISETP.GE.AND UP0, UPT, UR44, 0x2, UPT ;  /* 0x000000022c00788c */ /* 0x000fcc000bf06270 */
[----:B------:R-:W-:-:S13]  /*c080*/  PLOP3.LUT P0, PT, PT, PT, UP0, 0x80, 0x0 ;  /* 0x000000000000781c */ /* 0x000fda0003f0f008 */
[----:B------:R-:W-:Y:S05]  /*c090*/  @!P0 BRA `(.L_x_2183) ;  /* 0x0000001000108947 */ /* 0x000fea0003800000 */
[----:B------:R-:W-:Y:S01]  /*c0a0*/  UIADD3 UR4, UR44, -0x2, URZ ;  /* 0xfffffffe2c047890 */ /* 0x000fe2000fffe03f */
[----:B------:R-:W-:Y:S01]  /*c0b0*/  BSSY B0, `(.L_x_2183) ;  /* 0x0000102000007945 */ /* 0x000fe20003800000 */
[----:B------:R-:W-:Y:S02]  /*c0c0*/  IMAD.MOV.U32 R20, RZ, RZ, R25 ;  /* 0x000000ffff147224 */ /* 0x000fe400078e0019 */
[----:B------:R-:W-:Y:S02]  /*c0d0*/  IMAD.MOV.U32 R6, RZ, RZ, R22 ;  /* 0x000000ffff067224 */ /* 0x000fe400078e0016 */
[----:B------:R-:W-:Y:S02]  /*c0e0*/  IMAD.MOV.U32 R27, RZ, RZ, R23 ;  /* 0x000000ffff1b7224 */ /* 0x000fe400078e0017 */
[----:B------:R-:W-:-:S07]  /*c0f0*/  IMAD.U32 R7, RZ, RZ, UR4 ;  /* 0x00000004ff077e24 */ /* 0x000fce000f8e00ff */
.L_x_2196:
        /* <DEDUP_REMOVED lines=41> */
.L_x_2184:
[----:B------:R-:W-:Y:S01]  /*c390*/  IMAD R5, R22, 0x8, R16 ;  /* 0x0000000816057824 */ /* 0x000fe200078e0210 */
[----:B------:R-:W-:Y:S01]  /*c3a0*/  SHF.L.U32 R2, R25, 0x1f, RZ ;  /* 0x0000001f19027819 */ /* 0x000fe200000006ff */
[----:B------:R-:W-:Y:S03]  /*c3b0*/  BSSY B1, `(.L_x_2185) ;  /* 0x0000003000017945 */ /* 0x000fe60003800000 */
[----:B------:R-:W0:Y:S02]  /*c3c0*/  SYNCS.PHASECHK.TRANS64.TRYWAIT P0, [R5+URZ+0x16840], R2 ;  /* 0x01684002050075a7 */ /* 0x000e24000800017f */
[----:B0-----:R-:W-:Y:S05]  /*c3d0*/  @!P0 BRA `(.L_x_2186) ;  /* 0x0000003400e88947 */ /* 0x001fea0003800000 */
.L_x_2270:
[----:B------:R-:W-:Y:S05]  /*c3e0*/  BSYNC B1 ;  /* 0x0000000000017941 */ /* 0x000fea0003800000 */
.L_x_2185:
        /* <DEDUP_REMOVED lines=72> */
.L_x_2288:
        /* <DEDUP_REMOVED lines=8> */
.L_x_2188:
        /* <DEDUP_REMOVED lines=11> */
.L_x_2189:
[----:B------:R1:W-:Y:S01]  /*c9a0*/  SYNCS.ARRIVE.TRANS64.A1T0 RZ, [R5+URZ+0x16830], RZ ;  /* 0x016830ff05ff79a7 */ /* 0x0003e2000810003f */
[----:B------:R-:W-:Y:S05]  /*c9b0*/  @!P2 BRA `(.L_x_2190) ;  /* 0x000000000004a947 */ /* 0x000fea0003800000 */
[----:B------:R-:W-:Y:S01]  /*c9c0*/  BPT.TRAP 0x1 ;  /* 0x000000040000795c */ /* 0x000fe20000300000 */
.L_x_2190:
[----:B------:R-:W-:Y:S01]  /*c9d0*/  SHF.L.U32 R2, R20, 0x1f, RZ ;  /* 0x0000001f14027819 */ /* 0x000fe200000006ff */
[----:B-1----:R-:W-:Y:S01]  /*c9e0*/  IMAD R5, R6, 0x8, R16 ;  /* 0x0000000806057824 */ /* 0x002fe200078e0210 */
[----:B------:R-:W-:Y:S03]  /*c9f0*/  BSSY B1, `(.L_x_2191) ;  /* 0x0000003000017945 */ /* 0x000fe60003800000 */
[----:B------:R-:W1:Y:S02]  /*ca00*/  SYNCS.PHASECHK.TRANS64.TRYWAIT P0, [R5+URZ+0x16860], R2 ;  /* 0x01686002050075a7 */ /* 0x000e64000800017f */
[----:B-1----:R-:W-:Y:S05]  /*ca10*/  @!P0 BRA `(.L_x_2192) ;  /* 0x0000003800a88947 */ /* 0x002fea0003800000 */
.L_x_2289:
[----:B------:R-:W-:Y:S05]  /*ca20*/  BSYNC B1 ;  /* 0x0000000000017941 */ /* 0x000fea0003800000 */
.L_x_2191:
        /* <DEDUP_REMOVED lines=61> */
.L_x_2307:
        /* <DEDUP_REMOVED lines=11> */
[----:B------:R-:W-:-:S03]  /*ceb0*/  ULDC.64 UR4, c[0x0][0x338] ;  /* 0x0000ce0000047ab9 */ /* 0x000fc60000000a00 */
[----:B------:R-:W-:Y:S02]  /*cec0*/  IMAD.IADD R3, R3, 0x1, R21 ;  /* 0x0000000103037824 */ /* 0x000fe400078e0215 */
[----:B------:R-:W-:Y:S02]  /*ced0*/  IMAD R7, R24, UR4, RZ ;  /* 0x0000000418077c24 */ /* 0x000fe4000f8e02ff */
[----:B------:R-:W-:-:S04]  /*cee0*/  IMAD.WIDE.U32 R2, R4, UR4, R2 ;  /* 0x0000000404027c25 */ /* 0x000fc8000f8e0002 */
[----:B------:R-:W-:Y:S01]  /*cef0*/  IMAD R7, R4, UR5, R7 ;  /* 0x0000000504077c24 */ /* 0x000fe2000f8e0207 */
[----:B------:R-:W-:Y:S01]  /*cf00*/  ULDC.64 UR4, c[0x0][0x330] ;  /* 0x0000cc0000047ab9 */ /* 0x000fe20000000a00 */
[----:B------:R-:W-:Y:S01]  /*cf10*/  NOP ;  /* 0x0000000000007918 */ /* 0x000fe20000000000 */
[----:B------:R-:W-:Y:S02]  /*cf20*/  IMAD R0, R28, UR4, RZ ;  /* 0x000000041c007c24 */ /* 0x000fe4000f8e02ff */
[----:B------:R-:W-:Y:S02]  /*cf30*/  IMAD.IADD R3, R3, 0x1, R7 ;  /* 0x0000000103037824 */ /* 0x000fe400078e0207 */
[C---:B------:R-:W-:Y:S02]  /*cf40*/  IMAD R7, R19.reuse, UR5, R0 ;  /* 0x0000000513077c24 */ /* 0x040fe4000f8e0200 */
[----:B------:R-:W-:Y:S01]  /*cf50*/  IMAD.WIDE.U32 R2, R19, UR4, R2 ;  /* 0x0000000413027c25 */ /* 0x000fe2000f8e0002 */
[----:B------:R-:W-:-:S03]  /*cf60*/  ULDC.64 UR4, c[0x0][0x318] ;  /* 0x0000c60000047ab9 */ /* 0x000fc60000000a00 */
[----:B------:R-:W-:Y:S01]  /*cf70*/  IMAD.IADD R3, R7, 0x1, R3 ;  /* 0x0000000107037824 */ /* 0x000fe200078e0203 */
[----:B0-----:R-:W-:-:S04]  /*cf80*/  LEA R17, P0, R2, UR4, 0x1 ;  /* 0x0000000402117c11 */ /* 0x001fc8000f8008ff */
[----:B------:R-:W-:Y:S02]  /*cf90*/  LEA.HI.X R18, R2, UR5, R3, 0x1, P0 ;  /* 0x0000000502127c11 */ /* 0x000fe400080f0c03 */
[----:B------:R-:W-:-:S13]  /*cfa0*/  PLOP3.LUT P0, PT, PT, PT, PT, 0x80, 0x0 ;  /* 0x000000000000781c */ /* 0x000fda0003f0f070 */
.L_x_2194:
        /* <DEDUP_REMOVED lines=11> */
.L_x_2195:
[C---:B------:R-:W-:Y:S01]  /*d060*/  ISETP.GT.AND P0, PT, R23.reuse, RZ, PT ;  /* 0x000000ff1700720c */ /* 0x040fe20003f04270 */
[----:B------:R1:W-:Y:S01]  /*d070*/  SYNCS.ARRIVE.TRANS64.A1T0 RZ, [R5+URZ+0x16850], RZ ;  /* 0x016850ff05ff79a7 */ /* 0x0003e2000810003f */
[----:B------:R-:W-:Y:S01]  /*d080*/  VIADD R7, R23, 0xffffffff ;  /* 0xffffffff17077836 */ /* 0x000fe20000000000 */
[----:B------:R-:W-:Y:S01]  /*d090*/  MOV R6, R22 ;  /* 0x0000001600067202 */ /* 0x000fe20000000f00 */
[----:B------:R-:W-:Y:S02]  /*d0a0*/  IMAD.MOV.U32 R20, RZ, RZ, R25 ;  /* 0x000000ffff147224 */ /* 0x000fe400078e0019 */
[----:B------:R-:W-:-:S07]  /*d0b0*/  IMAD.MOV.U32 R27, RZ, RZ, R23 ;  /* 0x000000ffff1b7224 */ /* 0x000fce00078e0017 */
[----:B-1----:R-:W-:Y:S05]  /*d0c0*/  @P0 BRA `(.L_x_2196) ;  /* 0xfffffff0000c0947 */ /* 0x002fea000383ffff */
[----:B------:R-:W-:Y:S05]  /*d0d0*/  BSYNC B0 ;  /* 0x0000000000007941 */ /* 0x000fea0003800000 */
.L_x_2183:
        /* <DEDUP_REMOVED lines=18> */
.L_x_2198:
[----:B------:R-:W-:Y:S05]  /*d200*/  BSYNC B0 ;  /* 0x0000000000007941 */ /* 0x000fea0003800000 */
.L_x_2197:
[----:B-1----:R-:W-:-:S05]  /*d210*/  IMAD.U32 R0, RZ, RZ, UR45 ;  /* 0x0000002dff007e24 */ /* 0x002fca000f8e00ff */
[----:B------:R-:W-:-:S13]  /*d220*/  ISETP.NE.AND P0, PT, R0, 0x3, PT ;  /* 0x000000030000780c */ /* 0x000fda0003f05270 */
[----:B------:R-:W-:Y:S05]  /*d230*/  @!P0 BRA `(.L_x_2199) ;  /* 0x0000000000048947 */ /* 0x000fea0003800000 */
[----:B------:R-:W-:Y:S01]  /*d240*/  BPT.TRAP 0x1 ;  /* 0x000000040000795c */ /* 0x000fe20000300000 */
.L_x_2199:
[----:B------:R-:W-:Y:S01]  /*d250*/  IMAD R4, R22, 0x8, R16 ;  /* 0x0000000816047824 */ /* 0x000fe200078e0210 */
[----:B0-----:R-:W-:Y:S01]  /*d260*/  SHF.L.U32 R3, R25, 0x1f, RZ ;  /* 0x0000001f19037819 */ /* 0x001fe200000006ff */
[----:B------:R-:W-:Y:S03]  /*d270*/  BSSY B0, `(.L_x_2200) ;  /* 0x0000003000007945 */ /* 0x000fe60003800000 */
[----:B------:R-:W0:Y:S02]  /*d280*/  SYNCS.PHASECHK.TRANS64.TRYWAIT P0, [R4+URZ+0x16860], R3 ;  /* 0x01686003040075a7 */ /* 0x000e24000800017f */
[----:B0-----:R-:W-:Y:S05]  /*d290*/  @!P0 BRA `(.L_x_2201) ;  /* 0x0000003800e48947 */ /* 0x001fea0003800000 */
.L_x_2308:
[----:B------:R-:W-:Y:S05]  /*d2a0*/  BSYNC B0 ;  /* 0x0000000000007941 */ /* 0x000fea0003800000 */
.L_x_2200:
        /* <DEDUP_REMOVED lines=64> */
.L_x_2326:
        /* <DEDUP_REMOVED lines=9> */
.L_x_2203:
        /* <DEDUP_REMOVED lines=11> */
.L_x_2204:
[----:B------:R0:W-:Y:S01]  /*d7f0*/  SYNCS.ARRIVE.TRANS64.A1T0 RZ, [R4+URZ+0x16850], RZ ;  /* 0x016850ff04ff79a7 */ /* 0x0001e2000810003f */
[----:B------:R-:W-:-:S05]  /*d800*/  VIADD R22, R22, 0x1 ;  /* 0x0000000116167836 */ /* 0x000fca0000000000 */
[----:B------:R-:W-:-:S04]  /*d810*/  ISETP.NE.AND P0, PT, R22, 0x2, PT ;  /* 0x000000021600780c */ /* 0x000fc80003f05270 */
[----:B------:R-:W-:Y:S02]  /*d820*/  SEL R0, RZ, 0x1, P0 ;  /* 0x00000001ff007807 */ /* 0x000fe40000000000 */
[----:B------:R-:W-:Y:S02]  /*d830*/  SEL R22, R22, RZ, P0 ;  /* 0x000000ff16167207 */ /* 0x000fe40000000000 */
[----:B0-----:R-:W-:-:S07]  /*d840*/  LOP3.LUT R25, R25, R0, RZ, 0x3c, !PT ;  /* 0x0000000019197212 */ /* 0x001fce00078e3cff */
.L_x_2164:
[----:B------:R-:W-:Y:S05]  /*d850*/  BSYNC B7 ;  /* 0x0000000000077941 */ /* 0x000fea0003800000 */
.L_x_2162:
        /* <DEDUP_REMOVED lines=13> */
.L_x_2205:
[----:B------:R-:W-:-:S03]  /*d930*/  UMOV UR4, 0xffffffff ;  /* 0xffffffff00047882 */ /* 0x000fc60000000000 */
[----:B------:R-:W-:Y:S05]  /*d940*/  BRA.DIV UR4, `(.L_x_2207) ;  /* 0x0000003e04907947 */ /* 0x000fea000b800000 */
[----:B-----5:R2:W3:Y:S02]  /*d950*/  SHFL.IDX PT, R14, R2, RZ, 0x1f ;  /* 0x00001fff020e7589 */ /* 0x0204e400000e0000 */
.L_x_2329:
        /* <DEDUP_REMOVED lines=8> */
.L_x_2206:
[----:B-1----:R-:W4:Y:S01]  /*d9e0*/  LDL R0, [R1+0xc] ;  /* 0x00000c0001007983 */ /* 0x002f220000100800 */
[----:B------:R-:W-:Y:S02]  /*d9f0*/  ULDC UR4, c[0x0][0xc38] ;  /* 0x00030e0000047ab9 */ /* 0x000fe40000000800 */
[----:B----4-:R-:W-:-:S13]  /*da00*/  ISETP.GE.AND P0, PT, R0, UR4, PT ;  /* 0x0000000400007c0c */ /* 0x010fda000bf06270 */
[----:B------:R-:W-:Y:S05]  /*da10*/  @!P0 BRA `(.L_x_2208) ;  /* 0xffffffc000448947 */ /* 0x000fea000383ffff */
.L_x_2159:
[----:B------:R-:W4:Y:S01]  /*da20*/  LDL.LU R0, [R1+0x10] ;  /* 0x0000100001007983 */ /* 0x000f220000300800 */
[----:B------:R-:W-:Y:S01]  /*da30*/  BSSY B0, `(.L_x_2209) ;  /* 0x000000b000007945 */ /* 0x000fe20003800000 */
[----:B------:R-:W1:Y:S01]  /*da40*/  S2R R5, SR_CgaCtaId ;  /* 0x0000000000057919 */ /* 0x000e620000008800 */
[----:B----4-:R-:W-:-:S05]  /*da50*/  VIADD R0, R0, 0x1 ;  /* 0x0000000100007836 */ /* 0x010fca0000000000 */
[----:B--23--:R-:W-:-:S04]  /*da60*/  LEA.HI R2, R0, R0, RZ, 0x1 ;  /* 0x0000000000027211 */ /* 0x00cfc800078f08ff */
[----:B------:R-:W-:Y:S02]  /*da70*/  LOP3.LUT R3, R2, 0xfffffffe, RZ, 0xc0, !PT ;  /* 0xfffffffe02037812 */ /* 0x000fe400078ec0ff */
[----:B------:R-:W-:-:S03]  /*da80*/  MOV R2, 0x400 ;  /* 0x0000040000027802 */ /* 0x000fc60000000f00 */
[----:B------:R-:W-:Y:S01]  /*da90*/  IMAD.IADD R0, R0, 0x1, -R3 ;  /* 0x0000000100007824 */ /* 0x000fe200078e0a03 */
[----:B-1----:R-:W-:-:S04]  /*daa0*/  LEA R5, R5, R2, 0x18 ;  /* 0x0000000205057211 */ /* 0x002fc800078ec0ff */
[----:B------:R-:W-:-:S04]  /*dab0*/  SHF.L.U32 R0, R0, 0x1f, RZ ;  /* 0x0000001f00007819 */ /* 0x000fc800000006ff */
[----:B------:R-:W1:Y:S02]  /*dac0*/  SYNCS.PHASECHK.TRANS64.TRYWAIT P0, [R5+URZ+0x16820], R0 ;  /* 0x01682000050075a7 */ /* 0x000e64000800017f */
[----:B-1----:R-:W-:Y:S05]  /*dad0*/  @!P0 BRA `(.L_x_2210) ;  /* 0x0000003c00548947 */ /* 0x002fea0003800000 */
.L_x_2330:
[----:B------:R-:W-:Y:S05]  /*dae0*/  BSYNC B0 ;  /* 0x0000000000007941 */ /* 0x000fea0003800000 */
.L_x_2209:
[----:B------:R-:W-:-:S03]  /*daf0*/  UMOV UR4, 0xffffffff ;  /* 0xffffffff00047882 */ /* 0x000fc60000000000 */
[----:B------:R-:W-:Y:S05]  /*db00*/  BRA.DIV UR4, `(.L_x_2211) ;  /* 0x0000003e045c7947 */ /* 0x000fea000b800000 */
[----:B-1----:R-:W1:Y:S02]  /*db10*/  S2R R0, SR_TID.X ;  /* 0x0000000000007919 */ /* 0x002e640000002100 */
[----:B-1----:R-:W-:-:S04]  /*db20*/  SHF.R.U32.HI R0, RZ, 0x5, R0 ;  /* 0x00000005ff007819 */ /* 0x002fc80000011600 */
[----:B------:R-:W-:-:S05]  /*db30*/  LOP3.LUT R0, R0, 0x3, RZ, 0xc0, !PT ;  /* 0x0000000300007812 */ /* 0x000fca00078ec0ff */
[----:B------:R1:W2:Y:S02]  /*db40*/  SHFL.IDX PT, R14, R0, RZ, 0x1f ;  /* 0x00001fff000e7589 */ /* 0x0002a400000e0000 */
.L_x_2333:
[----:B--2---:R-:W-:Y:S01]  /*db50*/  ISETP.NE.AND P0, PT, R14, RZ, PT ;  /* 0x000000ff0e00720c */ /* 0x004fe20003f05270 */
[----:B------:R-:W-:-:S12]  /*db60*/  BSSY B0, `(.L_x_2212) ;  /* 0x0000024000007945 */ /* 0x000fd80003800000 */
[----:B------:R-:W-:Y:S05]  /*db70*/  @P0 BRA `(.L_x_2213) ;  /* 0x0000000000880947 */ /* 0x000fea0003800000 */
[----:B------:R-:W-:-:S03]  /*db80*/  UMOV UR4, 0xffffffff ;  /* 0xffffffff00047882 */ /* 0x000fc60000000000 */
[----:B------:R-:W-:Y:S05]  /*db90*/  BRA.DIV UR4, `(.L_x_2214) ;  /* 0x0000003e046c7947 */ /* 0x000fea000b800000 */
[----:B------:R-:W-:-:S13]  /*dba0*/  ELECT P6, URZ, PT ;  /* 0x00000000003f782f */ /* 0x000fda00038c0000 */
.L_x_2336:
[----:B------:R-:W-:Y:S05]  /*dbb0*/  @!P6 BRA `(.L_x_2213) ;  /* 0x000000000078e947 */ /* 0x000fea0003800000 */
[----:B------:R-:W-:-:S06]  /*dbc0*/  ULOP3.LUT UR4, UR39, 0x2, URZ, 0xfc, !UPT ;  /* 0x0000000227047892 */ /* 0x000fcc000f8efc3f */
[----:B-1----:R-:W-:-:S05]  /*dbd0*/  IMAD.U32 R0, RZ, RZ, UR4 ;  /* 0x00000004ff007e24 */ /* 0x002fca000f8e00ff */
[----:B------:R-:W-:-:S13]  /*dbe0*/  ISETP.NE.AND P0, PT, R0, 0x3, PT ;  /* 0x000000030000780c */ /* 0x000fda0003f05270 */
[----:B------:R-:W-:Y:S05]  /*dbf0*/  @!P0 BRA `(.L_x_2215) ;  /* 0x0000000000048947 */ /* 0x000fea0003800000 */
[----:B------:R-:W-:Y:S01]  /*dc00*/  BPT.TRAP 0x1 ;  /* 0x000000040000795c */ /* 0x000fe20000300000 */
.L_x_2215:
[C---:B------:R-:W-:Y:S01]  /*dc10*/  IMAD R3, R22.reuse, 0x8, R5 ;  /* 0x0000000816037824 */ /* 0x040fe200078e0205 */
[----:B------:R-:W-:Y:S01]  /*dc20*/  SHF.L.U32 R2, R25, 0x1f, RZ ;  /* 0x0000001f19027819 */ /* 0x000fe200000006ff */
[----:B------:R-:W-:-:S03]  /*dc30*/  VIADD R22, R22, 0x1 ;  /* 0x0000000116167836 */ /* 0x000fc60000000000 */
[----:B------:R-:W1:Y:S02]  /*dc40*/  SYNCS.PHASECHK.TRANS64.TRYWAIT P1, [R3+URZ+0x16840], R2 ;  /* 0x01684002030075a7 */ /* 0x000e64000802017f */
[----:B------:R-:W-:-:S04]  /*dc50*/  ISETP.NE.AND P2, PT, R22, 0x2, PT ;  /* 0x000000021600780c */ /* 0x000fc80003f45270 */
[----:B------:R-:W-:Y:S01]  /*dc60*/  SEL R0, RZ, 0x1, P2 ;  /* 0x00000001ff007807 */ /* 0x000fe20001000000 */
[----:B-1----:R-:W-:Y:S08]  /*dc70*/  @!P1 BRA `(.L_x_2216) ;  /* 0x0000003c00549947 */ /* 0x002ff00003800000 */
.L_x_2337:
[----:B------:R-:W-:Y:S02]  /*dc80*/  SEL R22, R22, RZ, P2 ;  /* 0x000000ff16167207 */ /* 0x000fe40001000000 */
[----:B------:R-:W-:Y:S01]  /*dc90*/  LOP3.LUT R0, R25, R0, RZ, 0x3c, !PT ;  /* 0x0000000019007212 */ /* 0x000fe200078e3cff */
[----:B------:R-:W-:Y:S06]  /*dca0*/  @!P0 BRA `(.L_x_2217) ;  /* 0x0000000000048947 */ /* 0x000fec0003800000 */
[----:B------:R-:W-:Y:S01]  /*dcb0*/  BPT.TRAP 0x1 ;  /* 0x000000040000795c */ /* 0x000fe20000300000 */
.L_x_2217:
[----:B------:R-:W-:Y:S01]  /*dcc0*/  IMAD R5, R22, 0x8, R5 ;  /* 0x0000000816057824 */ /* 0x000fe200078e0205 */
[----:B------:R-:W-:-:S04]  /*dcd0*/  SHF.L.U32 R0, R0, 0x1f, RZ ;  /* 0x0000001f00007819 */ /* 0x000fc800000006ff */
[----:B------:R-:W2:Y:S02]  /*dce0*/  SYNCS.PHASECHK.TRANS64.TRYWAIT P1, [R5+URZ+0x16840], R0 ;  /* 0x01684000050075a7 */ /* 0x000ea4000802017f */
[----:B--2---:R-:W-:Y:S05]  /*dcf0*/  @!P1 BRA `(.L_x_2218) ;  /* 0x0000003c00489947 */ /* 0x004fea0003800000 */
.L_x_2338:
[----:B------:R-:W-:Y:S05]  /*dd00*/  @!P0 BRA `(.L_x_2219) ;  /* 0x0000000000048947 */ /* 0x000fea0003800000 */
[----:B------:R-:W-:Y:S01]  /*dd10*/  BPT.TRAP 0x1 ;  /* 0x000000040000795c */ /* 0x000fe20000300000 */
.L_x_2219:
[----:B------:R-:W3:Y:S02]  /*dd20*/  SYNCS.PHASECHK.TRANS64.TRYWAIT P1, [R3+URZ+0x16860], R2 ;  /* 0x01686002030075a7 */ /* 0x000ee4000802017f */
[----:B---3--:R-:W-:Y:S05]  /*dd30*/  @!P1 BRA `(.L_x_2220) ;  /* 0x0000003c004c9947 */ /* 0x008fea0003800000 */
.L_x_2339:
[----:B------:R-:W-:Y:S05]  /*dd40*/  @!P0 BRA `(.L_x_2221) ;  /* 0x0000000000048947 */ /* 0x000fea0003800000 */
[----:B------:R-:W-:Y:S01]  /*dd50*/  BPT.TRAP 0x1 ;  /* 0x000000040000795c */ /* 0x000fe20000300000 */
.L_x_2221:
[----:B----4-:R4:W0:Y:S02]  /*dd60*/  SYNCS.PHASECHK.TRANS64.TRYWAIT P0, [R5+URZ+0x16860], R0 ;  /* 0x01686000050075a7 */ /* 0x010824000800017f */
[----:B0-----:R-:W-:Y:S05]  /*dd70*/  @!P0 NANOSLEEP.SYNCS 0x989680 ;  /* 0x009896800000895d */ /* 0x001fea0003900000 */
[----:B------:R-:W0:Y:S02]  /*dd80*/  @!P0 SYNCS.PHASECHK.TRANS64 P0, [R5+URZ+0x16860], R0 ;  /* 0x01686000050085a7 */ /* 0x000e24000800007f */
[----:B0-----:R-:W-:Y:S05]  /*dd90*/  @!P0 BRA `(.L_x_2221) ;  /* 0xfffffffc00f08947 */ /* 0x001fea000383ffff */
.L_x_2213:
[----:B------:R-:W-:Y:S05]  /*dda0*/  BSYNC B0 ;  /* 0x0000000000007941 */ /* 0x000fea0003800000 */
.L_x_2212:
[----:B------:R-:W-:Y:S05]  /*ddb0*/  EXIT ;  /* 0x000000000000794d */ /* 0x000fea0003800000 */
.L_x_2118:
[----:B0-----:R-:W-:-:S04]  /*ddc0*/  IMAD.U32 R3, RZ, RZ, UR45 ;  /* 0x0000002dff037e24 */ /* 0x001fc8000f8e00ff */
[----:B------:R0:W1:Y:S03]  /*ddd0*/  SYNCS.PHASECHK.TRANS64.TRYWAIT P1, [R3+URZ+0x16800], R0 ;  /* 0x01680000030075a7 */ /* 0x000066000802017f */
[----:B-1----:R-:W-:Y:S05]  /*dde0*/  @!P1 NANOSLEEP.SYNCS 0x989680 ;  /* 0x009896800000995d */ /* 0x002fea0003900000 */
[----:B------:R-:W1:Y:S02]  /*ddf0*/  @!P1 SYNCS.PHASECHK.TRANS64 P1, [R3+URZ+0x16800], R0 ;  /* 0x01680000030095a7 */ /* 0x000e64000802007f */
[----:B-1----:R-:W-:Y:S05]  /*de00*/  @!P1 BRA `(.L_x_2118) ;  /* 0xfffffffc00ec9947 */ /* 0x002fea000383ffff */
[----:B------:R-:W-:Y:S05]  /*de10*/  BRA `(.L_x_2222) ;  /* 0xffffff3400bc7947 */ /* 0x000fea000383ffff */
.L_x_2122:
[----:B-1----:R1:W2:Y:S02]  /*de20*/  SYNCS.PHASECHK.TRANS64.TRYWAIT P1, [R4+URZ+0x16830], R3 ;  /* 0x01683003040075a7 */ /* 0x0022a4000802017f */
[----:B--2---:R-:W-:Y:S05]  /*de30*/  @!P1 NANOSLEEP.SYNCS 0x989680 ;  /* 0x009896800000995d */ /* 0x004fea0003900000 */
[----:B------:R-:W2:Y:S02]  /*de40*/  @!P1 SYNCS.PHASECHK.TRANS64 P1, [R4+URZ+0x16830], R3 ;  /* 0x01683003040095a7 */ /* 0x000ea4000802007f */
[----:B--2---:R-:W-:Y:S05]  /*de50*/  @!P1 BRA `(.L_x_2122) ;  /* 0xfffffffc00f09947 */ /* 0x004fea000383ffff */
[----:B------:R-:W-:Y:S05]  /*de60*/  BRA `(.L_x_2121) ;  /* 0xffffff3400d87947 */ /* 0x000fea000383ffff */
.L_x_2128:
[----:B-1----:R-:W-:-:S04]  /*de70*/  IMAD.U32 R3, RZ, RZ, UR6 ;  /* 0x00000006ff037e24 */ /* 0x002fc8000f8e00ff */
[----:B------:R1:W2:Y:S03]  /*de80*/  SYNCS.PHASECHK.TRANS64.TRYWAIT P1, [R3+URZ+0x16830], R0 ;  /* 0x01683000030075a7 */ /* 0x0002a6000802017f */
[----:B--2---:R-:W-:Y:S05]  /*de90*/  @!P1 NANOSLEEP.SYNCS 0x989680 ;  /* 0x009896800000995d */ /* 0x004fea0003900000 */
[----:B------:R-:W2:Y:S02]  /*dea0*/  @!P1 SYNCS.PHASECHK.TRANS64 P1, [R3+URZ+0x16830], R0 ;  /* 0x01683000030095a7 */ /* 0x000ea4000802007f */
[----:B--2---:R-:W-:Y:S05]  /*deb0*/  @!P1 BRA `(.L_x_2128) ;  /* 0xfffffffc00ec9947 */ /* 0x004fea000383ffff */
[----:B------:R-:W-:Y:S05]  /*dec0*/  BRA `(.L_x_2125) ;  /* 0xffffff5800587947 */ /* 0x000fea000383ffff */
.L_x_2132:
[----:B-1----:R-:W-:-:S04]  /*ded0*/  IMAD.U32 R3, RZ, RZ, UR6 ;  /* 0x00000006ff037e24 */ /* 0x002fc8000f8e00ff */
[----:B------:R1:W2:Y:S03]  /*dee0*/  SYNCS.PHASECHK.TRANS64.TRYWAIT P1, [R3+URZ+0x16850], R0 ;  /* 0x01685000030075a7 */ /* 0x0002a6000802017f */
[----:B--2---:R-:W-:Y:S05]  /*def0*/  @!P1 NANOSLEEP.SYNCS 0x989680 ;  /* 0x009896800000995d */ /* 0x004fea0003900000 */
[----:B------:R-:W2:Y:S02]  /*df00*/  @!P1 SYNCS.PHASECHK.TRANS64 P1, [R3+URZ+0x16850], R0 ;  /* 0x01685000030095a7 */ /* 0x000ea4000802007f */
[----:B--2---:R-:W-:Y:S05]  /*df10*/  @!P1 BRA `(.L_x_2132) ;  /* 0xfffffffc00ec9947 */ /* 0x004fea000383ffff */
[----:B------:R-:W-:Y:S05]  /*df20*/  BRA `(.L_x_2129) ;  /* 0xffffff5800d47947 */ /* 0x000fea000383ffff */
.L_x_2140:
[----:B-1----:R-:W-:-:S04]  /*df30*/  IMAD.U32 R3, RZ, RZ, UR6 ;  /* 0x00000006ff037e24 */ /* 0x002fc8000f8e00ff */
[----:B------:R1:W2:Y:S03]  /*df40*/  SYNCS.PHASECHK.TRANS64.TRYWAIT P1, [R3+URZ+0x16830], R0 ;  /* 0x01683000030075a7 */ /* 0x0002a6000802017f */
[----:B--2---:R-:W-:Y:S05]  /*df50*/  @!P1 NANOSLEEP.SYNCS 0x989680 ;  /* 0x009896800000995d */ /* 0x004fea0003900000 */
[----:B------:R-:W2:Y:S02]  /*df60*/  @!P1 SYNCS.PHASECHK.TRANS64 P1, [R3+URZ+0x16830], R0 ;  /* 0x01683000030095a7 */ /* 0x000ea4000802007f */
[----:B--2---:R-:W-:Y:S05]  /*df70*/  @!P1 BRA `(.L_x_2140) ;  /* 0xfffffffc00ec9947 */ /* 0x004fea000383ffff */
[----:B------:R-:W-:Y:S05]  /*df80*/  BRA `(.L_x_2137) ;  /* 0xffffff7c00e07947 */ /* 0x000fea000383ffff */
.L_x_2144:
[----:B-1----:R-:W-:-:S04]  /*df90*/  IMAD.U32 R3, RZ, RZ, UR6 ;  /* 0x00000006ff037e24 */ /* 0x002fc8000f8e00ff */
[----:B------:R1:W2:Y:S03]  /*dfa0*/  SYNCS.PHASECHK.TRANS64.TRYWAIT P1, [R3+URZ+0x16850], R0 ;  /* 0x01685000030075a7 */ /* 0x0002a6000802017f */
[----:B--2---:R-:W-:Y:S05]  /*dfb0*/  @!P1 NANOSLEEP.SYNCS 0x989680 ;  /* 0x009896800000995d */ /* 0x004fea0003900000 */
[----:B------:R-:W2:Y:S02]  /*dfc0*/  @!P1 SYNCS.PHASECHK.TRANS64 P1, [R3+URZ+0x16850], R0 ;  /* 0x01685000030095a7 */ /* 0x000ea4000802007f */
[----:B--2---:R-:W-:Y:S05]  /*dfd0*/  @!P1 BRA `(.L_x_2144) ;  /* 0xfffffffc00ec9947 */ /* 0x004fea000383ffff */
[----:B------:R-:W-:Y:S05]  /*dfe0*/  BRA `(.L_x_2141) ;  /* 0xffffff80005c7947 */ /* 0x000fea000383ffff */
.L_x_2151:
[----:B-1----:R-:W-:-:S04]  /*dff0*/  IMAD.U32 R7, RZ, RZ, UR5 ;  /* 0x00000005ff077e24 */ /* 0x002fc8000f8e00ff */
[----:B------:R1:W2:Y:S03]  /*e000*/  SYNCS.PHASECHK.TRANS64.TRYWAIT P1, [R7+URZ+0x16850], R6 ;  /* 0x01685006070075a7 */ /* 0x0002a6000802017f */
[----:B--2---:R-:W-:Y:S05]  /*e010*/  @!P1 NANOSLEEP.SYNCS 0x989680 ;  /* 0x009896800000995d */ /* 0x004fea0003900000 */
[----:B------:R-:W2:Y:S02]  /*e020*/  @!P1 SYNCS.PHASECHK.TRANS64 P1, [R7+URZ+0x16850], R6 ;  /* 0x01685006070095a7 */ /* 0x000ea4000802007f */
[----:B--2---:R-:W-:Y:S05]  /*e030*/  @!P1 BRA `(.L_x_2151) ;  /* 0xfffffffc00ec9947 */ /* 0x004fea000383ffff */
[----:B------:R-:W-:Y:S05]  /*e040*/  BRA `(.L_x_2150) ;  /* 0xffffff9800cc7947 */ /* 0x000fea000383ffff */
.L_x_2170:
        /* <DEDUP_REMOVED lines=10> */
.L_x_2223:
[----:B------:R-:W-:Y:S05]  /*e0f0*/  BRA `(.L_x_2224) ;  /* 0xffffffc400147947 */ /* 0x000fea000383ffff */
.L_x_2173:
[----:B0-----:R0:W1:Y:S02]  /*e100*/  SYNCS.PHASECHK.TRANS64.TRYWAIT P0, [R0+URZ+0x16840], R2 ;  /* 0x01684002000075a7 */ /* 0x001064000800017f */
[----:B-1----:R-:W-:Y:S05]  /*e110*/  @!P0 NANOSLEEP.SYNCS 0x989680 ;  /* 0x009896800000895d */ /* 0x002fea0003900000 */
[----:B------:R-:W1:Y:S02]  /*e120*/  @!P0 SYNCS.PHASECHK.TRANS64 P0, [R0+URZ+0x16840], R2 ;  /* 0x01684002000085a7 */ /* 0x000e64000800007f */
[----:B-1----:R-:W-:Y:S05]  /*e130*/  @!P0 BRA `(.L_x_2173) ;  /* 0xfffffffc00f08947 */ /* 0x002fea000383ffff */
[----:B------:R-:W-:Y:S05]  /*e140*/  BRA `(.L_x_2225) ;  /* 0xffffffc8001c7947 */ /* 0x000fea000383ffff */
.L_x_2174:
        /* <DEDUP_REMOVED lines=8> */
.L_x_2227:
[----:B------:R-:W-:Y:S05]  /*e1d0*/  BSYNC B0 ;  /* 0x0000000000007941 */ /* 0x000fea0003800000 */
.L_x_2226:
        /* <DEDUP_REMOVED lines=9> */
.L_x_2228:
[----:B------:R-:W-:Y:S02]  /*e270*/  IMAD.MOV.U32 R13, RZ, RZ, R5 ;  /* 0x000000ffff0d7224 */ /* 0x000fe400078e0005 */
[----:B------:R-:W-:Y:S02]  /*e280*/  IMAD.MOV.U32 R12, RZ, RZ, 0x1 ;  /* 0x00000001ff0c7424 */ /* 0x000fe400078e00ff */
[----:B------:R-:W-:-:S07]  /*e290*/  IMAD.MOV.U32 R3, RZ, RZ, R14 ;  /* 0x000000ffff037224 */ /* 0x000fce00078e000e */
[----:B------:R-:W-:Y:S05]  /*e2a0*/  WARPSYNC.COLLECTIVE R15, `(.L_x_2229) ;  /* 0x000000000f087348 */ /* 0x000fea0003c00000 */
[----:B------:R0:W1:Y:S02]  /*e2b0*/  SHFL.IDX P6, R14, R13, R12, R11 ;  /* 0x0000000c0d0e7389 */ /* 0x00006400000c000b */
[----:B01----:R-:W-:Y:S01]  /*e2c0*/  ENDCOLLECTIVE ;  /* 0x000000000000791b */ /* 0x003fe20003800000 */
.L_x_2229:
        /* <DEDUP_REMOVED lines=15> */
.L_x_2230:
[----:B------:R-:W-:Y:S01]  /*e3c0*/  @P1 IMAD R8, R6, 0x2, R16 ;  /* 0x0000000206081824 */ /* 0x000fe200078e0210 */
[----:B------:R-:W-:Y:S01]  /*e3d0*/  MOV R13, R5 ;  /* 0x00000005000d7202 */ /* 0x000fe20000000f00 */
[----:B------:R-:W-:Y:S02]  /*e3e0*/  IMAD.MOV.U32 R12, RZ, RZ, 0x2 ;  /* 0x00000002ff0c7424 */ /* 0x000fe400078e00ff */
[----:B------:R-:W-:-:S07]  /*e3f0*/  IMAD.MOV.U32 R3, RZ, RZ, R14 ;  /* 0x000000ffff037224 */ /* 0x000fce00078e000e */
[----:B------:R-:W-:Y:S05]  /*e400*/  WARPSYNC.COLLECTIVE R15, `(.L_x_2231) ;  /* 0x000000000f087348 */ /* 0x000fea0003c00000 */
[----:B------:R0:W1:Y:S02]  /*e410*/  SHFL.IDX P6, R14, R13, R12, R11 ;  /* 0x0000000c0d0e7389 */ /* 0x00006400000c000b */
[----:B01----:R-:W-:Y:S01]  /*e420*/  ENDCOLLECTIVE ;  /* 0x000000000000791b */ /* 0x003fe20003800000 */
.L_x_2231:
        /* <DEDUP_REMOVED lines=15> */
.L_x_2232:
[----:B------:R-:W-:Y:S02]  /*e520*/  @P1 IMAD R8, R6, 0x2, R16 ;  /* 0x0000000206081824 */ /* 0x000fe400078e0210 */
[----:B------:R-:W-:Y:S02]  /*e530*/  IMAD.MOV.U32 R13, RZ, RZ, R5 ;  /* 0x000000ffff0d7224 */ /* 0x000fe400078e0005 */
[----:B------:R-:W-:Y:S02]  /*e540*/  IMAD.MOV.U32 R12, RZ, RZ, 0x3 ;  /* 0x00000003ff0c7424 */ /* 0x000fe400078e00ff */
[----:B------:R-:W-:-:S07]  /*e550*/  IMAD.MOV.U32 R3, RZ, RZ, R14 ;  /* 0x000000ffff037224 */ /* 0x000fce00078e000e */
[----:B------:R-:W-:Y:S05]  /*e560*/  WARPSYNC.COLLECTIVE R15, `(.L_x_2233) ;  /* 0x000000000f087348 */ /* 0x000fea0003c00000 */
[----:B------:R0:W1:Y:S02]  /*e570*/  SHFL.IDX P6, R14, R13, R12, R11 ;  /* 0x0000000c0d0e7389 */ /* 0x00006400000c000b */
[----:B01----:R-:W-:Y:S01]  /*e580*/  ENDCOLLECTIVE ;  /* 0x000000000000791b */ /* 0x003fe20003800000 */
.L_x_2233:
        /* <DEDUP_REMOVED lines=15> */
.L_x_2234:
[----:B------:R-:W-:Y:S02]  /*e680*/  @P1 IMAD R8, R6, 0x2, R16 ;  /* 0x0000000206081824 */ /* 0x000fe400078e0210 */
[----:B------:R-:W-:Y:S02]  /*e690*/  IMAD.MOV.U32 R13, RZ, RZ, R5 ;  /* 0x000000ffff0d7224 */ /* 0x000fe400078e0005 */
[----:B------:R-:W-:Y:S02]  /*e6a0*/  IMAD.MOV.U32 R12, RZ, RZ, 0x4 ;  /* 0x00000004ff0c7424 */ /* 0x000fe400078e00ff */
[----:B------:R-:W-:-:S07]  /*e6b0*/  IMAD.MOV.U32 R3, RZ, RZ, R14 ;  /* 0x000000ffff037224 */ /* 0x000fce00078e000e */
[----:B------:R-:W-:Y:S05]  /*e6c0*/  WARPSYNC.COLLECTIVE R15, `(.L_x_2235) ;  /* 0x000000000f087348 */ /* 0x000fea0003c00000 */
[----:B------:R0:W1:Y:S02]  /*e6d0*/  SHFL.IDX P6, R14, R13, R12, R11 ;  /* 0x0000000c0d0e7389 */ /* 0x00006400000c000b */
[----:B01----:R-:W-:Y:S01]  /*e6e0*/  ENDCOLLECTIVE ;  /* 0x000000000000791b */ /* 0x003fe20003800000 */
.L_x_2235:
        /* <DEDUP_REMOVED lines=15> */
.L_x_2236:
[----:B------:R-:W-:Y:S02]  /*e7e0*/  @P1 IMAD R8, R6, 0x2, R16 ;  /* 0x0000000206081824 */ /* 0x000fe400078e0210 */
[----:B------:R-:W-:Y:S02]  /*e7f0*/  IMAD.MOV.U32 R13, RZ, RZ, R5 ;  /* 0x000000ffff0d7224 */ /* 0x000fe400078e0005 */
[----:B------:R-:W-:Y:S02]  /*e800*/  IMAD.MOV.U32 R12, RZ, RZ, 0x5 ;  /* 0x00000005ff0c7424 */ /* 0x000fe400078e00ff */
[----:B------:R-:W-:-:S07]  /*e810*/  IMAD.MOV.U32 R3, RZ, RZ, R14 ;  /* 0x000000ffff037224 */ /* 0x000fce00078e000e */
[----:B------:R-:W-:Y:S05]  /*e820*/  WARPSYNC.COLLECTIVE R15, `(.L_x_2237) ;  /* 0x000000000f087348 */ /* 0x000fea0003c00000 */
[----:B------:R0:W1:Y:S02]  /*e830*/  SHFL.IDX P6, R14, R13, R12, R11 ;  /* 0x0000000c0d0e7389 */ /* 0x00006400000c000b */
[----:B01----:R-:W-:Y:S01]  /*e840*/  ENDCOLLECTIVE ;  /* 0x000000000000791b */ /* 0x003fe20003800000 */
.L_x_2237:
        /* <DEDUP_REMOVED lines=15> */
.L_x_2238:
[----:B------:R-:W-:Y:S02]  /*e940*/  @P1 IMAD R8, R6, 0x2, R16 ;  /* 0x0000000206081824 */ /* 0x000fe400078e0210 */
[----:B------:R-:W-:Y:S02]  /*e950*/  IMAD.MOV.U32 R13, RZ, RZ, R5 ;  /* 0x000000ffff0d7224 */ /* 0x000fe400078e0005 */
[----:B------:R-:W-:Y:S02]  /*e960*/  IMAD.MOV.U32 R12, RZ, RZ, 0x6 ;  /* 0x00000006ff0c7424 */ /* 0x000fe400078e00ff */
[----:B------:R-:W-:-:S07]  /*e970*/  IMAD.MOV.U32 R3, RZ, RZ, R14 ;  /* 0x000000ffff037224 */ /* 0x000fce00078e000e */
[----:B------:R-:W-:Y:S05]  /*e980*/  WARPSYNC.COLLECTIVE R15, `(.L_x_2239) ;  /* 0x000000000f087348 */ /* 0x000fea0003c00000 */
[----:B------:R0:W1:Y:S02]  /*e990*/  SHFL.IDX P6, R14, R13, R12, R11 ;  /* 0x0000000c0d0e7389 */ /* 0x00006400000c000b */
[----:B01----:R-:W-:Y:S01]  /*e9a0*/  ENDCOLLECTIVE ;  /* 0x000000000000791b */ /* 0x003fe20003800000 */
.L_x_2239:
        /* <DEDUP_REMOVED lines=15> */
.L_x_2240:
[----:B------:R-:W-:Y:S02]  /*eaa0*/  @P1 IMAD R8, R6, 0x2, R16 ;  /* 0x0000000206081824 */ /* 0x000fe400078e0210 */
[----:B------:R-:W-:Y:S02]  /*eab0*/  IMAD.MOV.U32 R13, RZ, RZ, R5 ;  /* 0x000000ffff0d7224 */ /* 0x000fe400078e0005 */
[----:B------:R-:W-:Y:S02]  /*eac0*/  IMAD.MOV.U32 R12, RZ, RZ, 0x7 ;  /* 0x00000007ff0c7424 */ /* 0x000fe400078e00ff */
[----:B------:R-:W-:-:S07]  /*ead0*/  IMAD.MOV.U32 R3, RZ, RZ, R14 ;  /* 0x000000ffff037224 */ /* 0x000fce00078e000e */
[----:B------:R-:W-:Y:S05]  /*eae0*/  WARPSYNC.COLLECTIVE R15, `(.L_x_2241) ;  /* 0x000000000f087348 */ /* 0x000fea0003c00000 */
[----:B------:R0:W1:Y:S02]  /*eaf0*/  SHFL.IDX P6, R14, R13, R12, R11 ;  /* 0x0000000c0d0e7389 */ /* 0x00006400000c000b */
[----:B01----:R-:W-:Y:S01]  /*eb00*/  ENDCOLLECTIVE ;  /* 0x000000000000791b */ /* 0x003fe20003800000 */
.L_x_2241:
        /* <DEDUP_REMOVED lines=14> */
.L_x_2242:
[----:B------:R-:W-:Y:S05]  /*ebf0*/  BRA `(.L_x_2243) ;  /* 0xffffffc4001c7947 */ /* 0x000fea000383ffff */
.L_x_2179:
[----:B------:R-:W-:Y:S02]  /*ec00*/  IMAD.MOV.U32 R13, RZ, RZ, R4 ;  /* 0x000000ffff0d7224 */ /* 0x000fe400078e0004 */
[----:B------:R-:W-:Y:S02]  /*ec10*/  IMAD.MOV.U32 R12, RZ, RZ, RZ ;  /* 0x000000ffff0c7224 */ /* 0x000fe400078e00ff */
[----:B------:R-:W-:Y:S02]  /*ec20*/  IMAD.MOV.U32 R11, RZ, RZ, 0x181f ;  /* 0x0000181fff0b7424 */ /* 0x000fe400078e00ff */
[----:B------:R-:W-:Y:S02]  /*ec30*/  IMAD.MOV.U32 R15, RZ, RZ, -0x1 ;  /* 0xffffffffff0f7424 */ /* 0x000fe400078e00ff */
[----:B------:R-:W-:-:S07]  /*ec40*/  IMAD.U32 R6, RZ, RZ, UR43 ;  /* 0x0000002bff067e24 */ /* 0x000fce000f8e00ff */
[----:B-----5:R-:W-:Y:S05]  /*ec50*/  WARPSYNC.COLLECTIVE R15, `(.L_x_2244) ;  /* 0x000000000f087348 */ /* 0x020fea0003c00000 */
[----:B------:R0:W1:Y:S02]  /*ec60*/  SHFL.IDX P6, R14, R13, R12, R11 ;  /* 0x0000000c0d0e7389 */ /* 0x00006400000c000b */
[----:B01---5:R-:W-:Y:S01]  /*ec70*/  ENDCOLLECTIVE ;  /* 0x000000000000791b */ /* 0x023fe20003800000 */
.L_x_2244:
[----:B------:R-:W-:-:S05]  /*ec80*/  IMAD R6, R6, 0xc0, R8 ;  /* 0x000000c006067824 */ /* 0x000fca00078e0208 */
[----:B------:R-:W-:Y:S01]  /*ec90*/  ISETP.GE.AND P1, PT, R6, UR37, PT ;  /* 0x0000002506007c0c */ /* 0x000fe2000bf26270 */
[----:B------:R-:W-:Y:S02]  /*eca0*/  IMAD.MOV.U32 R13, RZ, RZ, R0 ;  /* 0x000000ffff0d7224 */ /* 0x000fe400078e0000 */
[----:B------:R-:W-:-:S10]  /*ecb0*/  IMAD.MOV.U32 R2, RZ, RZ, R14 ;  /* 0x000000ffff027224 */ /* 0x000fd400078e000e */
[----:B------:R-:W-:Y:S05]  /*ecc0*/  WARPSYNC.COLLECTIVE R15, `(.L_x_2245) ;  /* 0x000000000f087348 */ /* 0x000fea0003c00000 */
[----:B------:R0:W1:Y:S02]  /*ecd0*/  SHFL.IDX P6, R14, R13, R12, R11 ;  /* 0x0000000c0d0e7389 */ /* 0x00006400000c000b */
[----:B01----:R-:W-:Y:S01]  /*ece0*/  ENDCOLLECTIVE ;  /* 0x000000000000791b */ /* 0x003fe20003800000 */
.L_x_2245:
[----:B------:R-:W-:Y:S02]  /*ecf0*/  IMAD.MOV.U32 R13, RZ, RZ, R4 ;  /* 0x000000ffff0d7224 */ /* 0x000fe400078e0004 */
[----:B------:R-:W-:Y:S02]  /*ed00*/  IMAD.MOV.U32 R12, RZ, RZ, 0x1 ;  /* 0x00000001ff0c7424 */ /* 0x000fe400078e00ff */
[----:B------:R-:W-:-:S07]  /*ed10*/  IMAD.MOV.U32 R3, RZ, RZ, R14 ;  /* 0x000000ffff037224 */ /* 0x000fce00078e000e */
[----:B------:R-:W-:Y:S05]  /*ed20*/  WARPSYNC.COLLECTIVE R15, `(.L_x_2246) ;  /* 0x000000000f087348 */ /* 0x000fea0003c00000 */
[----:B------:R0:W1:Y:S02]  /*ed30*/  SHFL.IDX P6, R14, R13, R12, R11 ;  /* 0x0000000c0d0e7389 */ /* 0x00006400000c000b */
[----:B01----:R-:W-:Y:S01]  /*ed40*/  ENDCOLLECTIVE ;  /* 0x000000000000791b */ /* 0x003fe20003800000 */
.L_x_2246:
        /* <DEDUP_REMOVED lines=16> */
.L_x_2247:
[----:B------:R-:W-:Y:S02]  /*ee50*/  IMAD.MOV.U32 R13, RZ, RZ, R4 ;  /* 0x000000ffff0d7224 */ /* 0x000fe400078e0004 */
[----:B------:R-:W-:Y:S02]  /*ee60*/  IMAD.MOV.U32 R12, RZ, RZ, 0x2 ;  /* 0x00000002ff0c7424 */ /* 0x000fe400078e00ff */
[----:B------:R-:W-:-:S07]  /*ee70*/  IMAD.MOV.U32 R3, RZ, RZ, R14 ;  /* 0x000000ffff037224 */ /* 0x000fce00078e000e */
[----:B------:R-:W-:Y:S05]  /*ee80*/  WARPSYNC.COLLECTIVE R15, `(.L_x_2248) ;  /* 0x000000000f087348 */ /* 0x000fea0003c00000 */
[----:B------:R0:W1:Y:S02]  /*ee90*/  SHFL.IDX P6, R14, R13, R12, R11 ;  /* 0x0000000c0d0e7389 */ /* 0x00006400000c000b */
[----:B01----:R-:W-:Y:S01]  /*eea0*/  ENDCOLLECTIVE ;  /* 0x000000000000791b */ /* 0x003fe20003800000 */
.L_x_2248:
        /* <DEDUP_REMOVED lines=11> */
[----:B------:R-:W-:Y:S02]  /*ef60*/  ISETP.GE.AND P1, PT, R2, UR37, PT ;  /* 0x0000002502007c0c */ /* 0x000fe4000bf26270 */
[----:B------:R-:W-:-:S11]  /*ef70*/  MOV R2, R14 ;  /* 0x0000000e00027202 */ /* 0x000fd60000000f00 */
[----:B------:R-:W-:Y:S05]  /*ef80*/  WARPSYNC.COLLECTIVE R15, `(.L_x_2249) ;  /* 0x000000000f087348 */ /* 0x000fea0003c00000 */
[----:B------:R0:W1:Y:S02]  /*ef90*/  SHFL.IDX P6, R14, R13, R12, R11 ;  /* 0x0000000c0d0e7389 */ /* 0x00006400000c000b */
[----:B01----:R-:W-:Y:S01]  /*efa0*/  ENDCOLLECTIVE ;  /* 0x000000000000791b */ /* 0x003fe20003800000 */
.L_x_2249:
[----:B------:R-:W-:Y:S02]  /*efb0*/  IMAD.MOV.U32 R13, RZ, RZ, R4 ;  /* 0x000000ffff0d7224 */ /* 0x000fe400078e0004 */
[----:B------:R-:W-:Y:S02]  /*efc0*/  IMAD.MOV.U32 R12, RZ, RZ, 0x3 ;  /* 0x00000003ff0c7424 */ /* 0x000fe400078e00ff */
[----:B------:R-:W-:-:S07]  /*efd0*/  IMAD.MOV.U32 R3, RZ, RZ, R14 ;  /* 0x000000ffff037224 */ /* 0x000fce00078e000e */
[----:B------:R-:W-:Y:S05]  /*efe0*/  WARPSYNC.COLLECTIVE R15, `(.L_x_2250) ;  /* 0x000000000f087348 */ /* 0x000fea0003c00000 */
[----:B------:R0:W1:Y:S02]  /*eff0*/  SHFL.IDX P6, R14, R13, R12, R11 ;  /* 0x0000000c0d0e7389 */ /* 0x00006400000c000b */
[----:B01----:R-:W-:Y:S01]  /*f000*/  ENDCOLLECTIVE ;  /* 0x000000000000791b */ /* 0x003fe20003800000 */
.L_x_2250:
        /* <DEDUP_REMOVED lines=16> */
.L_x_2251:
[----:B------:R-:W-:Y:S02]  /*f110*/  IMAD.MOV.U32 R13, RZ, RZ, R4 ;  /* 0x000000ffff0d7224 */ /* 0x000fe400078e0004 */
[----:B------:R-:W-:Y:S02]  /*f120*/  IMAD.MOV.U32 R12, RZ, RZ, 0x4 ;  /* 0x00000004ff0c7424 */ /* 0x000fe400078e00ff */
[----:B------:R-:W-:-:S07]  /*f130*/  IMAD.MOV.U32 R3, RZ, RZ, R14 ;  /* 0x000000ffff037224 */ /* 0x000fce00078e000e */
[----:B------:R-:W-:Y:S05]  /*f140*/  WARPSYNC.COLLECTIVE R15, `(.L_x_2252) ;  /* 0x000000000f087348 */ /* 0x000fea0003c00000 */
[----:B------:R0:W1:Y:S02]  /*f150*/  SHFL.IDX P6, R14, R13, R12, R11 ;  /* 0x0000000c0d0e7389 */ /* 0x00006400000c000b */
[----:B01----:R-:W-:Y:S01]  /*f160*/  ENDCOLLECTIVE ;  /* 0x000000000000791b */ /* 0x003fe20003800000 */
.L_x_2252:
        /* <DEDUP_REMOVED lines=16> */
.L_x_2253:
[----:B------:R-:W-:Y:S02]  /*f270*/  IMAD.MOV.U32 R13, RZ, RZ, R4 ;  /* 0x000000ffff0d7224 */ /* 0x000fe400078e0004 */
[----:B------:R-:W-:Y:S02]  /*f280*/  IMAD.MOV.U32 R12, RZ, RZ, 0x5 ;  /* 0x00000005ff0c7424 */ /* 0x000fe400078e00ff */
[----:B------:R-:W-:-:S07]  /*f290*/  IMAD.MOV.U32 R3, RZ, RZ, R14 ;  /* 0x000000ffff037224 */ /* 0x000fce00078e000e */
[----:B------:R-:W-:Y:S05]  /*f2a0*/  WARPSYNC.COLLECTIVE R15, `(.L_x_2254) ;  /* 0x000000000f087348 */ /* 0x000fea0003c00000 */
[----:B------:R0:W1:Y:S02]  /*f2b0*/  SHFL.IDX P6, R14, R13, R12, R11 ;  /* 0x0000000c0d0e7389 */ /* 0x00006400000c000b */
[----:B01----:R-:W-:Y:S01]  /*f2c0*/  ENDCOLLECTIVE ;  /* 0x000000000000791b */ /* 0x003fe20003800000 */
.L_x_2254:
        /* <DEDUP_REMOVED lines=16> */
.L_x_2255:
[----:B------:R-:W-:Y:S02]  /*f3d0*/  IMAD.MOV.U32 R13, RZ, RZ, R4 ;  /* 0x000000ffff0d7224 */ /* 0x000fe400078e0004 */
[----:B------:R-:W-:Y:S02]  /*f3e0*/  IMAD.MOV.U32 R12, RZ, RZ, 0x6 ;  /* 0x00000006ff0c7424 */ /* 0x000fe400078e00ff */
[----:B------:R-:W-:-:S07]  /*f3f0*/  IMAD.MOV.U32 R3, RZ, RZ, R14 ;  /* 0x000000ffff037224 */ /* 0x000fce00078e000e */
[----:B------:R-:W-:Y:S05]  /*f400*/  WARPSYNC.COLLECTIVE R15, `(.L_x_2256) ;  /* 0x000000000f087348 */ /* 0x000fea0003c00000 */
[----:B------:R0:W1:Y:S02]  /*f410*/  SHFL.IDX P6, R14, R13, R12, R11 ;  /* 0x0000000c0d0e7389 */ /* 0x00006400000c000b */
[----:B01----:R-:W-:Y:S01]  /*f420*/  ENDCOLLECTIVE ;  /* 0x000000000000791b */ /* 0x003fe20003800000 */
.L_x_2256:
        /* <DEDUP_REMOVED lines=16> */
.L_x_2257:
[----:B------:R-:W-:Y:S02]  /*f530*/  IMAD.MOV.U32 R13, RZ, RZ, R4 ;  /* 0x000000ffff0d7224 */ /* 0x000fe400078e0004 */
[----:B------:R-:W-:Y:S02]  /*f540*/  IMAD.MOV.U32 R12, RZ, RZ, 0x7 ;  /* 0x00000007ff0c7424 */ /* 0x000fe400078e00ff */
[----:B------:R-:W-:-:S07]  /*f550*/  IMAD.MOV.U32 R3, RZ, RZ, R14 ;  /* 0x000000ffff037224 */ /* 0x000fce00078e000e */
[----:B------:R-:W-:Y:S05]  /*f560*/  WARPSYNC.COLLECTIVE R15, `(.L_x_2258) ;  /* 0x000000000f087348 */ /* 0x000fea0003c00000 */
[----:B------:R0:W1:Y:S02]  /*f570*/  SHFL.IDX P6, R14, R13, R12, R11 ;  /* 0x0000000c0d0e7389 */ /* 0x00006400000c000b */
[----:B01----:R-:W-:Y:S01]  /*f580*/  ENDCOLLECTIVE ;  /* 0x000000000000791b */ /* 0x003fe20003800000 */
.L_x_2258:
        /* <DEDUP_REMOVED lines=10> */
.L_x_2259:
        /* <DEDUP_REMOVED lines=12> */
.L_x_2260:
        /* <DEDUP_REMOVED lines=13> */
.L_x_2261:
[----:B------:R-:W-:Y:S02]  /*f7c0*/  IMAD.MOV.U32 R13, RZ, RZ, R7 ;  /* 0x000000ffff0d7224 */ /* 0x000fe400078e0007 */
[----:B------:R-:W-:Y:S01]  /*f7d0*/  IMAD.MOV.U32 R12, RZ, RZ, 0x1 ;  /* 0x00000001ff0c7424 */ /* 0x000fe200078e00ff */
[----:B------:R-:W-:-:S13]  /*f7e0*/  @!P1 LEA R2, P0, R10, R14, 0x1 ;  /* 0x0000000e0a029211 */ /* 0x000fda00078008ff */
[----:B------:R-:W-:Y:S05]  /*f7f0*/  WARPSYNC.COLLECTIVE R15, `(.L_x_2262) ;  /* 0x000000000f087348 */ /* 0x000fea0003c00000 */
[----:B------:R0:W1:Y:S02]  /*f800*/  SHFL.IDX P6, R14, R13, R12, R11 ;  /* 0x0000000c0d0e7389 */ /* 0x00006400000c000b */
[----:B01----:R-:W-:Y:S01]  /*f810*/  ENDCOLLECTIVE ;  /* 0x000000000000791b */ /* 0x003fe20003800000 */
.L_x_2262:
        /* <DEDUP_REMOVED lines=12> */
.L_x_2263:
[----:B------:R-:W-:Y:S02]  /*f8e0*/  IMAD.MOV.U32 R13, RZ, RZ, R7 ;  /* 0x000000ffff0d7224 */ /* 0x000fe400078e0007 */
[----:B------:R-:W-:Y:S02]  /*f8f0*/  IMAD.MOV.U32 R12, RZ, RZ, 0x2 ;  /* 0x00000002ff0c7424 */ /* 0x000fe400078e00ff */
[----:B------:R-:W-:-:S07]  /*f900*/  IMAD.MOV.U32 R2, RZ, RZ, R14 ;  /* 0x000000ffff027224 */ /* 0x000fce00078e000e */
[----:B------:R-:W-:Y:S05]  /*f910*/  WARPSYNC.COLLECTIVE R15, `(.L_x_2264) ;  /* 0x000000000f087348 */ /* 0x000fea0003c00000 */
[----:B------:R0:W1:Y:S02]  /*f920*/  SHFL.IDX P6, R14, R13, R12, R11 ;  /* 0x0000000c0d0e7389 */ /* 0x00006400000c000b */
[----:B01----:R-:W-:Y:S01]  /*f930*/  ENDCOLLECTIVE ;  /* 0x000000000000791b */ /* 0x003fe20003800000 */
.L_x_2264:
        /* <DEDUP_REMOVED lines=11> */
.L_x_2265:
        /* <DEDUP_REMOVED lines=8> */
.L_x_2266:
[----:B------:R-:W-:-:S04]  /*fa70*/  @!P1 LEA R2, P0, R10, R2, 0x1 ;  /* 0x000000020a029211 */ /* 0x000fc800078008ff */
[----:B------:R-:W-:-:S05]  /*fa80*/  @!P1 IADD3.X R3, RZ, R0, RZ, P0, !PT ;  /* 0x00000000ff039210 */ /* 0x000fca00007fe4ff */
        /* <DEDUP_REMOVED lines=9> */
.L_x_2267:
[----:B------:R-:W-:Y:S05]  /*fb20*/  BRA `(.L_x_2268) ;  /* 0xffffffc000dc7947 */ /* 0x000fea000383ffff */
.L_x_2182:
[----:B0-----:R0:W1:Y:S02]  /*fb30*/  SYNCS.PHASECHK.TRANS64.TRYWAIT P0, [R16+URZ+0x16820], R3 ;  /* 0x01682003100075a7 */ /* 0x001064000800017f */
[----:B-1----:R-:W-:Y:S05]  /*fb40*/  @!P0 NANOSLEEP.SYNCS 0x989680 ;  /* 0x009896800000895d */ /* 0x002fea0003900000 */
[----:B------:R-:W1:Y:S02]  /*fb50*/  @!P0 SYNCS.PHASECHK.TRANS64 P0, [R16+URZ+0x16820], R3 ;  /* 0x01682003100085a7 */ /* 0x000e64000800007f */
[----:B-1----:R-:W-:Y:S05]  /*fb60*/  @!P0 BRA `(.L_x_2182) ;  /* 0xfffffffc00f08947 */ /* 0x002fea000383ffff */
[----:B------:R-:W-:Y:S05]  /*fb70*/  BRA `(.L_x_2269) ;  /* 0xffffffc400387947 */ /* 0x000fea000383ffff */
.L_x_2186:
[----:B0-----:R0:W1:Y:S02]  /*fb80*/  SYNCS.PHASECHK.TRANS64.TRYWAIT P0, [R5+URZ+0x16840], R2 ;  /* 0x01684002050075a7 */ /* 0x001064000800017f */
[----:B-1----:R-:W-:Y:S05]  /*fb90*/  @!P0 NANOSLEEP.SYNCS 0x989680 ;  /* 0x009896800000895d */ /* 0x002fea0003900000 */
[----:B------:R-:W1:Y:S02]  /*fba0*/  @!P0 SYNCS.PHASECHK.TRANS64 P0, [R5+URZ+0x16840], R2 ;  /* 0x01684002050085a7 */ /* 0x000e64000800007f */
[----:B-1----:R-:W-:Y:S05]  /*fbb0*/  @!P0 BRA `(.L_x_2186) ;  /* 0xfffffffc00f08947 */ /* 0x002fea000383ffff */
[----:B------:R-:W-:Y:S05]  /*fbc0*/  BRA `(.L_x_2270) ;  /* 0xffffffc800047947 */ /* 0x000fea000383ffff */
.L_x_2187:
        /* <DEDUP_REMOVED lines=8> */
.L_x_2272:
[----:B------:R-:W-:Y:S05]  /*fc50*/  BSYNC B1 ;  /* 0x0000000000017941 */ /* 0x000fea0003800000 */
.L_x_2271:
        /* <DEDUP_REMOVED lines=10> */
.L_x_2273:
        /* <DEDUP_REMOVED lines=8> */
.L_x_2274:
        /* <DEDUP_REMOVED lines=12> */
.L_x_2275:
[----:B------:R-:W-:Y:S02]  /*fe40*/  IMAD.MOV.U32 R13, RZ, RZ, R10 ;  /* 0x000000ffff0d7224 */ /* 0x000fe400078e000a */
[----:B------:R-:W-:Y:S02]  /*fe50*/  IMAD.MOV.U32 R12, RZ, RZ, 0x2 ;  /* 0x00000002ff0c7424 */ /* 0x000fe400078e00ff */
[----:B------:R-:W-:-:S07]  /*fe60*/  IMAD.MOV.U32 R2, RZ, RZ, R14 ;  /* 0x000000ffff027224 */ /* 0x000fce00078e000e */
[----:B------:R-:W-:Y:S05]  /*fe70*/  WARPSYNC.COLLECTIVE R15, `(.L_x_2276) ;  /* 0x000000000f087348 */ /* 0x000fea0003c00000 */
[----:B------:R0:W1:Y:S02]  /*fe80*/  SHFL.IDX P6, R14, R13, R12, R11 ;  /* 0x0000000c0d0e7389 */ /* 0x00006400000c000b */
[----:B01----:R-:W-:Y:S01]  /*fe90*/  ENDCOLLECTIVE ;  /* 0x000000000000791b */ /* 0x003fe20003800000 */
.L_x_2276:
        /* <DEDUP_REMOVED lines=11> */
.L_x_2277:
[----:B------:R-:W-:Y:S02]  /*ff50*/  IMAD.MOV.U32 R13, RZ, RZ, R10 ;  /* 0x000000ffff0d7224 */ /* 0x000fe400078e000a */
[----:B------:R-:W-:Y:S02]  /*ff60*/  IMAD.MOV.U32 R12, RZ, RZ, 0x3 ;  /* 0x00000003ff0c7424 */ /* 0x000fe400078e00ff */
[----:B------:R-:W-:-:S07]  /*ff70*/  IMAD.MOV.U32 R2, RZ, RZ, R14 ;  /* 0x000000ffff027224 */ /* 0x000fce00078e000e */
[----:B------:R-:W-:Y:S05]  /*ff80*/  WARPSYNC.COLLECTIVE R15, `(.L_x_2278) ;  /* 0x000000000f087348 */ /* 0x000fea0003c00000 */
[----:B------:R0:W1:Y:S02]  /*ff90*/  SHFL.IDX P6, R14, R13, R12, R11 ;  /* 0x0000000c0d0e7389 */ /* 0x00006400000c000b */
[----:B01----:R-:W-:Y:S01]  /*ffa0*/  ENDCOLLECTIVE ;  /* 0x000000000000791b */ /* 0x003fe20003800000 */
.L_x_2278:
        /* <DEDUP_REMOVED lines=11> */
.L_x_2279:
[----:B------:R-:W-:Y:S02]  /*10060*/  IMAD.MOV.U32 R13, RZ, RZ, R10 ;  /* 0x000000ffff0d7224 */ /* 0x000fe400078e000a */
[----:B------:R-:W-:Y:S02]  /*10070*/  IMAD.MOV.U32 R12, RZ, RZ, 0x4 ;  /* 0x00000004ff0c7424 */ /* 0x000fe400078e00ff */
[----:B------:R-:W-:-:S07]  /*10080*/  IMAD.MOV.U32 R2, RZ, RZ, R14 ;  /* 0x000000ffff027224 */ /* 0x000fce00078e000e */
[----:B------:R-:W-:Y:S05]  /*10090*/  WARPSYNC.COLLECTIVE R15, `(.L_x_2280) ;  /* 0x000000000f087348 */ /* 0x000fea0003c00000 */
[----:B------:R0:W1:Y:S02]  /*100a0*/  SHFL.IDX P6, R14, R13, R12, R11 ;  /* 0x0000000c0d0e7389 */ /* 0x00006400000c000b */
[----:B01----:R-:W-:Y:S01]  /*100b0*/  ENDCOLLECTIVE ;  /* 0x000000000000791b */ /* 0x003fe20003800000 */
.L_x_2280:
        /* <DEDUP_REMOVED lines=11> */
.L_x_2281:
[----:B------:R-:W-:Y:S02]  /*10170*/  IMAD.MOV.U32 R13, RZ, RZ, R10 ;  /* 0x000000ffff0d7224 */ /* 0x000fe400078e000a */
[----:B------:R-:W-:Y:S02]  /*10180*/  IMAD.MOV.U32 R12, RZ, RZ, 0x5 ;  /* 0x00000005ff0c7424 */ /* 0x000fe400078e00ff */
[----:B------:R-:W-:-:S07]  /*10190*/  IMAD.MOV.U32 R2, RZ, RZ, R14 ;  /* 0x000000ffff027224 */ /* 0x000fce00078e000e */
[----:B------:R-:W-:Y:S05]  /*101a0*/  WARPSYNC.COLLECTIVE R15, `(.L_x_2282) ;  /* 0x000000000f087348 */ /* 0x000fea0003c00000 */
[----:B------:R0:W1:Y:S02]  /*101b0*/  SHFL.IDX P6, R14, R13, R12, R11 ;  /* 0x0000000c0d0e7389 */ /* 0x00006400000c000b */
[----:B01----:R-:W-:Y:S01]  /*101c0*/  ENDCOLLECTIVE ;  /* 0x000000000000791b */ /* 0x003fe20003800000 */
.L_x_2282:
        /* <DEDUP_REMOVED lines=11> */
.L_x_2283:
[----:B------:R-:W-:Y:S02]  /*10280*/  IMAD.MOV.U32 R13, RZ, RZ, R10 ;  /* 0x000000ffff0d7224 */ /* 0x000fe400078e000a */
[----:B------:R-:W-:Y:S02]  /*10290*/  IMAD.MOV.U32 R12, RZ, RZ, 0x6 ;  /* 0x00000006ff0c7424 */ /* 0x000fe400078e00ff */
[----:B------:R-:W-:-:S07]  /*102a0*/  IMAD.MOV.U32 R2, RZ, RZ, R14 ;  /* 0x000000ffff027224 */ /* 0x000fce00078e000e */
[----:B------:R-:W-:Y:S05]  /*102b0*/  WARPSYNC.COLLECTIVE R15, `(.L_x_2284) ;  /* 0x000000000f087348 */ /* 0x000fea0003c00000 */
[----:B------:R0:W1:Y:S02]  /*102c0*/  SHFL.IDX P6, R14, R13, R12, R11 ;  /* 0x0000000c0d0e7389 */ /* 0x00006400000c000b */
[----:B01----:R-:W-:Y:S01]  /*102d0*/  ENDCOLLECTIVE ;  /* 0x000000000000791b */ /* 0x003fe20003800000 */
.L_x_2284:
        /* <DEDUP_REMOVED lines=11> */
.L_x_2285:
[----:B------:R-:W-:Y:S02]  /*10390*/  IMAD.MOV.U32 R13, RZ, RZ, R10 ;  /* 0x000000ffff0d7224 */ /* 0x000fe400078e000a */
[----:B------:R-:W-:Y:S02]  /*103a0*/  IMAD.MOV.U32 R12, RZ, RZ, 0x7 ;  /* 0x00000007ff0c7424 */ /* 0x000fe400078e00ff */
[----:B------:R-:W-:-:S07]  /*103b0*/  IMAD.MOV.U32 R2, RZ, RZ, R14 ;  /* 0x000000ffff027224 */ /* 0x000fce00078e000e */
[----:B------:R-:W-:Y:S05]  /*103c0*/  WARPSYNC.COLLECTIVE R15, `(.L_x_2286) ;  /* 0x000000000f087348 */ /* 0x000fea0003c00000 */
[----:B------:R0:W1:Y:S02]  /*103d0*/  SHFL.IDX P6, R14, R13, R12, R11 ;  /* 0x0000000c0d0e7389 */ /* 0x00006400000c000b */
[----:B01----:R-:W-:Y:S01]  /*103e0*/  ENDCOLLECTIVE ;  /* 0x000000000000791b */ /* 0x003fe20003800000 */
.L_x_2286:
        /* <DEDUP_REMOVED lines=11> */
.L_x_2287:
[----:B------:R-:W-:Y:S01]  /*104a0*/  IMAD.MOV.U32 R2, RZ, RZ, R14 ;  /* 0x000000ffff027224 */ /* 0x000fe200078e000e */
[----:B------:R-:W-:Y:S06]  /*104b0*/  BRA `(.L_x_2288) ;  /* 0xffffffc000ec7947 */ /* 0x000fec000383ffff */
.L_x_2192:
[----:B-1----:R1:W2:Y:S02]  /*104c0*/  SYNCS.PHASECHK.TRANS64.TRYWAIT P0, [R5+URZ+0x16860], R2 ;  /* 0x01686002050075a7 */ /* 0x0022a4000800017f */
[----:B--2---:R-:W-:Y:S05]  /*104d0*/  @!P0 NANOSLEEP.SYNCS 0x989680 ;  /* 0x009896800000895d */ /* 0x004fea0003900000 */
[----:B------:R-:W2:Y:S02]  /*104e0*/  @!P0 SYNCS.PHASECHK.TRANS64 P0, [R5+URZ+0x16860], R2 ;  /* 0x01686002050085a7 */ /* 0x000ea4000800007f */
[----:B--2---:R-:W-:Y:S05]  /*104f0*/  @!P0 BRA `(.L_x_2192) ;  /* 0xfffffffc00f08947 */ /* 0x004fea000383ffff */
[----:B------:R-:W-:Y:S05]  /*10500*/  BRA `(.L_x_2289) ;  /* 0xffffffc400447947 */ /* 0x000fea000383ffff */
.L_x_2193:
        /* <DEDUP_REMOVED lines=8> */
.L_x_2291:
[----:B------:R-:W-:Y:S05]  /*10590*/  BSYNC B1 ;  /* 0x0000000000017941 */ /* 0x000fea0003800000 */
.L_x_2290:
        /* <DEDUP_REMOVED lines=9> */
.L_x_2292:
[----:B------:R-:W-:Y:S02]  /*10630*/  IMAD.MOV.U32 R13, RZ, RZ, R18 ;  /* 0x000000ffff0d7224 */ /* 0x000fe400078e0012 */
[----:B------:R-:W-:Y:S02]  /*10640*/  IMAD.MOV.U32 R12, RZ, RZ, 0x1 ;  /* 0x00000001ff0c7424 */ /* 0x000fe400078e00ff */
[----:B------:R-:W-:-:S07]  /*10650*/  IMAD.MOV.U32 R2, RZ, RZ, R14 ;  /* 0x000000ffff027224 */ /* 0x000fce00078e000e */
[----:B------:R-:W-:Y:S05]  /*10660*/  WARPSYNC.COLLECTIVE R15, `(.L_x_2293) ;  /* 0x000000000f087348 */ /* 0x000fea0003c00000 */
[----:B------:R0:W1:Y:S02]  /*10670*/  SHFL.IDX P6, R14, R13, R12, R11 ;  /* 0x0000000c0d0e7389 */ /* 0x00006400000c000b */
[----:B01----:R-:W-:Y:S01]  /*10680*/  ENDCOLLECTIVE ;  /* 0x000000000000791b */ /* 0x003fe20003800000 */
.L_x_2293:
        /* <DEDUP_REMOVED lines=12> */
.L_x_2294:
[----:B------:R-:W-:Y:S02]  /*10750*/  IMAD.MOV.U32 R13, RZ, RZ, R18 ;  /* 0x000000ffff0d7224 */ /* 0x000fe400078e0012 */
[----:B------:R-:W-:Y:S02]  /*10760*/  IMAD.MOV.U32 R12, RZ, RZ, 0x2 ;  /* 0x00000002ff0c7424 */ /* 0x000fe400078e00ff */
[----:B------:R-:W-:-:S07]  /*10770*/  IMAD.MOV.U32 R2, RZ, RZ, R14 ;  /* 0x000000ffff027224 */ /* 0x000fce00078e000e */
[----:B------:R-:W-:Y:S05]  /*10780*/  WARPSYNC.COLLECTIVE R15, `(.L_x_2295) ;  /* 0x000000000f087348 */ /* 0x000fea0003c00000 */
[----:B------:R0:W1:Y:S02]  /*10790*/  SHFL.IDX P6, R14, R13, R12, R11 ;  /* 0x0000000c0d0e7389 */ /* 0x00006400000c000b */
[----:B01----:R-:W-:Y:S01]  /*107a0*/  ENDCOLLECTIVE ;  /* 0x000000000000791b */ /* 0x003fe20003800000 */
.L_x_2295:
        /* <DEDUP_REMOVED lines=12> */
.L_x_2296:
[----:B------:R-:W-:Y:S02]  /*10870*/  IMAD.MOV.U32 R13, RZ, RZ, R18 ;  /* 0x000000ffff0d7224 */ /* 0x000fe400078e0012 */
[----:B------:R-:W-:Y:S02]  /*10880*/  IMAD.MOV.U32 R12, RZ, RZ, 0x3 ;  /* 0x00000003ff0c7424 */ /* 0x000fe400078e00ff */
[----:B------:R-:W-:-:S07]  /*10890*/  IMAD.MOV.U32 R2, RZ, RZ, R14 ;  /* 0x000000ffff027224 */ /* 0x000fce00078e000e */
[----:B------:R-:W-:Y:S05]  /*108a0*/  WARPSYNC.COLLECTIVE R15, `(.L_x_2297) ;  /* 0x000000000f087348 */ /* 0x000fea0003c00000 */
[----:B------:R0:W1:Y:S02]  /*108b0*/  SHFL.IDX P6, R14, R13, R12, R11 ;  /* 0x0000000c0d0e7389 */ /* 0x00006400000c000b */
[----:B01----:R-:W-:Y:S01]  /*108c0*/  ENDCOLLECTIVE ;  /* 0x000000000000791b */ /* 0x003fe20003800000 */
.L_x_2297:
        /* <DEDUP_REMOVED lines=12> */
.L_x_2298:
[----:B------:R-:W-:Y:S02]  /*10990*/  IMAD.MOV.U32 R13, RZ, RZ, R18 ;  /* 0x000000ffff0d7224 */ /* 0x000fe400078e0012 */
[----:B------:R-:W-:Y:S02]  /*109a0*/  IMAD.MOV.U32 R12, RZ, RZ, 0x4 ;  /* 0x00000004ff0c7424 */ /* 0x000fe400078e00ff */
[----:B------:R-:W-:-:S07]  /*109b0*/  IMAD.MOV.U32 R2, RZ, RZ, R14 ;  /* 0x000000ffff027224 */ /* 0x000fce00078e000e */
[----:B------:R-:W-:Y:S05]  /*109c0*/  WARPSYNC.COLLECTIVE R15, `(.L_x_2299) ;  /* 0x000000000f087348 */ /* 0x000fea0003c00000 */
[----:B------:R0:W1:Y:S02]  /*109d0*/  SHFL.IDX P6, R14, R13, R12, R11 ;  /* 0x0000000c0d0e7389 */ /* 0x00006400000c000b */
[----:B01----:R-:W-:Y:S01]  /*109e0*/  ENDCOLLECTIVE ;  /* 0x000000000000791b */ /* 0x003fe20003800000 */
.L_x_2299:
        /* <DEDUP_REMOVED lines=12> */
.L_x_2300:
[----:B------:R-:W-:Y:S02]  /*10ab0*/  IMAD.MOV.U32 R13, RZ, RZ, R18 ;  /* 0x000000ffff0d7224 */ /* 0x000fe400078e0012 */
[----:B------:R-:W-:Y:S02]  /*10ac0*/  IMAD.MOV.U32 R12, RZ, RZ, 0x5 ;  /* 0x00000005ff0c7424 */ /* 0x000fe400078e00ff */
[----:B------:R-:W-:-:S07]  /*10ad0*/  IMAD.MOV.U32 R2, RZ, RZ, R14 ;  /* 0x000000ffff027224 */ /* 0x000fce00078e000e */
[----:B------:R-:W-:Y:S05]  /*10ae0*/  WARPSYNC.COLLECTIVE R15, `(.L_x_2301) ;  /* 0x000000000f087348 */ /* 0x000fea0003c00000 */
[----:B------:R0:W1:Y:S02]  /*10af0*/  SHFL.IDX P6, R14, R13, R12, R11 ;  /* 0x0000000c0d0e7389 */ /* 0x00006400000c000b */
[----:B01----:R-:W-:Y:S01]  /*10b00*/  ENDCOLLECTIVE ;  /* 0x000000000000791b */ /* 0x003fe20003800000 */
.L_x_2301:
        /* <DEDUP_REMOVED lines=12> */
.L_x_2302:
[----:B------:R-:W-:Y:S02]  /*10bd0*/  IMAD.MOV.U32 R13, RZ, RZ, R18 ;  /* 0x000000ffff0d7224 */ /* 0x000fe400078e0012 */
[----:B------:R-:W-:Y:S02]  /*10be0*/  IMAD.MOV.U32 R12, RZ, RZ, 0x6 ;  /* 0x00000006ff0c7424 */ /* 0x000fe400078e00ff */
[----:B------:R-:W-:-:S07]  /*10bf0*/  IMAD.MOV.U32 R2, RZ, RZ, R14 ;  /* 0x000000ffff027224 */ /* 0x000fce00078e000e */
[----:B------:R-:W-:Y:S05]  /*10c00*/  WARPSYNC.COLLECTIVE R15, `(.L_x_2303) ;  /* 0x000000000f087348 */ /* 0x000fea0003c00000 */
[----:B------:R0:W1:Y:S02]  /*10c10*/  SHFL.IDX P6, R14, R13, R12, R11 ;  /* 0x0000000c0d0e7389 */ /* 0x00006400000c000b */
[----:B01----:R-:W-:Y:S01]  /*10c20*/  ENDCOLLECTIVE ;  /* 0x000000000000791b */ /* 0x003fe20003800000 */
.L_x_2303:
        /* <DEDUP_REMOVED lines=12> */
.L_x_2304:
[----:B------:R-:W-:Y:S02]  /*10cf0*/  IMAD.MOV.U32 R13, RZ, RZ, R18 ;  /* 0x000000ffff0d7224 */ /* 0x000fe400078e0012 */
[----:B------:R-:W-:Y:S02]  /*10d00*/  IMAD.MOV.U32 R12, RZ, RZ, 0x7 ;  /* 0x00000007ff0c7424 */ /* 0x000fe400078e00ff */
[----:B------:R-:W-:-:S07]  /*10d10*/  IMAD.MOV.U32 R2, RZ, RZ, R14 ;  /* 0x000000ffff027224 */ /* 0x000fce00078e000e */
[----:B------:R-:W-:Y:S05]  /*10d20*/  WARPSYNC.COLLECTIVE R15, `(.L_x_2305) ;  /* 0x000000000f087348 */ /* 0x000fea0003c00000 */
[----:B------:R0:W1:Y:S02]  /*10d30*/  SHFL.IDX P6, R14, R13, R12, R11 ;  /* 0x0000000c0d0e7389 */ /* 0x00006400000c000b */
[----:B01----:R-:W-:Y:S01]  /*10d40*/  ENDCOLLECTIVE ;  /* 0x000000000000791b */ /* 0x003fe20003800000 */
.L_x_2305:
        /* <DEDUP_REMOVED lines=12> */
.L_x_2306:
[----:B------:R-:W-:Y:S01]  /*10e10*/  IMAD.MOV.U32 R2, RZ, RZ, R14 ;  /* 0x000000ffff027224 */ /* 0x000fe200078e000e */
[----:B------:R-:W-:Y:S06]  /*10e20*/  BRA `(.L_x_2307) ;  /* 0xffffffbc00f47947 */ /* 0x000fec000383ffff */
.L_x_2201:
[----:B0-----:R0:W1:Y:S02]  /*10e30*/  SYNCS.PHASECHK.TRANS64.TRYWAIT P0, [R4+URZ+0x16860], R3 ;  /* 0x01686003040075a7 */ /* 0x001064000800017f */
[----:B-1----:R-:W-:Y:S05]  /*10e40*/  @!P0 NANOSLEEP.SYNCS 0x989680 ;  /* 0x009896800000895d */ /* 0x002fea0003900000 */
[----:B------:R-:W1:Y:S02]  /*10e50*/  @!P0 SYNCS.PHASECHK.TRANS64 P0, [R4+URZ+0x16860], R3 ;  /* 0x01686003040085a7 */ /* 0x000e64000800007f */
[----:B-1----:R-:W-:Y:S05]  /*10e60*/  @!P0 BRA `(.L_x_2201) ;  /* 0xfffffffc00f08947 */ /* 0x002fea000383ffff */
[----:B------:R-:W-:Y:S05]  /*10e70*/  BRA `(.L_x_2308) ;  /* 0xffffffc400087947 */ /* 0x000fea000383ffff */
.L_x_2202:
        /* <DEDUP_REMOVED lines=8> */
.L_x_2310:
[----:B------:R-:W-:Y:S05]  /*10f00*/  BSYNC B0 ;  /* 0x0000000000007941 */ /* 0x000fea0003800000 */
.L_x_2309:
        /* <DEDUP_REMOVED lines=10> */
.L_x_2311:
        /* <DEDUP_REMOVED lines=9> */
.L_x_2312:
        /* <DEDUP_REMOVED lines=11> */
.L_x_2313:
[----:B------:R-:W-:Y:S02]  /*110f0*/  IMAD.MOV.U32 R13, RZ, RZ, R18 ;  /* 0x000000ffff0d7224 */ /* 0x000fe400078e0012 */
[----:B------:R-:W-:Y:S01]  /*11100*/  IMAD.MOV.U32 R12, RZ, RZ, 0x2 ;  /* 0x00000002ff0c7424 */ /* 0x000fe200078e00ff */
[----:B------:R-:W-:-:S13]  /*11110*/  IADD3 R2, P0, R14, R6, RZ ;  /* 0x000000060e027210 */ /* 0x000fda0007f1e0ff */
[----:B------:R-:W-:Y:S05]  /*11120*/  WARPSYNC.COLLECTIVE R15, `(.L_x_2314) ;  /* 0x000000000f087348 */ /* 0x000fea0003c00000 */
[----:B------:R0:W1:Y:S02]  /*11130*/  SHFL.IDX P6, R14, R13, R12, R11 ;  /* 0x0000000c0d0e7389 */ /* 0x00006400000c000b */
[----:B01----:R-:W-:Y:S01]  /*11140*/  ENDCOLLECTIVE ;  /* 0x000000000000791b */ /* 0x003fe20003800000 */
.L_x_2314:
        /* <DEDUP_REMOVED lines=11> */
.L_x_2315:
[----:B------:R-:W-:Y:S02]  /*11200*/  IMAD.MOV.U32 R13, RZ, RZ, R18 ;  /* 0x000000ffff0d7224 */ /* 0x000fe400078e0012 */
[----:B------:R-:W-:Y:S02]  /*11210*/  IMAD.MOV.U32 R12, RZ, RZ, 0x3 ;  /* 0x00000003ff0c7424 */ /* 0x000fe400078e00ff */
[----:B------:R-:W-:-:S07]  /*11220*/  IMAD.MOV.U32 R9, RZ, RZ, R14 ;  /* 0x000000ffff097224 */ /* 0x000fce00078e000e */
[----:B------:R-:W-:Y:S05]  /*11230*/  WARPSYNC.COLLECTIVE R15, `(.L_x_2316) ;  /* 0x000000000f087348 */ /* 0x000fea0003c00000 */
[----:B------:R0:W1:Y:S02]  /*11240*/  SHFL.IDX P6, R14, R13, R12, R11 ;  /* 0x0000000c0d0e7389 */ /* 0x00006400000c000b */
[----:B01----:R-:W-:Y:S01]  /*11250*/  ENDCOLLECTIVE ;  /* 0x000000000000791b */ /* 0x003fe20003800000 */
.L_x_2316:
        /* <DEDUP_REMOVED lines=12> */
.L_x_2317:
[----:B------:R-:W-:Y:S02]  /*11320*/  IMAD.MOV.U32 R13, RZ, RZ, R18 ;  /* 0x000000ffff0d7224 */ /* 0x000fe400078e0012 */
[----:B------:R-:W-:Y:S01]  /*11330*/  IMAD.MOV.U32 R12, RZ, RZ, 0x4 ;  /* 0x00000004ff0c7424 */ /* 0x000fe200078e00ff */
[----:B------:R-:W-:-:S13]  /*11340*/  IADD3 R2, P0, R14, R6, RZ ;  /* 0x000000060e027210 */ /* 0x000fda0007f1e0ff */
[----:B------:R-:W-:Y:S05]  /*11350*/  WARPSYNC.COLLECTIVE R15, `(.L_x_2318) ;  /* 0x000000000f087348 */ /* 0x000fea0003c00000 */
[----:B------:R0:W1:Y:S02]  /*11360*/  SHFL.IDX P6, R14, R13, R12, R11 ;  /* 0x0000000c0d0e7389 */ /* 0x00006400000c000b */
[----:B01----:R-:W-:Y:S01]  /*11370*/  ENDCOLLECTIVE ;  /* 0x000000000000791b */ /* 0x003fe20003800000 */
.L_x_2318:
        /* <DEDUP_REMOVED lines=11> */
.L_x_2319:
[----:B------:R-:W-:Y:S02]  /*11430*/  IMAD.MOV.U32 R13, RZ, RZ, R18 ;  /* 0x000000ffff0d7224 */ /* 0x000fe400078e0012 */
[----:B------:R-:W-:Y:S02]  /*11440*/  IMAD.MOV.U32 R12, RZ, RZ, 0x5 ;  /* 0x00000005ff0c7424 */ /* 0x000fe400078e00ff */
[----:B------:R-:W-:-:S07]  /*11450*/  IMAD.MOV.U32 R9, RZ, RZ, R14 ;  /* 0x000000ffff097224 */ /* 0x000fce00078e000e */
[----:B------:R-:W-:Y:S05]  /*11460*/  WARPSYNC.COLLECTIVE R15, `(.L_x_2320) ;  /* 0x000000000f087348 */ /* 0x000fea0003c00000 */
[----:B------:R0:W1:Y:S02]  /*11470*/  SHFL.IDX P6, R14, R13, R12, R11 ;  /* 0x0000000c0d0e7389 */ /* 0x00006400000c000b */
[----:B01----:R-:W-:Y:S01]  /*11480*/  ENDCOLLECTIVE ;  /* 0x000000000000791b */ /* 0x003fe20003800000 */
.L_x_2320:
        /* <DEDUP_REMOVED lines=12> */
.L_x_2321:
[----:B------:R-:W-:Y:S02]  /*11550*/  IMAD.MOV.U32 R13, RZ, RZ, R18 ;  /* 0x000000ffff0d7224 */ /* 0x000fe400078e0012 */
[----:B------:R-:W-:Y:S01]  /*11560*/  IMAD.MOV.U32 R12, RZ, RZ, 0x6 ;  /* 0x00000006ff0c7424 */ /* 0x000fe200078e00ff */
[----:B------:R-:W-:-:S13]  /*11570*/  IADD3 R2, P0, R14, R6, RZ ;  /* 0x000000060e027210 */ /* 0x000fda0007f1e0ff */
[----:B------:R-:W-:Y:S05]  /*11580*/  WARPSYNC.COLLECTIVE R15, `(.L_x_2322) ;  /* 0x000000000f087348 */ /* 0x000fea0003c00000 */
[----:B------:R0:W1:Y:S02]  /*11590*/  SHFL.IDX P6, R14, R13, R12, R11 ;  /* 0x0000000c0d0e7389 */ /* 0x00006400000c000b */
[----:B01----:R-:W-:Y:S01]  /*115a0*/  ENDCOLLECTIVE ;  /* 0x000000000000791b */ /* 0x003fe20003800000 */
.L_x_2322:
        /* <DEDUP_REMOVED lines=11> */
.L_x_2323:
[----:B------:R-:W-:Y:S02]  /*11660*/  IMAD.MOV.U32 R13, RZ, RZ, R18 ;  /* 0x000000ffff0d7224 */ /* 0x000fe400078e0012 */
[----:B------:R-:W-:Y:S02]  /*11670*/  IMAD.MOV.U32 R12, RZ, RZ, 0x7 ;  /* 0x00000007ff0c7424 */ /* 0x000fe400078e00ff */
[----:B------:R-:W-:-:S07]  /*11680*/  IMAD.MOV.U32 R9, RZ, RZ, R14 ;  /* 0x000000ffff097224 */ /* 0x000fce00078e000e */
[----:B------:R-:W-:Y:S05]  /*11690*/  WARPSYNC.COLLECTIVE R15, `(.L_x_2324) ;  /* 0x000000000f087348 */ /* 0x000fea0003c00000 */
[----:B------:R0:W1:Y:S02]  /*116a0*/  SHFL.IDX P6, R14, R13, R12, R11 ;  /* 0x0000000c0d0e7389 */ /* 0x00006400000c000b */
[----:B01----:R-:W-:Y:S01]  /*116b0*/  ENDCOLLECTIVE ;  /* 0x000000000000791b */ /* 0x003fe20003800000 */
.L_x_2324:
        /* <DEDUP_REMOVED lines=12> */
.L_x_2325:
[----:B------:R-:W-:Y:S05]  /*11780*/  BRA `(.L_x_2326) ;  /* 0xffffffbc00c87947 */ /* 0x000fea000383ffff */
.L_x_2207:
        /* <DEDUP_REMOVED lines=8> */
.L_x_2328:
[----:B------:R-:W-:Y:S05]  /*11810*/  BSYNC B0 ;  /* 0x0000000000007941 */ /* 0x000fea0003800000 */
.L_x_2327:
[----:B------:R-:W-:Y:S05]  /*11820*/  BRA `(.L_x_2329) ;  /* 0xffffffc0004c7947 */ /* 0x000fea000383ffff */
.L_x_2210:
[----:B-1----:R1:W2:Y:S02]  /*11830*/  SYNCS.PHASECHK.TRANS64.TRYWAIT P0, [R5+URZ+0x16820], R0 ;  /* 0x01682000050075a7 */ /* 0x0022a4000800017f */
[----:B--2---:R-:W-:Y:S05]  /*11840*/  @!P0 NANOSLEEP.SYNCS 0x989680 ;  /* 0x009896800000895d */ /* 0x004fea0003900000 */
[----:B------:R-:W2:Y:S02]  /*11850*/  @!P0 SYNCS.PHASECHK.TRANS64 P0, [R5+URZ+0x16820], R0 ;  /* 0x01682000050085a7 */ /* 0x000ea4000800007f */
[----:B--2---:R-:W-:Y:S05]  /*11860*/  @!P0 BRA `(.L_x_2210) ;  /* 0xfffffffc00f08947 */ /* 0x004fea000383ffff */
[----:B------:R-:W-:Y:S05]  /*11870*/  BRA `(.L_x_2330) ;  /* 0xffffffc000987947 */ /* 0x000fea000383ffff */
.L_x_2211:
[----:B------:R-:W2:Y:S01]  /*11880*/  S2R R2, SR_TID.X ;  /* 0x0000000000027919 */ /* 0x000ea20000002100 */
[----:B------:R-:W-:Y:S01]  /*11890*/  BSSY B0, `(.L_x_2331) ;  /* 0x000000a000007945 */ /* 0x000fe20003800000 */
[----:B------:R-:W-:Y:S02]  /*118a0*/  IMAD.MOV.U32 R12, RZ, RZ, RZ ;  /* 0x000000ffff0c7224 */ /* 0x000fe400078e00ff */
[----:B------:R-:W-:Y:S02]  /*118b0*/  IMAD.MOV.U32 R11, RZ, RZ, 0x1f ;  /* 0x0000001fff0b7424 */ /* 0x000fe400078e00ff */
[----:B------:R-:W-:Y:S01]  /*118c0*/  IMAD.MOV.U32 R15, RZ, RZ, -0x1 ;  /* 0xffffffffff0f7424 */ /* 0x000fe200078e00ff */
[----:B--2---:R-:W-:-:S04]  /*118d0*/  SHF.R.U32.HI R2, RZ, 0x5, R2 ;  /* 0x00000005ff027819 */ /* 0x004fc80000011602 */
[----:B------:R-:W-:-:S05]  /*118e0*/  LOP3.LUT R2, R2, 0x3, RZ, 0xc0, !PT ;  /* 0x0000000302027812 */ /* 0x000fca00078ec0ff */
[----:B------:R-:W-:-:S07]  /*118f0*/  IMAD.MOV.U32 R13, RZ, RZ, R2 ;  /* 0x000000ffff0d7224 */ /* 0x000fce00078e0002 */
[----:B01----:R-:W-:Y:S05]  /*11900*/  WARPSYNC.COLLECTIVE R15, `(.L_x_2332) ;  /* 0x000000000f087348 */ /* 0x003fea0003c00000 */
[----:B------:R2:W3:Y:S02]  /*11910*/  SHFL.IDX P6, R14, R13, R12, R11 ;  /* 0x0000000c0d0e7389 */ /* 0x0004e400000c000b */
[----:B0123--:R-:W-:Y:S01]  /*11920*/  ENDCOLLECTIVE ;  /* 0x000000000000791b */ /* 0x00ffe20003800000 */
.L_x_2332:
[----:B------:R-:W-:Y:S05]  /*11930*/  BSYNC B0 ;  /* 0x0000000000007941 */ /* 0x000fea0003800000 */
.L_x_2331:
[----:B------:R-:W-:Y:S05]  /*11940*/  BRA `(.L_x_2333) ;  /* 0xffffffc000807947 */ /* 0x000fea000383ffff */
.L_x_2214:
[----:B------:R-:W-:Y:S01]  /*11950*/  BSSY B1, `(.L_x_2334) ;  /* 0x0000006000017945 */ /* 0x000fe20003800000 */
[----:B------:R-:W-:-:S07]  /*11960*/  IMAD.MOV.U32 R15, RZ, RZ, -0x1 ;  /* 0xffffffffff0f7424 */ /* 0x000fce00078e00ff */
[----:B01----:R-:W-:Y:S05]  /*11970*/  WARPSYNC.COLLECTIVE R15, `(.L_x_2335) ;  /* 0x000000000f0c7348 */ /* 0x003fea0003c00000 */
[----:B------:R-:W-:Y:S02]  /*11980*/  ELECT P6, UR62, PT ;  /* 0x00000000003e782f */ /* 0x000fe400038c0000 */
[----:B------:R-:W-:Y:S01]  /*11990*/  MOV R14, UR62 ;  /* 0x0000003e000e7c02 */ /* 0x000fe20008000f00 */
[----:B01----:R-:W-:Y:S10]  /*119a0*/  ENDCOLLECTIVE ;  /* 0x000000000000791b */ /* 0x003ff40003800000 */
.L_x_2335:
[----:B------:R-:W-:Y:S05]  /*119b0*/  BSYNC B1 ;  /* 0x0000000000017941 */ /* 0x000fea0003800000 */
.L_x_2334:
[----:B------:R-:W-:Y:S05]  /*119c0*/  BRA `(.L_x_2336) ;  /* 0xffffffc000787947 */ /* 0x000fea000383ffff */
.L_x_2216:
[----:B-1----:R1:W2:Y:S02]  /*119d0*/  SYNCS.PHASECHK.TRANS64.TRYWAIT P1, [R3+URZ+0x16840], R2 ;  /* 0x01684002030075a7 */ /* 0x0022a4000802017f */
[----:B--2---:R-:W-:Y:S05]  /*119e0*/  @!P1 NANOSLEEP.SYNCS 0x989680 ;  /* 0x009896800000995d */ /* 0x004fea0003900000 */
[----:B------:R-:W2:Y:S02]  /*119f0*/  @!P1 SYNCS.PHASECHK.TRANS64 P1, [R3+URZ+0x16840], R2 ;  /* 0x01684002030095a7 */ /* 0x000ea4000802007f */
[----:B--2---:R-:W-:Y:S05]  /*11a00*/  @!P1 BRA `(.L_x_2216) ;  /* 0xfffffffc00f09947 */ /* 0x004fea000383ffff */
[----:B------:R-:W-:Y:S05]  /*11a10*/  BRA `(.L_x_2337) ;  /* 0xffffffc000987947 */ /* 0x000fea000383ffff */
.L_x_2218:
[----:B--2---:R2:W3:Y:S02]  /*11a20*/  SYNCS.PHASECHK.TRANS64.TRYWAIT P1, [R5+URZ+0x16840], R0 ;  /* 0x01684000050075a7 */ /* 0x0044e4000802017f */
[----:B---3--:R-:W-:Y:S05]  /*11a30*/  @!P1 NANOSLEEP.SYNCS 0x989680 ;  /* 0x009896800000995d */ /* 0x008fea0003900000 */
[----:B------:R-:W3:Y:S02]  /*11a40*/  @!P1 SYNCS.PHASECHK.TRANS64 P1, [R5+URZ+0x16840], R0 ;  /* 0x01684000050095a7 */ /* 0x000ee4000802007f */
[----:B---3--:R-:W-:Y:S05]  /*11a50*/  @!P1 BRA `(.L_x_2218) ;  /* 0xfffffffc00f09947 */ /* 0x008fea000383ffff */
[----:B------:R-:W-:Y:S05]  /*11a60*/  BRA `(.L_x_2338) ;  /* 0xffffffc000a47947 */ /* 0x000fea000383ffff */
.L_x_2220:
[----:B---3--:R3:W4:Y:S02]  /*11a70*/  SYNCS.PHASECHK.TRANS64.TRYWAIT P1, [R3+URZ+0x16860], R2 ;  /* 0x01686002030075a7 */ /* 0x008724000802017f */
[----:B----4-:R-:W-:Y:S05]  /*11a80*/  @!P1 NANOSLEEP.SYNCS 0x989680 ;  /* 0x009896800000995d */ /* 0x010fea0003900000 */
[----:B------:R-:W4:Y:S02]  /*11a90*/  @!P1 SYNCS.PHASECHK.TRANS64 P1, [R3+URZ+0x16860], R2 ;  /* 0x01686002030095a7 */ /* 0x000f24000802007f */
[----:B----4-:R-:W-:Y:S05]  /*11aa0*/  @!P1 BRA `(.L_x_2220) ;  /* 0xfffffffc00f09947 */ /* 0x010fea000383ffff */
[----:B------:R-:W-:Y:S05]  /*11ab0*/  BRA `(.L_x_2339) ;  /* 0xffffffc000a07947 */ /* 0x000fea000383ffff */
.L_x_2340:
        /* <DEDUP_REMOVED lines=12> */
.L_x_3111:


//--------------------- .text._ZN7cutlass13device_kernelIN5flash11enable_sm90INS1_16FlashAttnFwdSm90INS1_25CollectiveMainloopFwdSm90ILi2EN4cute5tupleIJNS5_1CILi1EEES8_S8_EEENS6_IJNS7_ILi192EEENS7_ILi128EEENS7_ILi64EEEEEELi64ENS_6half_tEfNS_4arch4Sm90ELb1ELb0ELb0ELb1ELb1ELb0ELb0ELb1ELb1ELb1ELb0ELb0EEENS1_21CollectiveEpilogueFwdINS6_IJSA_SC_SB_EEES9_SE_SG_Li384ELb1ELb1ELb0ELb0EEENS1_36VarlenDynamicPersistentTileSchedulerILi192ELi128ELi384ELi128ELb0ELb1ELb1ELb1ELb1ELb1EEEEEEEEEvNT_6ParamsE --------------------------
	.section	.text._ZN7cutlass13device_kernelIN5flash11enable_sm90INS1_16FlashAttnFwdSm90INS1_25CollectiveMainloopFwdSm90ILi2EN4cute5tupleIJNS5_1CILi1EEES8_S8_EEENS6_IJNS7_ILi192EEENS7_ILi128EEENS7_ILi64EEEEEELi64ENS_6half_tEfNS_4arch4Sm90ELb1ELb0ELb0ELb1ELb1ELb0ELb0ELb1ELb1ELb1ELb0ELb0EEENS1_21CollectiveEpilogueFwdINS6_IJSA_SC_SB_EEES9_SE_SG_Li384ELb1ELb1ELb0ELb0EEENS1_36VarlenDynamicPersistentTileSchedulerILi192ELi128ELi384ELi128ELb0ELb1ELb1ELb1ELb1ELb1EEEEEEEEEvNT_6ParamsE,"ax",@progbits
	.align	128
.text._ZN7cutlass13device_kernelIN5flash11enable_sm90INS1_16FlashAttnFwdSm90INS1_25CollectiveMainloopFwdSm90ILi2EN4cute5tupleIJNS5_1CILi1EEES8_S8_EEENS6_IJNS7_ILi192EEENS7_ILi128EEENS7_ILi64EEEEEELi64ENS_6half_tEfNS_4arch4Sm90ELb1ELb0ELb0ELb1ELb1ELb0ELb0ELb1ELb1ELb1ELb0ELb0EEENS1_21CollectiveEpilogueFwdINS6_IJSA_SC_SB_EEES9_SE_SG_Li384ELb1ELb1ELb0ELb0EEENS1_36VarlenDynamicPersistentTileSchedulerILi192ELi128ELi384ELi128ELb0ELb1ELb1ELb1ELb1ELb1EEEEEEEEEvNT_6ParamsE:
        .type           _ZN7cutlass13device_kernelIN5flash11enable_sm90INS1_16FlashAttnFwdSm90INS1_25CollectiveMainloopFwdSm90ILi2EN4cute5tupleIJNS5_1CILi1EEES8_S8_EEENS6_IJNS7_ILi192EEENS7_ILi128EEENS7_ILi64EEEEEELi64ENS_6half_tEfNS_4arch4Sm90ELb1ELb0ELb0ELb1ELb1ELb0ELb0ELb1ELb1ELb1ELb0ELb0EEENS1_21CollectiveEpilogueFwdINS6_IJSA_SC_SB_EEES9_SE_SG_Li384ELb1ELb1ELb0ELb0EEENS1_36VarlenDynamicPersistentTileSchedulerILi192ELi128ELi384ELi128ELb0ELb1ELb1ELb1ELb1ELb1EEEEEEEEEvNT_6ParamsE,@function
        .size           _ZN7cutlass13device_kernelIN5flash11enable_sm90INS1_16FlashAttnFwdSm90INS1_25CollectiveMainloopFwdSm90ILi2EN4cute5tupleIJNS5_1CILi1EEES8_S8_EEENS6_IJNS7_ILi192EEENS7_ILi128EEENS7_ILi64EEEEEELi64ENS_6half_tEfNS_4arch4Sm90ELb1ELb0ELb0ELb1ELb1ELb0ELb0ELb1ELb1ELb1ELb0ELb0EEENS1_21CollectiveEpilogueFwdINS6_IJSA_SC_SB_EEES9_SE_SG_Li384ELb1ELb1ELb0ELb0EEENS1_36VarlenDynamicPersistentTileSchedulerILi192ELi128ELi384ELi128ELb0ELb1ELb1ELb1ELb1ELb1EEEEEEEEEvNT_6ParamsE,(.L_x_3112 - _ZN7cutlass13device_kernelIN5flash11enable_sm90INS1_16FlashAttnFwdSm90INS1_25CollectiveMainloopFwdSm90ILi2EN4cute5tupleIJNS5_1CILi1EEES8_S8_EEENS6_IJNS7_ILi192EEENS7_ILi128EEENS7_ILi64EEEEEELi64ENS_6half_tEfNS_4arch4Sm90ELb1ELb0ELb0ELb1ELb1ELb0ELb0ELb1ELb1ELb1ELb0ELb0EEENS1_21CollectiveEpilogueFwdINS6_IJSA_SC_SB_EEES9_SE_SG_Li384ELb1ELb1ELb0ELb0EEENS1_36VarlenDynamicPersistentTileSchedulerILi192ELi128ELi384ELi128ELb0ELb1ELb1ELb1ELb1ELb1EEEEEEEEEvNT_6ParamsE)
        .other          _ZN7cutlass13device_kernelIN5flash11enable_sm90INS1_16FlashAttnFwdSm90INS1_25CollectiveMainloopFwdSm90ILi2EN4cute5tupleIJNS5_1CILi1EEES8_S8_EEENS6_IJNS7_ILi192EEENS7_ILi128EEENS7_ILi64EEEEEELi64ENS_6half_tEfNS_4arch4Sm90ELb1ELb0ELb0ELb1ELb1ELb0ELb0ELb1ELb1ELb1ELb0ELb0EEENS1_21CollectiveEpilogueFwdINS6_IJSA_SC_SB_EEES9_SE_SG_Li384ELb1ELb1ELb0ELb0EEENS1_36VarlenDynamicPersistentTileSchedulerILi192ELi128ELi384ELi128ELb0ELb1ELb1ELb1ELb1ELb1EEEEEEEEEvNT_6ParamsE,@"STO_CUDA_ENTRY STV_DEFAULT"
_ZN7cutlass13device_kernelIN5flash11enable_sm90INS1_16FlashAttnFwdSm90INS1_25CollectiveMainloopFwdSm90ILi2EN4cute5tupleIJNS5_1CILi1EEES8_S8_EEENS6_IJNS7_ILi192EEENS7_ILi128EEENS7_ILi64EEEEEELi64ENS_6half_tEfNS_4arch4Sm90ELb1ELb0ELb0ELb1ELb1ELb0ELb0ELb1ELb1ELb1ELb0ELb0EEENS1_21CollectiveEpilogueFwdINS6_IJSA_SC_SB_EEES9_SE_SG_Li384ELb1ELb1ELb0ELb0EEENS1_36VarlenDynamicPersistentTileSchedulerILi192ELi128ELi384ELi128ELb0ELb1ELb1ELb1ELb1ELb1EEEEEEEEEvNT_6ParamsE:
        /* <DEDUP_REMOVED lines=45> */
.L_x_2341:
        /* <DEDUP_REMOVED lines=22> */
.L_x_2342:
        /* <DEDUP_REMOVED lines=18> */
.L_x_2343:
        /* <DEDUP_REMOVED lines=22> */
.L_x_2344:
        /* <DEDUP_REMOVED lines=23> */
.L_x_2345:
        /* <DEDUP_REMOVED lines=8> */
.L_x_2347:
        /* <DEDUP_REMOVED lines=25> */
[----:B------:R-:W-:Y:S02]  /*0a30*/  UMOV UR37, URZ ;  /* 0x0000003f00257c82 */ /* 0x000fe40008000000 */
[CC--:B------:R-:W-:Y:S02]  /*0a40*/  LEA.HI R153, R0.reuse, R157.reuse, RZ, 0x7 ;  /* 0x0000009d00997211 */ /* 0x0c0fe400078f38ff */
[----:B------:R-:W-:-:S02]  /*0a50*/  LEA.HI R3, R0, R157, RZ, 0x5 ;  /* 0x0000009d00037211 */ /* 0x000fc400078f28ff */
[----:B------:R-:W-:Y:S02]  /*0a60*/  LOP3.LUT R152, R153, 0xffffff80, RZ, 0xc0, !PT ;  /* 0xffffff8099987812 */ /* 0x000fe400078ec0ff */
[CC--:B------:R-:W-:Y:S01]  /*0a70*/  LEA.HI R2, R0.reuse, R157.reuse, RZ, 0x4 ;  /* 0x0000009d00027211 */ /* 0x0c0fe200078f20ff */
[----:B------:R-:W-:Y:S01]  /*0a80*/  IMAD.SHL.U32 R5, R3, 0x20, RZ ;  /* 0x0000002003057824 */ /* 0x000fe200078e00ff */
[----:B------:R-:W-:Y:S01]  /*0a90*/  LEA.HI R10, R0, R157, RZ, 0x2 ;  /* 0x0000009d000a7211 */ /* 0x000fe200078f10ff */
[----:B------:R-:W-:Y:S01]  /*0aa0*/  IMAD.IADD R152, R157, 0x1, -R152 ;  /* 0x000000019d987824 */ /* 0x000fe200078e0a98 */
[----:B------:R-:W-:Y:S02]  /*0ab0*/  SHF.R.S32.HI R3, RZ, 0x4, R2 ;  /* 0x00000004ff037819 */ /* 0x000fe40000011402 */
[----:B------:R-:W-:Y:S02]  /*0ac0*/  LOP3.LUT R4, R2, 0x3fffff0, RZ, 0xc0, !PT ;  /* 0x03fffff002047812 */ /* 0x000fe400078ec0ff */
[----:B------:R-:W-:-:S02]  /*0ad0*/  SHF.R.S32.HI R7, RZ, 0x1f, R152 ;  /* 0x0000001fff077819 */ /* 0x000fc40000011498 */
[----:B------:R-:W-:Y:S01]  /*0ae0*/  LEA.HI R2, R2, R3, RZ, 0x1 ;  /* 0x0000000302027211 */ /* 0x000fe200078f08ff */
[----:B------:R-:W-:Y:S01]  /*0af0*/  IMAD.IADD R4, R157, 0x1, -R4 ;  /* 0x000000019d047824 */ /* 0x000fe200078e0a04 */
[----:B------:R-:W-:Y:S02]  /*0b00*/  LEA.HI R6, R7, R152, RZ, 0x2 ;  /* 0x0000009807067211 */ /* 0x000fe400078f10ff */
[----:B------:R-:W-:Y:S02]  /*0b10*/  LOP3.LUT R2, R2, 0x1ffffffe, RZ, 0xc0, !PT ;  /* 0x1ffffffe02027812 */ /* 0x000fe400078ec0ff */
[--C-:B------:R-:W-:Y:S02]  /*0b20*/  SHF.R.S32.HI R8, RZ, 0x2, R6.reuse ;  /* 0x00000002ff087819 */ /* 0x100fe40000011406 */
[----:B------:R-:W-:Y:S01]  /*0b30*/  SHF.R.S32.HI R9, RZ, 0x1f, R6 ;  /* 0x0000001fff097819 */ /* 0x000fe20000011406 */
[----:B------:R-:W-:Y:S01]  /*0b40*/  IMAD.IADD R2, R3, 0x1, -R2 ;  /* 0x0000000103027824 */ /* 0x000fe200078e0a02 */
[----:B------:R-:W-:-:S02]  /*0b50*/  SHF.R.S32.HI R153, RZ, 0x7, R153 ;  /* 0x00000007ff997819 */ /* 0x000fc40000011499 */
[----:B------:R-:W-:Y:S02]  /*0b60*/  LOP3.LUT R10, R10, 0xfffffffc, RZ, 0xc0, !PT ;  /* 0xfffffffc0a0a7812 */ /* 0x000fe400078ec0ff */
[----:B------:R-:W-:Y:S01]  /*0b70*/  LEA.HI R9, R9, R8, RZ, 0x3 ;  /* 0x0000000809097211 */ /* 0x000fe200078f18ff */
[----:B------:R-:W-:Y:S01]  /*0b80*/  IMAD.HI R3, R153, 0x55555556, RZ ;  /* 0x5555555699037827 */ /* 0x000fe200078e02ff */
[----:B------:R-:W-:Y:S02]  /*0b90*/  LOP3.LUT R5, R5, 0xfffffc00, RZ, 0xc0, !PT ;  /* 0xfffffc0005057812 */ /* 0x000fe400078ec0ff */
[----:B------:R-:W-:Y:S01]  /*0ba0*/  LEA.HI R0, R0, R157, RZ, 0x3 ;  /* 0x0000009d00007211 */ /* 0x000fe200078f18ff */
[----:B------:R-:W-:Y:S01]  /*0bb0*/  IMAD.IADD R10, R157, 0x1, -R10 ;  /* 0x000000019d0a7824 */ /* 0x000fe200078e0a0a */
[----:B------:R-:W-:Y:S01]  /*0bc0*/  LOP3.LUT R9, R9, 0xfffffff8, RZ, 0xc0, !PT ;  /* 0xfffffff809097812 */ /* 0x000fe200078ec0ff */
[----:B------:R-:W-:Y:S01]  /*0bd0*/  IMAD R5, R4, 0x40, R5 ;  /* 0x0000004004057824 */ /* 0x000fe200078e0205 */
[----:B------:R-:W-:-:S02]  /*0be0*/  LEA.HI R7, R7, R152, RZ, 0x5 ;  /* 0x0000009807077211 */ /* 0x000fc400078f28ff */
[----:B------:R-:W-:Y:S01]  /*0bf0*/  LEA.HI R4, R3, R3, RZ, 0x1 ;  /* 0x0000000303047211 */ /* 0x000fe200078f08ff */
[----:B------:R-:W-:Y:S01]  /*0c00*/  IMAD.IADD R8, R8, 0x1, -R9 ;  /* 0x0000000108087824 */ /* 0x000fe200078e0a09 */
[----:B------:R-:W-:Y:S01]  /*0c10*/  LOP3.LUT R18, R0, 0xfffffff8, RZ, 0xc0, !PT ;  /* 0xfffffff800127812 */ /* 0x000fe200078ec0ff */
[----:B------:R-:W-:Y:S01]  /*0c20*/  IMAD R155, R2, 0x8, R5 ;  /* 0x00000008029b7824 */ /* 0x000fe200078e0205 */
[----:B------:R-:W-:Y:S01]  /*0c30*/  LEA.HI R3, R10, R10, RZ, 0x1 ;  /* 0x0000000a0a037211 */ /* 0x000fe200078f08ff */
[----:B------:R-:W-:Y:S01]  /*0c40*/  IMAD R4, R4, -0x3, R153 ;  /* 0xfffffffd04047824 */ /* 0x000fe200078e0299 */
[----:B------:R-:W-:Y:S01]  /*0c50*/  SHF.R.S32.HI R7, RZ, 0x5, R7 ;  /* 0x00000005ff077819 */ /* 0x000fe20000011407 */
[----:B------:R-:W-:Y:S01]  /*0c60*/  IMAD.IADD R18, R157, 0x1, -R18 ;  /* 0x000000019d127824 */ /* 0x000fe200078e0a12 */
[----:B------:R-:W-:Y:S02]  /*0c70*/  LOP3.LUT R3, R3, 0x1ffffffe, RZ, 0xc0, !PT ;  /* 0x1ffffffe03037812 */ /* 0x000fe400078ec0ff */
[----:B------:R-:W-:Y:S01]  /*0c80*/  LOP3.LUT R5, R6, 0x7ffffffc, RZ, 0xc0, !PT ;  /* 0x7ffffffc06057812 */ /* 0x000fe200078ec0ff */
[----:B------:R-:W-:Y:S01]  /*0c90*/  IMAD R7, R7, 0x10, R8 ;  /* 0x0000001007077824 */ /* 0x000fe200078e0208 */
[----:B------:R-:W-:Y:S01]  /*0ca0*/  SHF.R.S32.HI R22, RZ, 0x3, R0 ;  /* 0x00000003ff167819 */ /* 0x000fe20000011400 */
[----:B------:R-:W-:Y:S01]  /*0cb0*/  IMAD.SHL.U32 R19, R18, 0x8, RZ ;  /* 0x0000000812137824 */ /* 0x000fe200078e00ff */
[----:B------:R-:W-:Y:S01]  /*0cc0*/  IADD3 R16, R152, -R5, RZ ;  /* 0x8000000598107210 */ /* 0x000fe20007ffe0ff */
[----:B------:R-:W-:-:S02]  /*0cd0*/  IMAD.IADD R3, R10, 0x1, -R3 ;  /* 0x000000010a037824 */ /* 0x000fc400078e0a03 */
[----:B------:R-:W-:Y:S01]  /*0ce0*/  IMAD R154, R4, 0x40, R7 ;  /* 0x00000040049a7824 */ /* 0x000fe200078e0207 */
[----:B------:R-:W-:-:S03]  /*0cf0*/  SHF.R.S32.HI R156, RZ, 0x1f, R19 ;  /* 0x0000001fff9c7819 */ /* 0x000fc60000011413 */
[----:B------:R-:W-:-:S07]  /*0d00*/  IMAD R17, R3, 0x8, R154 ;  /* 0x0000000803117824 */ /* 0x000fce00078e029a */
.L_x_2395:
[----:B012---:R-:W0:Y:S01]  /*0d10*/  LDC.64 R2, c[0x0][0xc88] ;  /* 0x00032200ff027b82 */ /* 0x007e220000000a00 */
[----:B------:R-:W-:Y:S01]  /*0d20*/  ULDC.64 UR8, c[0x0][0xa28] ;  /* 0x00028a0000087ab9 */ /* 0x000fe20000000a00 */
[----:B------:R-:W-:Y:S01]  /*0d30*/  ULDC.64 UR10, c[0x0][0xa18] ;  /* 0x00028600000a7ab9 */ /* 0x000fe20000000a00 */
[----:B------:R-:W-:Y:S01]  /*0d40*/  ULDC UR4, c[0x0][0x424] ;  /* 0x0001090000047ab9 */ /* 0x000fe20000000800 */
        /* <DEDUP_REMOVED lines=11> */
[----:B------:R-:W-:-:S04]  /*0e00*/  @UP0 ULEA UR8, UP2, UR39, UR8, 0x2 ;  /* 0x0000000827080291 */ /* 0x000fc8000f84103f */
[----:B------:R-:W-:Y:S02]  /*0e10*/  @UP0 ULEA.HI.X UR9, UR39, UR9, UR40, 0x2, UP2 ;  /* 0x0000000927090291 */ /* 0x000fe400090f1428 */
[----:B------:R-:W-:Y:S01]  /*0e20*/  @UP1 ULEA UR10, UP0, UR39, UR10, 0x2 ;  /* 0x0000000a270a1291 */ /* 0x000fe2000f80103f */
[----:B------:R-:W-:-:S03]  /*0e30*/  IMAD.U32 R2, RZ, RZ, UR8 ;  /* 0x00000008ff027e24 */ /* 0x000fc6000f8e00ff */
[----:B------:R-:W-:Y:S01]  /*0e40*/  @UP1 ULEA.HI.X UR11, UR39, UR11, UR40, 0x2, UP0 ;  /* 0x0000000b270b1291 */ /* 0x000fe200080f1428 */
[----:B------:R-:W-:Y:S01]  /*0e50*/  IMAD.U32 R3, RZ, RZ, UR9 ;  /* 0x00000009ff037e24 */ /* 0x000fe2000f8e00ff */
[----:B------:R-:W-:Y:S01]  /*0e60*/  ULDC.64 UR8, c[0x0][0x418] ;  /* 0x0001060000087ab9 */ /* 0x000fe20000000a00 */
[----:B------:R-:W-:-:S03]  /*0e70*/  IMAD.U32 R4, RZ, RZ, UR10 ;  /* 0x0000000aff047e24 */ /* 0x000fc6000f8e00ff */
[----:B------:R-:W-:Y:S01]  /*0e80*/  IMAD.U32 R5, RZ, RZ, UR11 ;  /* 0x0000000bff057e24 */ /* 0x000fe2000f8e00ff */
[----:B------:R-:W2:Y:S04]  /*0e90*/  @P0 LDG.E R2, desc[UR52][R2.64] ;  /* 0x0000003402020981 */ /* 0x000ea8000c1e1900 */
[----:B------:R-:W3:Y:S01]  /*0ea0*/  @P2 LDG.E R4, desc[UR52][R4.64] ;  /* 0x0000003404042981 */ /* 0x000ee2000c1e1900 */
[----:B------:R-:W-:Y:S01]  /*0eb0*/  UISETP.NE.U32.AND UP0, UPT, UR8, URZ, UPT ;  /* 0x0000003f0800728c */ /* 0x000fe2000bf05070 */
[----:B------:R-:W-:Y:S01]  /*0ec0*/  UMOV UR48, URZ ;  /* 0x0000003f00307c82 */ /* 0x000fe20008000000 */
[----:B------:R-:W-:Y:S02]  /*0ed0*/  UMOV UR41, UR6 ;  /* 0x0000000600297c82 */ /* 0x000fe40008000000 */
[----:B------:R-:W-:-:S03]  /*0ee0*/  UISETP.NE.AND.EX UP0, UPT, UR9, URZ, UPT, UP0 ;  /* 0x0000003f0900728c */ /* 0x000fc6000bf05300 */
[----:B------:R-:W-:Y:S01]  /*0ef0*/  ULDC.64 UR8, c[0x0][0xa20] ;  /* 0x0002880000087ab9 */ /* 0x000fe20000000a00 */
[----:B------:R-:W-:Y:S01]  /*0f00*/  USEL UR4, UR4, 0x1, UP0 ;  /* 0x0000000104047887 */ /* 0x000fe20008000000 */
[----:B------:R-:W-:-:S03]  /*0f10*/  ISETP.NE.U32.AND P1, PT, RZ, UR8, PT ;  /* 0x00000008ff007c0c */ /* 0x000fc6000bf25070 */
        /* <DEDUP_REMOVED lines=19> */
.L_x_2348:
[----:B------:R-:W-:Y:S05]  /*1050*/  @!P1 BRA `(.L_x_2349) ;  /* 0x00000000001c9947 */ /* 0x000fea0003800000 */
[----:B------:R-:W-:-:S04]  /*1060*/  ULEA UR4, UP0, UR39, UR8, 0x2 ;  /* 0x0000000827047291 */ /* 0x000fc8000f80103f */
[----:B------:R-:W-:Y:S02]  /*1070*/  ULEA.HI.X UR6, UR39, UR9, UR40, 0x2, UP0 ;  /* 0x0000000927067291 */ /* 0x000fe400080f1428 */
[----:B------:R-:W-:-:S04]  /*1080*/  IMAD.U32 R2, RZ, RZ, UR4 ;  /* 0x00000004ff027e24 */ /* 0x000fc8000f8e00ff */
[----:B------:R-:W-:-:S05]  /*1090*/  IMAD.U32 R3, RZ, RZ, UR6 ;  /* 0x00000006ff037e24 */ /* 0x000fca000f8e00ff */
[----:B------:R-:W2:Y:S02]  /*10a0*/  LDG.E R2, desc[UR52][R2.64] ;  /* 0x0000003402027981 */ /* 0x000ea4000c1e1900 */
[----:B--2---:R-:W-:Y:S01]  /*10b0*/  R2UR UR4, R2 ;  /* 0x00000000020472ca */ /* 0x004fe200000e0000 */
[----:B------:R-:W-:-:S14]  /*10c0*/  BRA `(.L_x_2350) ;  /* 0x0000000000347947 */ /* 0x000fdc0003800000 */
.L_x_2349:
        /* <DEDUP_REMOVED lines=13> */
.L_x_2350:
[----:B------:R-:W-:Y:S01]  /*11a0*/  ULDC UR6, c[0x0][0x448] ;  /* 0x0001120000067ab9 */ /* 0x000fe20000000800 */
[----:B------:R-:W-:Y:S01]  /*11b0*/  UIMAD UR42, UR5, 0xc0, URZ ;  /* 0x000000c0052a78a4 */ /* 0x000fe2000f8e023f */
[----:B------:R-:W-:Y:S01]  /*11c0*/  PLOP3.LUT P0, PT, PT, PT, PT, 0x80, 0x0 ;  /* 0x000000000000781c */ /* 0x000fe20003f0f070 */
[----:B------:R-:W-:Y:S01]  /*11d0*/  UISETP.NE.AND UP0, UPT, UR6, 0x1, UPT ;  /* 0x000000010600788c */ /* 0x000fe2000bf05270 */
[----:B------:R-:W-:Y:S01]  /*11e0*/  CS2R R20, SRZ ;  /* 0x0000000000147805 */ /* 0x000fe2000001ff00 */
[----:B------:R-:W-:Y:S01]  /*11f0*/  UIADD3 UR6, UR42, 0xbf, URZ ;  /* 0x000000bf2a067890 */ /* 0x000fe2000fffe03f */
[----:B------:R-:W-:Y:S01]  /*1200*/  CS2R R118, SRZ ;  /* 0x0000000000767805 */ /* 0x000fe2000001ff00 */
[----:B------:R-:W-:Y:S01]  /*1210*/  UIADD3 UR48, -UR48, UR4, URZ ;  /* 0x0000000430307290 */ /* 0x000fe2000fffe13f */
[----:B------:R-:W-:Y:S01]  /*1220*/  CS2R R116, SRZ ;  /* 0x0000000000747805 */ /* 0x000fe2000001ff00 */
[----:B------:R-:W-:Y:S01]  /*1230*/  UP2UR UR50, UPR, URZ, 0x1 ;  /* 0x000000013f327883 */ /* 0x000fe20008000000 */
[----:B------:R-:W-:Y:S01]  /*1240*/  CS2R R114, SRZ ;  /* 0x0000000000727805 */ /* 0x000fe2000001ff00 */
[----:B------:R-:W-:Y:S01]  /*1250*/  UIADD3 UR7, UR48, 0x80, -UR49 ;  /* 0x0000008030077890 */ /* 0x000fe2000fffe831 */
[----:B------:R-:W-:-:S02]  /*1260*/  CS2R R112, SRZ ;  /* 0x0000000000707805 */ /* 0x000fc4000001ff00 */
[----:B------:R-:W-:Y:S01]  /*1270*/  CS2R R14, SRZ ;  /* 0x00000000000e7805 */ /* 0x000fe2000001ff00 */
[----:B------:R-:W-:Y:S01]  /*1280*/  @UP0 ULDC UR4, c[0x0][0x44c] ;  /* 0x0001130000040ab9 */ /* 0x000fe20000000800 */
[----:B------:R-:W-:Y:S01]  /*1290*/  @UP0 ULDC UR8, c[0x0][0x450] ;  /* 0x0001140000080ab9 */ /* 0x000fe20000000800 */
[----:B------:R-:W-:Y:S01]  /*12a0*/  UIMAD.WIDE.U32 UR4, UR6, UR4, URZ ;  /* 0x00000004060472a5 */ /* 0x000fe2000f8e003f */
[----:B------:R-:W-:Y:S01]  /*12b0*/  IMAD.MOV.U32 R110, RZ, RZ, RZ ;  /* 0x000000ffff6e7224 */ /* 0x000fe200078e00ff */
[----:B------:R-:W-:Y:S01]  /*12c0*/  UIADD3 UR4, UR48, 0x7f, URZ ;  /* 0x0000007f30047890 */ /* 0x000fe2000fffe03f */
[----:B------:R-:W-:Y:S01]  /*12d0*/  IMAD.MOV.U32 R25, RZ, RZ, RZ ;  /* 0x000000ffff197224 */ /* 0x000fe200078e00ff */
[----:B------:R-:W-:Y:S01]  /*12e0*/  @UP0 USHF.R.U32.HI UR6, URZ, UR8, UR5 ;  /* 0x000000083f060299 */ /* 0x000fe20008011605 */
[----:B------:R-:W-:Y:S01]  /*12f0*/  CS2R R12, SRZ ;  /* 0x00000000000c7805 */ /* 0x000fe2000001ff00 */
[----:B------:R-:W-:Y:S01]  /*1300*/  USHF.R.S32.HI UR5, URZ, 0x1f, UR4 ;  /* 0x0000001f3f057899 */ /* 0x000fe20008011404 */
[----:B------:R-:W-:Y:S01]  /*1310*/  IMAD.MOV.U32 R106, RZ, RZ, RZ ;  /* 0x000000ffff6a7224 */ /* 0x000fe200078e00ff */
[----:B------:R-:W-:Y:S01]  /*1320*/  UIADD3 UR6, UR7, UR6, URZ ;  /* 0x0000000607067290 */ /* 0x000fe2000fffe03f */
[----:B------:R-:W-:Y:S01]  /*1330*/  IMAD.MOV.U32 R27, RZ, RZ, RZ ;  /* 0x000000ffff1b7224 */ /* 0x000fe200078e00ff */
[----:B------:R-:W-:Y:S01]  /*1340*/  ULEA.HI UR5, UR5, UR4, URZ, 0x7 ;  /* 0x0000000405057291 */ /* 0x000fe2000f8f383f */
[----:B------:R-:W-:Y:S01]  /*1350*/  CS2R R102, SRZ ;  /* 0x0000000000667805 */ /* 0x000fe2000001ff00 */
[----:B------:R-:W-:Y:S01]  /*1360*/  USHF.R.S32.HI UR7, URZ, 0x1f, UR6 ;  /* 0x0000001f3f077899 */ /* 0x000fe20008011406 */
[----:B------:R-:W-:Y:S01]  /*1370*/  CS2R R100, SRZ ;  /* 0x0000000000647805 */ /* 0x000fe2000001ff00 */
[----:B------:R-:W-:Y:S01]  /*1380*/  USHF.R.S32.HI UR5, URZ, 0x7, UR5 ;  /* 0x000000073f057899 */ /* 0x000fe20008011405 */
[----:B------:R-:W-:Y:S01]  /*1390*/  CS2R R98, SRZ ;  /* 0x0000000000627805 */ /* 0x000fe2000001ff00 */
[----:B------:R-:W-:Y:S01]  /*13a0*/  ULEA.HI UR7, UR7, UR6, URZ, 0x7 ;  /* 0x0000000607077291 */ /* 0x000fe2000f8f383f */
[----:B------:R-:W-:-:S02]  /*13b0*/  CS2R R96, SRZ ;  /* 0x0000000000607805 */ /* 0x000fc4000001ff00 */
[----:B------:R-:W-:Y:S02]  /*13c0*/  CS2R R94, SRZ ;  /* 0x00000000005e7805 */ /* 0x000fe4000001ff00 */
[----:B------:R-:W-:Y:S01]  /*13d0*/  CS2R R92, SRZ ;  /* 0x00000000005c7805 */ /* 0x000fe2000001ff00 */
[----:B------:R-:W-:Y:S01]  /*13e0*/  USHF.R.S32.HI UR7, URZ, 0x7, UR7 ;  /* 0x000000073f077899 */ /* 0x000fe20008011407 */
[----:B------:R-:W-:Y:S02]  /*13f0*/  CS2R R90, SRZ ;  /* 0x00000000005a7805 */ /* 0x000fe4000001ff00 */
[----:B------:R-:W-:Y:S01]  /*1400*/  CS2R R88, SRZ ;  /* 0x0000000000587805 */ /* 0x000fe2000001ff00 */
[----:B------:R-:W-:-:S04]  /*1410*/  UISETP.LT.AND UP0, UPT, UR5, UR7, UPT ;  /* 0x000000070500728c */ /* 0x000fc8000bf01270 */
[----:B------:R-:W-:-:S04]  /*1420*/  USEL UR51, UR5, UR7, UP0 ;  /* 0x0000000705337287 */ /* 0x000fc80008000000 */
[----:B------:R-:W-:-:S06]  /*1430*/  UISETP.GE.AND UP0, UPT, UR51, 0x1, UPT ;  /* 0x000000013300788c */ /* 0x000fcc000bf06270 */
[----:B------:R-:W-:-:S13]  /*1440*/  PLOP3.LUT P1, PT, PT, PT, UP0, 0x80, 0x0 ;  /* 0x000000000000781c */ /* 0x000fda0003f2f008 */
        /* <DEDUP_REMOVED lines=19> */
[----:B------:R-:W-:Y:S01]  /*1580*/  MOV R4, UR4 ;  /* 0x0000000400047c02 */ /* 0x000fe20008000f00 */
        /* <DEDUP_REMOVED lines=12> */
.L_x_2352:
        /* <DEDUP_REMOVED lines=9> */
.L_x_2480:
[----:B------:R-:W-:Y:S05]  /*16e0*/  @!P0 BRA `(.L_x_2354) ;  /* 0x0000000000048947 */ /* 0x000fea0003800000 */
[----:B------:R-:W-:Y:S01]  /*16f0*/  BPT.TRAP 0x1 ;  /* 0x000000040000795c */ /* 0x000fe20000300000 */
.L_x_2354:
[----:B------:R-:W-:Y:S02]  /*1700*/  IMAD.U32 R4, RZ, RZ, UR37 ;  /* 0x00000025ff047e24 */ /* 0x000fe4000f8e00ff */
[----:B0-----:R-:W-:-:S03]  /*1710*/  IMAD.U32 R3, RZ, RZ, UR36 ;  /* 0x00000024ff037e24 */ /* 0x001fc6000f8e00ff */
[----:B------:R-:W-:Y:S02]  /*1720*/  LEA R4, R4, UR45, 0x3 ;  /* 0x0000002d04047c11 */ /* 0x000fe4000f8e18ff */
[----:B------:R-:W-:-:S04]  /*1730*/  SHF.L.U32 R3, R3, 0x1f, RZ ;  /* 0x0000001f03037819 */ /* 0x000fc800000006ff */
[----:B------:R0:W1:Y:S01]  /*1740*/  SYNCS.PHASECHK.TRANS64.TRYWAIT P1, [R4+URZ+0x16830], R3 ;  /* 0x01683003040075a7 */ /* 0x000062000802017f */
[----:B------:R-:W-:Y:S05]  /*1750*/  @!P0 BRA `(.L_x_2355) ;  /* 0x0000000000048947 */ /* 0x000fea0003800000 */
[----:B------:R-:W-:Y:S01]  /*1760*/  BPT.TRAP 0x1 ;  /* 0x000000040000795c */ /* 0x000fe20000300000 */
.L_x_2355:
[----:B-1----:R-:W-:Y:S05]  /*1770*/  @P1 BRA `(.L_x_2356) ;  /* 0x0000000000081947 */ /* 0x002fea0003800000 */
[----:B------:R-:W1:Y:S02]  /*1780*/  SYNCS.PHASECHK.TRANS64.TRYWAIT P1, [R4+URZ+0x16830], R3 ;  /* 0x01683003040075a7 */ /* 0x000e64000802017f */
[----:B-1----:R-:W-:Y:S05]  /*1790*/  @!P1 BRA `(.L_x_2357) ;  /* 0x000000e0009c9947 */ /* 0x002fea0003800000 */
.L_x_2356:
        /* <DEDUP_REMOVED lines=35> */
.L_x_2358:
[----:B------:R-:W-:Y:S01]  /*19d0*/  UISETP.NE.AND UP0, UPT, UR50, URZ, UPT ;  /* 0x0000003f3200728c */ /* 0x000fe2000bf05270 */
[----:B------:R-:W-:Y:S01]  /*19e0*/  VIADD R7, R17, UR42 ;  /* 0x0000002a11077c36 */ /* 0x000fe20008000000 */
[----:B------:R-:W-:Y:S01]  /*19f0*/  R2UR UR11, R4 ;  /* 0x00000000040b72ca */ /* 0x000fe200000e0000 */
[----:B------:R-:W-:Y:S01]  /*1a00*/  UMOV UR10, UR42 ;  /* 0x0000002a000a7c82 */ /* 0x000fe20008000000 */
[----:B------:R-:W-:Y:S01]  /*1a10*/  UIADD3 UR23, UR51, -0x2, URZ ;  /* 0xfffffffe33177890 */ /* 0x000fe2000fffe03f */
[----:B------:R-:W-:Y:S02]  /*1a20*/  CS2R R118, SRZ ;  /* 0x0000000000767805 */ /* 0x000fe4000001ff00 */
[----:B------:R-:W-:Y:S02]  /*1a30*/  PLOP3.LUT P1, PT, PT, PT, UP0, 0x80, 0x0 ;  /* 0x000000000000781c */ /* 0x000fe40003f2f008 */
[----:B------:R-:W-:Y:S02]  /*1a40*/  CS2R R116, SRZ ;  /* 0x0000000000747805 */ /* 0x000fe4000001ff00 */
[----:B------:R-:W-:-:S02]  /*1a50*/  PLOP3.LUT P2, PT, PT, PT, UP0, 0x80, 0x0 ;  /* 0x000000000000781c */ /* 0x000fc40003f4f008 */
[----:B------:R-:W-:Y:S02]  /*1a60*/  CS2R R114, SRZ ;  /* 0x0000000000727805 */ /* 0x000fe4000001ff00 */
[----:B------:R-:W-:Y:S01]  /*1a70*/  CS2R R112, SRZ ;  /* 0x0000000000707805 */ /* 0x000fe2000001ff00 */
[----:B------:R-:W-:Y:S01]  /*1a80*/  @UP0 ULDC UR6, c[0x0][0x44c] ;  /* 0x0001130000060ab9 */ /* 0x000fe20000000800 */
[----:B------:R-:W-:Y:S01]  /*1a90*/  @UP0 ULDC UR14, c[0x0][0x450] ;  /* 0x00011400000e0ab9 */ /* 0x000fe20000000800 */
[----:B------:R-:W-:Y:S02]  /*1aa0*/  CS2R R110, SRZ ;  /* 0x00000000006e7805 */ /* 0x000fe4000001ff00 */
[----:B------:R-:W-:Y:S01]  /*1ab0*/  @P1 IMAD.HI.U32 R0, R7, UR6, RZ ;  /* 0x0000000607001c27 */ /* 0x000fe2000f8e00ff */
[----:B------:R-:W-:-:S04]  /*1ac0*/  @UP0 ULDC UR6, c[0x0][0x450] ;  /* 0x0001140000060ab9 */ /* 0x000fc80000000800 */
[----:B------:R-:W-:Y:S01]  /*1ad0*/  @P2 SHF.R.U32.HI R7, RZ, UR6, R0 ;  /* 0x00000006ff072c19 */ /* 0x000fe20008011600 */
[----:B------:R-:W-:Y:S02]  /*1ae0*/  UMOV UR6, 0xffffff80 ;  /* 0xffffff8000067882 */ /* 0x000fe40000000000 */
[----:B------:R-:W-:Y:S02]  /*1af0*/  UIMAD UR6, UR51, UR6, 0x80 ;  /* 0x00000080330674a4 */ /* 0x000fe4000f8e0206 */
[----:B------:R-:W2:Y:S02]  /*1b00*/  SHFL.IDX PT, R2, R7, 0x1, 0x1c1f ;  /* 0x003c1f0007027f89 */ /* 0x000ea400000e0000 */
[----:B------:R-:W-:Y:S02]  /*1b10*/  UIADD3 UR7, UR6, 0x1, URZ ;  /* 0x0000000106077890 */ /* 0x000fe4000fffe03f */
[----:B------:R-:W-:Y:S01]  /*1b20*/  UIADD3 UR6, UR48, UR6, URZ ;  /* 0x0000000630067290 */ /* 0x000fe2000fffe03f */
[----:B------:R-:W3:Y:S03]  /*1b30*/  SHFL.IDX PT, R7, R7, RZ, 0x1c1f ;  /* 0x001c1fff07077589 */ /* 0x000ee600000e0000 */
[----:B------:R-:W-:-:S02]  /*1b40*/  IMAD.U32 R5, RZ, RZ, UR7 ;  /* 0x00000007ff057e24 */ /* 0x000fc4000f8e00ff */
[----:B01----:R-:W-:Y:S01]  /*1b50*/  IMAD.U32 R3, RZ, RZ, UR6 ;  /* 0x00000006ff037e24 */ /* 0x003fe2000f8e00ff */
[----:B------:R-:W-:Y:S01]  /*1b60*/  ULDC UR6, c[0x0][0x988] ;  /* 0x0002620000067ab9 */ /* 0x000fe20000000800 */
[C---:B------:R-:W-:Y:S01]  /*1b70*/  IMAD R0, R16.reuse, -0x2, R5 ;  /* 0xfffffffe10007824 */ /* 0x040fe200078e0205 */
[----:B------:R-:W-:Y:S01]  /*1b80*/  MOV R5, UR49 ;  /* 0x0000003100057c02 */ /* 0x000fe20008000f00 */
[----:B------:R-:W-:-:S03]  /*1b90*/  IMAD R3, R16, -0x2, R3 ;  /* 0xfffffffe10037824 */ /* 0x000fc600078e0203 */
[----:B------:R-:W-:-:S04]  /*1ba0*/  IADD3 R8, -R5, UR48, R0 ;  /* 0x0000003005087c10 */ /* 0x000fc8000fffe100 */
[----:B--2---:R-:W-:-:S04]  /*1bb0*/  VIADDMNMX R2, R2, R8, R3, PT ;  /* 0x0000000802027246 */ /* 0x004fc80003800103 */
        /* <DEDUP_REMOVED lines=93> */
[----:B------:R-:W-:Y:S02]  /*2190*/  FMNMX.FTZ R5, R86, R5, !PT ;  /* 0x0000000556057209 */ /* 0x000fe40007810000 */
[----:B---3--:R-:W-:Y:S02]  /*21a0*/  VIADDMNMX R3, R7, R8, R3, PT ;  /* 0x0000000807037246 */ /* 0x008fe40003800103 */
[----:B------:R-:W-:-:S02]  /*21b0*/  FMNMX.FTZ R9, R6, R5, !PT ;  /* 0x0000000506097209 */ /* 0x000fc40007810000 */
[C---:B------:R-:W-:Y:S02]  /*21c0*/  ISETP.GT.AND P2, PT, R3.reuse, 0x1, PT ;  /* 0x000000010300780c */ /* 0x040fe40003f44270 */
[----:B------:R-:W-:Y:S01]  /*21d0*/  ISETP.GT.AND P3, PT, R3, 0x8, PT ;  /* 0x000000080300780c */ /* 0x000fe20003f64270 */
[----:B------:R-:W0:Y:S01]  /*21e0*/  SHFL.BFLY PT, R0, R9, 0x2, 0x1f ;  /* 0x0c401f0009007f89 */ /* 0x000e2200000e0000 */
[----:B------:R-:W-:Y:S02]  /*21f0*/  FSEL R25, R25, -INF , P2 ;  /* 0xff80000019197808 */ /* 0x000fe40001000000 */
        /* <DEDUP_REMOVED lines=10> */
[----:B------:R-:W-:-:S04]  /*22a0*/  UIADD3 UR7, UR10, UR48, -UR49 ;  /* 0x000000300a077290 */ /* 0x000fc8000fffe831 */
        /* <DEDUP_REMOVED lines=89> */
[----:B------:R-:W-:Y:S01]  /*2840*/  FFMA.FTZ R123, R86, R0, -R5 ;  /* 0x00000000567b7223 */ /* 0x000fe20000010805 */
[----:B------:R-:W-:-:S02]  /*2850*/  FMNMX.FTZ R32, R31, R32, !PT ;  /* 0x000000201f207209 */ /* 0x000fc40007810000 */
[----:B------:R-:W-:Y:S02]  /*2860*/  CS2R R108, SRZ ;  /* 0x00000000006c7805 */ /* 0x000fe4000001ff00 */
[----:B------:R-:W-:Y:S02]  /*2870*/  ISETP.GT.AND P1, PT, R3, 0x41, PT ;  /* 0x000000410300780c */ /* 0x000fe40003f24270 */
[----:B------:R-:W-:Y:S02]  /*2880*/  CS2R R106, SRZ ;  /* 0x00000000006a7805 */ /* 0x000fe4000001ff00 */
[----:B------:R-:W-:Y:S01]  /*2890*/  FSEL R35, R56, -INF , P2 ;  /* 0xff80000038237808 */ /* 0x000fe20001000000 */
[----:B------:R-:W-:Y:S01]  /*28a0*/  MUFU.EX2 R143, R143 ;  /* 0x0000008f008f7308 */ /* 0x000fe20000000800 */
[----:B------:R-:W-:Y:S02]  /*28b0*/  FMNMX.FTZ R32, R53, R32, !PT ;  /* 0x0000002035207209 */ /* 0x000fe40007810000 */
[----:B------:R-:W-:-:S02]  /*28c0*/  CS2R R104, SRZ ;  /* 0x0000000000687805 */ /* 0x000fc4000001ff00 */
[----:B------:R-:W-:Y:S02]  /*28d0*/  ISETP.GT.AND P2, PT, R3, 0x48, PT ;  /* 0x000000480300780c */ /* 0x000fe40003f44270 */
[----:B------:R-:W-:Y:S02]  /*28e0*/  CS2R R102, SRZ ;  /* 0x0000000000667805 */ /* 0x000fe4000001ff00 */
[----:B------:R-:W-:Y:S02]  /*28f0*/  FSEL R57, R57, -INF , P1 ;  /* 0xff80000039397808 */ /* 0x000fe40000800000 */
[----:B-1----:R-:W-:Y:S02]  /*2900*/  CS2R R100, SRZ ;  /* 0x0000000000647805 */ /* 0x002fe4000001ff00 */
[----:B------:R-:W-:Y:S01]  /*2910*/  FMNMX.FTZ R36, R35, R32, !PT ;  /* 0x0000002023247209 */ /* 0x000fe20007810000 */
[----:B------:R-:W-:Y:S01]  /*2920*/  MUFU.EX2 R137, R137 ;  /* 0x0000008900897308 */ /* 0x000fe20000000800 */
[----:B------:R-:W-:-:S02]  /*2930*/  ISETP.GT.AND P1, PT, R3, 0x49, PT ;  /* 0x000000490300780c */ /* 0x000fc40003f24270 */
[----:B------:R-:W-:Y:S02]  /*2940*/  CS2R R98, SRZ ;  /* 0x0000000000627805 */ /* 0x000fe4000001ff00 */
[----:B------:R-:W-:Y:S02]  /*2950*/  FSEL R39, R60, -INF , P2 ;  /* 0xff8000003c277808 */ /* 0x000fe40001000000 */
[----:B--2---:R-:W-:Y:S02]  /*2960*/  CS2R R96, SRZ ;  /* 0x0000000000607805 */ /* 0x004fe4000001ff00 */
[----:B------:R-:W-:Y:S02]  /*2970*/  FMNMX.FTZ R36, R57, R36, !PT ;  /* 0x0000002439247209 */ /* 0x000fe40007810000 */
[----:B------:R-:W-:Y:S02]  /*2980*/  CS2R R94, SRZ ;  /* 0x00000000005e7805 */ /* 0x000fe4000001ff00 */
[----:B------:R-:W-:Y:S01]  /*2990*/  ISETP.GT.AND P2, PT, R3, 0x50, PT ;  /* 0x000000500300780c */ /* 0x000fe20003f44270 */
[----:B------:R1:W-:Y:S01]  /*29a0*/  MUFU.EX2 R32, R92 ;  /* 0x0000005c00207308 */ /* 0x0003e20000000800 */
[----:B------:R-:W-:-:S02]  /*29b0*/  FSEL R61, R61, -INF , P1 ;  /* 0xff8000003d3d7808 */ /* 0x000fc40000800000 */
[----:B------:R-:W-:Y:S02]  /*29c0*/  CS2R R90, SRZ ;  /* 0x00000000005a7805 */ /* 0x000fe4000001ff00 */
[----:B------:R-:W-:Y:S02]  /*29d0*/  FMNMX.FTZ R36, R39, R36, !PT ;  /* 0x0000002427247209 */ /* 0x000fe40007810000 */
[----:B------:R-:W-:Y:S02]  /*29e0*/  ISETP.GT.AND P1, PT, R3, 0x51, PT ;  /* 0x000000510300780c */ /* 0x000fe40003f24270 */
[----:B------:R-:W-:Y:S01]  /*29f0*/  FSEL R43, R64, -INF , P2 ;  /* 0xff800000402b7808 */ /* 0x000fe20001000000 */
[----:B------:R-:W-:Y:S01]  /*2a00*/  MUFU.EX2 R139, R139 ;  /* 0x0000008b008b7308 */ /* 0x000fe20000000800 */
[----:B------:R-:W-:Y:S02]  /*2a10*/  FMNMX.FTZ R36, R61, R36, !PT ;  /* 0x000000243d247209 */ /* 0x000fe40007810000 */
[----:B-1----:R-:W-:-:S02]  /*2a20*/  CS2R R92, SRZ ;  /* 0x00000000005c7805 */ /* 0x002fc4000001ff00 */
[----:B------:R-:W-:Y:S02]  /*2a30*/  ISETP.GT.AND P2, PT, R3, 0x58, PT ;  /* 0x000000580300780c */ /* 0x000fe40003f44270 */
[----:B------:R-:W-:Y:S02]  /*2a40*/  FSEL R65, R65, -INF , P1 ;  /* 0xff80000041417808 */ /* 0x000fe40000800000 */
[----:B------:R-:W-:Y:S01]  /*2a50*/  FMNMX.FTZ R40, R43, R36, !PT ;  /* 0x000000242b287209 */ /* 0x000fe20007810000 */
[----:B------:R-:W-:Y:S01]  /*2a60*/  MUFU.EX2 R42, R42 ;  /* 0x0000002a002a7308 */ /* 0x000fe20000000800 */
[----:B------:R-:W-:Y:S02]  /*2a70*/  ISETP.GT.AND P1, PT, R3, 0x59, PT ;  /* 0x000000590300780c */ /* 0x000fe40003f24270 */
[----:B------:R-:W-:Y:S02]  /*2a80*/  FSEL R47, R68, -INF , P2 ;  /* 0xff800000442f7808 */ /* 0x000fe40001000000 */
[----:B------:R-:W-:-:S02]  /*2a90*/  FMNMX.FTZ R40, R65, R40, !PT ;  /* 0x0000002841287209 */ /* 0x000fc40007810000 */
[----:B------:R-:W-:Y:S01]  /*2aa0*/  ISETP.GT.AND P2, PT, R3, 0x60, PT ;  /* 0x000000600300780c */ /* 0x000fe20003f44270 */
[----:B------:R1:W-:Y:S01]  /*2ab0*/  MUFU.EX2 R36, R88 ;  /* 0x0000005800247308 */ /* 0x0003e20000000800 */
[----:B------:R-:W-:Y:S02]  /*2ac0*/  FSEL R69, R69, -INF , P1 ;  /* 0xff80000045457808 */ /* 0x000fe40000800000 */
[----:B------:R-:W-:Y:S02]  /*2ad0*/  FMNMX.FTZ R40, R47, R40, !PT ;  /* 0x000000282f287209 */ /* 0x000fe40007810000 */
[----:B------:R-:W-:Y:S02]  /*2ae0*/  ISETP.GT.AND P1, PT, R3, 0x61, PT ;  /* 0x000000610300780c */ /* 0x000fe40003f24270 */
[----:B------:R-:W-:Y:S01]  /*2af0*/  FSEL R51, R72, -INF , P2 ;  /* 0xff80000048337808 */ /* 0x000fe20001000000 */
[----:B------:R-:W-:Y:S01]  /*2b00*/  MUFU.EX2 R133, R133 ;  /* 0x0000008500857308 */ /* 0x000fe20000000800 */
[----:B------:R-:W-:-:S02]  /*2b10*/  FMNMX.FTZ R40, R69, R40, !PT ;  /* 0x0000002845287209 */ /* 0x000fc40007810000 */
[----:B-1----:R-:W-:Y:S02]  /*2b20*/  CS2R R88, SRZ ;  /* 0x0000000000587805 */ /* 0x002fe4000001ff00 */
[----:B------:R-:W-:Y:S02]  /*2b30*/  ISETP.GT.AND P2, PT, R3, 0x68, PT ;  /* 0x000000680300780c */ /* 0x000fe40003f44270 */
[----:B------:R-:W-:Y:S02]  /*2b40*/  FSEL R73, R73, -INF , P1 ;  /* 0xff80000049497808 */ /* 0x000fe40000800000 */
[----:B------:R-:W-:Y:S01]  /*2b50*/  FMNMX.FTZ R44, R51, R40, !PT ;  /* 0x00000028332c7209 */ /* 0x000fe20007810000 */
[----:B------:R-:W-:Y:S01]  /*2b60*/  MUFU.EX2 R135, R135 ;  /* 0x0000008700877308 */ /* 0x000fe20000000800 */
[----:B------:R-:W-:Y:S02]  /*2b70*/  ISETP.GT.AND P1, PT, R3, 0x69, PT ;  /* 0x000000690300780c */ /* 0x000fe40003f24270 */
[----:B------:R-:W-:-:S02]  /*2b80*/  FSEL R55, R76, -INF , P2 ;  /* 0xff8000004c377808 */ /* 0x000fc40001000000 */
[----:B------:R-:W-:Y:S02]  /*2b90*/  FMNMX.FTZ R44, R73, R44, !PT ;  /* 0x0000002c492c7209 */ /* 0x000fe40007810000 */
        /* <DEDUP_REMOVED lines=8> */
[----:B------:R-:W-:Y:S02]  /*2c20*/  ISETP.GT.AND P2, PT, R3, 0x78, PT ;  /* 0x000000780300780c */ /* 0x000fe40003f44270 */
[----:B------:R-:W-:Y:S02]  /*2c30*/  FSEL R81, R81, -INF , P1 ;  /* 0xff80000051517808 */ /* 0x000fe40000800000 */
[----:B------:R-:W-:Y:S01]  /*2c40*/  FMNMX.FTZ R44, R59, R44, !PT ;  /* 0x0000002c3b2c7209 */ /* 0x000fe20007810000 */
[----:B------:R-:W-:Y:S01]  /*2c50*/  MUFU.EX2 R34, R34 ;  /* 0x0000002200227308 */ /* 0x000fe20000000800 */
[----:B------:R-:W-:Y:S02]  /*2c60*/  ISETP.GT.AND P1, PT, R3, 0x79, PT ;  /* 0x000000790300780c */ /* 0x000fe40003f24270 */
[----:B------:R-:W-:Y:S02]  /*2c70*/  FSEL R63, R84, -INF , P2 ;  /* 0xff800000543f7808 */ /* 0x000fe40001000000 */
[----:B------:R-:W-:-:S02]  /*2c80*/  FMNMX.FTZ R44, R81, R44, !PT ;  /* 0x0000002c512c7209 */ /* 0x000fc40007810000 */
[----:B------:R-:W-:Y:S01]  /*2c90*/  FSEL R85, R85, -INF , P1 ;  /* 0xff80000055557808 */ /* 0x000fe20000800000 */
[----:B------:R-:W-:Y:S01]  /*2ca0*/  MUFU.EX2 R131, R131 ;  /* 0x0000008300837308 */ /* 0x000fe20000000800 */
[----:B------:R-:W-:-:S04]  /*2cb0*/  FMNMX.FTZ R44, R63, R44, !PT ;  /* 0x0000002c3f2c7209 */ /* 0x000fc80007810000 */
[----:B------:R-:W-:Y:S01]  /*2cc0*/  FMNMX.FTZ R3, R85, R44, !PT ;  /* 0x0000002c55037209 */ /* 0x000fe20007810000 */
[-CC-:B------:R-:W-:Y:S01]  /*2cd0*/  FFMA.FTZ R44, R14, R0.reuse, -R5.reuse ;  /* 0x000000000e2c7223 */ /* 0x180fe20000010805 */
[-CC-:B------:R-:W-:Y:S01]  /*2ce0*/  FFMA.FTZ R14, R38, R0.reuse, -R5.reuse ;  /* 0x00000000260e7223 */ /* 0x180fe20000010805 */
[----:B------:R-:W-:Y:S01]  /*2cf0*/  FFMA.FTZ R5, R6, R0, -R5 ;  /* 0x0000000006057223 */ /* 0x000fe20000010805 */
[----:B------:R-:W-:Y:S01]  /*2d00*/  MUFU.EX2 R30, R30 ;  /* 0x0000001e001e7308 */ /* 0x000fe20000000800 */
[----:B-1----:R-:W1:Y:S07]  /*2d10*/  SHFL.BFLY PT, R46, R3, 0x2, 0x1f ;  /* 0x0c401f00032e7f89 */ /* 0x002e6e00000e0000 */
[----:B------:R-:W-:Y:S08]  /*2d20*/  MUFU.EX2 R44, R44 ;  /* 0x0000002c002c7308 */ /* 0x000ff00000000800 */
[----:B------:R-:W-:Y:S08]  /*2d30*/  MUFU.EX2 R14, R14 ;  /* 0x0000000e000e7308 */ /* 0x000ff00000000800 */
[----:B------:R-:W-:Y:S01]  /*2d40*/  MUFU.EX2 R125, R125 ;  /* 0x0000007d007d7308 */ /* 0x000fe20000000800 */
[----:B-1----:R-:W-:-:S05]  /*2d50*/  FMNMX.FTZ R46, R3, R46, !PT ;  /* 0x0000002e032e7209 */ /* 0x002fca0007810000 */
[----:B------:R-:W1:Y:S02]  /*2d60*/  SHFL.BFLY PT, R3, R46, 0x1, 0x1f ;  /* 0x0c201f002e037f89 */ /* 0x000e6400000e0000 */
[----:B------:R-:W-:Y:S08]  /*2d70*/  MUFU.EX2 R26, R26 ;  /* 0x0000001a001a7308 */ /* 0x000ff00000000800 */
[----:B------:R-:W-:Y:S08]  /*2d80*/  MUFU.EX2 R127, R127 ;  /* 0x0000007f007f7308 */ /* 0x000ff00000000800 */
[----:B------:R-:W-:Y:S01]  /*2d90*/  MUFU.EX2 R20, R20 ;  /* 0x0000001400147308 */ /* 0x000fe20000000800 */
[----:B-1----:R-:W-:Y:S01]  /*2da0*/  FMNMX.FTZ R3, R46, R3, !PT ;  /* 0x000000032e037209 */ /* 0x002fe20007810000 */
[----:B0-----:R-:W-:-:S06]  /*2db0*/  FADD.FTZ R46, R149, R8 ;  /* 0x00000008952e7221 */ /* 0x001fcc0000010000 */
[----:B------:R-:W-:Y:S01]  /*2dc0*/  MUFU.EX2 R121, R121 ;  /* 0x0000007900797308 */ /* 0x000fe20000000800 */
[----:B------:R-:W-:Y:S01]  /*2dd0*/  F2FP.F16.F32.PACK_AB R149, R8, R149 ;  /* 0x000000950895723e */ /* 0x000fe200000000ff */
[C---:B------:R-:W-:Y:S01]  /*2de0*/  FMUL.FTZ R38, R3.reuse, R0 ;  /* 0x0000000003267220 */ /* 0x040fe20000410000 */
[----:B------:R-:W-:-:S04]  /*2df0*/  FSETP.NEU.FTZ.AND P1, PT, R3, -INF , PT ;  /* 0xff8000000300780b */ /* 0x000fc80003f3d000 */
[----:B------:R-:W-:Y:S01]  /*2e00*/  FSEL R38, R38, RZ, P1 ;  /* 0x000000ff26267208 */ /* 0x000fe20000800000 */
[----:B------:R-:W-:Y:S01]  /*2e10*/  MUFU.EX2 R12, R12 ;  /* 0x0000000c000c7308 */ /* 0x000fe20000000800 */
        /* <DEDUP_REMOVED lines=124> */
[----:B------:R-:W-:Y:S01]  /*35e0*/  FADD.FTZ R9, R125, R4 ;  /* 0x000000047d097221 */ /* 0x000fe20000010000 */
[----:B------:R-:W-:-:S05]  /*35f0*/  F2FP.F16.F32.PACK_AB R125, R26, R125 ;  /* 0x0000007d1a7d723e */ /* 0x000fca00000000ff */
[----:B------:R-:W0:Y:S01]  /*3600*/  MUFU.EX2 R124, R73 ;  /* 0x00000049007c7308 */ /* 0x000e220000000800 */
[C---:B-1----:R-:W-:Y:S01]  /*3610*/  FADD.FTZ R6, R69.reuse, R6 ;  /* 0x0000000645067221 */ /* 0x042fe20000010000 */
[----:B------:R-:W-:-:S06]  /*3620*/  F2FP.F16.F32.PACK_AB R130, R69, R130 ;  /* 0x000000824582723e */ /* 0x000fcc00000000ff */
[----:B------:R-:W1:Y:S01]  /*3630*/  MUFU.EX2 R55, R55 ;  /* 0x0000003700377308 */ /* 0x000e620000000800 */
[----:B--2---:R-:W-:Y:S01]  /*3640*/  FADD.FTZ R7, R51, R6 ;  /* 0x0000000633077221 */ /* 0x004fe20000010000 */
[----:B------:R-:W-:-:S04]  /*3650*/  FADD.FTZ R6, R26, R9 ;  /* 0x000000091a067221 */ /* 0x000fc80000010000 */
[----:B------:R-:W-:Y:S01]  /*3660*/  FADD.FTZ R9, R127, R6 ;  /* 0x000000067f097221 */ /* 0x000fe20000010000 */
[----:B------:R-:W-:Y:S01]  /*3670*/  F2FP.F16.F32.PACK_AB R127, R20, R127 ;  /* 0x0000007f147f723e */ /* 0x000fe200000000ff */
[----:B------:R-:W2:Y:S01]  /*3680*/  MUFU.EX2 R126, R77 ;  /* 0x0000004d007e7308 */ /* 0x000ea20000000800 */
[----:B0-----:R-:W-:Y:S01]  /*3690*/  FADD.FTZ R4, R124, R7 ;  /* 0x000000077c047221 */ /* 0x001fe20000010000 */
[----:B------:R-:W-:Y:S01]  /*36a0*/  FADD.FTZ R8, R20, R9 ;  /* 0x0000000914087221 */ /* 0x000fe20000010000 */
[----:B------:R-:W-:-:S03]  /*36b0*/  F2FP.F16.F32.PACK_AB R124, R124, R51 ;  /* 0x000000337c7c723e */ /* 0x000fc600000000ff */
[----:B------:R-:W-:Y:S01]  /*36c0*/  FADD.FTZ R9, R121, R8 ;  /* 0x0000000879097221 */ /* 0x000fe20000010000 */
[C---:B------:R-:W-:Y:S01]  /*36d0*/  F2FP.F16.F32.PACK_AB R121, R12.reuse, R121 ;  /* 0x000000790c79723e */ /* 0x040fe200000000ff */
[----:B------:R-:W0:Y:S01]  /*36e0*/  MUFU.EX2 R59, R59 ;  /* 0x0000003b003b7308 */ /* 0x000e220000000800 */
[----:B-1----:R-:W-:Y:S01]  /*36f0*/  FADD.FTZ R7, R55, R4 ;  /* 0x0000000437077221 */ /* 0x002fe20000010000 */
[----:B------:R-:W-:-:S06]  /*3700*/  FADD.FTZ R8, R12, R9 ;  /* 0x000000090c087221 */ /* 0x000fcc0000010000 */
        /* <DEDUP_REMOVED lines=10> */
[----:B------:R1:W2:Y:S01]  /*37b0*/  MUFU.EX2 R6, R5 ;  /* 0x0000000500067308 */ /* 0x0002a20000000800 */
[----:B0-----:R-:W-:-:S04]  /*37c0*/  FADD.FTZ R7, R63, R4 ;  /* 0x000000043f077221 */ /* 0x001fc80000010000 */
[C---:B-1----:R-:W-:Y:S01]  /*37d0*/  FADD.FTZ R5, R38.reuse, R7 ;  /* 0x0000000726057221 */ /* 0x042fe20000010000 */
[----:B------:R-:W-:Y:S01]  /*37e0*/  F2FP.F16.F32.PACK_AB R122, R38, R63 ;  /* 0x0000003f267a723e */ /* 0x000fe200000000ff */
[C---:B--2---:R-:W-:Y:S01]  /*37f0*/  FADD.FTZ R4, R6.reuse, R9 ;  /* 0x0000000906047221 */ /* 0x044fe20000010000 */
[----:B------:R-:W-:Y:S01]  /*3800*/  F2FP.F16.F32.PACK_AB R123, R6, R123 ;  /* 0x0000007b067b723e */ /* 0x000fe200000000ff */
[----:B------:R-:W-:Y:S06]  /*3810*/  @!P1 BRA `(.L_x_2359) ;  /* 0x0000002400b49947 */ /* 0x000fec0003800000 */
[----:B------:R-:W-:Y:S01]  /*3820*/  IMAD.MOV.U32 R7, RZ, RZ, R2 ;  /* 0x000000ffff077224 */ /* 0x000fe200078e0002 */
[----:B------:R-:W-:Y:S01]  /*3830*/  UMOV UR24, UR36 ;  /* 0x0000002400187c82 */ /* 0x000fe20008000000 */
[----:B------:R-:W-:Y:S01]  /*3840*/  IMAD.MOV.U32 R6, RZ, RZ, R3 ;  /* 0x000000ffff067224 */ /* 0x000fe200078e0003 */
[----:B------:R-:W-:Y:S01]  /*3850*/  UMOV UR22, UR37 ;  /* 0x0000002500167c82 */ /* 0x000fe20008000000 */
[----:B------:R-:W-:-:S07]  /*3860*/  IMAD.MOV.U32 R119, RZ, RZ, RZ ;  /* 0x000000ffff777224 */ /* 0x000fce00078e00ff */
.L_x_2370:
[----:B------:R-:W-:Y:S01]  /*3870*/  ISETP.NE.AND P2, PT, RZ, UR44, PT ;  /* 0x0000002cff007c0c */ /* 0x000fe2000bf45270 */
[----:B------:R-:W-:-:S04]  /*3880*/  UISETP.NE.AND UP0, UPT, UR22, 0x1, UPT ;  /* 0x000000011600788c */ /* 0x000fc8000bf05270 */
[----:B------:R-:W-:-:S04]  /*3890*/  USEL UR36, URZ, 0x1, UP0 ;  /* 0x000000013f247887 */ /* 0x000fc80008000000 */
[----:B------:R-:W-:-:S04]  /*38a0*/  ULOP3.LUT UR36, UR24, UR36, URZ, 0x3c, !UPT ;  /* 0x0000002418247292 */ /* 0x000fc8000f8e3c3f */
[----:B------:R-:W-:Y:S08]  /*38b0*/  @P2 BRA `(.L_x_2360) ;  /* 0x0000000000382947 */ /* 0x000ff00003800000 */
[----:B------:R-:W-:Y:S05]  /*38c0*/  @!P0 BRA `(.L_x_2361) ;  /* 0x0000000000048947 */ /* 0x000fea0003800000 */
[----:B------:R-:W-:Y:S01]  /*38d0*/  BPT.TRAP 0x1 ;  /* 0x000000040000795c */ /* 0x000fe20000300000 */
.L_x_2361:
        /* <DEDUP_REMOVED lines=9> */
.L_x_2362:
[----:B-1----:R-:W-:Y:S05]  /*3970*/  @P1 BRA `(.L_x_2360) ;  /* 0x0000000000081947 */ /* 0x002fea0003800000 */
[----:B------:R-:W1:Y:S02]  /*3980*/  SYNCS.PHASECHK.TRANS64.TRYWAIT P1, [UR6+0x16830], R0 ;  /* 0x01683000ff0075a7 */ /* 0x000e640008020146 */
[----:B-1----:R-:W-:Y:S05]  /*3990*/  @!P1 BRA `(.L_x_2363) ;  /* 0x000000c000309947 */ /* 0x002fea0003800000 */
.L_x_2360:
        /* <DEDUP_REMOVED lines=28> */
.L_x_2365:
[----:B------:R-:W-:Y:S01]  /*3b60*/  ULEA UR6, UR22, UR45, 0x3 ;  /* 0x0000002d16067291 */ /* 0x000fe2000f8e183f */
[----:B------:R-:W-:-:S05]  /*3b70*/  IMAD.U32 R0, RZ, RZ, UR24 ;  /* 0x00000018ff007e24 */ /* 0x000fca000f8e00ff */
[----:B------:R-:W-:-:S04]  /*3b80*/  SHF.L.U32 R0, R0, 0x1f, RZ ;  /* 0x0000001f00007819 */ /* 0x000fc800000006ff */
[----:B------:R0:W1:Y:S01]  /*3b90*/  SYNCS.PHASECHK.TRANS64.TRYWAIT P1, [UR6+0x16850], R0 ;  /* 0x01685000ff0075a7 */ /* 0x0000620008020146 */
[----:B------:R-:W-:Y:S05]  /*3ba0*/  @!P0 BRA `(.L_x_2366) ;  /* 0x0000000000048947 */ /* 0x000fea0003800000 */
[----:B------:R-:W-:Y:S01]  /*3bb0*/  BPT.TRAP 0x1 ;  /* 0x000000040000795c */ /* 0x000fe20000300000 */
.L_x_2366:
[----:B-1----:R-:W-:Y:S05]  /*3bc0*/  @P1 BRA `(.L_x_2364) ;  /* 0x0000000000081947 */ /* 0x002fea0003800000 */
[----:B------:R-:W1:Y:S02]  /*3bd0*/  SYNCS.PHASECHK.TRANS64.TRYWAIT P1, [UR6+0x16850], R0 ;  /* 0x01685000ff0075a7 */ /* 0x000e640008020146 */
[----:B-1----:R-:W-:Y:S05]  /*3be0*/  @!P1 BRA `(.L_x_2367) ;  /* 0x000000bc00b49947 */ /* 0x002fea0003800000 */
.L_x_2364:
        /* <DEDUP_REMOVED lines=51> */
.L_x_2368:
[----:B------:R-:W-:Y:S01]  /*3f20*/  UISETP.NE.AND UP0, UPT, UR50, URZ, UPT ;  /* 0x0000003f3200728c */ /* 0x000fe2000bf05270 */
[----:B------:R-:W-:-:S05]  /*3f30*/  VIADD R12, R17, UR42 ;  /* 0x0000002a110c7c36 */ /* 0x000fca0008000000 */
        /* <DEDUP_REMOVED lines=10> */
[----:B------:R-:W1:Y:S01]  /*3fe0*/  SHFL.IDX PT, R137, R12, 0x1, 0x1c1f ;  /* 0x003c1f000c897f89 */ /* 0x000e6200000e0000 */
[----:B------:R-:W-:-:S02]  /*3ff0*/  ULEA UR6, UR37, UR45, 0x3 ;  /* 0x0000002d25067291 */ /* 0x000fc4000f8e183f */
[----:B------:R-:W-:Y:S02]  /*4000*/  IMAD R2, R16, -0x2, R9 ;  /* 0xfffffffe10027824 */ /* 0x000fe400078e0209 */
[----:B------:R-:W-:Y:S01]  /*4010*/  IMAD.U32 R9, RZ, RZ, UR49 ;  /* 0x00000031ff097e24 */ /* 0x000fe2000f8e00ff */
[----:B------:R-:W-:-:S04]  /*4020*/  UIADD3 UR6, UR6, 0x16840, URZ ;  /* 0x0001684006067890 */ /* 0x000fc8000fffe03f */
[----:B------:R-:W-:Y:S01]  /*4030*/  IADD3 R2, -R9, UR48, R2 ;  /* 0x0000003009027c10 */ /* 0x000fe2000fffe102 */
[----:B------:R-:W-:-:S04]  /*4040*/  UPRMT UR6, UR43, 0x654, UR6 ;  /* 0x000006542b067896 */ /* 0x000fc80008000006 */
[----:B0-----:R-:W-:-:S05]  /*4050*/  IMAD.IADD R0, R2, 0x1, R3 ;  /* 0x0000000102007824 */ /* 0x001fca00078e0203 */
[----:B------:R-:W-:Y:S01]  /*4060*/  SYNCS.ARRIVE.TRANS64.RED.A1T0 RZ, [UR6], RZ ;  /* 0x000000ffffff79a7 */ /* 0x000fe20008100406 */
[----:B------:R-:W-:Y:S01]  /*4070*/  ISETP.GT.AND P1, PT, R0, RZ, PT ;  /* 0x000000ff0000720c */ /* 0x000fe20003f24270 */
[----:B-1----:R-:W-:Y:S01]  /*4080*/  IMAD.IADD R2, R2, 0x1, R137 ;  /* 0x0000000102027824 */ /* 0x002fe200078e0289 */
        /* <DEDUP_REMOVED lines=95> */
[----:B------:R-:W-:-:S02]  /*4680*/  ISETP.GT.AND P2, PT, R2, RZ, PT ;  /* 0x000000ff0200720c */ /* 0x000fc40003f44270 */
[----:B------:R-:W-:Y:S02]  /*4690*/  FMNMX.FTZ R14, R85, R8, !PT ;  /* 0x00000008550e7209 */ /* 0x000fe40007810000 */
[----:B------:R-:W-:Y:S02]  /*46a0*/  ISETP.GT.AND P3, PT, R2, 0x1, PT ;  /* 0x000000010200780c */ /* 0x000fe40003f64270 */
[----:B------:R-:W-:Y:S01]  /*46b0*/  FSEL R26, R26, -INF , P2 ;  /* 0xff8000001a1a7808 */ /* 0x000fe20001000000 */
[----:B------:R-:W1:Y:S01]  /*46c0*/  SHFL.BFLY PT, R3, R14, 0x2, 0x1f ;  /* 0x0c401f000e037f89 */ /* 0x000e6200000e0000 */
[----:B------:R-:W-:Y:S02]  /*46d0*/  ISETP.GT.AND P2, PT, R2, 0x8, PT ;  /* 0x000000080200780c */ /* 0x000fe40003f44270 */
[----:B------:R-:W-:Y:S02]  /*46e0*/  FMNMX.FTZ R12, R26, R7, !PT ;  /* 0x000000071a0c7209 */ /* 0x000fe40007810000 */
        /* <DEDUP_REMOVED lines=306> */
.L_x_2369:
        /* <DEDUP_REMOVED lines=78> */
.L_x_2359:
[----:B------:R-:W-:-:S13]  /*5ef0*/  ISETP.LE.AND P1, PT, RZ, UR23, PT ;  /* 0x00000017ff007c0c */ /* 0x000fda000bf23270 */
[----:B------:R-:W-:Y:S05]  /*5f00*/  @!P1 BRA `(.L_x_2371) ;  /* 0x0000001c00389947 */ /* 0x000fea0003800000 */
[----:B------:R-:W-:Y:S01]  /*5f10*/  MOV R7, R2 ;  /* 0x0000000200077202 */ /* 0x000fe20000000f00 */
[----:B------:R-:W-:Y:S01]  /*5f20*/  IMAD.MOV.U32 R6, RZ, RZ, R3 ;  /* 0x000000ffff067224 */ /* 0x000fe200078e0003 */
[----:B------:R-:W-:Y:S01]  /*5f30*/  UMOV UR22, UR36 ;  /* 0x0000002400167c82 */ /* 0x000fe20008000000 */
[----:B------:R-:W-:-:S05]  /*5f40*/  UMOV UR21, UR37 ;  /* 0x0000002500157c82 */ /* 0x000fca0008000000 */
.L_x_2382:
        /* <DEDUP_REMOVED lines=9> */
.L_x_2373:
[----:B------:R-:W-:Y:S01]  /*5fe0*/  ULEA UR6, UR37, UR45, 0x3 ;  /* 0x0000002d25067291 */ /* 0x000fe2000f8e183f */
[----:B------:R-:W-:-:S05]  /*5ff0*/  IMAD.U32 R0, RZ, RZ, UR36 ;  /* 0x00000024ff007e24 */ /* 0x000fca000f8e00ff */
[----:B------:R-:W-:-:S04]  /*6000*/  SHF.L.U32 R0, R0, 0x1f, RZ ;  /* 0x0000001f00007819 */ /* 0x000fc800000006ff */
[----:B------:R0:W1:Y:S01]  /*6010*/  SYNCS.PHASECHK.TRANS64.TRYWAIT P1, [UR6+0x16830], R0 ;  /* 0x01683000ff0075a7 */ /* 0x0000620008020146 */
[----:B------:R-:W-:Y:S05]  /*6020*/  @!P0 BRA `(.L_x_2374) ;  /* 0x0000000000048947 */ /* 0x000fea0003800000 */
[----:B------:R-:W-:Y:S01]  /*6030*/  BPT.TRAP 0x1 ;  /* 0x000000040000795c */ /* 0x000fe20000300000 */
.L_x_2374:
[----:B-1----:R-:W-:Y:S05]  /*6040*/  @P1 BRA `(.L_x_2372) ;  /* 0x0000000000081947 */ /* 0x002fea0003800000 */
[----:B------:R-:W1:Y:S02]  /*6050*/  SYNCS.PHASECHK.TRANS64.TRYWAIT P1, [UR6+0x16830], R0 ;  /* 0x01683000ff0075a7 */ /* 0x000e640008020146 */
[----:B-1----:R-:W-:Y:S05]  /*6060*/  @!P1 BRA `(.L_x_2375) ;  /* 0x0000009800ac9947 */ /* 0x002fea0003800000 */
.L_x_2372:
        /* <DEDUP_REMOVED lines=25> */
.L_x_2377:
[----:B------:R-:W-:Y:S01]  /*6200*/  ULEA UR6, UR21, UR45, 0x3 ;  /* 0x0000002d15067291 */ /* 0x000fe2000f8e183f */
[----:B------:R-:W-:-:S05]  /*6210*/  IMAD.U32 R0, RZ, RZ, UR22 ;  /* 0x00000016ff007e24 */ /* 0x000fca000f8e00ff */
[----:B------:R-:W-:-:S04]  /*6220*/  SHF.L.U32 R0, R0, 0x1f, RZ ;  /* 0x0000001f00007819 */ /* 0x000fc800000006ff */
[----:B------:R0:W1:Y:S01]  /*6230*/  SYNCS.PHASECHK.TRANS64.TRYWAIT P1, [UR6+0x16850], R0 ;  /* 0x01685000ff0075a7 */ /* 0x0000620008020146 */
[----:B------:R-:W-:Y:S05]  /*6240*/  @!P0 BRA `(.L_x_2378) ;  /* 0x0000000000048947 */ /* 0x000fea0003800000 */
[----:B------:R-:W-:Y:S01]  /*6250*/  BPT.TRAP 0x1 ;  /* 0x000000040000795c */ /* 0x000fe20000300000 */
.L_x_2378:
[----:B-1----:R-:W-:Y:S05]  /*6260*/  @P1 BRA `(.L_x_2376) ;  /* 0x0000000000081947 */ /* 0x002fea0003800000 */
[----:B------:R-:W1:Y:S02]  /*6270*/  SYNCS.PHASECHK.TRANS64.TRYWAIT P1, [UR6+0x16850], R0 ;  /* 0x01685000ff0075a7 */ /* 0x000e640008020146 */
[----:B-1----:R-:W-:Y:S05]  /*6280*/  @!P1 BRA `(.L_x_2379) ;  /* 0x00000098003c9947 */ /* 0x002fea0003800000 */
.L_x_2376:
        /* <DEDUP_REMOVED lines=51> */
.L_x_2380:
        /* <DEDUP_REMOVED lines=279> */
.L_x_2381:
        /* <DEDUP_REMOVED lines=76> */
.L_x_2371:
[----:B------:R-:W-:Y:S06]  /*7bf0*/  BAR.ARV 0x8, 0x200 ;  /* 0x0208000000007b1d */ /* 0x000fec0000002000 */
[----:B------:R-:W-:Y:S05]  /*7c00*/  @!P0 BRA `(.L_x_2383) ;  /* 0x0000000000048947 */ /* 0x000fea0003800000 */
[----:B------:R-:W-:Y:S01]  /*7c10*/  BPT.TRAP 0x1 ;  /* 0x000000040000795c */ /* 0x000fe20000300000 */
.L_x_2383:
[----:B------:R-:W-:Y:S01]  /*7c20*/  ULEA UR5, UR37, UR45, 0x3 ;  /* 0x0000002d25057291 */ /* 0x000fe2000f8e183f */
[----:B------:R-:W-:-:S05]  /*7c30*/  IMAD.U32 R6, RZ, RZ, UR36 ;  /* 0x00000024ff067e24 */ /* 0x000fca000f8e00ff */
[----:B------:R-:W-:-:S04]  /*7c40*/  SHF.L.U32 R6, R6, 0x1f, RZ ;  /* 0x0000001f06067819 */ /* 0x000fc800000006ff */
[----:B------:R0:W1:Y:S01]  /*7c50*/  SYNCS.PHASECHK.TRANS64.TRYWAIT P1, [UR5+0x16850], R6 ;  /* 0x01685006ff0075a7 */ /* 0x0000620008020145 */
[----:B------:R-:W-:Y:S05]  /*7c60*/  @!P0 BRA `(.L_x_2384) ;  /* 0x0000000000048947 */ /* 0x000fea0003800000 */
[----:B------:R-:W-:Y:S01]  /*7c70*/  BPT.TRAP 0x1 ;  /* 0x000000040000795c */ /* 0x000fe20000300000 */
.L_x_2384:
[----:B-1----:R-:W-:Y:S05]  /*7c80*/  @P1 BRA `(.L_x_2385) ;  /* 0x0000000000081947 */ /* 0x002fea0003800000 */
[----:B------:R-:W1:Y:S02]  /*7c90*/  SYNCS.PHASECHK.TRANS64.TRYWAIT P1, [UR5+0x16850], R6 ;  /* 0x01685006ff0075a7 */ /* 0x000e640008020145 */
[----:B-1----:R-:W-:Y:S05]  /*7ca0*/  @!P1 BRA `(.L_x_2386) ;  /* 0x0000007c00cc9947 */ /* 0x002fea0003800000 */
.L_x_2385:
        /* <DEDUP_REMOVED lines=71> */
.L_x_2387:
        /* <DEDUP_REMOVED lines=42> */
.L_x_2351:
        /* <DEDUP_REMOVED lines=24> */
[----:B------:R-:W1:Y:S01]  /*8540*/  LDC R33, c[0x0][0xbe8] ;  /* 0x0002fa00ff217b82 */ /* 0x000e620000000800 */
[----:B------:R-:W-:Y:S01]  /*8550*/  F2FP.F16.F32.PACK_AB R115, R119, R118 ;  /* 0x000000767773723e */ /* 0x000fe200000000ff */
[----:B------:R-:W-:-:S02]  /*8560*/  UIADD3.X UR7, UR18, UR9, URZ, UP1, !UPT ;  /* 0x0000000912077290 */ /* 0x000fc40008ffe43f */
[----:B------:R-:W-:-:S04]  /*8570*/  MOV R24, UR4 ;  /* 0x0000000400187c02 */ /* 0x000fc80008000f00 */
[----:B------:R-:W-:Y:S01]  /*8580*/  BAR.SYNC.DEFER_BLOCKING 0x1, 0x180 ;  /* 0x0046000000007b1d */ /* 0x000fe20000010000 */
[----:B------:R-:W-:Y:S01]  /*8590*/  IMAD.U32 R25, RZ, RZ, UR7 ;  /* 0x00000007ff197e24 */ /* 0x000fe2000f8e00ff */
[----:B------:R-:W-:-:S04]  /*85a0*/  USHF.R.S32.HI UR17, URZ, 0x1f, UR41 ;  /* 0x0000001f3f117899 */ /* 0x000fc80008011429 */
[----:B------:R-:W-:Y:S01]  /*85b0*/  ULDC.64 UR10, c[0x0][0xb90] ;  /* 0x0002e400000a7ab9 */ /* 0x000fe20000000a00 */
        /* <DEDUP_REMOVED lines=33> */
[----:B------:R-:W-:Y:S01]  /*87d0*/  STSM.16.M88.4 [R32], R4 ;  /* 0x0000000420007844 */ /* 0x000fe20000000200 */
[----:B------:R-:W-:Y:S02]  /*87e0*/  F2FP.F16.F32.PACK_AB R10, R101, R100 ;  /* 0x00000064650a723e */ /* 0x000fe400000000ff */
[----:B------:R-:W-:-:S02]  /*87f0*/  F2FP.F16.F32.PACK_AB R11, R103, R102 ;  /* 0x00000066670b723e */ /* 0x000fc400000000ff */
[----:B------:R-:W-:-:S03]  /*8800*/  PLOP3.LUT P2, PT, PT, PT, UP0, 0x80, 0x0 ;  /* 0x000000000000781c */ /* 0x000fc60003f4f008 */
[----:B------:R0:W-:Y:S04]  /*8810*/  STSM.16.M88.4 [R30], R8 ;  /* 0x000000081e007844 */ /* 0x0001e80000000200 */
[----:B------:R2:W-:Y:S04]  /*8820*/  STSM.16.M88.4 [R29], R12 ;  /* 0x0000000c1d007844 */ /* 0x0005e80000000200 */
[----:B------:R2:W-:Y:S01]  /*8830*/  STSM.16.M88.4 [R28], R112 ;  /* 0x000000701c007844 */ /* 0x0005e20000000200 */
[----:B------:R-:W-:Y:S06]  /*8840*/  BAR.SYNC.DEFER_BLOCKING 0x1, 0x180 ;  /* 0x0046000000007b1d */ /* 0x000fec0000010000 */
[----:B------:R-:W3:Y:S01]  /*8850*/  @P2 LDG.E R26, desc[UR52][R24.64] ;  /* 0x00000034181a2981 */ /* 0x000ee2000c1e1900 */
[----:B-1----:R-:W-:Y:S01]  /*8860*/  ISETP.NE.AND P1, PT, R33, 0x1, PT ;  /* 0x000000012100780c */ /* 0x002fe20003f25270 */
[----:B------:R-:W-:Y:S01]  /*8870*/  UMOV UR4, URZ ;  /* 0x0000003f00047c82 */ /* 0x000fe20008000000 */
[----:B0-----:R-:W-:Y:S01]  /*8880*/  VIADD R8, R17, UR42 ;  /* 0x0000002a11087c36 */ /* 0x001fe20008000000 */
[----:B------:R-:W-:-:S02]  /*8890*/  UIMAD UR7, UR17, UR10, URZ ;  /* 0x0000000a110772a4 */ /* 0x000fc4000f8e023f */
[----:B------:R-:W-:Y:S01]  /*88a0*/  USEL UR40, UR40, URZ, !UP0 ;  /* 0x0000003f28287287 */ /* 0x000fe2000c000000 */
[----:B------:R-:W-:Y:S01]  /*88b0*/  IMAD.MOV.U32 R4, RZ, RZ, R8 ;  /* 0x000000ffff047224 */ /* 0x000fe200078e0008 */
[----:B------:R-:W-:Y:S02]  /*88c0*/  UIMAD UR7, UR41, UR11, UR7 ;  /* 0x0000000b290772a4 */ /* 0x000fe4000f8e0207 */
[----:B------:R-:W-:Y:S02]  /*88d0*/  UISETP.NE.U32.AND UP1, UPT, UR12, URZ, UPT ;  /* 0x0000003f0c00728c */ /* 0x000fe4000bf25070 */
[----:B------:R-:W-:Y:S02]  /*88e0*/  USEL UR39, UR39, URZ, !UP0 ;  /* 0x0000003f27277287 */ /* 0x000fe4000c000000 */
        /* <DEDUP_REMOVED lines=10> */
[----:B---3--:R-:W-:-:S13]  /*8990*/  @P2 R2UR UR4, R26 ;  /* 0x000000001a0422ca */ /* 0x008fda00000e0000 */
[----:B------:R-:W-:Y:S02]  /*89a0*/  USHF.R.S32.HI UR9, URZ, 0x1f, UR4 ;  /* 0x0000001f3f097899 */ /* 0x000fe40008011404 */
[----:B------:R-:W-:Y:S02]  /*89b0*/  UMOV UR8, UR4 ;  /* 0x0000000400087c82 */ /* 0x000fe40008000000 */
[----:B------:R-:W-:-:S04]  /*89c0*/  UIMAD.WIDE.U32 UR10, UR41, UR10, UR8 ;  /* 0x0000000a290a72a5 */ /* 0x000fc8000f8e0008 */
[----:B------:R-:W-:Y:S02]  /*89d0*/  UIADD3 UR11, UR11, UR7, URZ ;  /* 0x000000070b0b7290 */ /* 0x000fe4000fffe03f */
[----:B------:R-:W-:Y:S02]  /*89e0*/  UIMAD UR7, UR40, UR14, URZ ;  /* 0x0000000e280772a4 */ /* 0x000fe4000f8e023f */
[----:B------:R-:W-:Y:S02]  /*89f0*/  UIMAD.WIDE.U32 UR10, UR39, UR14, UR10 ;  /* 0x0000000e270a72a5 */ /* 0x000fe4000f8e000a */
[----:B------:R-:W-:-:S03]  /*8a00*/  UIMAD UR7, UR39, UR15, UR7 ;  /* 0x0000000f270772a4 */ /* 0x000fc6000f8e0207 */
[----:B------:R-:W-:Y:S01]  /*8a10*/  ULDC.64 UR14, c[0x0][0xb88] ;  /* 0x0002e200000e7ab9 */ /* 0x000fe20000000a00 */
[----:B------:R-:W-:Y:S01]  /*8a20*/  IADD3 R4, P0, R4, UR10, RZ ;  /* 0x0000000a04047c10 */ /* 0x000fe2000ff1e0ff */
[----:B------:R-:W-:Y:S01]  /*8a30*/  IMAD R8, R5, UR14, RZ ;  /* 0x0000000e05087c24 */ /* 0x000fe2000f8e02ff */
[----:B------:R-:W-:Y:S01]  /*8a40*/  @UP0 UIADD3 UR10, UP1, UR16, UR12, URZ ;  /* 0x0000000c100a0290 */ /* 0x000fe2000ff3e03f */
[----:B------:R-:W-:Y:S01]  /*8a50*/  IMAD.U32 R9, RZ, RZ, UR7 ;  /* 0x00000007ff097e24 */ /* 0x000fe2000f8e00ff */
[----:B------:R-:W-:-:S04]  /*8a60*/  ULDC UR7, c[0x0][0xa88] ;  /* 0x0002a20000077ab9 */ /* 0x000fc80000000800 */
[----:B------:R-:W-:Y:S01]  /*8a70*/  IADD3.X R5, R6, UR11, R9, P0, !PT ;  /* 0x0000000b06057c10 */ /* 0x000fe200087fe409 */
[----:B------:R-:W-:Y:S01]  /*8a80*/  @UP0 UIADD3.X UR11, UR18, UR13, URZ, UP1, !UPT ;  /* 0x0000000d120b0290 */ /* 0x000fe20008ffe43f */
[C---:B------:R-:W-:Y:S02]  /*8a90*/  IMAD R9, R7.reuse, UR15, R8 ;  /* 0x0000000f07097c24 */ /* 0x040fe4000f8e0208 */
[----:B------:R-:W-:Y:S01]  /*8aa0*/  IMAD.U32 R6, RZ, RZ, UR7 ;  /* 0x00000007ff067e24 */ /* 0x000fe2000f8e00ff */
[----:B------:R-:W-:Y:S01]  /*8ab0*/  ULDC.64 UR12, c[0x0][0xb50] ;  /* 0x0002d400000c7ab9 */ /* 0x000fe20000000a00 */
[----:B------:R-:W-:-:S04]  /*8ac0*/  IMAD.WIDE.U32 R4, R7, UR14, R4 ;  /* 0x0000000e07047c25 */ /* 0x000fc8000f8e0004 */
        /* <DEDUP_REMOVED lines=9> */
[----:B--2---:R-:W2:Y:S04]  /*8b60*/  LDG.E R9, desc[UR52][R24.64] ;  /* 0x0000003418097981 */ /* 0x004ea8000c1e1900 */
[----:B-----5:R-:W2:Y:S02]  /*8b70*/  LDG.E R6, desc[UR52][R24.64+0x4] ;  /* 0x0000043418067981 */ /* 0x020ea4000c1e1900 */
[----:B--2---:R-:W-:-:S07]  /*8b80*/  IMAD.IADD R6, R6, 0x1, -R9 ;  /* 0x0000000106067824 */ /* 0x004fce00078e0a09 */
.L_x_2390:
[----:B--2---:R-:W-:Y:S01]  /*8b90*/  SHFL.IDX PT, R12, R7, RZ, 0x1c1f ;  /* 0x001c1fff070c7589 */ /* 0x004fe200000e0000 */
        /* <DEDUP_REMOVED lines=20> */
[----:B------:R-:W-:Y:S02]  /*8ce0*/  LOP3.LUT R4, R5, R2, RZ, 0x3c, !PT ;  /* 0x0000000205047212 */ /* 0x000fe400078e3cff */
[----:B------:R-:W-:Y:S01]  /*8cf0*/  LOP3.LUT R8, R8, R9, RZ, 0x3c, !PT ;  /* 0x0000000908087212 */ /* 0x000fe200078e3cff */
[--C-:B------:R-:W-:Y:S01]  /*8d00*/  IMAD.X R9, RZ, RZ, R3.reuse, P3 ;  /* 0x000000ffff097224 */ /* 0x100fe200018e0603 */
[----:B------:R-:W-:Y:S02]  /*8d10*/  MOV R5, R3 ;  /* 0x0000000300057202 */ /* 0x000fe40000000f00 */
[----:B------:R-:W-:Y:S01]  /*8d20*/  LOP3.LUT R24, R24, R25, RZ, 0x3c, !PT ;  /* 0x0000001918187212 */ /* 0x000fe200078e3cff */
[----:B------:R-:W-:Y:S01]  /*8d30*/  IMAD.X R25, RZ, RZ, R3, P4 ;  /* 0x000000ffff197224 */ /* 0x000fe200020e0603 */
[----:B-1----:R0:W-:Y:S04]  /*8d40*/  @!P0 ST.E desc[UR52][R14.64], R20 ;  /* 0x000000140e008985 */ /* 0x0021e8000c101934 */
[----:B------:R-:W2:Y:S04]  /*8d50*/  LD.E.128 R4, desc[UR52][R4.64] ;  /* 0x0000003404047980 */ /* 0x000ea8000c101d00 */
[----:B------:R-:W3:Y:S04]  /*8d60*/  LD.E.128 R8, desc[UR52][R8.64] ;  /* 0x0000003408087980 */ /* 0x000ee8000c101d00 */
[----:B------:R-:W4:Y:S01]  /*8d70*/  LD.E.128 R24, desc[UR52][R24.64] ;  /* 0x0000003418187980 */ /* 0x000f22000c101d00 */
[----:B------:R-:W-:Y:S01]  /*8d80*/  IADD3 R29, P0, R2, 0x4800, RZ ;  /* 0x00004800021d7810 */ /* 0x000fe20007f1e0ff */
[----:B0-----:R-:W0:Y:S01]  /*8d90*/  @P1 LDC R20, c[0x0][0xbec] ;  /* 0x0002fb00ff141b82 */ /* 0x001e220000000800 */
[----:B------:R-:W-:-:S02]  /*8da0*/  UIMAD UR7, UR9, UR10, URZ ;  /* 0x0000000a090772a4 */ /* 0x000fc4000f8e023f */
[----:B------:R-:W-:Y:S01]  /*8db0*/  LOP3.LUT R2, R29, 0x380, RZ, 0xc0, !PT ;  /* 0x000003801d027812 */ /* 0x000fe200078ec0ff */
[----:B------:R-:W-:Y:S01]  /*8dc0*/  IMAD.X R13, RZ, RZ, R3, P0 ;  /* 0x000000ffff0d7224 */ /* 0x000fe200000e0603 */
[----:B------:R-:W-:Y:S02]  /*8dd0*/  UIMAD.WIDE.U32 UR8, UR4, UR10, URZ ;  /* 0x0000000a040872a5 */ /* 0x000fe4000f8e003f */
[----:B------:R-:W-:Y:S01]  /*8de0*/  SHF.R.U64 R2, R2, 0x3, RZ ;  /* 0x0000000302027819 */ /* 0x000fe200000012ff */
[----:B------:R-:W1:Y:S01]  /*8df0*/  @P1 LDC R3, c[0x0][0xbf0] ;  /* 0x0002fc00ff031b82 */ /* 0x000e620000000800 */
[----:B------:R-:W-:Y:S02]  /*8e00*/  UIMAD UR7, UR4, UR11, UR7 ;  /* 0x0000000b040772a4 */ /* 0x000fe4000f8e0207 */
[----:B------:R-:W-:Y:S01]  /*8e10*/  LOP3.LUT R12, R2, R29, RZ, 0x3c, !PT ;  /* 0x0000001d020c7212 */ /* 0x000fe200078e3cff */
[----:B------:R-:W-:Y:S01]  /*8e20*/  ULDC.64 UR10, c[0x0][0xae8] ;  /* 0x0002ba00000a7ab9 */ /* 0x000fe20000000a00 */
[----:B------:R-:W-:Y:S01]  /*8e30*/  IMAD R2, R18, 0x30, R22 ;  /* 0x0000003012027824 */ /* 0x000fe200078e0216 */
[----:B------:R-:W-:-:S02]  /*8e40*/  UIADD3 UR9, UR9, UR7, URZ ;  /* 0x0000000709097290 */ /* 0x000fc4000fffe03f */
[----:B------:R-:W-:Y:S01]  /*8e50*/  UIMAD UR4, UR17, UR10, URZ ;  /* 0x0000000a110472a4 */ /* 0x000fe2000f8e023f */
[----:B------:R-:W-:Y:S01]  /*8e60*/  VIADD R29, R2, UR42 ;  /* 0x0000002a021d7c36 */ /* 0x000fe20008000000 */
[----:B------:R-:W-:Y:S01]  /*8e70*/  UIMAD.WIDE.U32 UR8, UR41, UR10, UR8 ;  /* 0x0000000a290872a5 */ /* 0x000fe2000f8e0008 */
[----:B------:R-:W-:Y:S01]  /*8e80*/  VIADD R34, R22, UR42 ;  /* 0x0000002a16227c36 */ /* 0x000fe20008000000 */
[----:B------:R-:W-:Y:S01]  /*8e90*/  UIMAD UR4, UR41, UR11, UR4 ;  /* 0x0000000b290472a4 */ /* 0x000fe2000f8e0204 */
[----:B------:R-:W5:Y:S01]  /*8ea0*/  LD.E.128 R12, desc[UR52][R12.64] ;  /* 0x000000340c0c7980 */ /* 0x000f62000c101d00 */
[----:B------:R-:W-:Y:S01]  /*8eb0*/  IMAD.MOV.U32 R21, RZ, RZ, R29 ;  /* 0x000000ffff157224 */ /* 0x000fe200078e001d */
[----:B------:R-:W-:Y:S01]  /*8ec0*/  ULDC.64 UR10, c[0x0][0xaf0] ;  /* 0x0002bc00000a7ab9 */ /* 0x000fe20000000a00 */
[----:B0-----:R-:W-:Y:S01]  /*8ed0*/  @P1 IMAD.HI.U32 R2, R29, R20, RZ ;  /* 0x000000141d021227 */ /* 0x001fe200078e00ff */
[----:B------:R-:W-:Y:S01]  /*8ee0*/  UIADD3 UR9, UR9, UR4, URZ ;  /* 0x0000000409097290 */ /* 0x000fe2000fffe03f */
[----:B------:R-:W-:Y:S01]  /*8ef0*/  @!PT LDS RZ, [RZ] ;  /* 0x00000000fffff984 */ /* 0x000fe20000000800 */
[----:B------:R-:W-:Y:S01]  /*8f00*/  @!PT LDS RZ, [RZ] ;  /* 0x00000000fffff984 */ /* 0x000fe20000000800 */
[----:B------:R-:W-:Y:S01]  /*8f10*/  @!PT LDS RZ, [RZ] ;  /* 0x00000000fffff984 */ /* 0x000fe20000000800 */
[----:B------:R-:W-:Y:S01]  /*8f20*/  @!PT LDS RZ, [RZ] ;  /* 0x00000000fffff984 */ /* 0x000fe20000000800 */
[----:B------:R0:W-:Y:S06]  /*8f30*/  MEMBAR.ALL.CTA ;  /* 0x0000000000007992 */ /* 0x0001ec0000008000 */
[----:B0-----:R-:W0:Y:S01]  /*8f40*/  FENCE.VIEW.ASYNC.S ;  /* 0x00000000000073c6 */ /* 0x001e220000000000 */
[----:B------:R-:W-:Y:S01]  /*8f50*/  UIMAD UR4, UR40, UR10, URZ ;  /* 0x0000000a280472a4 */ /* 0x000fe2000f8e023f */
[----:B------:R-:W-:Y:S01]  /*8f60*/  VIADD R0, R0, 0x16820 ;  /* 0x0001682000007836 */ /* 0x000fe20000000000 */
[----:B------:R-:W-:-:S02]  /*8f70*/  UIMAD.WIDE.U32 UR8, UR39, UR10, UR8 ;  /* 0x0000000a270872a5 */ /* 0x000fc4000f8e0008 */
[----:B------:R-:W-:Y:S01]  /*8f80*/  UIMAD UR4, UR39, UR11, UR4 ;  /* 0x0000000b270472a4 */ /* 0x000fe2000f8e0204 */
[----:B-1----:R-:W-:Y:S02]  /*8f90*/  @P1 SHF.R.U32.HI R21, RZ, R3, R2 ;  /* 0x00000003ff151219 */ /* 0x002fe40000011602 */
[----:B------:R-:W-:Y:S01]  /*8fa0*/  ULDC.64 UR10, c[0x0][0xae0] ;  /* 0x0002b800000a7ab9 */ /* 0x000fe20000000a00 */
[----:B------:R-:W-:Y:S01]  /*8fb0*/  UIADD3 UR4, UR9, UR4, URZ ;  /* 0x0000000409047290 */ /* 0x000fe2000fffe03f */
[--C-:B------:R-:W-:Y:S01]  /*8fc0*/  SHF.R.S32.HI R20, RZ, 0x1f, R21.reuse ;  /* 0x0000001fff147819 */ /* 0x100fe20000011415 */
[----:B------:R-:W-:Y:S01]  /*8fd0*/  IMAD.MOV R28, RZ, RZ, -R21 ;  /* 0x000000ffff1c7224 */ /* 0x000fe200078e0a15 */
[----:B------:R-:W-:Y:S01]  /*8fe0*/  PRMT R0, RZ, 0x654, R0 ;  /* 0x00000654ff007816 */ /* 0x000fe20000000000 */
[----:B------:R-:W-:Y:S02]  /*8ff0*/  IMAD.U32 R3, RZ, RZ, UR9 ;  /* 0x00000009ff037e24 */ /* 0x000fe4000f8e00ff */
[----:B------:R-:W-:-:S02]  /*9000*/  IMAD R20, R20, UR10, RZ ;  /* 0x0000000a14147c24 */ /* 0x000fc4000f8e02ff */
[----:B------:R-:W-:Y:S02]  /*9010*/  IMAD R29, R33, R28, R29 ;  /* 0x0000001c211d7224 */ /* 0x000fe400078e021d */
[----:B------:R-:W-:Y:S01]  /*9020*/  IMAD.U32 R2, RZ, RZ, UR8 ;  /* 0x00000008ff027e24 */ /* 0x000fe2000f8e00ff */
[----:B------:R-:W-:Y:S01]  /*9030*/  ULDC.64 UR8, c[0x0][0xad8] ;  /* 0x0002b60000087ab9 */ /* 0x000fe20000000a00 */
[----:B------:R-:W-:Y:S01]  /*9040*/  IMAD.U32 R3, RZ, RZ, UR4 ;  /* 0x00000004ff037e24 */ /* 0x000fe2000f8e00ff */
[----:B------:R-:W-:Y:S01]  /*9050*/  ULDC UR4, c[0x0][0xac8] ;  /* 0x0002b20000047ab9 */ /* 0x000fe20000000800 */
[C---:B------:R-:W-:Y:S01]  /*9060*/  IMAD R33, R21.reuse, UR11, R20 ;  /* 0x0000000b15217c24 */ /* 0x040fe2000f8e0214 */
[----:B------:R-:W-:Y:S01]  /*9070*/  SHF.R.S32.HI R20, RZ, 0x1f, R29 ;  /* 0x0000001fff147819 */ /* 0x000fe2000001141d */
[----:B------:R-:W-:Y:S01]  /*9080*/  IMAD.WIDE.U32 R2, R21, UR10, R2 ;  /* 0x0000000a15027c25 */ /* 0x000fe2000f8e0002 */
[----:B0-----:R0:W-:Y:S03]  /*9090*/  SYNCS.ARRIVE.TRANS64.RED.A1T0 RZ, [R0+URZ], RZ ;  /* 0x000000ff00ff79a7 */ /* 0x0011e6000810043f */
[----:B------:R-:W-:-:S02]  /*90a0*/  IMAD.IADD R3, R3, 0x1, R33 ;  /* 0x0000000103037824 */ /* 0x000fc400078e0221 */
[----:B------:R-:W-:Y:S02]  /*90b0*/  IMAD R20, R20, UR8, RZ ;  /* 0x0000000814147c24 */ /* 0x000fe4000f8e02ff */
        /* <DEDUP_REMOVED lines=36> */
.L_x_2389:
        /* <DEDUP_REMOVED lines=8> */
[----:B------:R-:W-:Y:S01]  /*9380*/  IMAD.U32 R2, RZ, RZ, UR8 ;  /* 0x00000008ff027e24 */ /* 0x000fe2000f8e00ff */
[----:B------:R-:W-:Y:S01]  /*9390*/  MOV R3, UR9 ;  /* 0x0000000900037c02 */ /* 0x000fe20008000f00 */
[----:B------:R-:W-:Y:S02]  /*93a0*/  ULDC.64 UR8, c[0x0][0xc08] ;  /* 0x0003020000087ab9 */ /* 0x000fe40000000a00 */
[----:B------:R-:W-:-:S04]  /*93b0*/  UISETP.NE.U32.AND UP1, UPT, UR8, URZ, UPT ;  /* 0x0000003f0800728c */ /* 0x000fc8000bf25070 */
[----:B------:R-:W-:Y:S01]  /*93c0*/  UISETP.NE.AND.EX UP1, UPT, UR9, URZ, UPT, UP1 ;  /* 0x0000003f0900728c */ /* 0x000fe2000bf25310 */
[----:B------:R-:W2:Y:S01]  /*93d0*/  @P2 LDG.E R6, desc[UR52][R2.64] ;  /* 0x0000003402062981 */ /* 0x000ea2000c1e1900 */
[----:B------:R-:W-:-:S04]  /*93e0*/  IMAD.U32 R0, RZ, RZ, UR4 ;  /* 0x00000004ff007e24 */ /* 0x000fc8000f8e00ff */
        /* <DEDUP_REMOVED lines=18> */
.L_x_2392:
[----:B------:R-:W-:Y:S01]  /*9510*/  USEL UR39, UR39, URZ, !UP0 ;  /* 0x0000003f27277287 */ /* 0x000fe2000c000000 */
[----:B------:R-:W-:Y:S01]  /*9520*/  BSSY B1, `(.L_x_2393) ;  /* 0x000002c000017945 */ /* 0x000fe20003800000 */
[----:B------:R-:W-:-:S03]  /*9530*/  USEL UR40, UR40, URZ, !UP0 ;  /* 0x0000003f28287287 */ /* 0x000fc6000c000000 */
[----:B------:R-:W-:Y:S09]  /*9540*/  @P1 BRA `(.L_x_2394) ;  /* 0x0000000000a41947 */ /* 0x000ff20003800000 */
        /* <DEDUP_REMOVED lines=41> */
.L_x_2394:
[----:B------:R-:W-:Y:S05]  /*97e0*/  BSYNC B1 ;  /* 0x0000000000017941 */ /* 0x000fea0003800000 */
.L_x_2393:
        /* <DEDUP_REMOVED lines=29> */
[----:B------:R-:W-:Y:S01]  /*99c0*/  IMAD R6, R2, UR10, RZ ;  /* 0x0000000a02067c24 */ /* 0x000fe2000f8e02ff */
[----:B------:R-:W-:Y:S01]  /*99d0*/  MOV R3, UR4 ;  /* 0x0000000400037c02 */ /* 0x000fe20008000f00 */
[----:B------:R-:W-:Y:S01]  /*99e0*/  IMAD.U32 R2, RZ, RZ, UR8 ;  /* 0x00000008ff027e24 */ /* 0x000fe2000f8e00ff */
[----:B------:R-:W-:Y:S01]  /*99f0*/  SHF.R.S32.HI R4, RZ, 0x1f, R7 ;  /* 0x0000001fff047819 */ /* 0x000fe20000011407 */
[C---:B------:R-:W-:Y:S01]  /*9a00*/  IMAD R9, R5.reuse, UR11, R6 ;  /* 0x0000000b05097c24 */ /* 0x040fe2000f8e0206 */
[----:B------:R-:W-:Y:S01]  /*9a10*/  ULDC.64 UR8, c[0x0][0xad8] ;  /* 0x0002b60000087ab9 */ /* 0x000fe20000000a00 */
        /* <DEDUP_REMOVED lines=37> */
.L_x_2391:
[----:B------:R-:W-:Y:S05]  /*9c70*/  BSYNC B0 ;  /* 0x0000000000007941 */ /* 0x000fea0003800000 */
.L_x_2388:
[----:B------:R-:W-:Y:S02]  /*9c80*/  ULDC UR4, c[0x0][0xc3c] ;  /* 0x00030f0000047ab9 */ /* 0x000fe40000000800 */
[----:B------:R-:W-:-:S13]  /*9c90*/  ISETP.GE.AND P0, PT, R31, UR4, PT ;  /* 0x000000041f007c0c */ /* 0x000fda000bf06270 */
[----:B------:R-:W-:Y:S05]  /*9ca0*/  @!P0 BRA `(.L_x_2395) ;  /* 0xffffff7000188947 */ /* 0x000fea000383ffff */
[----:B------:R-:W-:Y:S05]  /*9cb0*/  EXIT ;  /* 0x000000000000794d */ /* 0x000fea0003800000 */
.L_x_2346:
        /* <DEDUP_REMOVED lines=18> */
.L_x_2396:
        /* <DEDUP_REMOVED lines=40> */
.L_x_2402:
[----:B------:R-:W0:Y:S01]  /*a060*/  LDC R2, c[0x0][0xc3c] ;  /* 0x00030f00ff027b82 */ /* 0x000e220000000800 */
[----:B------:R-:W-:-:S06]  /*a070*/  UIADD3 UR4, UR4, 0x1f, URZ ;  /* 0x0000001f04047890 */ /* 0x000fcc000fffe03f */
        /* <DEDUP_REMOVED lines=10> */
.L_x_2401:
[----:B------:R-:W-:Y:S05]  /*a120*/  BSYNC B0 ;  /* 0x0000000000007941 */ /* 0x000fea0003800000 */
.L_x_2400:
        /* <DEDUP_REMOVED lines=20> */
.L_x_2398:
        /* <DEDUP_REMOVED lines=20> */
.L_x_2403:
        /* <DEDUP_REMOVED lines=49> */
[----:B------:R-:W-:Y:S02]  /*a6c0*/  ISETP.GE.AND P2, PT, R3, RZ, PT ;  /* 0x000000ff0300720c */ /* 0x000fe40003f46270 */
[----:B------:R-:W-:-:S05]  /*a6d0*/  IADD3 R3, R4, R6, RZ ;  /* 0x0000000604037210 */ /* 0x000fca0007ffe0ff */
        /* <DEDUP_REMOVED lines=8> */
.L_x_2399:
[----:B------:R-:W-:Y:S01]  /*a760*/  ULDC UR4, c[0x0][0xc3c] ;  /* 0x00030f0000047ab9 */ /* 0x000fe20000000800 */
[----:B------:R-:W-:Y:S02]  /*a770*/  IMAD.MOV.U32 R17, RZ, RZ, RZ ;  /* 0x000000ffff117224 */ /* 0x000fe400078e00ff */
[----:B------:R-:W-:Y:S02]  /*a780*/  IMAD.U32 R16, RZ, RZ, UR6 ;  /* 0x00000006ff107e24 */ /* 0x000fe4000f8e00ff */
[----:B------:R-:W-:Y:S02]  /*a790*/  IMAD.MOV.U32 R18, RZ, RZ, RZ ;  /* 0x000000ffff127224 */ /* 0x000fe400078e00ff */
[----:B------:R-:W-:-:S07]  /*a7a0*/  IMAD.U32 R19, RZ, RZ, UR4 ;  /* 0x00000004ff137e24 */ /* 0x000fce000f8e00ff */
.L_x_2404:
[----:B------:R-:W-:-:S13]  /*a7b0*/  ISETP.NE.AND P0, PT, R5, RZ, PT ;  /* 0x000000ff0500720c */ /* 0x000fda0003f05270 */
[----:B------:R-:W0:Y:S01]  /*a7c0*/  @!P0 S2R R3, SR_CgaCtaId ;  /* 0x0000000000038919 */ /* 0x000e220000008800 */
[----:B------:R-:W-:-:S04]  /*a7d0*/  @!P0 MOV R0, 0x400 ;  /* 0x0000040000008802 */ /* 0x000fc80000000f00 */
[----:B0-----:R-:W-:-:S05]  /*a7e0*/  @!P0 LEA R0, R3, R0, 0x18 ;  /* 0x0000000003008211 */ /* 0x001fca00078ec0ff */
[----:B------:R0:W-:Y:S01]  /*a7f0*/  @!P0 STS.128 [R0+0x168d0], R16 ;  /* 0x0168d01000008388 */ /* 0x0001e20000000c00 */
[----:B------:R-:W-:Y:S06]  /*a800*/  BAR.ARV 0x5, 0x200 ;  /* 0x0148000000007b1d */ /* 0x000fec0000002000 */
.L_x_2397:
        /* <DEDUP_REMOVED lines=29> */
.L_x_2466:
[----:B0-----:R-:W0:Y:S01]  /*a9e0*/  LDC.64 R2, c[0x0][0xc88] ;  /* 0x00032200ff027b82 */ /* 0x001e220000000a00 */
[----:B--2---:R-:W2:Y:S01]  /*a9f0*/  LDL.LU R6, [R1] ;  /* 0x0000000001067983 */ /* 0x004ea20000300800 */
        /* <DEDUP_REMOVED lines=8> */
[----:B---3--:R-:W-:-:S11]  /*aa80*/  SHF.R.S32.HI R0, RZ, 0x1f, R29 ;  /* 0x0000001fff007819 */ /* 0x008fd6000001141d */
[C---:B------:R-:W-:Y:S02]  /*aa90*/  @P0 LEA R2, P1, R29.reuse, UR4, 0x2 ;  /* 0x000000041d020c11 */ /* 0x040fe4000f8210ff */
[C---:B------:R-:W-:Y:S01]  /*aaa0*/  SHF.L.U32 R23, R29.reuse, 0x2, RZ ;  /* 0x000000021d177819 */ /* 0x040fe200000006ff */
[----:B------:R0:W-:Y:S01]  /*aab0*/  STL [R1+0x30], R0 ;  /* 0x0000300001007387 */ /* 0x0001e20000100800 */
[----:B------:R-:W-:Y:S01]  /*aac0*/  @P0 LEA.HI.X R3, R29, UR5, R0, 0x2, P1 ;  /* 0x000000051d030c11 */ /* 0x000fe200088f1400 */
[----:B------:R-:W-:-:S04]  /*aad0*/  ULDC.64 UR4, c[0x0][0xa00] ;  /* 0x0002800000047ab9 */ /* 0x000fc80000000a00 */
[----:B------:R1:W3:Y:S01]  /*aae0*/  @P0 LDG.E R7, desc[UR52][R2.64] ;  /* 0x0000003402070981 */ /* 0x0002e2000c1e1900 */
[----:B------:R-:W-:Y:S02]  /*aaf0*/  ISETP.NE.U32.AND P0, PT, RZ, UR4, PT ;  /* 0x00000004ff007c0c */ /* 0x000fe4000bf05070 */
[----:B------:R-:W-:Y:S01]  /*ab00*/  SHF.L.U64.HI R24, R29, 0x2, R0 ;  /* 0x000000021d187819 */ /* 0x000fe20000010200 */
[----:B0-----:R-:W-:Y:S01]  /*ab10*/  IMAD.MOV.U32 R0, RZ, RZ, RZ ;  /* 0x000000ffff007224 */ /* 0x001fe200078e00ff */
[----:B------:R-:W-:Y:S02]  /*ab20*/  ISETP.NE.AND.EX P2, PT, RZ, UR5, PT, P0 ;  /* 0x00000005ff007c0c */ /* 0x000fe4000bf45300 */
[----:B------:R-:W-:Y:S02]  /*ab30*/  ISETP.NE.U32.AND P0, PT, RZ, UR6, PT ;  /* 0x00000006ff007c0c */ /* 0x000fe4000bf05070 */
[----:B--2---:R-:W-:Y:S02]  /*ab40*/  LOP3.LUT R6, R6, 0xffffffef, RZ, 0xc0, !PT ;  /* 0xffffffef06067812 */ /* 0x004fe400078ec0ff */
[----:B------:R-:W-:-:S02]  /*ab50*/  ISETP.NE.AND.EX P0, PT, RZ, UR7, PT, P0 ;  /* 0x00000007ff007c0c */ /* 0x000fc4000bf05300 */
[----:B-1----:R-:W-:-:S04]  /*ab60*/  IADD3 R2, P1, R23, UR4, RZ ;  /* 0x0000000417027c10 */ /* 0x002fc8000ff3e0ff */
[----:B------:R-:W-:Y:S01]  /*ab70*/  IADD3.X R3, R24, UR5, RZ, P1, !PT ;  /* 0x0000000518037c10 */ /* 0x000fe20008ffe4ff */
[----:B------:R-:W-:Y:S01]  /*ab80*/  ULDC.64 UR4, c[0x0][0x418] ;  /* 0x0001060000047ab9 */ /* 0x000fe20000000a00 */
[----:B------:R-:W-:-:S03]  /*ab90*/  @P2 LOP3.LUT R6, R6, 0x10, RZ, 0xfc, !PT ;  /* 0x0000001006062812 */ /* 0x000fc600078efcff */
[----:B------:R-:W2:Y:S02]  /*aba0*/  @P2 LDG.E R0, desc[UR52][R2.64] ;  /* 0x0000003402002981 */ /* 0x000ea4000c1e1900 */
[----:B------:R-:W-:Y:S02]  /*abb0*/  @P0 IADD3 R4, P1, R23, UR6, RZ ;  /* 0x0000000617040c10 */ /* 0x000fe4000ff3e0ff */
[----:B------:R-:W-:Y:S02]  /*abc0*/  STL [R1], R6 ;  /* 0x0000000601007387 */ /* 0x000fe40000100800 */
[----:B------:R-:W-:-:S05]  /*abd0*/  @P0 IADD3.X R5, R24, UR7, RZ, P1, !PT ;  /* 0x0000000718050c10 */ /* 0x000fca0008ffe4ff */
[----:B------:R-:W4:Y:S01]  /*abe0*/  @P0 LDG.E R4, desc[UR52][R4.64] ;  /* 0x0000003404040981 */ /* 0x000f22000c1e1900 */
[----:B------:R-:W-:-:S03]  /*abf0*/  UISETP.NE.U32.AND UP0, UPT, UR4, URZ, UPT ;  /* 0x0000003f0400728c */ /* 0x000fc6000bf05070 */
[----:B------:R-:W-:Y:S01]  /*ac00*/  ULDC UR4, c[0x0][0x424] ;  /* 0x0001090000047ab9 */ /* 0x000fe20000000800 */
[----:B------:R-:W-:-:S03]  /*ac10*/  UISETP.NE.AND.EX UP0, UPT, UR5, URZ, UPT, UP0 ;  /* 0x0000003f0500728c */ /* 0x000fc6000bf05300 */
[----:B------:R-:W-:Y:S01]  /*ac20*/  ULDC UR5, c[0x0][0x2f0] ;  /* 0x0000bc0000057ab9 */ /* 0x000fe20000000800 */
[----:B------:R-:W-:-:S04]  /*ac30*/  USEL UR4, UR4, 0x1, UP0 ;  /* 0x0000000104047887 */ /* 0x000fc80008000000 */
[----:B------:R-:W-:Y:S01]  /*ac40*/  UIMAD UR4, UR4, UR5, URZ ;  /* 0x00000005040472a4 */ /* 0x000fe2000f8e023f */
[----:B--2---:R0:W-:Y:S04]  /*ac50*/  STL [R1+0x20], R0 ;  /* 0x0000200001007387 */ /* 0x0041e80000100800 */
[----:B---3--:R1:W-:Y:S04]  /*ac60*/  STL [R1+0x14], R7 ;  /* 0x0000140701007387 */ /* 0x0083e80000100800 */
[----:B----4-:R1:W-:Y:S01]  /*ac70*/  @P0 STL [R1+0x2c], R4 ;  /* 0x00002c0401000387 */ /* 0x0103e20000100800 */
        /* <DEDUP_REMOVED lines=10> */
.L_x_2406:
[----:B01----:R-:W-:Y:S01]  /*ad20*/  IMAD.MOV.U32 R4, RZ, RZ, R29 ;  /* 0x000000ffff047224 */ /* 0x003fe200078e001d */
        /* <DEDUP_REMOVED lines=9> */
.L_x_2407:
        /* <DEDUP_REMOVED lines=9> */
.L_x_2408:
[----:B0-2---:R-:W-:Y:S01]  /*ae50*/  IMAD.MOV.U32 R2, RZ, RZ, R6 ;  /* 0x000000ffff027224 */ /* 0x005fe200078e0006 */
[----:B------:R-:W0:Y:S01]  /*ae60*/  LDC R3, c[0x0][0x448] ;  /* 0x00011200ff037b82 */ /* 0x000e220000000800 */
[----:B------:R-:W2:Y:S01]  /*ae70*/  LDL R6, [R1+0x2c] ;  /* 0x00002c0001067983 */ /* 0x000ea20000100800 */
[----:B-----5:R-:W-:Y:S01]  /*ae80*/  IMAD.IADD R5, R0, 0x1, -R7 ;  /* 0x0000000100057824 */ /* 0x020fe200078e0a07 */
[----:B------:R-:W-:Y:S01]  /*ae90*/  BSSY B7, `(.L_x_2409) ;  /* 0x00003b4000077945 */ /* 0x000fe20003800000 */
[----:B------:R-:W-:Y:S02]  /*aea0*/  LOP3.LUT R2, R2, 0xfffffff7, RZ, 0xc0, !PT ;  /* 0xfffffff702027812 */ /* 0x000fe400078ec0ff */
[----:B0-----:R-:W-:-:S13]  /*aeb0*/  ISETP.NE.AND P0, PT, R3, 0x1, PT ;  /* 0x000000010300780c */ /* 0x001fda0003f05270 */
[----:B------:R-:W0:Y:S01]  /*aec0*/  @P0 LDC R4, c[0x0][0x44c] ;  /* 0x00011300ff040b82 */ /* 0x000e220000000800 */
[----:B------:R-:W-:-:S05]  /*aed0*/  @P0 LOP3.LUT R2, R2, 0x8, RZ, 0xfc, !PT ;  /* 0x0000000802020812 */ /* 0x000fca00078efcff */
[----:B------:R1:W-:Y:S02]  /*aee0*/  STL [R1], R2 ;  /* 0x0000000201007387 */ /* 0x0003e40000100800 */
[----:B------:R-:W3:Y:S02]  /*aef0*/  @P0 LDC R3, c[0x0][0x450] ;  /* 0x00011400ff030b82 */ /* 0x000ee40000000800 */
[----:B------:R4:W-:Y:S01]  /*af00*/  STL [R1+0x10], R5 ;  /* 0x0000100501007387 */ /* 0x0009e20000100800 */
[----:B-1----:R-:W-:-:S04]  /*af10*/  IMAD R2, R17, 0xc0, RZ ;  /* 0x000000c011027824 */ /* 0x002fc800078e02ff */
[----:B------:R-:W-:-:S04]  /*af20*/  VIADD R2, R2, 0xbf ;  /* 0x000000bf02027836 */ /* 0x000fc80000000000 */
[----:B0-----:R-:W-:-:S05]  /*af30*/  @P0 IMAD.HI.U32 R4, R2, R4, RZ ;  /* 0x0000000402040227 */ /* 0x001fca00078e00ff */
[----:B---3--:R-:W-:Y:S02]  /*af40*/  @P0 SHF.R.U32.HI R2, RZ, R3, R4 ;  /* 0x00000003ff020219 */ /* 0x008fe40000011604 */
[----:B--2---:R-:W-:-:S05]  /*af50*/  IADD3 R0, R5, 0x80, -R6 ;  /* 0x0000008005007810 */ /* 0x004fca0007ffe806 */
[----:B------:R-:W-:-:S05]  /*af60*/  IMAD.IADD R0, R0, 0x1, R2 ;  /* 0x0000000100007824 */ /* 0x000fca00078e0202 */
[----:B------:R-:W-:-:S04]  /*af70*/  SHF.R.S32.HI R2, RZ, 0x1f, R0 ;  /* 0x0000001fff027819 */ /* 0x000fc80000011400 */
[----:B------:R-:W-:Y:S01]  /*af80*/  LEA.HI R0, R2, R0, RZ, 0x7 ;  /* 0x0000000002007211 */ /* 0x000fe200078f38ff */
[----:B------:R-:W-:-:S03]  /*af90*/  VIADD R2, R5, 0x7f ;  /* 0x0000007f05027836 */ /* 0x000fc60000000000 */
[----:B------:R-:W-:Y:S02]  /*afa0*/  SHF.R.S32.HI R0, RZ, 0x7, R0 ;  /* 0x00000007ff007819 */ /* 0x000fe40000011400 */
[----:B------:R-:W-:-:S04]  /*afb0*/  SHF.R.S32.HI R3, RZ, 0x1f, R2 ;  /* 0x0000001fff037819 */ /* 0x000fc80000011402 */
[----:B------:R-:W-:-:S04]  /*afc0*/  LEA.HI R2, R3, R2, RZ, 0x7 ;  /* 0x0000000203027211 */ /* 0x000fc800078f38ff */
[----:B------:R-:W-:-:S04]  /*afd0*/  SHF.R.S32.HI R2, RZ, 0x7, R2 ;  /* 0x00000007ff027819 */ /* 0x000fc80000011402 */
[----:B------:R-:W-:-:S04]  /*afe0*/  VIMNMX R4, R2, R0, PT ;  /* 0x0000000002047248 */ /* 0x000fc80003fe0100 */
[----:B------:R-:W-:Y:S01]  /*aff0*/  ISETP.GT.AND P0, PT, R4, RZ, PT ;  /* 0x000000ff0400720c */ /* 0x000fe20003f04270 */
[----:B------:R4:W-:-:S12]  /*b000*/  STL [R1+0x28], R4 ;  /* 0x0000280401007387 */ /* 0x0009d80000100800 */
[----:B----4-:R-:W-:Y:S05]  /*b010*/  @P0 BRA `(.L_x_2410) ;  /* 0x0000000000440947 */ /* 0x010fea0003800000 */
        /* <DEDUP_REMOVED lines=17> */
.L_x_2410:
        /* <DEDUP_REMOVED lines=20> */
.L_x_2413:
[----:B------:R-:W-:Y:S05]  /*b270*/  BSYNC B6 ;  /* 0x0000000000067941 */ /* 0x000fea0003800000 */
.L_x_2412:
        /* <DEDUP_REMOVED lines=20> */
.L_x_2416:
[----:B------:R0:W1:Y:S01]  /*b3c0*/  LDC.64 R2, c[0x4][R26] ;  /* 0x010000001a027b82 */ /* 0x0000620000000a00 */
[----:B------:R-:W-:Y:S01]  /*b3d0*/  ULDC.64 UR6, c[0x4][0x88] ;  /* 0x0100220000067ab9 */ /* 0x000fe20000000a00 */
[----:B------:R-:W-:Y:S01]  /*b3e0*/  ULDC.64 UR8, c[0x4][0x90] ;  /* 0x0100240000087ab9 */ /* 0x000fe20000000a00 */
[----:B------:R-:W-:Y:S01]  /*b3f0*/  ULDC.64 UR4, c[0x4][0x18] ;  /* 0x0100060000047ab9 */ /* 0x000fe20000000a00 */
[----:B------:R-:W-:Y:S01]  /*b400*/  MOV R4, UR6 ;  /* 0x0000000600047c02 */ /* 0x000fe20008000f00 */
[----:B------:R-:W-:Y:S02]  /*b410*/  IMAD.U32 R5, RZ, RZ, UR7 ;  /* 0x00000007ff057e24 */ /* 0x000fe4000f8e00ff */
        /* <DEDUP_REMOVED lines=9> */
.L_x_2415:
[----:B------:R-:W-:Y:S05]  /*b4b0*/  BSYNC B6 ;  /* 0x0000000000067941 */ /* 0x000fea0003800000 */
.L_x_2414:
        /* <DEDUP_REMOVED lines=10> */
[----:B------:R-:W0:Y:S03]  /*b560*/  S2R R0, SR_TID.X ;  /* 0x0000000000007919 */ /* 0x000e260000002100 */
[----:B------:R-:W-:Y:S01]  /*b570*/  @P0 IADD3.X R3, R24, UR5, RZ, P1, !PT ;  /* 0x0000000518030c10 */ /* 0x000fe20008ffe4ff */
[----:B------:R-:W4:Y:S04]  /*b580*/  LDL.LU R20, [R1] ;  /* 0x0000000001147983 */ /* 0x000f280000300800 */
[----:B--2---:R-:W2:Y:S01]  /*b590*/  @P0 LDG.E R21, desc[UR52][R2.64] ;  /* 0x0000003402150981 */ /* 0x004ea2000c1e1900 */
[----:B-1----:R-:W-:Y:S01]  /*b5a0*/  ISETP.NE.AND P2, PT, R7, 0x1, PT ;  /* 0x000000010700780c */ /* 0x002fe20003f45270 */
[----:B0-----:R-:W-:Y:S01]  /*b5b0*/  IMAD.SHL.U32 R5, R5, 0x10, RZ ;  /* 0x0000001005057824 */ /* 0x001fe200078e00ff */
[----:B------:R-:W-:Y:S01]  /*b5c0*/  LOP3.LUT R0, R0, 0x7f, RZ, 0xc0, !PT ;  /* 0x0000007f00007812 */ /* 0x000fe200078ec0ff */
[----:B---3--:R-:W-:-:S03]  /*b5d0*/  VIADD R26, R26, 0xffffffff ;  /* 0xffffffff1a1a7836 */ /* 0x008fc60000000000 */
[----:B------:R-:W-:Y:S01]  /*b5e0*/  SHF.R.U32.HI R0, RZ, 0x3, R0 ;  /* 0x00000003ff007819 */ /* 0x000fe20000011600 */
[----:B------:R-:W-:Y:S01]  /*b5f0*/  IMAD.SHL.U32 R8, R26, 0x80, RZ ;  /* 0x000000801a087824 */ /* 0x000fe200078e00ff */
[----:B------:R-:W-:-:S04]  /*b600*/  LOP3.LUT R5, R5, 0x70, RZ, 0xc0, !PT ;  /* 0x0000007005057812 */ /* 0x000fc800078ec0ff */
        /* <DEDUP_REMOVED lines=17> */
[----:B------:R-:W0:Y:S01]  /*b720*/  @!P0 LDC.64 R2, c[0x0][0x418] ;  /* 0x00010600ff028b82 */ /* 0x000e220000000a00 */
[----:B------:R0:W-:Y:S01]  /*b730*/  STL [R1+0x18], R6 ;  /* 0x0000180601007387 */ /* 0x0001e20000100800 */
[----:B------:R-:W-:Y:S01]  /*b740*/  @!P0 IMAD.IADD R7, R5, 0x1, R7 ;  /* 0x0000000105078824 */ /* 0x000fe200078e0207 */
[C---:B0-----:R-:W-:Y:S02]  /*b750*/  @!P0 LEA R6, P1, R4.reuse, R2, 0x2 ;  /* 0x0000000204068211 */ /* 0x041fe400078210ff */
[----:B------:R-:W-:Y:S02]  /*b760*/  MOV R2, RZ ;  /* 0x000000ff00027202 */ /* 0x000fe40000000f00 */
[----:B------:R-:W-:-:S05]  /*b770*/  @!P0 LEA.HI.X R7, R4, R3, R7, 0x2, P1 ;  /* 0x0000000304078211 */ /* 0x000fca00008f1407 */
[----:B------:R0:W5:Y:S01]  /*b780*/  @!P0 LDG.E R2, desc[UR52][R6.64] ;  /* 0x0000003406028981 */ /* 0x000162000c1e1900 */
[----:B------:R-:W-:Y:S01]  /*b790*/  LOP3.LUT R20, R20, 0xfffffffb, RZ, 0xc0, !PT ;  /* 0xfffffffb14147812 */ /* 0x000fe200078ec0ff */
[----:B------:R-:W-:-:S03]  /*b7a0*/  IMAD.U32 R9, RZ, RZ, UR36 ;  /* 0x00000024ff097e24 */ /* 0x000fc6000f8e00ff */
[----:B------:R-:W-:Y:S02]  /*b7b0*/  @P2 LOP3.LUT R20, R20, 0x4, RZ, 0xfc, !PT ;  /* 0x0000000414142812 */ /* 0x000fe400078efcff */
[----:B------:R-:W-:Y:S02]  /*b7c0*/  ISETP.NE.AND P2, PT, R9, 0x3, PT ;  /* 0x000000030900780c */ /* 0x000fe40003f45270 */
[----:B------:R-:W-:-:S11]  /*b7d0*/  LOP3.LUT R20, R20, 0xfffffffd, RZ, 0xc0, !PT ;  /* 0xfffffffd14147812 */ /* 0x000fd600078ec0ff */
[----:B------:R-:W-:-:S05]  /*b7e0*/  @P2 LOP3.LUT R20, R20, 0x2, RZ, 0xfc, !PT ;  /* 0x0000000214142812 */ /* 0x000fca00078efcff */
[----:B------:R0:W-:Y:S01]  /*b7f0*/  STL [R1], R20 ;  /* 0x0000001401007387 */ /* 0x0001e20000100800 */
[----:B------:R-:W-:-:S03]  /*b800*/  UMOV UR4, 0xffffffff ;  /* 0xffffffff00047882 */ /* 0x000fc60000000000 */
[----:B------:R-:W-:Y:S05]  /*b810*/  BRA.DIV UR4, `(.L_x_2417) ;  /* 0x0000004604087947 */ /* 0x000fea000b800000 */
.L_x_2483:
[----:B------:R-:W-:-:S05]  /*b820*/  SHF.R.S32.HI R9, RZ, 0x1f, R18 ;  /* 0x0000001fff097819 */ /* 0x000fca0000011412 */
[----:B------:R1:W-:Y:S01]  /*b830*/  STL [R1+0x8], R9 ;  /* 0x0000080901007387 */ /* 0x0003e20000100800 */
[----:B------:R-:W-:Y:S05]  /*b840*/  @!P2 BRA `(.L_x_2418) ;  /* 0x000000000004a947 */ /* 0x000fea0003800000 */
[----:B------:R-:W-:Y:S01]  /*b850*/  BPT.TRAP 0x1 ;  /* 0x000000040000795c */ /* 0x000fe20000300000 */
.L_x_2418:
        /* <DEDUP_REMOVED lines=23> */
[----:B------:R-:W0:Y:S02]  /*b9d0*/  SYNCS.PHASECHK.TRANS64.TRYWAIT P0, [R3+URZ+0x16840], R4 ;  /* 0x01684004030075a7 */ /* 0x000e24000800017f */
[----:B0-----:R-:W-:Y:S05]  /*b9e0*/  @!P0 BRA `(.L_x_2420) ;  /* 0x0000004000c88947 */ /* 0x001fea0003800000 */
.L_x_2484:
[----:B------:R-:W-:Y:S05]  /*b9f0*/  BSYNC B0 ;  /* 0x0000000000007941 */ /* 0x000fea0003800000 */
.L_x_2419:
        /* <DEDUP_REMOVED lines=21> */
[----:B------:R-:W-:Y:S02]  /*bb50*/  ULDC.64 UR4, c[0x0][0x2e8] ;  /* 0x0000ba0000047ab9 */ /* 0x000fe40000000a00 */
[----:B------:R-:W-:Y:S01]  /*bb60*/  LEA R0, P0, R4, UR4, 0x1 ;  /* 0x0000000404007c11 */ /* 0x000fe2000f8008ff */
[----:B------:R-:W-:Y:S01]  /*bb70*/  ULDC UR4, c[0x0][0x2f4] ;  /* 0x0000bd0000047ab9 */ /* 0x000fe20000000800 */
[----:B----4-:R-:W-:Y:S01]  /*bb80*/  LOP3.LUT R9, R9, 0xfffffffe, RZ, 0xc0, !PT ;  /* 0xfffffffe09097812 */ /* 0x010fe200078ec0ff */
[----:B------:R-:W-:Y:S01]  /*bb90*/  IMAD.IADD R2, R5, 0x1, R2 ;  /* 0x0000000105027824 */ /* 0x000fe200078e0202 */
[----:B------:R-:W-:Y:S01]  /*bba0*/  ISETP.GE.AND P2, PT, R28, UR4, PT ;  /* 0x000000041c007c0c */ /* 0x000fe2000bf46270 */
[----:B------:R-:W-:-:S03]  /*bbb0*/  UMOV UR4, 0xffffffff ;  /* 0xffffffff00047882 */ /* 0x000fc60000000000 */
[----:B------:R-:W-:Y:S02]  /*bbc0*/  LEA.HI.X R2, R4, UR5, R2, 0x1, P0 ;  /* 0x0000000504027c11 */ /* 0x000fe400080f0c02 */
[----:B---3--:R-:W-:-:S04]  /*bbd0*/  IADD3 R4, -R10, R11, -R8 ;  /* 0x0000000b0a047210 */ /* 0x008fc80007ffe908 */
[----:B------:R-:W-:-:S03]  /*bbe0*/  ISETP.GE.AND P0, PT, R4, 0x1, PT ;  /* 0x000000010400780c */ /* 0x000fc60003f06270 */
        /* <DEDUP_REMOVED lines=81> */
.L_x_2502:
        /* <DEDUP_REMOVED lines=10> */
.L_x_2422:
        /* <DEDUP_REMOVED lines=11> */
.L_x_2423:
[----:B------:R1:W5:Y:S01]  /*c250*/  LDL R0, [R1] ;  /* 0x0000000001007983 */ /* 0x0003620000100800 */
        /* <DEDUP_REMOVED lines=37> */
.L_x_2425:
[----:B------:R-:W-:Y:S05]  /*c4b0*/  BSYNC B6 ;  /* 0x0000000000067941 */ /* 0x000fea0003800000 */
.L_x_2424:
[----:B------:R-:W2:Y:S01]  /*c4c0*/  LDL.LU R21, [R1+0x34] ;  /* 0x0000340001157983 */ /* 0x000ea20000300800 */
[----:B------:R-:W-:Y:S01]  /*c4d0*/  ULDC.64 UR4, c[0x0][0x2d8] ;  /* 0x0000b60000047ab9 */ /* 0x000fe20000000a00 */
[----:B0-----:R-:W0:Y:S01]  /*c4e0*/  LDC R4, c[0x0][0x448] ;  /* 0x00011200ff047b82 */ /* 0x001e220000000800 */
[----:B------:R-:W-:Y:S01]  /*c4f0*/  ULDC.64 UR6, c[0x0][0x2c8] ;  /* 0x0000b20000067ab9 */ /* 0x000fe20000000a00 */
[----:B------:R-:W3:Y:S01]  /*c500*/  LDL.LU R0, [R1+0x30] ;  /* 0x0000300001007983 */ /* 0x000ee20000300800 */
[----:B------:R-:W-:-:S03]  /*c510*/  ULDC.64 UR8, c[0x0][0x280] ;  /* 0x0000a00000087ab9 */ /* 0x000fc60000000a00 */
[----:B------:R-:W3:Y:S02]  /*c520*/  LDL.LU.64 R2, [R1+0x20] ;  /* 0x0000200001027983 */ /* 0x000ee40000300a00 */
[----:B------:R-:W1:Y:S02]  /*c530*/  LDC R9, c[0x0][0x448] ;  /* 0x00011200ff097b82 */ /* 0x000e640000000800 */
[----:B------:R-:W4:Y:S04]  /*c540*/  LDL R20, [R1+0x8] ;  /* 0x0000080001147983 */ /* 0x000f280000100800 */
[----:B------:R0:W5:Y:S02]  /*c550*/  LDL R10, [R1+0x1c] ;  /* 0x00001c00010a7983 */ /* 0x0001640000100800 */
[----:B0-----:R-:W-:-:S13]  /*c560*/  ISETP.NE.AND P6, PT, R4, 0x1, PT ;  /* 0x000000010400780c */ /* 0x001fda0003fc5270 */
[----:B------:R-:W0:Y:S08]  /*c570*/  @P6 LDC R5, c[0x0][0x44c] ;  /* 0x00011300ff056b82 */ /* 0x000e300000000800 */
[----:B------:R-:W1:Y:S08]  /*c580*/  @P6 LDC R4, c[0x0][0x450] ;  /* 0x00011400ff046b82 */ /* 0x000e700000000800 */
[----:B------:R-:W1:Y:S01]  /*c590*/  @P6 LDC R8, c[0x0][0x450] ;  /* 0x00011400ff086b82 */ /* 0x000e620000000800 */
[----:B---3--:R-:W-:-:S02]  /*c5a0*/  IMAD.MOV.U32 R3, RZ, RZ, R0 ;  /* 0x000000ffff037224 */ /* 0x008fc400078e0000 */
[----:B----4-:R-:W-:Y:S02]  /*c5b0*/  IMAD R0, R20, UR4, RZ ;  /* 0x0000000414007c24 */ /* 0x010fe4000f8e02ff */
[C---:B------:R-:W-:Y:S01]  /*c5c0*/  IMAD.WIDE.U32 R2, R18.reuse, UR4, R2 ;  /* 0x0000000412027c25 */ /* 0x040fe2000f8e0002 */
[----:B------:R-:W3:Y:S03]  /*c5d0*/  S2R R20, SR_TID.X ;  /* 0x0000000000147919 */ /* 0x000ee60000002100 */
[----:B------:R-:W-:Y:S01]  /*c5e0*/  IMAD R0, R18, UR5, R0 ;  /* 0x0000000512007c24 */ /* 0x000fe2000f8e0200 */
[----:B------:R-:W-:-:S03]  /*c5f0*/  ULDC.64 UR4, c[0x0][0x2e0] ;  /* 0x0000b80000047ab9 */ /* 0x000fc60000000a00 */
[----:B------:R-:W-:Y:S02]  /*c600*/  IMAD.IADD R3, R3, 0x1, R0 ;  /* 0x0000000103037824 */ /* 0x000fe400078e0200 */
[----:B--2---:R-:W-:Y:S02]  /*c610*/  IMAD R0, R21, UR4, RZ ;  /* 0x0000000415007c24 */ /* 0x004fe4000f8e02ff */
[----:B------:R-:W2:Y:S01]  /*c620*/  S2R R21, SR_TID.X ;  /* 0x0000000000157919 */ /* 0x000ea20000002100 */
[----:B------:R-:W-:-:S04]  /*c630*/  IMAD.WIDE.U32 R2, R29, UR4, R2 ;  /* 0x000000041d027c25 */ /* 0x000fc8000f8e0002 */
[----:B------:R-:W-:Y:S01]  /*c640*/  IMAD R0, R29, UR5, R0 ;  /* 0x000000051d007c24 */ /* 0x000fe2000f8e0200 */
[----:B------:R-:W-:-:S03]  /*c650*/  ULDC.64 UR4, c[0x0][0x2d0] ;  /* 0x0000b40000047ab9 */ /* 0x000fc60000000a00 */
[----:B------:R-:W-:Y:S01]  /*c660*/  IMAD.IADD R3, R3, 0x1, R0 ;  /* 0x0000000103037824 */ /* 0x000fe200078e0200 */
[----:B---3--:R-:W-:-:S04]  /*c670*/  LOP3.LUT R20, R20, 0x7f, RZ, 0xc0, !PT ;  /* 0x0000007f14147812 */ /* 0x008fc800078ec0ff */
[----:B------:R-:W-:Y:S01]  /*c680*/  SHF.R.U32.HI R20, RZ, 0x3, R20 ;  /* 0x00000003ff147819 */ /* 0x000fe20000011614 */
[----:B--2---:R-:W-:-:S05]  /*c690*/  IMAD.SHL.U32 R21, R21, 0x10, RZ ;  /* 0x0000001015157824 */ /* 0x004fca00078e00ff */
[----:B------:R-:W-:-:S04]  /*c6a0*/  LOP3.LUT R21, R21, 0x70, RZ, 0xc0, !PT ;  /* 0x0000007015157812 */ /* 0x000fc800078ec0ff */
[----:B------:R-:W-:Y:S02]  /*c6b0*/  LOP3.LUT R20, R20, R21, RZ, 0xfc, !PT ;  /* 0x0000001514147212 */ /* 0x000fe400078efcff */
[----:B------:R2:W5:Y:S03]  /*c6c0*/  LDL R21, [R1+0x2c] ;  /* 0x00002c0001157983 */ /* 0x0005660000100800 */
[----:B------:R-:W-:-:S04]  /*c6d0*/  IMAD R6, R17, 0xc0, R20 ;  /* 0x000000c011067824 */ /* 0x000fc800078e0214 */
[----:B0-----:R-:W-:-:S04]  /*c6e0*/  @P6 IMAD.HI.U32 R0, R6, R5, RZ ;  /* 0x0000000506006227 */ /* 0x001fc800078e00ff */
        /* <DEDUP_REMOVED lines=19> */
[----:B------:R-:W1:Y:S01]  /*c820*/  S2R R20, SR_TID.X ;  /* 0x0000000000147919 */ /* 0x000e620000002100 */
[----:B0-----:R-:W-:-:S05]  /*c830*/  @P6 IMAD.HI.U32 R7, R5, R7, RZ ;  /* 0x0000000705076227 */ /* 0x001fca00078e00ff */
[----:B------:R-:W-:-:S05]  /*c840*/  @P6 SHF.R.U32.HI R6, RZ, R8, R7 ;  /* 0x00000008ff066219 */ /* 0x000fca0000011607 */
        /* <DEDUP_REMOVED lines=16> */
[----:B-1----:R-:W-:Y:S02]  /*c950*/  LOP3.LUT R20, R20, 0x7f, RZ, 0xc0, !PT ;  /* 0x0000007f14147812 */ /* 0x002fe400078ec0ff */
        /* <DEDUP_REMOVED lines=109> */
.L_x_2527:
        /* <DEDUP_REMOVED lines=10> */
.L_x_2427:
        /* <DEDUP_REMOVED lines=20> */
.L_x_2528:
[----:B------:R-:W-:Y:S05]  /*d210*/  BSYNC B0 ;  /* 0x0000000000007941 */ /* 0x000fea0003800000 */
.L_x_2428:
[----:B------:R-:W-:Y:S04]  /*d220*/  BSSY B0, `(.L_x_2430) ;  /* 0x0000106000007945 */ /* 0x000fe80003800000 */
[----:B------:R-:W-:Y:S05]  /*d230*/  @!P1 BRA `(.L_x_2431) ;  /* 0x0000001000109947 */ /* 0x000fea0003800000 */
[----:B------:R-:W2:Y:S01]  /*d240*/  LDL.LU R0, [R1+0x28] ;  /* 0x0000280001007983 */ /* 0x000ea20000300800 */
[----:B------:R-:W-:Y:S01]  /*d250*/  ULDC UR4, c[0x0][0x2f4] ;  /* 0x0000bd0000047ab9 */ /* 0x000fe20000000800 */
[----:B------:R-:W-:Y:S01]  /*d260*/  IMAD.MOV.U32 R17, RZ, RZ, R27 ;  /* 0x000000ffff117224 */ /* 0x000fe200078e001b */
[----:B------:R-:W-:Y:S01]  /*d270*/  ISETP.GE.AND P1, PT, R28, UR4, PT ;  /* 0x000000041c007c0c */ /* 0x000fe2000bf26270 */
[----:B------:R-:W-:Y:S02]  /*d280*/  IMAD.MOV.U32 R6, RZ, RZ, R25 ;  /* 0x000000ffff067224 */ /* 0x000fe400078e0019 */
[----:B------:R-:W-:Y:S02]  /*d290*/  IMAD.MOV.U32 R29, RZ, RZ, R26 ;  /* 0x000000ffff1d7224 */ /* 0x000fe400078e001a */
[----:B--2---:R-:W-:-:S08]  /*d2a0*/  VIADD R7, R0, 0xfffffffe ;  /* 0xfffffffe00077836 */ /* 0x004fd00000000000 */
.L_x_2444:
        /* <DEDUP_REMOVED lines=42> */
.L_x_2432:
[----:B------:R-:W-:Y:S01]  /*d550*/  IMAD R5, R25, 0x8, R22 ;  /* 0x0000000819057824 */ /* 0x000fe200078e0216 */
[----:B------:R-:W-:Y:S01]  /*d560*/  SHF.L.U32 R2, R27, 0x1f, RZ ;  /* 0x0000001f1b027819 */ /* 0x000fe200000006ff */
[----:B------:R-:W-:Y:S03]  /*d570*/  BSSY B1, `(.L_x_2433) ;  /* 0x0000003000017945 */ /* 0x000fe60003800000 */
[----:B------:R-:W0:Y:S02]  /*d580*/  SYNCS.PHASECHK.TRANS64.TRYWAIT P0, [R5+URZ+0x16840], R2 ;  /* 0x01684002050075a7 */ /* 0x000e24000800017f */
[----:B0-----:R-:W-:Y:S05]  /*d590*/  @!P0 BRA `(.L_x_2434) ;  /* 0x0000004000988947 */ /* 0x001fea0003800000 */
.L_x_2529:
[----:B------:R-:W-:Y:S05]  /*d5a0*/  BSYNC B1 ;  /* 0x0000000000017941 */ /* 0x000fea0003800000 */
.L_x_2433:
        /* <DEDUP_REMOVED lines=15> */
[----:B------:R-:W-:-:S04]  /*d6a0*/  ULDC.64 UR4, c[0x0][0x308] ;  /* 0x0000c20000047ab9 */ /* 0x000fc80000000a00 */
[----:B------:R-:W-:Y:S01]  /*d6b0*/  IADD3 R3, R3, R7, RZ ;  /* 0x0000000703037210 */ /* 0x000fe20007ffe0ff */
[----:B---3--:R-:W-:Y:S02]  /*d6c0*/  IMAD R7, R8, UR4, RZ ;  /* 0x0000000408077c24 */ /* 0x008fe4000f8e02ff */
[----:B------:R-:W-:Y:S02]  /*d6d0*/  IMAD.SHL.U32 R8, R9, 0x8, RZ ;  /* 0x0000000809087824 */ /* 0x000fe400078e00ff */
[C---:B------:R-:W-:Y:S02]  /*d6e0*/  IMAD R7, R18.reuse, UR5, R7 ;  /* 0x0000000512077c24 */ /* 0x040fe4000f8e0207 */
[----:B------:R-:W-:Y:S01]  /*d6f0*/  IMAD.WIDE.U32 R2, R18, UR4, R2 ;  /* 0x0000000412027c25 */ /* 0x000fe2000f8e0002 */
[----:B------:R-:W-:Y:S01]  /*d700*/  LOP3.LUT R8, R8, 0x1f8, RZ, 0xc0, !PT ;  /* 0x000001f808087812 */ /* 0x000fe200078ec0ff */
[----:B------:R-:W-:Y:S02]  /*d710*/  ULDC.64 UR4, c[0x0][0x2e8] ;  /* 0x0000ba0000047ab9 */ /* 0x000fe40000000a00 */
[----:B------:R-:W-:Y:S01]  /*d720*/  IMAD.IADD R7, R7, 0x1, R3 ;  /* 0x0000000107077824 */ /* 0x000fe200078e0203 */
[----:B------:R-:W-:-:S02]  /*d730*/  LOP3.LUT R8, R8, 0x38, R9, 0x78, !PT ;  /* 0x0000003808087812 */ /* 0x000fc400078e7809 */
        /* <DEDUP_REMOVED lines=46> */
.L_x_2547:
        /* <DEDUP_REMOVED lines=8> */
.L_x_2436:
        /* <DEDUP_REMOVED lines=11> */
.L_x_2437:
[----:B------:R1:W-:Y:S01]  /*db50*/  SYNCS.ARRIVE.TRANS64.A1T0 RZ, [R5+URZ+0x16830], RZ ;  /* 0x016830ff05ff79a7 */ /* 0x0003e2000810003f */
[----:B------:R-:W-:Y:S05]  /*db60*/  @!P3 BRA `(.L_x_2438) ;  /* 0x000000000004b947 */ /* 0x000fea0003800000 */
[----:B------:R-:W-:Y:S01]  /*db70*/  BPT.TRAP 0x1 ;  /* 0x000000040000795c */ /* 0x000fe20000300000 */
.L_x_2438:
[----:B------:R-:W-:Y:S01]  /*db80*/  SHF.L.U32 R2, R17, 0x1f, RZ ;  /* 0x0000001f11027819 */ /* 0x000fe200000006ff */
[----:B------:R-:W-:Y:S01]  /*db90*/  BSSY B1, `(.L_x_2439) ;  /* 0x0000004000017945 */ /* 0x000fe20003800000 */
[----:B-1----:R-:W-:-:S04]  /*dba0*/  LEA R5, R6, R22, 0x3 ;  /* 0x0000001606057211 */ /* 0x002fc800078e18ff */
[----:B------:R-:W1:Y:S02]  /*dbb0*/  SYNCS.PHASECHK.TRANS64.TRYWAIT P0, [R5+URZ+0x16860], R2 ;  /* 0x01686002050075a7 */ /* 0x000e64000800017f */
[----:B-1----:R-:W-:Y:S05]  /*dbc0*/  @!P0 BRA `(.L_x_2440) ;  /* 0x0000004400508947 */ /* 0x002fea0003800000 */
.L_x_2548:
[----:B------:R-:W-:Y:S05]  /*dbd0*/  BSYNC B1 ;  /* 0x0000000000017941 */ /* 0x000fea0003800000 */
.L_x_2439:
        /* <DEDUP_REMOVED lines=60> */
.L_x_2566:
        /* <DEDUP_REMOVED lines=25> */
[----:B0-----:R-:W-:Y:S02]  /*e130*/  LEA R23, P2, R2, UR4, 0x1 ;  /* 0x0000000402177c11 */ /* 0x001fe4000f8408ff */
[----:B------:R-:W-:-:S04]  /*e140*/  IADD3 R0, R0, R3, RZ ;  /* 0x0000000300007210 */ /* 0x000fc80007ffe0ff */
[----:B------:R-:W-:-:S07]  /*e150*/  LEA.HI.X R24, R2, UR5, R0, 0x1, P2 ;  /* 0x0000000502187c11 */ /* 0x000fce00090f0c00 */
.L_x_2442:
        /* <DEDUP_REMOVED lines=11> */
.L_x_2443:
[C---:B------:R-:W-:Y:S01]  /*e210*/  ISETP.GT.AND P0, PT, R26.reuse, RZ, PT ;  /* 0x000000ff1a00720c */ /* 0x040fe20003f04270 */
[----:B------:R1:W-:Y:S01]  /*e220*/  SYNCS.ARRIVE.TRANS64.A1T0 RZ, [R5+URZ+0x16850], RZ ;  /* 0x016850ff05ff79a7 */ /* 0x0003e2000810003f */
[----:B------:R-:W-:Y:S02]  /*e230*/  VIADD R7, R26, 0xffffffff ;  /* 0xffffffff1a077836 */ /* 0x000fe40000000000 */
[----:B------:R-:W-:Y:S02]  /*e240*/  IMAD.MOV.U32 R17, RZ, RZ, R27 ;  /* 0x000000ffff117224 */ /* 0x000fe400078e001b */
[----:B------:R-:W-:Y:S02]  /*e250*/  IMAD.MOV.U32 R6, RZ, RZ, R25 ;  /* 0x000000ffff067224 */ /* 0x000fe400078e0019 */
[----:B------:R-:W-:-:S05]  /*e260*/  IMAD.MOV.U32 R29, RZ, RZ, R26 ;  /* 0x000000ffff1d7224 */ /* 0x000fca00078e001a */
[----:B-1----:R-:W-:Y:S05]  /*e270*/  @P0 BRA `(.L_x_2444) ;  /* 0xfffffff0000c0947 */ /* 0x002fea000383ffff */
.L_x_2431:
[----:B------:R-:W-:Y:S05]  /*e280*/  BSYNC B0 ;  /* 0x0000000000007941 */ /* 0x000fea0003800000 */
.L_x_2430:
        /* <DEDUP_REMOVED lines=17> */
.L_x_2446:
[----:B------:R-:W-:Y:S05]  /*e3a0*/  BSYNC B0 ;  /* 0x0000000000007941 */ /* 0x000fea0003800000 */
.L_x_2445:
[----:B------:R-:W-:-:S05]  /*e3b0*/  IMAD.U32 R0, RZ, RZ, UR36 ;  /* 0x00000024ff007e24 */ /* 0x000fca000f8e00ff */
[----:B------:R-:W-:-:S13]  /*e3c0*/  ISETP.NE.AND P0, PT, R0, 0x3, PT ;  /* 0x000000030000780c */ /* 0x000fda0003f05270 */
[----:B------:R-:W-:Y:S05]  /*e3d0*/  @!P0 BRA `(.L_x_2447) ;  /* 0x0000000000048947 */ /* 0x000fea0003800000 */
[----:B------:R-:W-:Y:S01]  /*e3e0*/  BPT.TRAP 0x1 ;  /* 0x000000040000795c */ /* 0x000fe20000300000 */
.L_x_2447:
[----:B------:R-:W2:Y:S01]  /*e3f0*/  LDL.LU R2, [R1+0x10] ;  /* 0x0000100001027983 */ /* 0x000ea20000300800 */
[----:B------:R-:W-:Y:S01]  /*e400*/  IMAD R0, R25, 0x8, R22 ;  /* 0x0000000819007824 */ /* 0x000fe200078e0216 */
[----:B0-----:R-:W-:Y:S01]  /*e410*/  SHF.L.U32 R3, R27, 0x1f, RZ ;  /* 0x0000001f1b037819 */ /* 0x001fe200000006ff */
[----:B------:R-:W-:Y:S03]  /*e420*/  BSSY B0, `(.L_x_2448) ;  /* 0x0000004000007945 */ /* 0x000fe60003800000 */
[----:B------:R-:W0:Y:S01]  /*e430*/  SYNCS.PHASECHK.TRANS64.TRYWAIT P0, [R0+URZ+0x16860], R3 ;  /* 0x01686003000075a7 */ /* 0x000e22000800017f */
[----:B--2---:R-:W-:Y:S01]  /*e440*/  IMAD R6, R26, -0x80, R2 ;  /* 0xffffff801a067824 */ /* 0x004fe200078e0202 */
[----:B0-----:R-:W-:Y:S06]  /*e450*/  @!P0 BRA `(.L_x_2449) ;  /* 0x0000004400888947 */ /* 0x001fec0003800000 */
.L_x_2567:
[----:B------:R-:W-:Y:S05]  /*e460*/  BSYNC B0 ;  /* 0x0000000000007941 */ /* 0x000fea0003800000 */
.L_x_2448:
        /* <DEDUP_REMOVED lines=60> */
.L_x_2585:
        /* <DEDUP_REMOVED lines=9> */
.L_x_2451:
        /* <DEDUP_REMOVED lines=11> */
.L_x_2452:
[----:B------:R-:W-:Y:S01]  /*e970*/  VIADD R25, R25, 0x1 ;  /* 0x0000000119197836 */ /* 0x000fe20000000000 */
[----:B------:R0:W-:Y:S04]  /*e980*/  SYNCS.ARRIVE.TRANS64.A1T0 RZ, [R0+URZ+0x16850], RZ ;  /* 0x016850ff00ff79a7 */ /* 0x0001e8000810003f */
[----:B------:R-:W-:-:S04]  /*e990*/  ISETP.NE.AND P0, PT, R25, 0x2, PT ;  /* 0x000000021900780c */ /* 0x000fc80003f05270 */
[----:B0-----:R-:W-:Y:S02]  /*e9a0*/  SEL R0, RZ, 0x1, P0 ;  /* 0x00000001ff007807 */ /* 0x001fe40000000000 */
[----:B------:R-:W-:Y:S02]  /*e9b0*/  SEL R25, R25, RZ, P0 ;  /* 0x000000ff19197207 */ /* 0x000fe40000000000 */
[----:B------:R-:W-:-:S07]  /*e9c0*/  LOP3.LUT R27, R27, R0, RZ, 0x3c, !PT ;  /* 0x000000001b1b7212 */ /* 0x000fce00078e3cff */
.L_x_2411:
[----:B------:R-:W-:Y:S05]  /*e9d0*/  BSYNC B7 ;  /* 0x0000000000077941 */ /* 0x000fea0003800000 */
.L_x_2409:
        /* <DEDUP_REMOVED lines=12> */
.L_x_2453:
        /* <DEDUP_REMOVED lines=19> */
[----:B------:R-:W0:Y:S02]  /*ebd0*/  SHFL.UP PT, R14, R17, 0x1, RZ ;  /* 0x04200000110e7989 */ /* 0x000e2400000e00ff */
[----:B0-----:R-:W-:-:S05]  /*ebe0*/  SEL R4, R14, RZ, P1 ;  /* 0x000000ff0e047207 */ /* 0x001fca0000800000 */
[----:B------:R-:W-:-:S05]  /*ebf0*/  IMAD.IADD R4, R17, 0x1, R4 ;  /* 0x0000000111047824 */ /* 0x000fca00078e0204 */
[----:B------:R-:W0:Y:S02]  /*ec00*/  SHFL.UP PT, R14, R4, 0x2, RZ ;  /* 0x04400000040e7989 */ /* 0x000e2400000e00ff */
[----:B0-----:R-:W-:-:S05]  /*ec10*/  SEL R5, R14, RZ, P2 ;  /* 0x000000ff0e057207 */ /* 0x001fca0001000000 */
[----:B------:R-:W-:Y:S02]  /*ec20*/  IMAD.IADD R6, R4, 0x1, R5 ;  /* 0x0000000104067824 */ /* 0x000fe400078e0205 */
[----:B------:R-:W-:Y:S04]  /*ec30*/  SHFL.IDX PT, R5, R16, 0x1, 0x1f ;  /* 0x00201f0010057f89 */ /* 0x000fe800000e0000 */
        /* <DEDUP_REMOVED lines=9> */
[----:B------:R0:W1:Y:S02]  /*ecd0*/  SHFL.IDX PT, R14, R3, 0x1f, 0x1f ;  /* 0x03e01f00030e7f89 */ /* 0x00006400000e0000 */
.L_x_2595:
[----:B------:R-:W-:Y:S02]  /*ece0*/  ULDC UR4, c[0x0][0xc38] ;  /* 0x00030e0000047ab9 */ /* 0x000fe40000000800 */
[----:B------:R-:W-:-:S04]  /*ecf0*/  IMAD.U32 R4, RZ, RZ, UR4 ;  /* 0x00000004ff047e24 */ /* 0x000fc8000f8e00ff */
[----:B-1----:R-:W-:-:S04]  /*ed00*/  IMAD R14, R14, R4, RZ ;  /* 0x000000040e0e7224 */ /* 0x002fc800078e02ff */
[----:B------:R-:W-:-:S05]  /*ed10*/  IMAD.IADD R5, R5, 0x1, R14 ;  /* 0x0000000105057824 */ /* 0x000fca00078e020e */
[----:B------:R-:W-:-:S13]  /*ed20*/  ISETP.GT.AND P6, PT, R5, R0, PT ;  /* 0x000000000500720c */ /* 0x000fda0003fc4270 */
[----:B------:R-:W-:Y:S05]  /*ed30*/  @P6 BRA `(.L_x_2456) ;  /* 0x00000000009c6947 */ /* 0x000fea0003800000 */
.L_x_2461:
[----:B------:R-:W1:Y:S01]  /*ed40*/  LDC R2, c[0x0][0xc3c] ;  /* 0x00030f00ff027b82 */ /* 0x000e620000000800 */
[----:B------:R-:W-:-:S05]  /*ed50*/  VIADD R19, R19, 0x1f ;  /* 0x0000001f13137836 */ /* 0x000fca0000000000 */
[----:B-1----:R-:W-:-:S13]  /*ed60*/  ISETP.GE.AND P6, PT, R19, R2, PT ;  /* 0x000000021300720c */ /* 0x002fda0003fc6270 */
[----:B------:R-:W-:Y:S05]  /*ed70*/  @P6 BRA `(.L_x_2457) ;  /* 0x0000000400d06947 */ /* 0x000fea0003800000 */
[----:B0-----:R-:W0:Y:S01]  /*ed80*/  S2R R3, SR_TID.X ;  /* 0x0000000000037919 */ /* 0x001e220000002100 */
[----:B------:R-:W-:Y:S01]  /*ed90*/  BSSY B0, `(.L_x_2458) ;  /* 0x0000009000007945 */ /* 0x000fe20003800000 */
[----:B------:R-:W-:Y:S01]  /*eda0*/  IMAD.MOV.U32 R17, RZ, RZ, RZ ;  /* 0x000000ffff117224 */ /* 0x000fe200078e00ff */
[----:B0-----:R-:W-:-:S05]  /*edb0*/  LOP3.LUT R3, R3, 0x1f, RZ, 0xc0, !PT ;  /* 0x0000001f03037812 */ /* 0x001fca00078ec0ff */
[----:B------:R-:W-:-:S05]  /*edc0*/  IMAD.IADD R7, R19, 0x1, R3 ;  /* 0x0000000113077824 */ /* 0x000fca00078e0203 */
[----:B------:R-:W-:-:S13]  /*edd0*/  ISETP.GE.OR P6, PT, R7, R2, !P0 ;  /* 0x000000020700720c */ /* 0x000fda00047c6670 */
[----:B------:R-:W-:Y:S05]  /*ede0*/  @P6 BRA `(.L_x_2459) ;  /* 0x00000000000c6947 */ /* 0x000fea0003800000 */
[----:B------:R-:W0:Y:S02]  /*edf0*/  LDC.64 R2, c[0x0][0xc80] ;  /* 0x00032000ff027b82 */ /* 0x000e240000000a00 */
[----:B0-----:R-:W-:-:S05]  /*ee00*/  IMAD.WIDE R2, R7, 0x4, R2 ;  /* 0x0000000407027825 */ /* 0x001fca00078e0202 */
[----:B------:R0:W5:Y:S02]  /*ee10*/  LDG.E R17, desc[UR52][R2.64] ;  /* 0x0000003402117981 */ /* 0x000164000c1e1900 */
.L_x_2459:
[----:B------:R-:W-:Y:S05]  /*ee20*/  BSYNC B0 ;  /* 0x0000000000007941 */ /* 0x000fea0003800000 */
.L_x_2458:
        /* <DEDUP_REMOVED lines=18> */
.L_x_2603:
[----:B------:R-:W-:Y:S02]  /*ef50*/  ULDC UR4, c[0x0][0xc38] ;  /* 0x00030e0000047ab9 */ /* 0x000fe40000000800 */
[----:B------:R-:W-:-:S04]  /*ef60*/  IMAD.U32 R4, RZ, RZ, UR4 ;  /* 0x00000004ff047e24 */ /* 0x000fc8000f8e00ff */
[----:B-1----:R-:W-:-:S04]  /*ef70*/  IMAD R14, R14, R4, RZ ;  /* 0x000000040e0e7224 */ /* 0x002fc800078e02ff */
[----:B------:R-:W-:-:S05]  /*ef80*/  IMAD.IADD R5, R14, 0x1, R5 ;  /* 0x000000010e057824 */ /* 0x000fca00078e0205 */
[----:B------:R-:W-:-:S13]  /*ef90*/  ISETP.GT.AND P6, PT, R5, R0, PT ;  /* 0x000000000500720c */ /* 0x000fda0003fc4270 */
[----:B------:R-:W-:Y:S05]  /*efa0*/  @!P6 BRA `(.L_x_2461) ;  /* 0xfffffffc0064e947 */ /* 0x000fea000383ffff */
.L_x_2456:
        /* <DEDUP_REMOVED lines=8> */
.L_x_2607:
[----:B------:R-:W-:Y:S01]  /*f030*/  ISETP.NE.AND P0, PT, R2, RZ, PT ;  /* 0x000000ff0200720c */ /* 0x000fe20003f05270 */
[----:B------:R-:W-:-:S12]  /*f040*/  IMAD.MOV.U32 R14, RZ, RZ, RZ ;  /* 0x000000ffff0e7224 */ /* 0x000fd800078e00ff */
[----:B------:R-:W-:Y:S05]  /*f050*/  @!P0 BRA `(.L_x_2463) ;  /* 0x0000000000108947 */ /* 0x000fea0003800000 */
[----:B------:R-:W-:Y:S01]  /*f060*/  UMOV UR4, 0xffffffff ;  /* 0xffffffff00047882 */ /* 0x000fe20000000000 */
[----:B------:R-:W-:Y:S02]  /*f070*/  VIADD R12, R6, 0xffffffff ;  /* 0xffffffff060c7836 */ /* 0x000fe40000000000 */
[----:B------:R-:W-:Y:S05]  /*f080*/  BRA.DIV UR4, `(.L_x_2464) ;  /* 0x0000004a04f87947 */ /* 0x000fea000b800000 */
[----:B------:R3:W4:Y:S02]  /*f090*/  SHFL.IDX PT, R14, R3, R12, 0x1f ;  /* 0x00001f0c030e7589 */ /* 0x00072400000e0000 */
.L_x_2463:
[----:B0--3--:R-:W0:Y:S01]  /*f0a0*/  LDC.64 R2, c[0x0][0xc90] ;  /* 0x00032400ff027b82 */ /* 0x009e220000000a00 */
[----:B------:R-:W-:-:S05]  /*f0b0*/  IADD3 R19, R6, R19, RZ ;  /* 0x0000001306137210 */ /* 0x000fca0007ffe0ff */
[----:B0-----:R-:W-:-:S05]  /*f0c0*/  IMAD.WIDE R2, R19, 0x4, R2 ;  /* 0x0000000413027825 */ /* 0x001fca00078e0202 */
[----:B-1----:R0:W2:Y:S01]  /*f0d0*/  LDG.E R6, desc[UR52][R2.64] ;  /* 0x0000003402067981 */ /* 0x0020a2000c1e1900 */
[----:B----4-:R-:W-:-:S04]  /*f0e0*/  IMAD R16, R14, R4, R16 ;  /* 0x000000040e107224 */ /* 0x010fc800078e0210 */
[----:B------:R-:W-:Y:S02]  /*f0f0*/  IMAD.IADD R0, R0, 0x1, -R16 ;  /* 0x0000000100007824 */ /* 0x000fe400078e0a10 */
[----:B0-----:R-:W-:Y:S02]  /*f100*/  IMAD.MOV.U32 R2, RZ, RZ, RZ ;  /* 0x000000ffff027224 */ /* 0x001fe400078e00ff */
[----:B--2---:R-:W-:-:S05]  /*f110*/  IMAD R5, R17, R6, RZ ;  /* 0x0000000611057224 */ /* 0x004fca00078e02ff */
        /* <DEDUP_REMOVED lines=46> */
[-C--:B------:R-:W-:Y:S01]  /*f400*/  @!P1 IADD3 R5, R5, -R6.reuse, RZ ;  /* 0x8000000605059210 */ /* 0x080fe20007ffe0ff */
        /* <DEDUP_REMOVED lines=11> */
.L_x_2457:
[----:B------:R-:W-:Y:S01]  /*f4c0*/  UMOV UR4, URZ ;  /* 0x0000003f00047c82 */ /* 0x000fe20008000000 */
[----:B------:R-:W-:Y:S01]  /*f4d0*/  UMOV UR5, URZ ;  /* 0x0000003f00057c82 */ /* 0x000fe20008000000 */
[----:B------:R-:W-:Y:S01]  /*f4e0*/  ULDC UR6, c[0x0][0xc3c] ;  /* 0x00030f0000067ab9 */ /* 0x000fe20000000800 */
[----:B------:R-:W-:Y:S02]  /*f4f0*/  IMAD.MOV.U32 R16, RZ, RZ, R0 ;  /* 0x000000ffff107224 */ /* 0x000fe400078e0000 */
[----:B------:R-:W-:Y:S02]  /*f500*/  IMAD.U32 R17, RZ, RZ, UR4 ;  /* 0x00000004ff117e24 */ /* 0x000fe4000f8e00ff */
[----:B------:R-:W-:Y:S02]  /*f510*/  IMAD.U32 R18, RZ, RZ, UR5 ;  /* 0x00000005ff127e24 */ /* 0x000fe4000f8e00ff */
[----:B------:R-:W-:-:S07]  /*f520*/  IMAD.U32 R19, RZ, RZ, UR6 ;  /* 0x00000006ff137e24 */ /* 0x000fce000f8e00ff */
.L_x_2465:
        /* <DEDUP_REMOVED lines=10> */
.L_x_2454:
[----:B------:R-:W-:Y:S02]  /*f5d0*/  ULDC UR4, c[0x0][0xc3c] ;  /* 0x00030f0000047ab9 */ /* 0x000fe40000000800 */
[----:B-1----:R-:W-:-:S13]  /*f5e0*/  ISETP.GE.AND P0, PT, R19, UR4, PT ;  /* 0x0000000413007c0c */ /* 0x002fda000bf06270 */
[----:B------:R-:W-:Y:S05]  /*f5f0*/  @!P0 BRA `(.L_x_2466) ;  /* 0xffffffb000f88947 */ /* 0x000fea000383ffff */
[----:B------:R-:W-:Y:S05]  /*f600*/  BSYNC B8 ;  /* 0x0000000000087941 */ /* 0x000fea0003800000 */
.L_x_2405:
        /* <DEDUP_REMOVED lines=12> */
.L_x_2610:
[----:B------:R-:W-:Y:S05]  /*f6d0*/  BSYNC B0 ;  /* 0x0000000000007941 */ /* 0x000fea0003800000 */
.L_x_2467:
[----:B------:R-:W-:-:S03]  /*f6e0*/  UMOV UR4, 0xffffffff ;  /* 0xffffffff00047882 */ /* 0x000fc60000000000 */
[----:B------:R-:W-:Y:S05]  /*f6f0*/  BRA.DIV UR4, `(.L_x_2469) ;  /* 0x0000004604947947 */ /* 0x000fea000b800000 */
[----:B0-----:R-:W0:Y:S02]  /*f700*/  S2R R0, SR_TID.X ;  /* 0x0000000000007919 */ /* 0x001e240000002100 */
[----:B0-----:R-:W-:-:S04]  /*f710*/  SHF.R.U32.HI R0, RZ, 0x5, R0 ;  /* 0x00000005ff007819 */ /* 0x001fc80000011600 */
[----:B------:R-:W-:-:S05]  /*f720*/  LOP3.LUT R0, R0, 0x3, RZ, 0xc0, !PT ;  /* 0x0000000300007812 */ /* 0x000fca00078ec0ff */
[----:B------:R0:W1:Y:S02]  /*f730*/  SHFL.IDX PT, R14, R0, RZ, 0x1f ;  /* 0x00001fff000e7589 */ /* 0x00006400000e0000 */
.L_x_2613:
[----:B-1----:R-:W-:Y:S01]  /*f740*/  ISETP.NE.AND P0, PT, R14, RZ, PT ;  /* 0x000000ff0e00720c */ /* 0x002fe20003f05270 */
[----:B------:R-:W-:-:S12]  /*f750*/  BSSY B0, `(.L_x_2470) ;  /* 0x0000024000007945 */ /* 0x000fd80003800000 */
[----:B------:R-:W-:Y:S05]  /*f760*/  @P0 BRA `(.L_x_2471) ;  /* 0x0000000000880947 */ /* 0x000fea0003800000 */
[----:B------:R-:W-:-:S03]  /*f770*/  UMOV UR4, 0xffffffff ;  /* 0xffffffff00047882 */ /* 0x000fc60000000000 */
[----:B------:R-:W-:Y:S05]  /*f780*/  BRA.DIV UR4, `(.L_x_2472) ;  /* 0x0000004604a47947 */ /* 0x000fea000b800000 */
[----:B------:R-:W-:-:S13]  /*f790*/  ELECT P6, URZ, PT ;  /* 0x00000000003f782f */ /* 0x000fda00038c0000 */
.L_x_2616:
[----:B------:R-:W-:Y:S05]  /*f7a0*/  @!P6 BRA `(.L_x_2471) ;  /* 0x000000000078e947 */ /* 0x000fea0003800000 */
[----:B------:R-:W-:-:S06]  /*f7b0*/  ULOP3.LUT UR4, UR38, 0x2, URZ, 0xfc, !UPT ;  /* 0x0000000226047892 */ /* 0x000fcc000f8efc3f */
[----:B0-----:R-:W-:-:S05]  /*f7c0*/  IMAD.U32 R0, RZ, RZ, UR4 ;  /* 0x00000004ff007e24 */ /* 0x001fca000f8e00ff */
[----:B------:R-:W-:-:S13]  /*f7d0*/  ISETP.NE.AND P0, PT, R0, 0x3, PT ;  /* 0x000000030000780c */ /* 0x000fda0003f05270 */
[----:B------:R-:W-:Y:S05]  /*f7e0*/  @!P0 BRA `(.L_x_2473) ;  /* 0x0000000000048947 */ /* 0x000fea0003800000 */
[----:B------:R-:W-:Y:S01]  /*f7f0*/  BPT.TRAP 0x1 ;  /* 0x000000040000795c */ /* 0x000fe20000300000 */
.L_x_2473:
[----:B------:R-:W-:Y:S01]  /*f800*/  IMAD R3, R25, 0x8, R5 ;  /* 0x0000000819037824 */ /* 0x000fe200078e0205 */
[----:B------:R-:W-:Y:S01]  /*f810*/  SHF.L.U32 R2, R27, 0x1f, RZ ;  /* 0x0000001f1b027819 */ /* 0x000fe200000006ff */
[----:B------:R-:W-:-:S03]  /*f820*/  VIADD R25, R25, 0x1 ;  /* 0x0000000119197836 */ /* 0x000fc60000000000 */
[----:B------:R-:W0:Y:S02]  /*f830*/  SYNCS.PHASECHK.TRANS64.TRYWAIT P1, [R3+URZ+0x16840], R2 ;  /* 0x01684002030075a7 */ /* 0x000e24000802017f */
[----:B------:R-:W-:-:S04]  /*f840*/  ISETP.NE.AND P2, PT, R25, 0x2, PT ;  /* 0x000000021900780c */ /* 0x000fc80003f45270 */
[----:B------:R-:W-:Y:S01]  /*f850*/  SEL R0, RZ, 0x1, P2 ;  /* 0x00000001ff007807 */ /* 0x000fe20001000000 */
[----:B0-----:R-:W-:Y:S08]  /*f860*/  @!P1 BRA `(.L_x_2474) ;  /* 0x00000044008c9947 */ /* 0x001ff00003800000 */
.L_x_2617:
[----:B------:R-:W-:Y:S02]  /*f870*/  SEL R25, R25, RZ, P2 ;  /* 0x000000ff19197207 */ /* 0x000fe40001000000 */
[----:B------:R-:W-:Y:S01]  /*f880*/  LOP3.LUT R0, R27, R0, RZ, 0x3c, !PT ;  /* 0x000000001b007212 */ /* 0x000fe200078e3cff */
[----:B------:R-:W-:Y:S06]  /*f890*/  @!P0 BRA `(.L_x_2475) ;  /* 0x0000000000048947 */ /* 0x000fec0003800000 */
[----:B------:R-:W-:Y:S01]  /*f8a0*/  BPT.TRAP 0x1 ;  /* 0x000000040000795c */ /* 0x000fe20000300000 */
.L_x_2475:
[----:B------:R-:W-:Y:S02]  /*f8b0*/  LEA R25, R25, R5, 0x3 ;  /* 0x0000000519197211 */ /* 0x000fe400078e18ff */
[----:B------:R-:W-:-:S04]  /*f8c0*/  SHF.L.U32 R0, R0, 0x1f, RZ ;  /* 0x0000001f00007819 */ /* 0x000fc800000006ff */
[----:B------:R-:W1:Y:S02]  /*f8d0*/  SYNCS.PHASECHK.TRANS64.TRYWAIT P1, [R25+URZ+0x16840], R0 ;  /* 0x01684000190075a7 */ /* 0x000e64000802017f */
[----:B-1----:R-:W-:Y:S05]  /*f8e0*/  @!P1 BRA `(.L_x_2476) ;  /* 0x0000004400809947 */ /* 0x002fea0003800000 */
.L_x_2618:
[----:B------:R-:W-:Y:S05]  /*f8f0*/  @!P0 BRA `(.L_x_2477) ;  /* 0x0000000000048947 */ /* 0x000fea0003800000 */
[----:B------:R-:W-:Y:S01]  /*f900*/  BPT.TRAP 0x1 ;  /* 0x000000040000795c */ /* 0x000fe20000300000 */
.L_x_2477:
[----:B------:R-:W3:Y:S02]  /*f910*/  SYNCS.PHASECHK.TRANS64.TRYWAIT P1, [R3+URZ+0x16860], R2 ;  /* 0x01686002030075a7 */ /* 0x000ee4000802017f */
[----:B---3--:R-:W-:Y:S05]  /*f920*/  @!P1 BRA `(.L_x_2478) ;  /* 0x0000004400849947 */ /* 0x008fea0003800000 */
.L_x_2619:
[----:B------:R-:W-:Y:S05]  /*f930*/  @!P0 BRA `(.L_x_2479) ;  /* 0x0000000000048947 */ /* 0x000fea0003800000 */
[----:B------:R-:W-:Y:S01]  /*f940*/  BPT.TRAP 0x1 ;  /* 0x000000040000795c */ /* 0x000fe20000300000 */
.L_x_2479:
[----:B----4-:R4:W0:Y:S02]  /*f950*/  SYNCS.PHASECHK.TRANS64.TRYWAIT P0, [R25+URZ+0x16860], R0 ;  /* 0x01686000190075a7 */ /* 0x010824000800017f */
[----:B0-----:R-:W-:Y:S05]  /*f960*/  @!P0 NANOSLEEP.SYNCS 0x989680 ;  /* 0x009896800000895d */ /* 0x001fea0003900000 */
[----:B------:R-:W0:Y:S02]  /*f970*/  @!P0 SYNCS.PHASECHK.TRANS64 P0, [R25+URZ+0x16860], R0 ;  /* 0x01686000190085a7 */ /* 0x000e24000800007f */
[----:B0-----:R-:W-:Y:S05]  /*f980*/  @!P0 BRA `(.L_x_2479) ;  /* 0xfffffffc00f08947 */ /* 0x001fea000383ffff */
.L_x_2471:
[----:B------:R-:W-:Y:S05]  /*f990*/  BSYNC B0 ;  /* 0x0000000000007941 */ /* 0x000fea0003800000 */
.L_x_2470:
[----:B------:R-:W-:Y:S05]  /*f9a0*/  EXIT ;  /* 0x000000000000794d */ /* 0x000fea0003800000 */
.L_x_2353:
[----:B0-----:R-:W-:-:S04]  /*f9b0*/  IMAD.U32 R3, RZ, RZ, UR45 ;  /* 0x0000002dff037e24 */ /* 0x001fc8000f8e00ff */
[----:B------:R0:W1:Y:S03]  /*f9c0*/  SYNCS.PHASECHK.TRANS64.TRYWAIT P1, [R3+URZ+0x16800], R0 ;  /* 0x01680000030075a7 */ /* 0x000066000802017f */
[----:B-1----:R-:W-:Y:S05]  /*f9d0*/  @!P1 NANOSLEEP.SYNCS 0x989680 ;  /* 0x009896800000995d */ /* 0x002fea0003900000 */
[----:B------:R-:W1:Y:S02]  /*f9e0*/  @!P1 SYNCS.PHASECHK.TRANS64 P1, [R3+URZ+0x16800], R0 ;  /* 0x01680000030095a7 */ /* 0x000e64000802007f */
[----:B-1----:R-:W-:Y:S05]  /*f9f0*/  @!P1 BRA `(.L_x_2353) ;  /* 0xfffffffc00ec9947 */ /* 0x002fea000383ffff */
[----:B------:R-:W-:Y:S05]  /*fa00*/  BRA `(.L_x_2480) ;  /* 0xffffff1c00347947 */ /* 0x000fea000383ffff */
.L_x_2357:
[----:B-1----:R1:W2:Y:S02]  /*fa10*/  SYNCS.PHASECHK.TRANS64.TRYWAIT P1, [R4+URZ+0x16830], R3 ;  /* 0x01683003040075a7 */ /* 0x0022a4000802017f */
[----:B--2---:R-:W-:Y:S05]  /*fa20*/  @!P1 NANOSLEEP.SYNCS 0x989680 ;  /* 0x009896800000995d */ /* 0x004fea0003900000 */
[----:B------:R-:W2:Y:S02]  /*fa30*/  @!P1 SYNCS.PHASECHK.TRANS64 P1, [R4+URZ+0x16830], R3 ;  /* 0x01683003040095a7 */ /* 0x000ea4000802007f */
[----:B--2---:R-:W-:Y:S05]  /*fa40*/  @!P1 BRA `(.L_x_2357) ;  /* 0xfffffffc00f09947 */ /* 0x004fea000383ffff */
[----:B------:R-:W-:Y:S05]  /*fa50*/  BRA `(.L_x_2356) ;  /* 0xffffff1c00507947 */ /* 0x000fea000383ffff */
.L_x_2363:
[----:B-1----:R-:W-:-:S04]  /*fa60*/  IMAD.U32 R3, RZ, RZ, UR6 ;  /* 0x00000006ff037e24 */ /* 0x002fc8000f8e00ff */
[----:B------:R1:W2:Y:S03]  /*fa70*/  SYNCS.PHASECHK.TRANS64.TRYWAIT P1, [R3+URZ+0x16830], R0 ;  /* 0x01683000030075a7 */ /* 0x0002a6000802017f */
[----:B--2---:R-:W-:Y:S05]  /*fa80*/  @!P1 NANOSLEEP.SYNCS 0x989680 ;  /* 0x009896800000995d */ /* 0x004fea0003900000 */
[----:B------:R-:W2:Y:S02]  /*fa90*/  @!P1 SYNCS.PHASECHK.TRANS64 P1, [R3+URZ+0x16830], R0 ;  /* 0x01683000030095a7 */ /* 0x000ea4000802007f */
[----:B--2---:R-:W-:Y:S05]  /*faa0*/  @!P1 BRA `(.L_x_2363) ;  /* 0xfffffffc00ec9947 */ /* 0x004fea000383ffff */
[----:B------:R-:W-:Y:S05]  /*fab0*/  BRA `(.L_x_2360) ;  /* 0xffffff3c00b87947 */ /* 0x000fea000383ffff */
.L_x_2367:
[----:B-1----:R-:W-:-:S04]  /*fac0*/  IMAD.U32 R3, RZ, RZ, UR6 ;  /* 0x00000006ff037e24 */ /* 0x002fc8000f8e00ff */
[----:B------:R1:W2:Y:S03]  /*fad0*/  SYNCS.PHASECHK.TRANS64.TRYWAIT P1, [R3+URZ+0x16850], R0 ;  /* 0x01685000030075a7 */ /* 0x0002a6000802017f */
[----:B--2---:R-:W-:Y:S05]  /*fae0*/  @!P1 NANOSLEEP.SYNCS 0x989680 ;  /* 0x009896800000995d */ /* 0x004fea0003900000 */
[----:B------:R-:W2:Y:S02]  /*faf0*/  @!P1 SYNCS.PHASECHK.TRANS64 P1, [R3+URZ+0x16850], R0 ;  /* 0x01685000030095a7 */ /* 0x000ea4000802007f */
[----:B--2---:R-:W-:Y:S05]  /*fb00*/  @!P1 BRA `(.L_x_2367) ;  /* 0xfffffffc00ec9947 */ /* 0x004fea000383ffff */
[----:B------:R-:W-:Y:S05]  /*fb10*/  BRA `(.L_x_2364) ;  /* 0xffffff4000347947 */ /* 0x000fea000383ffff */
.L_x_2375:
[----:B-1----:R-:W-:-:S04]  /*fb20*/  IMAD.U32 R3, RZ, RZ, UR6 ;  /* 0x00000006ff037e24 */ /* 0x002fc8000f8e00ff */
[----:B------:R1:W2:Y:S03]  /*fb30*/  SYNCS.PHASECHK.TRANS64.TRYWAIT P1, [R3+URZ+0x16830], R0 ;  /* 0x01683000030075a7 */ /* 0x0002a6000802017f */
[----:B--2---:R-:W-:Y:S05]  /*fb40*/  @!P1 NANOSLEEP.SYNCS 0x989680 ;  /* 0x009896800000995d */ /* 0x004fea0003900000 */
[----:B------:R-:W2:Y:S02]  /*fb50*/  @!P1 SYNCS.PHASECHK.TRANS64 P1, [R3+URZ+0x16830], R0 ;  /* 0x01683000030095a7 */ /* 0x000ea4000802007f */
[----:B--2---:R-:W-:Y:S05]  /*fb60*/  @!P1 BRA `(.L_x_2375) ;  /* 0xfffffffc00ec9947 */ /* 0x004fea000383ffff */
[----:B------:R-:W-:Y:S05]  /*fb70*/  BRA `(.L_x_2372) ;  /* 0xffffff64003c7947 */ /* 0x000fea000383ffff */
.L_x_2379:
[----:B-1----:R-:W-:-:S04]  /*fb80*/  IMAD.U32 R3, RZ, RZ, UR6 ;  /* 0x00000006ff037e24 */ /* 0x002fc8000f8e00ff */
[----:B------:R1:W2:Y:S03]  /*fb90*/  SYNCS.PHASECHK.TRANS64.TRYWAIT P1, [R3+URZ+0x16850], R0 ;  /* 0x01685000030075a7 */ /* 0x0002a6000802017f */
[----:B--2---:R-:W-:Y:S05]  /*fba0*/  @!P1 NANOSLEEP.SYNCS 0x989680 ;  /* 0x009896800000995d */ /* 0x004fea0003900000 */
[----:B------:R-:W2:Y:S02]  /*fbb0*/  @!P1 SYNCS.PHASECHK.TRANS64 P1, [R3+URZ+0x16850], R0 ;  /* 0x01685000030095a7 */ /* 0x000ea4000802007f */
[----:B--2---:R-:W-:Y:S05]  /*fbc0*/  @!P1 BRA `(.L_x_2379) ;  /* 0xfffffffc00ec9947 */ /* 0x004fea000383ffff */
[----:B------:R-:W-:Y:S05]  /*fbd0*/  BRA `(.L_x_2376) ;  /* 0xffffff6400ac7947 */ /* 0x000fea000383ffff */
.L_x_2386:
[----:B-1----:R-:W-:-:S04]  /*fbe0*/  IMAD.U32 R7, RZ, RZ, UR5 ;  /* 0x00000005ff077e24 */ /* 0x002fc8000f8e00ff */
[----:B------:R1:W2:Y:S03]  /*fbf0*/  SYNCS.PHASECHK.TRANS64.TRYWAIT P1, [R7+URZ+0x16850], R6 ;  /* 0x01685006070075a7 */ /* 0x0002a6000802017f */
[----:B--2---:R-:W-:Y:S05]  /*fc00*/  @!P1 NANOSLEEP.SYNCS 0x989680 ;  /* 0x009896800000995d */ /* 0x004fea0003900000 */
[----:B------:R-:W2:Y:S02]  /*fc10*/  @!P1 SYNCS.PHASECHK.TRANS64 P1, [R7+URZ+0x16850], R6 ;  /* 0x01685006070095a7 */ /* 0x000ea4000802007f */
[----:B--2---:R-:W-:Y:S05]  /*fc20*/  @!P1 BRA `(.L_x_2386) ;  /* 0xfffffffc00ec9947 */ /* 0x004fea000383ffff */
[----:B------:R-:W-:Y:S05]  /*fc30*/  BRA `(.L_x_2385) ;  /* 0xffffff80001c7947 */ /* 0x000fea000383ffff */
.L_x_2417:
        /* <DEDUP_REMOVED lines=11> */
.L_x_2482:
[----:B------:R-:W-:Y:S05]  /*fcf0*/  BSYNC B0 ;  /* 0x0000000000007941 */ /* 0x000fea0003800000 */
.L_x_2481:
[----:B------:R-:W-:Y:S05]  /*fd00*/  BRA `(.L_x_2483) ;  /* 0xffffffb800c47947 */ /* 0x000fea000383ffff */
.L_x_2420:
[----:B0-----:R0:W2:Y:S02]  /*fd10*/  SYNCS.PHASECHK.TRANS64.TRYWAIT P0, [R3+URZ+0x16840], R4 ;  /* 0x01684004030075a7 */ /* 0x0010a4000800017f */
[----:B--2---:R-:W-:Y:S05]  /*fd20*/  @!P0 NANOSLEEP.SYNCS 0x989680 ;  /* 0x009896800000895d */ /* 0x004fea0003900000 */
[----:B------:R-:W2:Y:S02]  /*fd30*/  @!P0 SYNCS.PHASECHK.TRANS64 P0, [R3+URZ+0x16840], R4 ;  /* 0x01684004030085a7 */ /* 0x000ea4000800007f */
[----:B--2---:R-:W-:Y:S05]  /*fd40*/  @!P0 BRA `(.L_x_2420) ;  /* 0xfffffffc00f08947 */ /* 0x004fea000383ffff */
[----:B------:R-:W-:Y:S05]  /*fd50*/  BRA `(.L_x_2484) ;  /* 0xffffffbc00247947 */ /* 0x000fea000383ffff */
.L_x_2421:
        /* <DEDUP_REMOVED lines=8> */
.L_x_2486:
[----:B------:R-:W-:Y:S05]  /*fde0*/  BSYNC B0 ;  /* 0x0000000000007941 */ /* 0x000fea0003800000 */
.L_x_2485:
[----:B------:R-:W-:Y:S01]  /*fdf0*/  MOV R13, R0 ;  /* 0x00000000000d7202 */ /* 0x000fe20000000f00 */
        /* <DEDUP_REMOVED lines=8> */
.L_x_2487:
[----:B------:R-:W-:Y:S02]  /*fe80*/  IMAD.MOV.U32 R13, RZ, RZ, R2 ;  /* 0x000000ffff0d7224 */ /* 0x000fe400078e0002 */
[----:B------:R-:W-:Y:S02]  /*fe90*/  IMAD.MOV.U32 R12, RZ, RZ, 0x1 ;  /* 0x00000001ff0c7424 */ /* 0x000fe400078e00ff */
[----:B------:R-:W-:-:S07]  /*fea0*/  IMAD.MOV.U32 R7, RZ, RZ, R14 ;  /* 0x000000ffff077224 */ /* 0x000fce00078e000e */
[----:B------:R-:W-:Y:S05]  /*feb0*/  WARPSYNC.COLLECTIVE R15, `(.L_x_2488) ;  /* 0x000000000f087348 */ /* 0x000fea0003c00000 */
[----:B------:R0:W1:Y:S02]  /*fec0*/  SHFL.IDX P6, R14, R13, R12, R11 ;  /* 0x0000000c0d0e7389 */ /* 0x00006400000c000b */
[----:B01----:R-:W-:Y:S01]  /*fed0*/  ENDCOLLECTIVE ;  /* 0x000000000000791b */ /* 0x003fe20003800000 */
.L_x_2488:
        /* <DEDUP_REMOVED lines=15> */
.L_x_2489:
[----:B------:R-:W-:Y:S02]  /*ffd0*/  @P1 IMAD R8, R5, 0x2, R22 ;  /* 0x0000000205081824 */ /* 0x000fe400078e0216 */
[----:B------:R-:W-:Y:S02]  /*ffe0*/  IMAD.MOV.U32 R13, RZ, RZ, R2 ;  /* 0x000000ffff0d7224 */ /* 0x000fe400078e0002 */
[----:B------:R-:W-:Y:S02]  /*fff0*/  IMAD.MOV.U32 R12, RZ, RZ, 0x2 ;  /* 0x00000002ff0c7424 */ /* 0x000fe400078e00ff */
[----:B------:R-:W-:-:S07]  /*10000*/  IMAD.MOV.U32 R7, RZ, RZ, R14 ;  /* 0x000000ffff077224 */ /* 0x000fce00078e000e */
[----:B------:R-:W-:Y:S05]  /*10010*/  WARPSYNC.COLLECTIVE R15, `(.L_x_2490) ;  /* 0x000000000f087348 */ /* 0x000fea0003c00000 */
[----:B------:R0:W1:Y:S02]  /*10020*/  SHFL.IDX P6, R14, R13, R12, R11 ;  /* 0x0000000c0d0e7389 */ /* 0x00006400000c000b */
[----:B01----:R-:W-:Y:S01]  /*10030*/  ENDCOLLECTIVE ;  /* 0x000000000000791b */ /* 0x003fe20003800000 */
.L_x_2490:
        /* <DEDUP_REMOVED lines=15> */
.L_x_2491:
[----:B------:R-:W-:Y:S02]  /*10130*/  @P1 IMAD R8, R5, 0x2, R22 ;  /* 0x0000000205081824 */ /* 0x000fe400078e0216 */
[----:B------:R-:W-:Y:S02]  /*10140*/  IMAD.MOV.U32 R13, RZ, RZ, R2 ;  /* 0x000000ffff0d7224 */ /* 0x000fe400078e0002 */
[----:B------:R-:W-:Y:S02]  /*10150*/  IMAD.MOV.U32 R12, RZ, RZ, 0x3 ;  /* 0x00000003ff0c7424 */ /* 0x000fe400078e00ff */
[----:B------:R-:W-:-:S07]  /*10160*/  IMAD.MOV.U32 R7, RZ, RZ, R14 ;  /* 0x000000ffff077224 */ /* 0x000fce00078e000e */
[----:B------:R-:W-:Y:S05]  /*10170*/  WARPSYNC.COLLECTIVE R15, `(.L_x_2492) ;  /* 0x000000000f087348 */ /* 0x000fea0003c00000 */
[----:B------:R0:W1:Y:S02]  /*10180*/  SHFL.IDX P6, R14, R13, R12, R11 ;  /* 0x0000000c0d0e7389 */ /* 0x00006400000c000b */
[----:B01----:R-:W-:Y:S01]  /*10190*/  ENDCOLLECTIVE ;  /* 0x000000000000791b */ /* 0x003fe20003800000 */
.L_x_2492:
        /* <DEDUP_REMOVED lines=15> */
.L_x_2493:
[----:B------:R-:W-:Y:S02]  /*10290*/  @P1 IMAD R8, R5, 0x2, R22 ;  /* 0x0000000205081824 */ /* 0x000fe400078e0216 */
[----:B------:R-:W-:Y:S02]  /*102a0*/  IMAD.MOV.U32 R13, RZ, RZ, R2 ;  /* 0x000000ffff0d7224 */ /* 0x000fe400078e0002 */
[----:B------:R-:W-:Y:S02]  /*102b0*/  IMAD.MOV.U32 R12, RZ, RZ, 0x4 ;  /* 0x00000004ff0c7424 */ /* 0x000fe400078e00ff */
[----:B------:R-:W-:-:S07]  /*102c0*/  IMAD.MOV.U32 R7, RZ, RZ, R14 ;  /* 0x000000ffff077224 */ /* 0x000fce00078e000e */
[----:B------:R-:W-:Y:S05]  /*102d0*/  WARPSYNC.COLLECTIVE R15, `(.L_x_2494) ;  /* 0x000000000f087348 */ /* 0x000fea0003c00000 */
[----:B------:R0:W1:Y:S02]  /*102e0*/  SHFL.IDX P6, R14, R13, R12, R11 ;  /* 0x0000000c0d0e7389 */ /* 0x00006400000c000b */
[----:B01----:R-:W-:Y:S01]  /*102f0*/  ENDCOLLECTIVE ;  /* 0x000000000000791b */ /* 0x003fe20003800000 */
.L_x_2494:
        /* <DEDUP_REMOVED lines=15> */
.L_x_2495:
[----:B------:R-:W-:Y:S02]  /*103f0*/  @P1 IMAD R8, R5, 0x2, R22 ;  /* 0x0000000205081824 */ /* 0x000fe400078e0216 */
[----:B------:R-:W-:Y:S02]  /*10400*/  IMAD.MOV.U32 R13, RZ, RZ, R2 ;  /* 0x000000ffff0d7224 */ /* 0x000fe400078e0002 */
[----:B------:R-:W-:Y:S01]  /*10410*/  IMAD.MOV.U32 R12, RZ, RZ, 0x5 ;  /* 0x00000005ff0c7424 */ /* 0x000fe200078e00ff */
[----:B------:R-:W-:-:S07]  /*10420*/  MOV R7, R14 ;  /* 0x0000000e00077202 */ /* 0x000fce0000000f00 */
[----:B------:R-:W-:Y:S05]  /*10430*/  WARPSYNC.COLLECTIVE R15, `(.L_x_2496) ;  /* 0x000000000f087348 */ /* 0x000fea0003c00000 */
[----:B------:R0:W1:Y:S02]  /*10440*/  SHFL.IDX P6, R14, R13, R12, R11 ;  /* 0x0000000c0d0e7389 */ /* 0x00006400000c000b */
[----:B01----:R-:W-:Y:S01]  /*10450*/  ENDCOLLECTIVE ;  /* 0x000000000000791b */ /* 0x003fe20003800000 */
.L_x_2496:
        /* <DEDUP_REMOVED lines=15> */
.L_x_2497:
[----:B------:R-:W-:Y:S02]  /*10550*/  @P1 IMAD R8, R5, 0x2, R22 ;  /* 0x0000000205081824 */ /* 0x000fe400078e0216 */
[----:B------:R-:W-:Y:S02]  /*10560*/  IMAD.MOV.U32 R13, RZ, RZ, R2 ;  /* 0x000000ffff0d7224 */ /* 0x000fe400078e0002 */
[----:B------:R-:W-:Y:S02]  /*10570*/  IMAD.MOV.U32 R12, RZ, RZ, 0x6 ;  /* 0x00000006ff0c7424 */ /* 0x000fe400078e00ff */
[----:B------:R-:W-:-:S07]  /*10580*/  IMAD.MOV.U32 R7, RZ, RZ, R14 ;  /* 0x000000ffff077224 */ /* 0x000fce00078e000e */
[----:B------:R-:W-:Y:S05]  /*10590*/  WARPSYNC.COLLECTIVE R15, `(.L_x_2498) ;  /* 0x000000000f087348 */ /* 0x000fea0003c00000 */
[----:B------:R0:W1:Y:S02]  /*105a0*/  SHFL.IDX P6, R14, R13, R12, R11 ;  /* 0x0000000c0d0e7389 */ /* 0x00006400000c000b */
[----:B01----:R-:W-:Y:S01]  /*105b0*/  ENDCOLLECTIVE ;  /* 0x000000000000791b */ /* 0x003fe20003800000 */
.L_x_2498:
        /* <DEDUP_REMOVED lines=15> */
.L_x_2499:
[----:B------:R-:W-:Y:S01]  /*106b0*/  @P1 LEA R8, R5, R22, 0x1 ;  /* 0x0000001605081211 */ /* 0x000fe200078e08ff */
[----:B------:R-:W-:Y:S02]  /*106c0*/  IMAD.MOV.U32 R13, RZ, RZ, R2 ;  /* 0x000000ffff0d7224 */ /* 0x000fe400078e0002 */
[----:B------:R-:W-:Y:S02]  /*106d0*/  IMAD.MOV.U32 R12, RZ, RZ, 0x7 ;  /* 0x00000007ff0c7424 */ /* 0x000fe400078e00ff */
[----:B------:R-:W-:-:S07]  /*106e0*/  IMAD.MOV.U32 R7, RZ, RZ, R14 ;  /* 0x000000ffff077224 */ /* 0x000fce00078e000e */
[----:B------:R-:W-:Y:S05]  /*106f0*/  WARPSYNC.COLLECTIVE R15, `(.L_x_2500) ;  /* 0x000000000f087348 */ /* 0x000fea0003c00000 */
[----:B------:R0:W1:Y:S02]  /*10700*/  SHFL.IDX P6, R14, R13, R12, R11 ;  /* 0x0000000c0d0e7389 */ /* 0x00006400000c000b */
[----:B01----:R-:W-:Y:S01]  /*10710*/  ENDCOLLECTIVE ;  /* 0x000000000000791b */ /* 0x003fe20003800000 */
.L_x_2500:
        /* <DEDUP_REMOVED lines=10> */
.L_x_2501:
[----:B------:R-:W-:Y:S01]  /*107c0*/  @!PT LDS RZ, [RZ] ;  /* 0x00000000fffff984 */ /* 0x000fe20000000800 */
[----:B------:R-:W-:Y:S01]  /*107d0*/  @!PT LDS RZ, [RZ] ;  /* 0x00000000fffff984 */ /* 0x000fe20000000800 */
[----:B------:R-:W-:Y:S01]  /*107e0*/  @!PT LDS RZ, [RZ] ;  /* 0x00000000fffff984 */ /* 0x000fe20000000800 */
[----:B------:R0:W-:Y:S01]  /*107f0*/  @P1 LDGSTS.E.BYPASS.LTC128B.128 [R8+0x11400], desc[UR52][R6.64], !P2 ;  /* 0x1140000006081fae */ /* 0x0001e2000d101d74 */
[----:B------:R-:W-:Y:S01]  /*10800*/  IMAD.MOV.U32 R0, RZ, RZ, R14 ;  /* 0x000000ffff007224 */ /* 0x000fe200078e000e */
[----:B------:R-:W-:Y:S06]  /*10810*/  BRA `(.L_x_2502) ;  /* 0xffffffb800387947 */ /* 0x000fec000383ffff */
.L_x_2426:
        /* <DEDUP_REMOVED lines=9> */
.L_x_2503:
[C---:B------:R-:W-:Y:S01]  /*108b0*/  VIADD R8, R17.reuse, 0x10 ;  /* 0x0000001011087836 */ /* 0x040fe20000000000 */
[----:B------:R-:W-:Y:S01]  /*108c0*/  ISETP.GE.AND P2, PT, R17, R3, PT ;  /* 0x000000031100720c */ /* 0x000fe20003f46270 */
[----:B------:R-:W-:Y:S02]  /*108d0*/  IMAD.MOV.U32 R13, RZ, RZ, R0 ;  /* 0x000000ffff0d7224 */ /* 0x000fe400078e0000 */
[----:B------:R-:W-:-:S10]  /*108e0*/  IMAD.MOV.U32 R6, RZ, RZ, R14 ;  /* 0x000000ffff067224 */ /* 0x000fd400078e000e */
[----:B------:R-:W-:Y:S05]  /*108f0*/  WARPSYNC.COLLECTIVE R15, `(.L_x_2504) ;  /* 0x000000000f087348 */ /* 0x000fea0003c00000 */
[----:B------:R0:W1:Y:S02]  /*10900*/  SHFL.IDX P6, R14, R13, R12, R11 ;  /* 0x0000000c0d0e7389 */ /* 0x00006400000c000b */
[----:B01----:R-:W-:Y:S01]  /*10910*/  ENDCOLLECTIVE ;  /* 0x000000000000791b */ /* 0x003fe20003800000 */
.L_x_2504:
[----:B------:R-:W-:Y:S01]  /*10920*/  IMAD.MOV.U32 R13, RZ, RZ, R4 ;  /* 0x000000ffff0d7224 */ /* 0x000fe200078e0004 */
[----:B------:R-:W-:Y:S01]  /*10930*/  MOV R12, 0x1 ;  /* 0x00000001000c7802 */ /* 0x000fe20000000f00 */
[----:B------:R-:W-:-:S07]  /*10940*/  IMAD.MOV.U32 R7, RZ, RZ, R14 ;  /* 0x000000ffff077224 */ /* 0x000fce00078e000e */
[----:B------:R-:W-:Y:S05]  /*10950*/  WARPSYNC.COLLECTIVE R15, `(.L_x_2505) ;  /* 0x000000000f087348 */ /* 0x000fea0003c00000 */
[----:B------:R0:W1:Y:S02]  /*10960*/  SHFL.IDX P6, R14, R13, R12, R11 ;  /* 0x0000000c0d0e7389 */ /* 0x00006400000c000b */
[----:B01----:R-:W-:Y:S01]  /*10970*/  ENDCOLLECTIVE ;  /* 0x000000000000791b */ /* 0x003fe20003800000 */
.L_x_2505:
        /* <DEDUP_REMOVED lines=15> */
.L_x_2506:
[----:B------:R-:W-:Y:S02]  /*10a70*/  IMAD.MOV.U32 R13, RZ, RZ, R4 ;  /* 0x000000ffff0d7224 */ /* 0x000fe400078e0004 */
[----:B------:R-:W-:Y:S02]  /*10a80*/  IMAD.MOV.U32 R12, RZ, RZ, 0x2 ;  /* 0x00000002ff0c7424 */ /* 0x000fe400078e00ff */
[----:B------:R-:W-:-:S07]  /*10a90*/  IMAD.MOV.U32 R7, RZ, RZ, R14 ;  /* 0x000000ffff077224 */ /* 0x000fce00078e000e */
[----:B------:R-:W-:Y:S05]  /*10aa0*/  WARPSYNC.COLLECTIVE R15, `(.L_x_2507) ;  /* 0x000000000f087348 */ /* 0x000fea0003c00000 */
[----:B------:R0:W1:Y:S02]  /*10ab0*/  SHFL.IDX P6, R14, R13, R12, R11 ;  /* 0x0000000c0d0e7389 */ /* 0x00006400000c000b */
[----:B01----:R-:W-:Y:S01]  /*10ac0*/  ENDCOLLECTIVE ;  /* 0x000000000000791b */ /* 0x003fe20003800000 */
.L_x_2507:
        /* <DEDUP_REMOVED lines=16> */
.L_x_2508:
[----:B------:R-:W-:Y:S02]  /*10bd0*/  IMAD.MOV.U32 R13, RZ, RZ, R4 ;  /* 0x000000ffff0d7224 */ /* 0x000fe400078e0004 */
[----:B------:R-:W-:Y:S02]  /*10be0*/  IMAD.MOV.U32 R12, RZ, RZ, 0x3 ;  /* 0x00000003ff0c7424 */ /* 0x000fe400078e00ff */
[----:B------:R-:W-:-:S07]  /*10bf0*/  IMAD.MOV.U32 R7, RZ, RZ, R14 ;  /* 0x000000ffff077224 */ /* 0x000fce00078e000e */
[----:B------:R-:W-:Y:S05]  /*10c00*/  WARPSYNC.COLLECTIVE R15, `(.L_x_2509) ;  /* 0x000000000f087348 */ /* 0x000fea0003c00000 */
[----:B------:R0:W1:Y:S02]  /*10c10*/  SHFL.IDX P6, R14, R13, R12, R11 ;  /* 0x0000000c0d0e7389 */ /* 0x00006400000c000b */
[----:B01----:R-:W-:Y:S01]  /*10c20*/  ENDCOLLECTIVE ;  /* 0x000000000000791b */ /* 0x003fe20003800000 */
.L_x_2509:
        /* <DEDUP_REMOVED lines=16> */
.L_x_2510:
[----:B------:R-:W-:Y:S02]  /*10d30*/  IMAD.MOV.U32 R13, RZ, RZ, R4 ;  /* 0x000000ffff0d7224 */ /* 0x000fe400078e0004 */
[----:B------:R-:W-:Y:S02]  /*10d40*/  IMAD.MOV.U32 R12, RZ, RZ, 0x4 ;  /* 0x00000004ff0c7424 */ /* 0x000fe400078e00ff */
[----:B------:R-:W-:-:S07]  /*10d50*/  IMAD.MOV.U32 R7, RZ, RZ, R14 ;  /* 0x000000ffff077224 */ /* 0x000fce00078e000e */
[----:B------:R-:W-:Y:S05]  /*10d60*/  WARPSYNC.COLLECTIVE R15, `(.L_x_2511) ;  /* 0x000000000f087348 */ /* 0x000fea0003c00000 */
[----:B------:R0:W1:Y:S02]  /*10d70*/  SHFL.IDX P6, R14, R13, R12, R11 ;  /* 0x0000000c0d0e7389 */ /* 0x00006400000c000b */
[----:B01----:R-:W-:Y:S01]  /*10d80*/  ENDCOLLECTIVE ;  /* 0x000000000000791b */ /* 0x003fe20003800000 */
.L_x_2511:
        /* <DEDUP_REMOVED lines=16> */
.L_x_2512:
[----:B------:R-:W-:Y:S02]  /*10e90*/  IMAD.MOV.U32 R13, RZ, RZ, R4 ;  /* 0x000000ffff0d7224 */ /* 0x000fe400078e0004 */
[----:B------:R-:W-:Y:S02]  /*10ea0*/  IMAD.MOV.U32 R12, RZ, RZ, 0x5 ;  /* 0x00000005ff0c7424 */ /* 0x000fe400078e00ff */
[----:B------:R-:W-:-:S07]  /*10eb0*/  IMAD.MOV.U32 R7, RZ, RZ, R14 ;  /* 0x000000ffff077224 */ /* 0x000fce00078e000e */
[----:B------:R-:W-:Y:S05]  /*10ec0*/  WARPSYNC.COLLECTIVE R15, `(.L_x_2513) ;  /* 0x000000000f087348 */ /* 0x000fea0003c00000 */
[----:B------:R0:W1:Y:S02]  /*10ed0*/  SHFL.IDX P6, R14, R13, R12, R11 ;  /* 0x0000000c0d0e7389 */ /* 0x00006400000c000b */
[----:B01----:R-:W-:Y:S01]  /*10ee0*/  ENDCOLLECTIVE ;  /* 0x000000000000791b */ /* 0x003fe20003800000 */
.L_x_2513:
        /* <DEDUP_REMOVED lines=16> */
.L_x_2514:
[----:B------:R-:W-:Y:S02]  /*10ff0*/  IMAD.MOV.U32 R13, RZ, RZ, R4 ;  /* 0x000000ffff0d7224 */ /* 0x000fe400078e0004 */
[----:B------:R-:W-:Y:S02]  /*11000*/  IMAD.MOV.U32 R12, RZ, RZ, 0x6 ;  /* 0x00000006ff0c7424 */ /* 0x000fe400078e00ff */
[----:B------:R-:W-:-:S07]  /*11010*/  IMAD.MOV.U32 R7, RZ, RZ, R14 ;  /* 0x000000ffff077224 */ /* 0x000fce00078e000e */
[----:B------:R-:W-:Y:S05]  /*11020*/  WARPSYNC.COLLECTIVE R15, `(.L_x_2515) ;  /* 0x000000000f087348 */ /* 0x000fea0003c00000 */
[----:B------:R0:W1:Y:S02]  /*11030*/  SHFL.IDX P6, R14, R13, R12, R11 ;  /* 0x0000000c0d0e7389 */ /* 0x00006400000c000b */
[----:B01----:R-:W-:Y:S01]  /*11040*/  ENDCOLLECTIVE ;  /* 0x000000000000791b */ /* 0x003fe20003800000 */
.L_x_2515:
        /* <DEDUP_REMOVED lines=16> */
.L_x_2516:
[----:B------:R-:W-:Y:S02]  /*11150*/  IMAD.MOV.U32 R13, RZ, RZ, R4 ;  /* 0x000000ffff0d7224 */ /* 0x000fe400078e0004 */
[----:B------:R-:W-:Y:S02]  /*11160*/  IMAD.MOV.U32 R12, RZ, RZ, 0x7 ;  /* 0x00000007ff0c7424 */ /* 0x000fe400078e00ff */
[----:B------:R-:W-:-:S07]  /*11170*/  IMAD.MOV.U32 R7, RZ, RZ, R14 ;  /* 0x000000ffff077224 */ /* 0x000fce00078e000e */
[----:B------:R-:W-:Y:S05]  /*11180*/  WARPSYNC.COLLECTIVE R15, `(.L_x_2517) ;  /* 0x000000000f087348 */ /* 0x000fea0003c00000 */
[----:B------:R0:W1:Y:S02]  /*11190*/  SHFL.IDX P6, R14, R13, R12, R11 ;  /* 0x0000000c0d0e7389 */ /* 0x00006400000c000b */
[----:B01----:R-:W-:Y:S01]  /*111a0*/  ENDCOLLECTIVE ;  /* 0x000000000000791b */ /* 0x003fe20003800000 */
.L_x_2517:
        /* <DEDUP_REMOVED lines=11> */
.L_x_2518:
[----:B------:R-:W-:Y:S01]  /*11260*/  @!PT LDS RZ, [RZ] ;  /* 0x00000000fffff984 */ /* 0x000fe20000000800 */
[----:B------:R-:W-:Y:S01]  /*11270*/  @!PT LDS RZ, [RZ] ;  /* 0x00000000fffff984 */ /* 0x000fe20000000800 */
[----:B------:R-:W-:Y:S01]  /*11280*/  @!PT LDS RZ, [RZ] ;  /* 0x00000000fffff984 */ /* 0x000fe20000000800 */
[----:B------:R0:W-:Y:S01]  /*11290*/  @!P1 LDGSTS.E.BYPASS.LTC128B.128 [R10+0xb400], desc[UR52][R6.64], !P0 ;  /* 0x0b400000060a9fae */ /* 0x0001e2000c101d74 */
[----:B------:R-:W-:Y:S01]  /*112a0*/  ISETP.GE.AND P1, PT, R0, R3, PT ;  /* 0x000000030000720c */ /* 0x000fe20003f26270 */
[----:B------:R-:W-:Y:S01]  /*112b0*/  VIADD R0, R17, 0x80 ;  /* 0x0000008011007836 */ /* 0x000fe20000000000 */
[----:B------:R-:W-:Y:S01]  /*112c0*/  MOV R13, R2 ;  /* 0x00000002000d7202 */ /* 0x000fe20000000f00 */
[----:B------:R-:W-:Y:S02]  /*112d0*/  IMAD.MOV.U32 R12, RZ, RZ, RZ ;  /* 0x000000ffff0c7224 */ /* 0x000fe400078e00ff */
[----:B0-----:R-:W-:-:S08]  /*112e0*/  IMAD.MOV.U32 R6, RZ, RZ, R14 ;  /* 0x000000ffff067224 */ /* 0x001fd000078e000e */
[----:B------:R-:W-:Y:S05]  /*112f0*/  WARPSYNC.COLLECTIVE R15, `(.L_x_2519) ;  /* 0x000000000f087348 */ /* 0x000fea0003c00000 */
[----:B------:R0:W1:Y:S02]  /*11300*/  SHFL.IDX P6, R14, R13, R12, R11 ;  /* 0x0000000c0d0e7389 */ /* 0x00006400000c000b */
[----:B01----:R-:W-:Y:S01]  /*11310*/  ENDCOLLECTIVE ;  /* 0x000000000000791b */ /* 0x003fe20003800000 */
.L_x_2519:
[----:B------:R-:W-:-:S05]  /*11320*/  @!P1 LEA R6, P3, R28, R6, 0x1 ;  /* 0x000000061c069211 */ /* 0x000fca00078608ff */
[----:B------:R-:W-:-:S05]  /*11330*/  @!P1 IMAD.X R7, RZ, RZ, R4, P3 ;  /* 0x000000ffff079224 */ /* 0x000fca00018e0604 */
        /* <DEDUP_REMOVED lines=10> */
.L_x_2520:
[----:B------:R-:W-:Y:S02]  /*113e0*/  IMAD.MOV.U32 R13, RZ, RZ, R2 ;  /* 0x000000ffff0d7224 */ /* 0x000fe400078e0002 */
[----:B------:R-:W-:Y:S02]  /*113f0*/  IMAD.MOV.U32 R12, RZ, RZ, 0x1 ;  /* 0x00000001ff0c7424 */ /* 0x000fe400078e00ff */
[----:B------:R-:W-:-:S07]  /*11400*/  IMAD.MOV.U32 R4, RZ, RZ, R14 ;  /* 0x000000ffff047224 */ /* 0x000fce00078e000e */
[----:B------:R-:W-:Y:S05]  /*11410*/  WARPSYNC.COLLECTIVE R15, `(.L_x_2521) ;  /* 0x000000000f087348 */ /* 0x000fea0003c00000 */
[----:B------:R0:W1:Y:S02]  /*11420*/  SHFL.IDX P6, R14, R13, R12, R11 ;  /* 0x0000000c0d0e7389 */ /* 0x00006400000c000b */
[----:B01----:R-:W-:Y:S01]  /*11430*/  ENDCOLLECTIVE ;  /* 0x000000000000791b */ /* 0x003fe20003800000 */
.L_x_2521:
        /* <DEDUP_REMOVED lines=16> */
.L_x_2522:
[----:B------:R-:W-:Y:S02]  /*11540*/  IMAD.MOV.U32 R13, RZ, RZ, R2 ;  /* 0x000000ffff0d7224 */ /* 0x000fe400078e0002 */
[----:B------:R-:W-:Y:S02]  /*11550*/  IMAD.MOV.U32 R12, RZ, RZ, 0x2 ;  /* 0x00000002ff0c7424 */ /* 0x000fe400078e00ff */
[----:B------:R-:W-:-:S07]  /*11560*/  IMAD.MOV.U32 R6, RZ, RZ, R14 ;  /* 0x000000ffff067224 */ /* 0x000fce00078e000e */
[----:B------:R-:W-:Y:S05]  /*11570*/  WARPSYNC.COLLECTIVE R15, `(.L_x_2523) ;  /* 0x000000000f087348 */ /* 0x000fea0003c00000 */
[----:B------:R0:W1:Y:S02]  /*11580*/  SHFL.IDX P6, R14, R13, R12, R11 ;  /* 0x0000000c0d0e7389 */ /* 0x00006400000c000b */
[----:B01----:R-:W-:Y:S01]  /*11590*/  ENDCOLLECTIVE ;  /* 0x000000000000791b */ /* 0x003fe20003800000 */
.L_x_2523:
[----:B------:R-:W-:-:S05]  /*115a0*/  @!P1 LEA R6, P2, R28, R6, 0x1 ;  /* 0x000000061c069211 */ /* 0x000fca00078408ff */
[----:B------:R-:W-:Y:S01]  /*115b0*/  @!P1 IMAD.X R0, RZ, RZ, R0, P2 ;  /* 0x000000ffff009224 */ /* 0x000fe200010e0600 */
[----:B------:R-:W-:-:S04]  /*115c0*/  ISETP.GE.AND P2, PT, R4, R3, PT ;  /* 0x000000030400720c */ /* 0x000fc80003f46270 */
[----:B------:R-:W-:Y:S01]  /*115d0*/  @!P1 MOV R7, R0 ;  /* 0x0000000000079202 */ /* 0x000fe20000000f00 */
[----:B------:R-:W-:-:S04]  /*115e0*/  IMAD.MOV.U32 R13, RZ, RZ, R5 ;  /* 0x000000ffff0d7224 */ /* 0x000fc800078e0005 */
        /* <DEDUP_REMOVED lines=8> */
.L_x_2524:
[----:B------:R-:W-:Y:S02]  /*11670*/  IMAD.MOV.U32 R13, RZ, RZ, R2 ;  /* 0x000000ffff0d7224 */ /* 0x000fe400078e0002 */
[----:B------:R-:W-:Y:S02]  /*11680*/  IMAD.MOV.U32 R12, RZ, RZ, 0x3 ;  /* 0x00000003ff0c7424 */ /* 0x000fe400078e00ff */
[----:B------:R-:W-:-:S07]  /*11690*/  IMAD.MOV.U32 R6, RZ, RZ, R14 ;  /* 0x000000ffff067224 */ /* 0x000fce00078e000e */
[----:B------:R-:W-:Y:S05]  /*116a0*/  WARPSYNC.COLLECTIVE R15, `(.L_x_2525) ;  /* 0x000000000f087348 */ /* 0x000fea0003c00000 */
[----:B------:R0:W1:Y:S02]  /*116b0*/  SHFL.IDX P6, R14, R13, R12, R11 ;  /* 0x0000000c0d0e7389 */ /* 0x00006400000c000b */
[----:B01----:R-:W-:Y:S01]  /*116c0*/  ENDCOLLECTIVE ;  /* 0x000000000000791b */ /* 0x003fe20003800000 */
.L_x_2525:
        /* <DEDUP_REMOVED lines=12> */
.L_x_2526:
[----:B------:R-:W-:Y:S01]  /*11790*/  IMAD.MOV.U32 R2, RZ, RZ, R14 ;  /* 0x000000ffff027224 */ /* 0x000fe200078e000e */
[----:B------:R-:W-:Y:S06]  /*117a0*/  BRA `(.L_x_2527) ;  /* 0xffffffb800207947 */ /* 0x000fec000383ffff */
.L_x_2429:
[----:B0-----:R0:W1:Y:S02]  /*117b0*/  SYNCS.PHASECHK.TRANS64.TRYWAIT P0, [R22+URZ+0x16820], R3 ;  /* 0x01682003160075a7 */ /* 0x001064000800017f */
[----:B-1----:R-:W-:Y:S05]  /*117c0*/  @!P0 NANOSLEEP.SYNCS 0x989680 ;  /* 0x009896800000895d */ /* 0x002fea0003900000 */
[----:B------:R-:W1:Y:S02]  /*117d0*/  @!P0 SYNCS.PHASECHK.TRANS64 P0, [R22+URZ+0x16820], R3 ;  /* 0x01682003160085a7 */ /* 0x000e64000800007f */
[----:B-1----:R-:W-:Y:S05]  /*117e0*/  @!P0 BRA `(.L_x_2429) ;  /* 0xfffffffc00f08947 */ /* 0x002fea000383ffff */
[----:B------:R-:W-:Y:S05]  /*117f0*/  BRA `(.L_x_2528) ;  /* 0xffffffb800847947 */ /* 0x000fea000383ffff */
.L_x_2434:
[----:B0-----:R0:W1:Y:S02]  /*11800*/  SYNCS.PHASECHK.TRANS64.TRYWAIT P0, [R5+URZ+0x16840], R2 ;  /* 0x01684002050075a7 */ /* 0x001064000800017f */
[----:B-1----:R-:W-:Y:S05]  /*11810*/  @!P0 NANOSLEEP.SYNCS 0x989680 ;  /* 0x009896800000895d */ /* 0x002fea0003900000 */
[----:B------:R-:W1:Y:S02]  /*11820*/  @!P0 SYNCS.PHASECHK.TRANS64 P0, [R5+URZ+0x16840], R2 ;  /* 0x01684002050085a7 */ /* 0x000e64000800007f */
[----:B-1----:R-:W-:Y:S05]  /*11830*/  @!P0 BRA `(.L_x_2434) ;  /* 0xfffffffc00f08947 */ /* 0x002fea000383ffff */
[----:B------:R-:W-:Y:S05]  /*11840*/  BRA `(.L_x_2529) ;  /* 0xffffffbc00547947 */ /* 0x000fea000383ffff */
.L_x_2435:
        /* <DEDUP_REMOVED lines=8> */
.L_x_2531:
[----:B------:R-:W-:Y:S05]  /*118d0*/  BSYNC B1 ;  /* 0x0000000000017941 */ /* 0x000fea0003800000 */
.L_x_2530:
        /* <DEDUP_REMOVED lines=9> */
.L_x_2532:
[----:B------:R-:W-:Y:S02]  /*11970*/  IMAD R8, R8, 0x2, R22 ;  /* 0x0000000208087824 */ /* 0x000fe400078e0216 */
[----:B------:R-:W-:Y:S02]  /*11980*/  IMAD.MOV.U32 R13, RZ, RZ, R10 ;  /* 0x000000ffff0d7224 */ /* 0x000fe400078e000a */
[----:B------:R-:W-:Y:S02]  /*11990*/  IMAD.MOV.U32 R12, RZ, RZ, 0x1 ;  /* 0x00000001ff0c7424 */ /* 0x000fe400078e00ff */
[----:B------:R-:W-:-:S07]  /*119a0*/  IMAD.MOV.U32 R2, RZ, RZ, R14 ;  /* 0x000000ffff027224 */ /* 0x000fce00078e000e */
[----:B------:R-:W-:Y:S05]  /*119b0*/  WARPSYNC.COLLECTIVE R15, `(.L_x_2533) ;  /* 0x000000000f087348 */ /* 0x000fea0003c00000 */
[----:B------:R0:W1:Y:S02]  /*119c0*/  SHFL.IDX P6, R14, R13, R12, R11 ;  /* 0x0000000c0d0e7389 */ /* 0x00006400000c000b */
[----:B01----:R-:W-:Y:S01]  /*119d0*/  ENDCOLLECTIVE ;  /* 0x000000000000791b */ /* 0x003fe20003800000 */
.L_x_2533:
        /* <DEDUP_REMOVED lines=11> */
.L_x_2534:
[----:B------:R-:W-:Y:S02]  /*11a90*/  IMAD.MOV.U32 R13, RZ, RZ, R10 ;  /* 0x000000ffff0d7224 */ /* 0x000fe400078e000a */
[----:B------:R-:W-:Y:S02]  /*11aa0*/  IMAD.MOV.U32 R12, RZ, RZ, 0x2 ;  /* 0x00000002ff0c7424 */ /* 0x000fe400078e00ff */
[----:B------:R-:W-:-:S07]  /*11ab0*/  IMAD.MOV.U32 R2, RZ, RZ, R14 ;  /* 0x000000ffff027224 */ /* 0x000fce00078e000e */
[----:B------:R-:W-:Y:S05]  /*11ac0*/  WARPSYNC.COLLECTIVE R15, `(.L_x_2535) ;  /* 0x000000000f087348 */ /* 0x000fea0003c00000 */
[----:B------:R0:W1:Y:S02]  /*11ad0*/  SHFL.IDX P6, R14, R13, R12, R11 ;  /* 0x0000000c0d0e7389 */ /* 0x00006400000c000b */
[----:B01----:R-:W-:Y:S01]  /*11ae0*/  ENDCOLLECTIVE ;  /* 0x000000000000791b */ /* 0x003fe20003800000 */
.L_x_2535:
        /* <DEDUP_REMOVED lines=11> */
.L_x_2536:
[----:B------:R-:W-:Y:S02]  /*11ba0*/  IMAD.MOV.U32 R13, RZ, RZ, R10 ;  /* 0x000000ffff0d7224 */ /* 0x000fe400078e000a */
[----:B------:R-:W-:Y:S02]  /*11bb0*/  IMAD.MOV.U32 R12, RZ, RZ, 0x3 ;  /* 0x00000003ff0c7424 */ /* 0x000fe400078e00ff */
[----:B------:R-:W-:-:S07]  /*11bc0*/  IMAD.MOV.U32 R2, RZ, RZ, R14 ;  /* 0x000000ffff027224 */ /* 0x000fce00078e000e */
[----:B------:R-:W-:Y:S05]  /*11bd0*/  WARPSYNC.COLLECTIVE R15, `(.L_x_2537) ;  /* 0x000000000f087348 */ /* 0x000fea0003c00000 */
[----:B------:R0:W1:Y:S02]  /*11be0*/  SHFL.IDX P6, R14, R13, R12, R11 ;  /* 0x0000000c0d0e7389 */ /* 0x00006400000c000b */
[----:B01----:R-:W-:Y:S01]  /*11bf0*/  ENDCOLLECTIVE ;  /* 0x000000000000791b */ /* 0x003fe20003800000 */
.L_x_2537:
        /* <DEDUP_REMOVED lines=11> */
.L_x_2538:
[----:B------:R-:W-:Y:S01]  /*11cb0*/  MOV R13, R10 ;  /* 0x0000000a000d7202 */ /* 0x000fe20000000f00 */
[----:B------:R-:W-:Y:S02]  /*11cc0*/  IMAD.MOV.U32 R12, RZ, RZ, 0x4 ;  /* 0x00000004ff0c7424 */ /* 0x000fe400078e00ff */
[----:B------:R-:W-:-:S07]  /*11cd0*/  IMAD.MOV.U32 R2, RZ, RZ, R14 ;  /* 0x000000ffff027224 */ /* 0x000fce00078e000e */
[----:B------:R-:W-:Y:S05]  /*11ce0*/  WARPSYNC.COLLECTIVE R15, `(.L_x_2539) ;  /* 0x000000000f087348 */ /* 0x000fea0003c00000 */
[----:B------:R0:W1:Y:S02]  /*11cf0*/  SHFL.IDX P6, R14, R13, R12, R11 ;  /* 0x0000000c0d0e7389 */ /* 0x00006400000c000b */
[----:B01----:R-:W-:Y:S01]  /*11d00*/  ENDCOLLECTIVE ;  /* 0x000000000000791b */ /* 0x003fe20003800000 */
.L_x_2539:
        /* <DEDUP_REMOVED lines=11> */
.L_x_2540:
[----:B------:R-:W-:Y:S02]  /*11dc0*/  IMAD.MOV.U32 R13, RZ, RZ, R10 ;  /* 0x000000ffff0d7224 */ /* 0x000fe400078e000a */
[----:B------:R-:W-:Y:S02]  /*11dd0*/  IMAD.MOV.U32 R12, RZ, RZ, 0x5 ;  /* 0x00000005ff0c7424 */ /* 0x000fe400078e00ff */
[----:B------:R-:W-:-:S07]  /*11de0*/  IMAD.MOV.U32 R2, RZ, RZ, R14 ;  /* 0x000000ffff027224 */ /* 0x000fce00078e000e */
[----:B------:R-:W-:Y:S05]  /*11df0*/  WARPSYNC.COLLECTIVE R15, `(.L_x_2541) ;  /* 0x000000000f087348 */ /* 0x000fea0003c00000 */
[----:B------:R0:W1:Y:S02]  /*11e00*/  SHFL.IDX P6, R14, R13, R12, R11 ;  /* 0x0000000c0d0e7389 */ /* 0x00006400000c000b */
[----:B01----:R-:W-:Y:S01]  /*11e10*/  ENDCOLLECTIVE ;  /* 0x000000000000791b */ /* 0x003fe20003800000 */
.L_x_2541:
        /* <DEDUP_REMOVED lines=11> */
.L_x_2542:
[----:B------:R-:W-:Y:S02]  /*11ed0*/  IMAD.MOV.U32 R13, RZ, RZ, R10 ;  /* 0x000000ffff0d7224 */ /* 0x000fe400078e000a */
[----:B------:R-:W-:Y:S02]  /*11ee0*/  IMAD.MOV.U32 R12, RZ, RZ, 0x6 ;  /* 0x00000006ff0c7424 */ /* 0x000fe400078e00ff */
[----:B------:R-:W-:-:S07]  /*11ef0*/  IMAD.MOV.U32 R2, RZ, RZ, R14 ;  /* 0x000000ffff027224 */ /* 0x000fce00078e000e */
[----:B------:R-:W-:Y:S05]  /*11f00*/  WARPSYNC.COLLECTIVE R15, `(.L_x_2543) ;  /* 0x000000000f087348 */ /* 0x000fea0003c00000 */
[----:B------:R0:W1:Y:S02]  /*11f10*/  SHFL.IDX P6, R14, R13, R12, R11 ;  /* 0x0000000c0d0e7389 */ /* 0x00006400000c000b */
[----:B01----:R-:W-:Y:S01]  /*11f20*/  ENDCOLLECTIVE ;  /* 0x000000000000791b */ /* 0x003fe20003800000 */
.L_x_2543:
        /* <DEDUP_REMOVED lines=11> */
.L_x_2544:
[----:B------:R-:W-:Y:S02]  /*11fe0*/  IMAD.MOV.U32 R13, RZ, RZ, R10 ;  /* 0x000000ffff0d7224 */ /* 0x000fe400078e000a */
[----:B------:R-:W-:Y:S02]  /*11ff0*/  IMAD.MOV.U32 R12, RZ, RZ, 0x7 ;  /* 0x00000007ff0c7424 */ /* 0x000fe400078e00ff */
[----:B------:R-:W-:-:S07]  /*12000*/  IMAD.MOV.U32 R2, RZ, RZ, R14 ;  /* 0x000000ffff027224 */ /* 0x000fce00078e000e */
[----:B------:R-:W-:Y:S05]  /*12010*/  WARPSYNC.COLLECTIVE R15, `(.L_x_2545) ;  /* 0x000000000f087348 */ /* 0x000fea0003c00000 */
[----:B------:R0:W1:Y:S02]  /*12020*/  SHFL.IDX P6, R14, R13, R12, R11 ;  /* 0x0000000c0d0e7389 */ /* 0x00006400000c000b */
[----:B01----:R-:W-:Y:S01]  /*12030*/  ENDCOLLECTIVE ;  /* 0x000000000000791b */ /* 0x003fe20003800000 */
.L_x_2545:
        /* <DEDUP_REMOVED lines=11> */
.L_x_2546:
[----:B------:R-:W-:Y:S01]  /*120f0*/  IMAD.MOV.U32 R2, RZ, RZ, R14 ;  /* 0x000000ffff027224 */ /* 0x000fe200078e000e */
[----:B------:R-:W-:Y:S06]  /*12100*/  BRA `(.L_x_2547) ;  /* 0xffffffb800447947 */ /* 0x000fec000383ffff */
.L_x_2440:
[----:B-1----:R1:W2:Y:S02]  /*12110*/  SYNCS.PHASECHK.TRANS64.TRYWAIT P0, [R5+URZ+0x16860], R2 ;  /* 0x01686002050075a7 */ /* 0x0022a4000800017f */
[----:B--2---:R-:W-:Y:S05]  /*12120*/  @!P0 NANOSLEEP.SYNCS 0x989680 ;  /* 0x009896800000895d */ /* 0x004fea0003900000 */
[----:B------:R-:W2:Y:S02]  /*12130*/  @!P0 SYNCS.PHASECHK.TRANS64 P0, [R5+URZ+0x16860], R2 ;  /* 0x01686002050085a7 */ /* 0x000ea4000800007f */
[----:B--2---:R-:W-:Y:S05]  /*12140*/  @!P0 BRA `(.L_x_2440) ;  /* 0xfffffffc00f08947 */ /* 0x004fea000383ffff */
[----:B------:R-:W-:Y:S05]  /*12150*/  BRA `(.L_x_2548) ;  /* 0xffffffb8009c7947 */ /* 0x000fea000383ffff */
.L_x_2441:
        /* <DEDUP_REMOVED lines=8> */
.L_x_2550:
[----:B------:R-:W-:Y:S05]  /*121e0*/  BSYNC B1 ;  /* 0x0000000000017941 */ /* 0x000fea0003800000 */
.L_x_2549:
[----:B------:R-:W-:Y:S01]  /*121f0*/  IMAD.MOV.U32 R13, RZ, RZ, R23 ;  /* 0x000000ffff0d7224 */ /* 0x000fe200078e0017 */
[----:B------:R-:W-:Y:S01]  /*12200*/  MOV R11, 0x181f ;  /* 0x0000181f000b7802 */ /* 0x000fe20000000f00 */
[----:B------:R-:W-:Y:S01]  /*12210*/  IMAD.MOV.U32 R12, RZ, RZ, RZ ;  /* 0x000000ffff0c7224 */ /* 0x000fe200078e00ff */
[----:B------:R-:W-:Y:S01]  /*12220*/  ISETP.LT.OR P2, PT, R8, 0x1, P1 ;  /* 0x000000010800780c */ /* 0x000fe20000f41670 */
[----:B------:R-:W-:Y:S02]  /*12230*/  IMAD.MOV.U32 R15, RZ, RZ, -0x1 ;  /* 0xffffffffff0f7424 */ /* 0x000fe400078e00ff */
[----:B------:R-:W-:Y:S02]  /*12240*/  IMAD.MOV.U32 R3, RZ, RZ, R14 ;  /* 0x000000ffff037224 */ /* 0x000fe400078e000e */
[----:B------:R-:W-:-:S08]  /*12250*/  IMAD R6, R6, 0x2, R22 ;  /* 0x0000000206067824 */ /* 0x000fd000078e0216 */
[----:B------:R-:W-:Y:S05]  /*12260*/  WARPSYNC.COLLECTIVE R15, `(.L_x_2551) ;  /* 0x000000000f087348 */ /* 0x000fea0003c00000 */
[----:B------:R0:W1:Y:S02]  /*12270*/  SHFL.IDX P6, R14, R13, R12, R11 ;  /* 0x0000000c0d0e7389 */ /* 0x00006400000c000b */
[----:B01----:R-:W-:Y:S01]  /*12280*/  ENDCOLLECTIVE ;  /* 0x000000000000791b */ /* 0x003fe20003800000 */
.L_x_2551:
[----:B------:R-:W-:Y:S02]  /*12290*/  IMAD.MOV.U32 R13, RZ, RZ, R24 ;  /* 0x000000ffff0d7224 */ /* 0x000fe400078e0018 */
[----:B------:R-:W-:Y:S02]  /*122a0*/  IMAD.MOV.U32 R12, RZ, RZ, 0x1 ;  /* 0x00000001ff0c7424 */ /* 0x000fe400078e00ff */
[----:B------:R-:W-:-:S07]  /*122b0*/  IMAD.MOV.U32 R2, RZ, RZ, R14 ;  /* 0x000000ffff027224 */ /* 0x000fce00078e000e */
[----:B------:R-:W-:Y:S05]  /*122c0*/  WARPSYNC.COLLECTIVE R15, `(.L_x_2552) ;  /* 0x000000000f087348 */ /* 0x000fea0003c00000 */
[----:B------:R0:W1:Y:S02]  /*122d0*/  SHFL.IDX P6, R14, R13, R12, R11 ;  /* 0x0000000c0d0e7389 */ /* 0x00006400000c000b */
[----:B01----:R-:W-:Y:S01]  /*122e0*/  ENDCOLLECTIVE ;  /* 0x000000000000791b */ /* 0x003fe20003800000 */
.L_x_2552:
        /* <DEDUP_REMOVED lines=12> */
.L_x_2553:
[----:B------:R-:W-:Y:S02]  /*123b0*/  IMAD.MOV.U32 R13, RZ, RZ, R24 ;  /* 0x000000ffff0d7224 */ /* 0x000fe400078e0018 */
[----:B------:R-:W-:Y:S02]  /*123c0*/  IMAD.MOV.U32 R12, RZ, RZ, 0x2 ;  /* 0x00000002ff0c7424 */ /* 0x000fe400078e00ff */
[----:B------:R-:W-:-:S07]  /*123d0*/  IMAD.MOV.U32 R2, RZ, RZ, R14 ;  /* 0x000000ffff027224 */ /* 0x000fce00078e000e */
[----:B------:R-:W-:Y:S05]  /*123e0*/  WARPSYNC.COLLECTIVE R15, `(.L_x_2554) ;  /* 0x000000000f087348 */ /* 0x000fea0003c00000 */
[----:B------:R0:W1:Y:S02]  /*123f0*/  SHFL.IDX P6, R14, R13, R12, R11 ;  /* 0x0000000c0d0e7389 */ /* 0x00006400000c000b */
[----:B01----:R-:W-:Y:S01]  /*12400*/  ENDCOLLECTIVE ;  /* 0x000000000000791b */ /* 0x003fe20003800000 */
.L_x_2554:
        /* <DEDUP_REMOVED lines=12> */
.L_x_2555:
[----:B------:R-:W-:Y:S02]  /*124d0*/  IMAD.MOV.U32 R13, RZ, RZ, R24 ;  /* 0x000000ffff0d7224 */ /* 0x000fe400078e0018 */
[----:B------:R-:W-:Y:S01]  /*124e0*/  IMAD.MOV.U32 R12, RZ, RZ, 0x3 ;  /* 0x00000003ff0c7424 */ /* 0x000fe200078e00ff */
[----:B------:R-:W-:-:S07]  /*124f0*/  MOV R2, R14 ;  /* 0x0000000e00027202 */ /* 0x000fce0000000f00 */
[----:B------:R-:W-:Y:S05]  /*12500*/  WARPSYNC.COLLECTIVE R15, `(.L_x_2556) ;  /* 0x000000000f087348 */ /* 0x000fea0003c00000 */
[----:B------:R0:W1:Y:S02]  /*12510*/  SHFL.IDX P6, R14, R13, R12, R11 ;  /* 0x0000000c0d0e7389 */ /* 0x00006400000c000b */
[----:B01----:R-:W-:Y:S01]  /*12520*/  ENDCOLLECTIVE ;  /* 0x000000000000791b */ /* 0x003fe20003800000 */
.L_x_2556:
        /* <DEDUP_REMOVED lines=12> */
.L_x_2557:
[----:B------:R-:W-:Y:S02]  /*125f0*/  IMAD.MOV.U32 R13, RZ, RZ, R24 ;  /* 0x000000ffff0d7224 */ /* 0x000fe400078e0018 */
[----:B------:R-:W-:Y:S02]  /*12600*/  IMAD.MOV.U32 R12, RZ, RZ, 0x4 ;  /* 0x00000004ff0c7424 */ /* 0x000fe400078e00ff */
[----:B------:R-:W-:-:S07]  /*12610*/  IMAD.MOV.U32 R2, RZ, RZ, R14 ;  /* 0x000000ffff027224 */ /* 0x000fce00078e000e */
[----:B------:R-:W-:Y:S05]  /*12620*/  WARPSYNC.COLLECTIVE R15, `(.L_x_2558) ;  /* 0x000000000f087348 */ /* 0x000fea0003c00000 */
[----:B------:R0:W1:Y:S02]  /*12630*/  SHFL.IDX P6, R14, R13, R12, R11 ;  /* 0x0000000c0d0e7389 */ /* 0x00006400000c000b */
[----:B01----:R-:W-:Y:S01]  /*12640*/  ENDCOLLECTIVE ;  /* 0x000000000000791b */ /* 0x003fe20003800000 */
.L_x_2558:
        /* <DEDUP_REMOVED lines=12> */
.L_x_2559:
[----:B------:R-:W-:Y:S01]  /*12710*/  IMAD.MOV.U32 R13, RZ, RZ, R24 ;  /* 0x000000ffff0d7224 */ /* 0x000fe200078e0018 */
[----:B------:R-:W-:Y:S01]  /*12720*/  MOV R12, 0x5 ;  /* 0x00000005000c7802 */ /* 0x000fe20000000f00 */
[----:B------:R-:W-:-:S07]  /*12730*/  IMAD.MOV.U32 R2, RZ, RZ, R14 ;  /* 0x000000ffff027224 */ /* 0x000fce00078e000e */
[----:B------:R-:W-:Y:S05]  /*12740*/  WARPSYNC.COLLECTIVE R15, `(.L_x_2560) ;  /* 0x000000000f087348 */ /* 0x000fea0003c00000 */
[----:B------:R0:W1:Y:S02]  /*12750*/  SHFL.IDX P6, R14, R13, R12, R11 ;  /* 0x0000000c0d0e7389 */ /* 0x00006400000c000b */
[----:B01----:R-:W-:Y:S01]  /*12760*/  ENDCOLLECTIVE ;  /* 0x000000000000791b */ /* 0x003fe20003800000 */
.L_x_2560:
        /* <DEDUP_REMOVED lines=12> */
.L_x_2561:
[----:B------:R-:W-:Y:S02]  /*12830*/  IMAD.MOV.U32 R13, RZ, RZ, R24 ;  /* 0x000000ffff0d7224 */ /* 0x000fe400078e0018 */
[----:B------:R-:W-:Y:S02]  /*12840*/  IMAD.MOV.U32 R12, RZ, RZ, 0x6 ;  /* 0x00000006ff0c7424 */ /* 0x000fe400078e00ff */
[----:B------:R-:W-:-:S07]  /*12850*/  IMAD.MOV.U32 R2, RZ, RZ, R14 ;  /* 0x000000ffff027224 */ /* 0x000fce00078e000e */
[----:B------:R-:W-:Y:S05]  /*12860*/  WARPSYNC.COLLECTIVE R15, `(.L_x_2562) ;  /* 0x000000000f087348 */ /* 0x000fea0003c00000 */
[----:B------:R0:W1:Y:S02]  /*12870*/  SHFL.IDX P6, R14, R13, R12, R11 ;  /* 0x0000000c0d0e7389 */ /* 0x00006400000c000b */
[----:B01----:R-:W-:Y:S01]  /*12880*/  ENDCOLLECTIVE ;  /* 0x000000000000791b */ /* 0x003fe20003800000 */
.L_x_2562:
        /* <DEDUP_REMOVED lines=12> */
.L_x_2563:
[----:B------:R-:W-:Y:S02]  /*12950*/  IMAD.MOV.U32 R13, RZ, RZ, R24 ;  /* 0x000000ffff0d7224 */ /* 0x000fe400078e0018 */
[----:B------:R-:W-:Y:S02]  /*12960*/  IMAD.MOV.U32 R12, RZ, RZ, 0x7 ;  /* 0x00000007ff0c7424 */ /* 0x000fe400078e00ff */
[----:B------:R-:W-:-:S07]  /*12970*/  IMAD.MOV.U32 R2, RZ, RZ, R14 ;  /* 0x000000ffff027224 */ /* 0x000fce00078e000e */
[----:B------:R-:W-:Y:S05]  /*12980*/  WARPSYNC.COLLECTIVE R15, `(.L_x_2564) ;  /* 0x000000000f087348 */ /* 0x000fea0003c00000 */
[----:B------:R0:W1:Y:S02]  /*12990*/  SHFL.IDX P6, R14, R13, R12, R11 ;  /* 0x0000000c0d0e7389 */ /* 0x00006400000c000b */
[----:B01----:R-:W-:Y:S01]  /*129a0*/  ENDCOLLECTIVE ;  /* 0x000000000000791b */ /* 0x003fe20003800000 */
.L_x_2564:
        /* <DEDUP_REMOVED lines=11> */
.L_x_2565:
[----:B------:R-:W-:Y:S01]  /*12a60*/  MOV R2, R14 ;  /* 0x0000000e00027202 */ /* 0x000fe20000000f00 */
[----:B------:R-:W-:Y:S06]  /*12a70*/  BRA `(.L_x_2566) ;  /* 0xffffffb400487947 */ /* 0x000fec000383ffff */
.L_x_2449:
[----:B0-----:R0:W1:Y:S02]  /*12a80*/  SYNCS.PHASECHK.TRANS64.TRYWAIT P0, [R0+URZ+0x16860], R3 ;  /* 0x01686003000075a7 */ /* 0x001064000800017f */
[----:B-1----:R-:W-:Y:S05]  /*12a90*/  @!P0 NANOSLEEP.SYNCS 0x989680 ;  /* 0x009896800000895d */ /* 0x002fea0003900000 */
[----:B------:R-:W1:Y:S02]  /*12aa0*/  @!P0 SYNCS.PHASECHK.TRANS64 P0, [R0+URZ+0x16860], R3 ;  /* 0x01686003000085a7 */ /* 0x000e64000800007f */
[----:B-1----:R-:W-:Y:S05]  /*12ab0*/  @!P0 BRA `(.L_x_2449) ;  /* 0xfffffffc00f08947 */ /* 0x002fea000383ffff */
[----:B------:R-:W-:Y:S05]  /*12ac0*/  BRA `(.L_x_2567) ;  /* 0xffffffb800647947 */ /* 0x000fea000383ffff */
.L_x_2450:
        /* <DEDUP_REMOVED lines=8> */
.L_x_2569:
[----:B------:R-:W-:Y:S05]  /*12b50*/  BSYNC B0 ;  /* 0x0000000000007941 */ /* 0x000fea0003800000 */
.L_x_2568:
        /* <DEDUP_REMOVED lines=10> */
.L_x_2570:
[----:B------:R-:W-:Y:S02]  /*12c00*/  IMAD R4, R4, 0x2, R22 ;  /* 0x0000000204047824 */ /* 0x000fe400078e0216 */
[----:B------:R-:W-:Y:S02]  /*12c10*/  IMAD.MOV.U32 R13, RZ, RZ, R24 ;  /* 0x000000ffff0d7224 */ /* 0x000fe400078e0018 */
[----:B------:R-:W-:Y:S01]  /*12c20*/  IMAD.MOV.U32 R12, RZ, RZ, 0x1 ;  /* 0x00000001ff0c7424 */ /* 0x000fe200078e00ff */
[----:B------:R-:W-:-:S13]  /*12c30*/  IADD3 R2, P1, R14, R5, RZ ;  /* 0x000000050e027210 */ /* 0x000fda0007f3e0ff */
[----:B------:R-:W-:Y:S05]  /*12c40*/  WARPSYNC.COLLECTIVE R15, `(.L_x_2571) ;  /* 0x000000000f087348 */ /* 0x000fea0003c00000 */
[----:B------:R0:W1:Y:S02]  /*12c50*/  SHFL.IDX P6, R14, R13, R12, R11 ;  /* 0x0000000c0d0e7389 */ /* 0x00006400000c000b */
[----:B01----:R-:W-:Y:S01]  /*12c60*/  ENDCOLLECTIVE ;  /* 0x000000000000791b */ /* 0x003fe20003800000 */
.L_x_2571:
        /* <DEDUP_REMOVED lines=11> */
.L_x_2572:
[----:B------:R-:W-:Y:S02]  /*12d20*/  IMAD.MOV.U32 R13, RZ, RZ, R24 ;  /* 0x000000ffff0d7224 */ /* 0x000fe400078e0018 */
[----:B------:R-:W-:Y:S02]  /*12d30*/  IMAD.MOV.U32 R12, RZ, RZ, 0x2 ;  /* 0x00000002ff0c7424 */ /* 0x000fe400078e00ff */
[----:B------:R-:W-:-:S07]  /*12d40*/  IMAD.MOV.U32 R9, RZ, RZ, R14 ;  /* 0x000000ffff097224 */ /* 0x000fce00078e000e */
[----:B------:R-:W-:Y:S05]  /*12d50*/  WARPSYNC.COLLECTIVE R15, `(.L_x_2573) ;  /* 0x000000000f087348 */ /* 0x000fea0003c00000 */
[----:B------:R0:W1:Y:S02]  /*12d60*/  SHFL.IDX P6, R14, R13, R12, R11 ;  /* 0x0000000c0d0e7389 */ /* 0x00006400000c000b */
[----:B01----:R-:W-:Y:S01]  /*12d70*/  ENDCOLLECTIVE ;  /* 0x000000000000791b */ /* 0x003fe20003800000 */
.L_x_2573:
        /* <DEDUP_REMOVED lines=12> */
.L_x_2574:
[----:B------:R-:W-:Y:S02]  /*12e40*/  IMAD.MOV.U32 R13, RZ, RZ, R24 ;  /* 0x000000ffff0d7224 */ /* 0x000fe400078e0018 */
[----:B------:R-:W-:Y:S02]  /*12e50*/  IMAD.MOV.U32 R12, RZ, RZ, 0x3 ;  /* 0x00000003ff0c7424 */ /* 0x000fe400078e00ff */
[----:B------:R-:W-:-:S07]  /*12e60*/  IMAD.MOV.U32 R10, RZ, RZ, R14 ;  /* 0x000000ffff0a7224 */ /* 0x000fce00078e000e */
[----:B------:R-:W-:Y:S05]  /*12e70*/  WARPSYNC.COLLECTIVE R15, `(.L_x_2575) ;  /* 0x000000000f087348 */ /* 0x000fea0003c00000 */
[----:B------:R0:W1:Y:S02]  /*12e80*/  SHFL.IDX P6, R14, R13, R12, R11 ;  /* 0x0000000c0d0e7389 */ /* 0x00006400000c000b */
[----:B01----:R-:W-:Y:S01]  /*12e90*/  ENDCOLLECTIVE ;  /* 0x000000000000791b */ /* 0x003fe20003800000 */
.L_x_2575:
        /* <DEDUP_REMOVED lines=12> */
.L_x_2576:
[----:B------:R-:W-:Y:S02]  /*12f60*/  IMAD.MOV.U32 R13, RZ, RZ, R24 ;  /* 0x000000ffff0d7224 */ /* 0x000fe400078e0018 */
[----:B------:R-:W-:Y:S02]  /*12f70*/  IMAD.MOV.U32 R12, RZ, RZ, 0x4 ;  /* 0x00000004ff0c7424 */ /* 0x000fe400078e00ff */
[----:B------:R-:W-:-:S07]  /*12f80*/  IMAD.MOV.U32 R9, RZ, RZ, R14 ;  /* 0x000000ffff097224 */ /* 0x000fce00078e000e */
[----:B------:R-:W-:Y:S05]  /*12f90*/  WARPSYNC.COLLECTIVE R15, `(.L_x_2577) ;  /* 0x000000000f087348 */ /* 0x000fea0003c00000 */
[----:B------:R0:W1:Y:S02]  /*12fa0*/  SHFL.IDX P6, R14, R13, R12, R11 ;  /* 0x0000000c0d0e7389 */ /* 0x00006400000c000b */
[----:B01----:R-:W-:Y:S01]  /*12fb0*/  ENDCOLLECTIVE ;  /* 0x000000000000791b */ /* 0x003fe20003800000 */
.L_x_2577:
        /* <DEDUP_REMOVED lines=12> */
.L_x_2578:
[----:B------:R-:W-:Y:S02]  /*13080*/  IMAD.MOV.U32 R13, RZ, RZ, R24 ;  /* 0x000000ffff0d7224 */ /* 0x000fe400078e0018 */
[----:B------:R-:W-:Y:S02]  /*13090*/  IMAD.MOV.U32 R12, RZ, RZ, 0x5 ;  /* 0x00000005ff0c7424 */ /* 0x000fe400078e00ff */
[----:B------:R-:W-:-:S07]  /*130a0*/  IMAD.MOV.U32 R10, RZ, RZ, R14 ;  /* 0x000000ffff0a7224 */ /* 0x000fce00078e000e */
[----:B------:R-:W-:Y:S05]  /*130b0*/  WARPSYNC.COLLECTIVE R15, `(.L_x_2579) ;  /* 0x000000000f087348 */ /* 0x000fea0003c00000 */
[----:B------:R0:W1:Y:S02]  /*130c0*/  SHFL.IDX P6, R14, R13, R12, R11 ;  /* 0x0000000c0d0e7389 */ /* 0x00006400000c000b */
[----:B01----:R-:W-:Y:S01]  /*130d0*/  ENDCOLLECTIVE ;  /* 0x000000000000791b */ /* 0x003fe20003800000 */
.L_x_2579:
        /* <DEDUP_REMOVED lines=12> */
.L_x_2580:
[----:B------:R-:W-:Y:S02]  /*131a0*/  IMAD.MOV.U32 R13, RZ, RZ, R24 ;  /* 0x000000ffff0d7224 */ /* 0x000fe400078e0018 */
[----:B------:R-:W-:Y:S02]  /*131b0*/  IMAD.MOV.U32 R12, RZ, RZ, 0x6 ;  /* 0x00000006ff0c7424 */ /* 0x000fe400078e00ff */
[----:B------:R-:W-:-:S07]  /*131c0*/  IMAD.MOV.U32 R9, RZ, RZ, R14 ;  /* 0x000000ffff097224 */ /* 0x000fce00078e000e */
[----:B------:R-:W-:Y:S05]  /*131d0*/  WARPSYNC.COLLECTIVE R15, `(.L_x_2581) ;  /* 0x000000000f087348 */ /* 0x000fea0003c00000 */
[----:B------:R0:W1:Y:S02]  /*131e0*/  SHFL.IDX P6, R14, R13, R12, R11 ;  /* 0x0000000c0d0e7389 */ /* 0x00006400000c000b */
[----:B01----:R-:W-:Y:S01]  /*131f0*/  ENDCOLLECTIVE ;  /* 0x000000000000791b */ /* 0x003fe20003800000 */
.L_x_2581:
        /* <DEDUP_REMOVED lines=8> */
[----:B------:R-:W-:-:S11]  /*13280*/  MOV R8, R14 ;  /* 0x0000000e00087202 */ /* 0x000fd60000000f00 */
[----:B0-----:R-:W-:Y:S05]  /*13290*/  WARPSYNC.COLLECTIVE R15, `(.L_x_2582) ;  /* 0x000000000f087348 */ /* 0x001fea0003c00000 */
[----:B------:R1:W2:Y:S02]  /*132a0*/  SHFL.IDX P6, R14, R13, R12, R11 ;  /* 0x0000000c0d0e7389 */ /* 0x0002a400000c000b */
[----:B012---:R-:W-:Y:S01]  /*132b0*/  ENDCOLLECTIVE ;  /* 0x000000000000791b */ /* 0x007fe20003800000 */
.L_x_2582:
[----:B------:R-:W-:Y:S02]  /*132c0*/  IMAD.MOV.U32 R13, RZ, RZ, R24 ;  /* 0x000000ffff0d7224 */ /* 0x000fe400078e0018 */
[----:B------:R-:W-:Y:S01]  /*132d0*/  IMAD.MOV.U32 R12, RZ, RZ, 0x7 ;  /* 0x00000007ff0c7424 */ /* 0x000fe200078e00ff */
[----:B------:R-:W-:-:S13]  /*132e0*/  IADD3 R2, P1, R14, R5, RZ ;  /* 0x000000050e027210 */ /* 0x000fda0007f3e0ff */
[----:B------:R-:W-:Y:S05]  /*132f0*/  WARPSYNC.COLLECTIVE R15, `(.L_x_2583) ;  /* 0x000000000f087348 */ /* 0x000fea0003c00000 */
[----:B------:R0:W1:Y:S02]  /*13300*/  SHFL.IDX P6, R14, R13, R12, R11 ;  /* 0x0000000c0d0e7389 */ /* 0x00006400000c000b */
[----:B01----:R-:W-:Y:S01]  /*13310*/  ENDCOLLECTIVE ;  /* 0x000000000000791b */ /* 0x003fe20003800000 */
.L_x_2583:
        /* <DEDUP_REMOVED lines=10> */
.L_x_2584:
[----:B------:R-:W-:Y:S05]  /*133c0*/  BRA `(.L_x_2585) ;  /* 0xffffffb400187947 */ /* 0x000fea000383ffff */
.L_x_2455:
        /* <DEDUP_REMOVED lines=8> */
.L_x_2587:
[----:B------:R-:W-:Y:S05]  /*13450*/  BSYNC B0 ;  /* 0x0000000000007941 */ /* 0x000fea0003800000 */
.L_x_2586:
[----:B------:R-:W-:Y:S01]  /*13460*/  IMAD.MOV.U32 R13, RZ, RZ, R16 ;  /* 0x000000ffff0d7224 */ /* 0x000fe200078e0010 */
[----:B------:R-:W-:Y:S01]  /*13470*/  MOV R15, 0xffffffff ;  /* 0xffffffff000f7802 */ /* 0x000fe20000000f00 */
[----:B------:R-:W-:Y:S02]  /*13480*/  IMAD.MOV.U32 R12, RZ, RZ, 0x1 ;  /* 0x00000001ff0c7424 */ /* 0x000fe400078e00ff */
[----:B------:R-:W-:Y:S02]  /*13490*/  IMAD.MOV.U32 R11, RZ, RZ, 0x1f ;  /* 0x0000001fff0b7424 */ /* 0x000fe400078e00ff */
[----:B------:R-:W-:Y:S02]  /*134a0*/  IMAD.IADD R7, R19, 0x1, R8 ;  /* 0x0000000113077824 */ /* 0x000fe400078e0208 */
[----:B------:R-:W-:-:S07]  /*134b0*/  IMAD.MOV.U32 R0, RZ, RZ, R14 ;  /* 0x000000ffff007224 */ /* 0x000fce00078e000e */
[----:B------:R-:W-:Y:S05]  /*134c0*/  WARPSYNC.COLLECTIVE R15, `(.L_x_2588) ;  /* 0x000000000f087348 */ /* 0x000fea0003c00000 */
[----:B------:R0:W1:Y:S02]  /*134d0*/  SHFL.IDX P6, R14, R13, R12, R11 ;  /* 0x0000000c0d0e7389 */ /* 0x00006400000c000b */
[----:B01----:R-:W-:Y:S01]  /*134e0*/  ENDCOLLECTIVE ;  /* 0x000000000000791b */ /* 0x003fe20003800000 */
.L_x_2588:
        /* <DEDUP_REMOVED lines=18> */
.L_x_2589:
[----:B------:R-:W-:Y:S01]  /*13610*/  IMAD.MOV.U32 R12, RZ, RZ, 0x2 ;  /* 0x00000002ff0c7424 */ /* 0x000fe200078e00ff */
[----:B------:R-:W-:-:S05]  /*13620*/  SEL R4, R14, RZ, P1 ;  /* 0x000000ff0e047207 */ /* 0x000fca0000800000 */
[----:B------:R-:W-:-:S04]  /*13630*/  IMAD.IADD R4, R17, 0x1, R4 ;  /* 0x0000000111047824 */ /* 0x000fc800078e0204 */
[----:B------:R-:W-:-:S07]  /*13640*/  IMAD.MOV.U32 R13, RZ, RZ, R4 ;  /* 0x000000ffff0d7224 */ /* 0x000fce00078e0004 */
[----:B------:R-:W-:Y:S05]  /*13650*/  WARPSYNC.COLLECTIVE R15, `(.L_x_2590) ;  /* 0x000000000f087348 */ /* 0x000fea0003c00000 */
[----:B------:R0:W1:Y:S02]  /*13660*/  SHFL.UP P6, R14, R13, R12, R11 ;  /* 0x0400000c0d0e7389 */ /* 0x00006400000c000b */
[----:B01----:R-:W-:Y:S01]  /*13670*/  ENDCOLLECTIVE ;  /* 0x000000000000791b */ /* 0x003fe20003800000 */
.L_x_2590:
[----:B------:R-:W-:Y:S01]  /*13680*/  IMAD.MOV.U32 R12, RZ, RZ, 0x4 ;  /* 0x00000004ff0c7424 */ /* 0x000fe200078e00ff */
[----:B------:R-:W-:-:S05]  /*13690*/  SEL R3, R14, RZ, P2 ;  /* 0x000000ff0e037207 */ /* 0x000fca0001000000 */
[----:B------:R-:W-:-:S04]  /*136a0*/  IMAD.IADD R6, R4, 0x1, R3 ;  /* 0x0000000104067824 */ /* 0x000fc800078e0203 */
[----:B------:R-:W-:-:S07]  /*136b0*/  IMAD.MOV.U32 R13, RZ, RZ, R6 ;  /* 0x000000ffff0d7224 */ /* 0x000fce00078e0006 */
[----:B------:R-:W-:Y:S05]  /*136c0*/  WARPSYNC.COLLECTIVE R15, `(.L_x_2591) ;  /* 0x000000000f087348 */ /* 0x000fea0003c00000 */
[----:B------:R0:W1:Y:S02]  /*136d0*/  SHFL.UP P6, R14, R13, R12, R11 ;  /* 0x0400000c0d0e7389 */ /* 0x00006400000c000b */
[----:B01----:R-:W-:Y:S01]  /*136e0*/  ENDCOLLECTIVE ;  /* 0x000000000000791b */ /* 0x003fe20003800000 */
.L_x_2591:
[----:B------:R-:W-:Y:S02]  /*136f0*/  MOV R12, 0x8 ;  /* 0x00000008000c7802 */ /* 0x000fe40000000f00 */
[----:B------:R-:W-:-:S05]  /*13700*/  SEL R3, R14, RZ, P3 ;  /* 0x000000ff0e037207 */ /* 0x000fca0001800000 */
[----:B------:R-:W-:-:S04]  /*13710*/  IMAD.IADD R2, R6, 0x1, R3 ;  /* 0x0000000106027824 */ /* 0x000fc800078e0203 */
[----:B------:R-:W-:-:S07]  /*13720*/  IMAD.MOV.U32 R13, RZ, RZ, R2 ;  /* 0x000000ffff0d7224 */ /* 0x000fce00078e0002 */
[----:B------:R-:W-:Y:S05]  /*13730*/  WARPSYNC.COLLECTIVE R15, `(.L_x_2592) ;  /* 0x000000000f087348 */ /* 0x000fea0003c00000 */
[----:B------:R0:W1:Y:S02]  /*13740*/  SHFL.UP P6, R14, R13, R12, R11 ;  /* 0x0400000c0d0e7389 */ /* 0x00006400000c000b */
[----:B01----:R-:W-:Y:S01]  /*13750*/  ENDCOLLECTIVE ;  /* 0x000000000000791b */ /* 0x003fe20003800000 */
.L_x_2592:
[----:B------:R-:W-:Y:S01]  /*13760*/  IMAD.MOV.U32 R12, RZ, RZ, 0x10 ;  /* 0x00000010ff0c7424 */ /* 0x000fe200078e00ff */
[----:B------:R-:W-:-:S05]  /*13770*/  SEL R3, R14, RZ, P4 ;  /* 0x000000ff0e037207 */ /* 0x000fca0002000000 */
[----:B------:R-:W-:-:S04]  /*13780*/  IMAD.IADD R3, R2, 0x1, R3 ;  /* 0x0000000102037824 */ /* 0x000fc800078e0203 */
[----:B------:R-:W-:-:S07]  /*13790*/  IMAD.MOV.U32 R13, RZ, RZ, R3 ;  /* 0x000000ffff0d7224 */ /* 0x000fce00078e0003 */
[----:B------:R-:W-:Y:S05]  /*137a0*/  WARPSYNC.COLLECTIVE R15, `(.L_x_2593) ;  /* 0x000000000f087348 */ /* 0x000fea0003c00000 */
[----:B------:R0:W1:Y:S02]  /*137b0*/  SHFL.UP P6, R14, R13, R12, R11 ;  /* 0x0400000c0d0e7389 */ /* 0x00006400000c000b */
[----:B01----:R-:W-:Y:S01]  /*137c0*/  ENDCOLLECTIVE ;  /* 0x000000000000791b */ /* 0x003fe20003800000 */
.L_x_2593:
        /* <DEDUP_REMOVED lines=8> */
.L_x_2594:
[----:B------:R-:W-:Y:S05]  /*13850*/  BRA `(.L_x_2595) ;  /* 0xffffffb400207947 */ /* 0x000fea000383ffff */
.L_x_2460:
[----:B------:R-:W-:Y:S01]  /*13860*/  BSSY B0, `(.L_x_2596) ;  /* 0x0000008000007945 */ /* 0x000fe20003800000 */
[----:B-----5:R-:W-:Y:S02]  /*13870*/  IMAD.MOV.U32 R13, RZ, RZ, R17 ;  /* 0x000000ffff0d7224 */ /* 0x020fe400078e0011 */
[----:B------:R-:W-:Y:S02]  /*13880*/  IMAD.MOV.U32 R12, RZ, RZ, 0x1 ;  /* 0x00000001ff0c7424 */ /* 0x000fe400078e00ff */
[----:B------:R-:W-:Y:S02]  /*13890*/  IMAD.MOV.U32 R11, RZ, RZ, RZ ;  /* 0x000000ffff0b7224 */ /* 0x000fe400078e00ff */
[----:B------:R-:W-:-:S07]  /*138a0*/  IMAD.MOV.U32 R15, RZ, RZ, -0x1 ;  /* 0xffffffffff0f7424 */ /* 0x000fce00078e00ff */
[----:B0-----:R-:W-:Y:S05]  /*138b0*/  WARPSYNC.COLLECTIVE R15, `(.L_x_2597) ;  /* 0x000000000f087348 */ /* 0x001fea0003c00000 */
[----:B------:R1:W2:Y:S02]  /*138c0*/  SHFL.UP P6, R14, R13, R12, R11 ;  /* 0x0400000c0d0e7389 */ /* 0x0002a400000c000b */
[----:B012---:R-:W-:Y:S01]  /*138d0*/  ENDCOLLECTIVE ;  /* 0x000000000000791b */ /* 0x007fe20003800000 */
.L_x_2597:
[----:B------:R-:W-:Y:S05]  /*138e0*/  BSYNC B0 ;  /* 0x0000000000007941 */ /* 0x000fea0003800000 */
.L_x_2596:
[----:B------:R-:W-:Y:S01]  /*138f0*/  SEL R14, R14, RZ, P1 ;  /* 0x000000ff0e0e7207 */ /* 0x000fe20000800000 */
[----:B------:R-:W-:Y:S01]  /*13900*/  IMAD.MOV.U32 R12, RZ, RZ, 0x2 ;  /* 0x00000002ff0c7424 */ /* 0x000fe200078e00ff */
[----:B------:R-:W-:Y:S01]  /*13910*/  MOV R15, 0xffffffff ;  /* 0xffffffff000f7802 */ /* 0x000fe20000000f00 */
[----:B------:R-:W-:Y:S02]  /*13920*/  IMAD.MOV.U32 R11, RZ, RZ, RZ ;  /* 0x000000ffff0b7224 */ /* 0x000fe400078e00ff */
[----:B------:R-:W-:-:S07]  /*13930*/  IMAD.IADD R13, R17, 0x1, R14 ;  /* 0x00000001110d7824 */ /* 0x000fce00078e020e */
[----:B------:R-:W-:Y:S05]  /*13940*/  WARPSYNC.COLLECTIVE R15, `(.L_x_2598) ;  /* 0x000000000f087348 */ /* 0x000fea0003c00000 */
[----:B------:R0:W1:Y:S02]  /*13950*/  SHFL.UP P6, R14, R13, R12, R11 ;  /* 0x0400000c0d0e7389 */ /* 0x00006400000c000b */
[----:B01----:R-:W-:Y:S01]  /*13960*/  ENDCOLLECTIVE ;  /* 0x000000000000791b */ /* 0x003fe20003800000 */
.L_x_2598:
[----:B------:R-:W-:Y:S01]  /*13970*/  IMAD.MOV.U32 R12, RZ, RZ, 0x4 ;  /* 0x00000004ff0c7424 */ /* 0x000fe200078e00ff */
[----:B------:R-:W-:-:S05]  /*13980*/  SEL R2, R14, RZ, P2 ;  /* 0x000000ff0e027207 */ /* 0x000fca0001000000 */
[----:B------:R-:W-:-:S04]  /*13990*/  IMAD.IADD R2, R13, 0x1, R2 ;  /* 0x000000010d027824 */ /* 0x000fc800078e0202 */
[----:B------:R-:W-:-:S07]  /*139a0*/  IMAD.MOV.U32 R13, RZ, RZ, R2 ;  /* 0x000000ffff0d7224 */ /* 0x000fce00078e0002 */
[----:B------:R-:W-:Y:S05]  /*139b0*/  WARPSYNC.COLLECTIVE R15, `(.L_x_2599) ;  /* 0x000000000f087348 */ /* 0x000fea0003c00000 */
[----:B------:R0:W1:Y:S02]  /*139c0*/  SHFL.UP P6, R14, R13, R12, R11 ;  /* 0x0400000c0d0e7389 */ /* 0x00006400000c000b */
[----:B01----:R-:W-:Y:S01]  /*139d0*/  ENDCOLLECTIVE ;  /* 0x000000000000791b */ /* 0x003fe20003800000 */
.L_x_2599:
[----:B------:R-:W-:Y:S01]  /*139e0*/  IMAD.MOV.U32 R12, RZ, RZ, 0x8 ;  /* 0x00000008ff0c7424 */ /* 0x000fe200078e00ff */
[----:B------:R-:W-:-:S05]  /*139f0*/  SEL R3, R14, RZ, P3 ;  /* 0x000000ff0e037207 */ /* 0x000fca0001800000 */
[----:B------:R-:W-:-:S04]  /*13a00*/  IMAD.IADD R3, R2, 0x1, R3 ;  /* 0x0000000102037824 */ /* 0x000fc800078e0203 */
[----:B------:R-:W-:-:S07]  /*13a10*/  IMAD.MOV.U32 R13, RZ, RZ, R3 ;  /* 0x000000ffff0d7224 */ /* 0x000fce00078e0003 */
[----:B------:R-:W-:Y:S05]  /*13a20*/  WARPSYNC.COLLECTIVE R15, `(.L_x_2600) ;  /* 0x000000000f087348 */ /* 0x000fea0003c00000 */
[----:B------:R0:W1:Y:S02]  /*13a30*/  SHFL.UP P6, R14, R13, R12, R11 ;  /* 0x0400000c0d0e7389 */ /* 0x00006400000c000b */
[----:B01----:R-:W-:Y:S01]  /*13a40*/  ENDCOLLECTIVE ;  /* 0x000000000000791b */ /* 0x003fe20003800000 */
.L_x_2600:
[----:B------:R-:W-:Y:S01]  /*13a50*/  IMAD.MOV.U32 R12, RZ, RZ, 0x10 ;  /* 0x00000010ff0c7424 */ /* 0x000fe200078e00ff */
[----:B------:R-:W-:-:S05]  /*13a60*/  SEL R4, R14, RZ, P4 ;  /* 0x000000ff0e047207 */ /* 0x000fca0002000000 */
[----:B------:R-:W-:-:S04]  /*13a70*/  IMAD.IADD R4, R3, 0x1, R4 ;  /* 0x0000000103047824 */ /* 0x000fc800078e0204 */
[----:B------:R-:W-:-:S07]  /*13a80*/  IMAD.MOV.U32 R13, RZ, RZ, R4 ;  /* 0x000000ffff0d7224 */ /* 0x000fce00078e0004 */
[----:B------:R-:W-:Y:S05]  /*13a90*/  WARPSYNC.COLLECTIVE R15, `(.L_x_2601) ;  /* 0x000000000f087348 */ /* 0x000fea0003c00000 */
[----:B------:R0:W1:Y:S02]  /*13aa0*/  SHFL.UP P6, R14, R13, R12, R11 ;  /* 0x0400000c0d0e7389 */ /* 0x00006400000c000b */
[----:B01----:R-:W-:Y:S01]  /*13ab0*/  ENDCOLLECTIVE ;  /* 0x000000000000791b */ /* 0x003fe20003800000 */
.L_x_2601:
        /* <DEDUP_REMOVED lines=8> */
.L_x_2602:
[----:B------:R-:W-:Y:S05]  /*13b40*/  BRA `(.L_x_2603) ;  /* 0xffffffb400007947 */ /* 0x000fea000383ffff */
.L_x_2462:
[----:B------:R-:W-:Y:S01]  /*13b50*/  BSSY B0, `(.L_x_2604) ;  /* 0x0000006000007945 */ /* 0x000fe20003800000 */
[----:B------:R-:W-:Y:S01]  /*13b60*/  PLOP3.LUT P6, PT, P6, PT, PT, 0x8, 0x0 ;  /* 0x000000000000781c */ /* 0x000fe200037ce170 */
[----:B------:R-:W-:-:S12]  /*13b70*/  IMAD.MOV.U32 R15, RZ, RZ, -0x1 ;  /* 0xffffffffff0f7424 */ /* 0x000fd800078e00ff */
[----:B0-----:R-:W-:Y:S05]  /*13b80*/  WARPSYNC.COLLECTIVE R15, `(.L_x_2605) ;  /* 0x000000000f087348 */ /* 0x001fea0003c00000 */
[----:B------:R-:W-:Y:S01]  /*13b90*/  VOTE.ANY R14, PT, P6 ;  /* 0x00000000000e7806 */ /* 0x000fe200030e0100 */
[----:B0-----:R-:W-:Y:S06]  /*13ba0*/  ENDCOLLECTIVE ;  /* 0x000000000000791b */ /* 0x001fec0003800000 */
.L_x_2605:
[----:B------:R-:W-:Y:S05]  /*13bb0*/  BSYNC B0 ;  /* 0x0000000000007941 */ /* 0x000fea0003800000 */
.L_x_2604:
[----:B------:R-:W-:Y:S01]  /*13bc0*/  MOV R2, R14 ;  /* 0x0000000e00027202 */ /* 0x000fe20000000f00 */
[----:B------:R-:W-:Y:S02]  /*13bd0*/  IMAD.MOV.U32 R13, RZ, RZ, R17 ;  /* 0x000000ffff0d7224 */ /* 0x000fe400078e0011 */
[----:B------:R-:W-:Y:S01]  /*13be0*/  IMAD.MOV.U32 R11, RZ, RZ, 0x1f ;  /* 0x0000001fff0b7424 */ /* 0x000fe200078e00ff */
[----:B------:R-:W0:Y:S01]  /*13bf0*/  POPC R6, R2 ;  /* 0x0000000200067309 */ /* 0x000e220000000000 */
[----:B------:R-:W-:Y:S02]  /*13c00*/  IMAD.MOV.U32 R15, RZ, RZ, -0x1 ;  /* 0xffffffffff0f7424 */ /* 0x000fe400078e00ff */
[----:B0-----:R-:W-:-:S07]  /*13c10*/  IMAD.MOV.U32 R12, RZ, RZ, R6 ;  /* 0x000000ffff0c7224 */ /* 0x001fce00078e0006 */
[----:B------:R-:W-:Y:S05]  /*13c20*/  WARPSYNC.COLLECTIVE R15, `(.L_x_2606) ;  /* 0x000000000f087348 */ /* 0x000fea0003c00000 */
[----:B------:R0:W1:Y:S02]  /*13c30*/  SHFL.IDX P6, R14, R13, R12, R11 ;  /* 0x0000000c0d0e7389 */ /* 0x00006400000c000b */
[----:B01----:R-:W-:Y:S01]  /*13c40*/  ENDCOLLECTIVE ;  /* 0x000000000000791b */ /* 0x003fe20003800000 */
.L_x_2606:
[----:B------:R-:W-:Y:S01]  /*13c50*/  IMAD.MOV.U32 R17, RZ, RZ, R14 ;  /* 0x000000ffff117224 */ /* 0x000fe200078e000e */
[----:B------:R-:W-:Y:S06]  /*13c60*/  BRA `(.L_x_2607) ;  /* 0xffffffb000f07947 */ /* 0x000fec000383ffff */
.L_x_2464:
[----:B------:R-:W-:Y:S01]  /*13c70*/  BSSY B0, `(.L_x_2608) ;  /* 0x0000007000007945 */ /* 0x000fe20003800000 */
[----:B------:R-:W-:Y:S02]  /*13c80*/  IMAD.MOV.U32 R13, RZ, RZ, R3 ;  /* 0x000000ffff0d7224 */ /* 0x000fe400078e0003 */
[----:B------:R-:W-:Y:S02]  /*13c90*/  IMAD.MOV.U32 R11, RZ, RZ, 0x1f ;  /* 0x0000001fff0b7424 */ /* 0x000fe400078e00ff */
[----:B------:R-:W-:-:S07]  /*13ca0*/  IMAD.MOV.U32 R15, RZ, RZ, -0x1 ;  /* 0xffffffffff0f7424 */ /* 0x000fce00078e00ff */
[----:B012---:R-:W-:Y:S05]  /*13cb0*/  WARPSYNC.COLLECTIVE R15, `(.L_x_2609) ;  /* 0x000000000f087348 */ /* 0x007fea0003c00000 */
[----:B------:R3:W4:Y:S02]  /*13cc0*/  SHFL.IDX P6, R14, R13, R12, R11 ;  /* 0x0000000c0d0e7389 */ /* 0x00072400000c000b */
[----:B01234-:R-:W-:Y:S01]  /*13cd0*/  ENDCOLLECTIVE ;  /* 0x000000000000791b */ /* 0x01ffe20003800000 */
.L_x_2609:
[----:B------:R-:W-:Y:S05]  /*13ce0*/  BSYNC B0 ;  /* 0x0000000000007941 */ /* 0x000fea0003800000 */
.L_x_2608:
[----:B------:R-:W-:Y:S05]  /*13cf0*/  BRA `(.L_x_2463) ;  /* 0xffffffb000e87947 */ /* 0x000fea000383ffff */
.L_x_2468:
[----:B0-----:R0:W1:Y:S02]  /*13d00*/  SYNCS.PHASECHK.TRANS64.TRYWAIT P0, [R5+URZ+0x16820], R0 ;  /* 0x01682000050075a7 */ /* 0x001064000800017f */
[----:B-1----:R-:W-:Y:S05]  /*13d10*/  @!P0 NANOSLEEP.SYNCS 0x989680 ;  /* 0x009896800000895d */ /* 0x002fea0003900000 */
[----:B------:R-:W1:Y:S02]  /*13d20*/  @!P0 SYNCS.PHASECHK.TRANS64 P0, [R5+URZ+0x16820], R0 ;  /* 0x01682000050085a7 */ /* 0x000e64000800007f */
[----:B-1----:R-:W-:Y:S05]  /*13d30*/  @!P0 BRA `(.L_x_2468) ;  /* 0xfffffffc00f08947 */ /* 0x002fea000383ffff */
[----:B------:R-:W-:Y:S05]  /*13d40*/  BRA `(.L_x_2610) ;  /* 0xffffffb800607947 */ /* 0x000fea000383ffff */
.L_x_2469:
        /* <DEDUP_REMOVED lines=11> */
.L_x_2612:
[----:B------:R-:W-:Y:S05]  /*13e00*/  BSYNC B0 ;  /* 0x0000000000007941 */ /* 0x000fea0003800000 */
.L_x_2611:
[----:B------:R-:W-:Y:S05]  /*13e10*/  BRA `(.L_x_2613) ;  /* 0xffffffb800487947 */ /* 0x000fea000383ffff */
.L_x_2472:
[----:B------:R-:W-:Y:S01]  /*13e20*/  BSSY B1, `(.L_x_2614) ;  /* 0x0000006000017945 */ /* 0x000fe20003800000 */
[----:B------:R-:W-:-:S07]  /*13e30*/  IMAD.MOV.U32 R15, RZ, RZ, -0x1 ;  /* 0xffffffffff0f7424 */ /* 0x000fce00078e00ff */
[----:B0-2---:R-:W-:Y:S05]  /*13e40*/  WARPSYNC.COLLECTIVE R15, `(.L_x_2615) ;  /* 0x000000000f0c7348 */ /* 0x005fea0003c00000 */
[----:B------:R-:W-:Y:S02]  /*13e50*/  ELECT P6, UR62, PT ;  /* 0x00000000003e782f */ /* 0x000fe400038c0000 */
[----:B------:R-:W-:Y:S01]  /*13e60*/  MOV R14, UR62 ;  /* 0x0000003e000e7c02 */ /* 0x000fe20008000f00 */
[----:B0-2---:R-:W-:Y:S10]  /*13e70*/  ENDCOLLECTIVE ;  /* 0x000000000000791b */ /* 0x005ff40003800000 */
.L_x_2615:
[----:B------:R-:W-:Y:S05]  /*13e80*/  BSYNC B1 ;  /* 0x0000000000017941 */ /* 0x000fea0003800000 */
.L_x_2614:
[----:B------:R-:W-:Y:S05]  /*13e90*/  BRA `(.L_x_2616) ;  /* 0xffffffb800407947 */ /* 0x000fea000383ffff */
.L_x_2474:
[----:B0-----:R0:W1:Y:S02]  /*13ea0*/  SYNCS.PHASECHK.TRANS64.TRYWAIT P1, [R3+URZ+0x16840], R2 ;  /* 0x01684002030075a7 */ /* 0x001064000802017f */
[----:B-1----:R-:W-:Y:S05]  /*13eb0*/  @!P1 NANOSLEEP.SYNCS 0x989680 ;  /* 0x009896800000995d */ /* 0x002fea0003900000 */
[----:B------:R-:W1:Y:S02]  /*13ec0*/  @!P1 SYNCS.PHASECHK.TRANS64 P1, [R3+URZ+0x16840], R2 ;  /* 0x01684002030095a7 */ /* 0x000e64000802007f */
[----:B-1----:R-:W-:Y:S05]  /*13ed0*/  @!P1 BRA `(.L_x_2474) ;  /* 0xfffffffc00f09947 */ /* 0x002fea000383ffff */
[----:B------:R-:W-:Y:S05]  /*13ee0*/  BRA `(.L_x_2617) ;  /* 0xffffffb800607947 */ /* 0x000fea000383ffff */
.L_x_2476:
[----:B-1----:R1:W3:Y:S02]  /*13ef0*/  SYNCS.PHASECHK.TRANS64.TRYWAIT P1, [R25+URZ+0x16840], R0 ;  /* 0x01684000190075a7 */ /* 0x0022e4000802017f */
[----:B---3--:R-:W-:Y:S05]  /*13f00*/  @!P1 NANOSLEEP.SYNCS 0x989680 ;  /* 0x009896800000995d */ /* 0x008fea0003900000 */
[----:B------:R-:W3:Y:S02]  /*13f10*/  @!P1 SYNCS.PHASECHK.TRANS64 P1, [R25+URZ+0x16840], R0 ;  /* 0x01684000190095a7 */ /* 0x000ee4000802007f */
[----:B---3--:R-:W-:Y:S05]  /*13f20*/  @!P1 BRA `(.L_x_2476) ;  /* 0xfffffffc00f09947 */ /* 0x008fea000383ffff */
[----:B------:R-:W-:Y:S05]  /*13f30*/  BRA `(.L_x_2618) ;  /* 0xffffffb8006c7947 */ /* 0x000fea000383ffff */
.L_x_2478:
[----:B---3--:R3:W4:Y:S02]  /*13f40*/  SYNCS.PHASECHK.TRANS64.TRYWAIT P1, [R3+URZ+0x16860], R2 ;  /* 0x01686002030075a7 */ /* 0x008724000802017f */
[----:B----4-:R-:W-:Y:S05]  /*13f50*/  @!P1 NANOSLEEP.SYNCS 0x989680 ;  /* 0x009896800000995d */ /* 0x010fea0003900000 */
[----:B------:R-:W4:Y:S02]  /*13f60*/  @!P1 SYNCS.PHASECHK.TRANS64 P1, [R3+URZ+0x16860], R2 ;  /* 0x01686002030095a7 */ /* 0x000f24000802007f */
[----:B----4-:R-:W-:Y:S05]  /*13f70*/  @!P1 BRA `(.L_x_2478) ;  /* 0xfffffffc00f09947 */ /* 0x010fea000383ffff */
[----:B------:R-:W-:Y:S05]  /*13f80*/  BRA `(.L_x_2619) ;  /* 0xffffffb800687947 */ /* 0x000fea000383ffff */
.L_x_2620:
        /* <DEDUP_REMOVED lines=15> */
.L_x_3112:


//--------------------- .text._ZN7cutlass13device_kernelIN5flash11enable_sm90INS1_16FlashAttnFwdSm90INS1_25CollectiveMainloopFwdSm90ILi2EN4cute5tupleIJNS5_1CILi1EEES8_S8_EEENS6_IJNS7_ILi192EEENS7_ILi128EEENS7_ILi64EEEEEELi64ENS_6half_tEfNS_4arch4Sm90ELb1ELb0ELb0ELb1ELb1ELb1ELb0ELb1ELb1ELb1ELb0ELb0EEENS1_21CollectiveEpilogueFwdINS6_IJSA_SC_SB_EEES9_SE_SG_Li384ELb1ELb1ELb0ELb0EEENS1_36VarlenDynamicPersistentTileSchedulerILi192ELi128ELi384ELi128ELb0ELb1ELb1ELb1ELb1ELb1EEEEEEEEEvNT_6ParamsE --------------------------
	.section	.text._ZN7cutlass13device_kernelIN5flash11enable_sm90INS1_16FlashAttnFwdSm90INS1_25CollectiveMainloopFwdSm90ILi2EN4cute5tupleIJNS5_1CILi1EEES8_S8_EEENS6_IJNS7_ILi192EEENS7_ILi128EEENS7_ILi64EEEEEELi64ENS_6half_tEfNS_4arch4Sm90ELb1ELb0ELb0ELb1ELb1ELb1ELb0ELb1ELb1ELb1ELb0ELb0EEENS1_21CollectiveEpilogueFwdINS6_IJSA_SC_SB_EEES9_SE_SG_Li384ELb1ELb1ELb0ELb0EEENS1_36VarlenDynamicPersistentTileSchedulerILi192ELi128ELi384ELi128ELb0ELb1ELb1ELb1ELb1ELb1EEEEEEEEEvNT_6ParamsE,"ax",@progbits
	.align	128
.text._ZN7cutlass13device_kernelIN5flash11enable_sm90INS1_16FlashAttnFwdSm90INS1_25CollectiveMainloopFwdSm90ILi2EN4cute5tupleIJNS5_1CILi1EEES8_S8_EEENS6_IJNS7_ILi192EEENS7_ILi128EEENS7_ILi64EEEEEELi64ENS_6half_tEfNS_4arch4Sm90ELb1ELb0ELb0ELb1ELb1ELb1ELb0ELb1ELb1ELb1ELb0ELb0EEENS1_21CollectiveEpilogueFwdINS6_IJSA_SC_SB_EEES9_SE_SG_Li384ELb1ELb1ELb0ELb0EEENS1_36VarlenDynamicPersistentTileSchedulerILi192ELi128ELi384ELi128ELb0ELb1ELb1ELb1ELb1ELb1EEEEEEEEEvNT_6ParamsE:
        .type           _ZN7cutlass13device_kernelIN5flash11enable_sm90INS1_16FlashAttnFwdSm90INS1_25CollectiveMainloopFwdSm90ILi2EN4cute5tupleIJNS5_1CILi1EEES8_S8_EEENS6_IJNS7_ILi192EEENS7_ILi128EEENS7_ILi64EEEEEELi64ENS_6half_tEfNS_4arch4Sm90ELb1ELb0ELb0ELb1ELb1ELb1ELb0ELb1ELb1ELb1ELb0ELb0EEENS1_21CollectiveEpilogueFwdINS6_IJSA_SC_SB_EEES9_SE_SG_Li384ELb1ELb1ELb0ELb0EEENS1_36VarlenDynamicPersistentTileSchedulerILi192ELi128ELi384ELi128ELb0ELb1ELb1ELb1ELb1ELb1EEEEEEEEEvNT_6ParamsE,@function
        .size           _ZN7cutlass13device_kernelIN5flash11enable_sm90INS1_16FlashAttnFwdSm90INS1_25CollectiveMainloopFwdSm90ILi2EN4cute5tupleIJNS5_1CILi1EEES8_S8_EEENS6_IJNS7_ILi192EEENS7_ILi128EEENS7_ILi64EEEEEELi64ENS_6half_tEfNS_4arch4Sm90ELb1ELb0ELb0ELb1ELb1ELb1ELb0ELb1ELb1ELb1ELb0ELb0EEENS1_21CollectiveEpilogueFwdINS6_IJSA_SC_SB_EEES9_SE_SG_Li384ELb1ELb1ELb0ELb0EEENS1_36VarlenDynamicPersistentTileSchedulerILi192ELi128ELi384ELi128ELb0ELb1ELb1ELb1ELb1ELb1EEEEEEEEEvNT_6ParamsE,(.L_x_3113 - _ZN7cutlass13device_kernelIN5flash11enable_sm90INS1_16FlashAttnFwdSm90INS1_25CollectiveMainloopFwdSm90ILi2EN4cute5tupleIJNS5_1CILi1EEES8_S8_EEENS6_IJNS7_ILi192EEENS7_ILi128EEENS7_ILi64EEEEEELi64ENS_6half_tEfNS_4arch4Sm90ELb1ELb0ELb0ELb1ELb1ELb1ELb0ELb1ELb1ELb1ELb0ELb0EEENS1_21CollectiveEpilogueFwdINS6_IJSA_SC_SB_EEES9_SE_SG_Li384ELb1ELb1ELb0ELb0EEENS1_36VarlenDynamicPersistentTileSchedulerILi192ELi128ELi384ELi128ELb0ELb1ELb1ELb1ELb1ELb1EEEEEEEEEvNT_6ParamsE)
        .other          _ZN7cutlass13device_kernelIN5flash11enable_sm90INS1_16FlashAttnFwdSm90INS1_25CollectiveMainloopFwdSm90ILi2EN4cute5tupleIJNS5_1CILi1EEES8_S8_EEENS6_IJNS7_ILi192EEENS7_ILi128EEENS7_ILi64EEEEEELi64ENS_6half_tEfNS_4arch4Sm90ELb1ELb0ELb0ELb1ELb1ELb1ELb0ELb1ELb1ELb1ELb0ELb0EEENS1_21CollectiveEpilogueFwdINS6_IJSA_SC_SB_EEES9_SE_SG_Li384ELb1ELb1ELb0ELb0EEENS1_36VarlenDynamicPersistentTileSchedulerILi192ELi128ELi384ELi128ELb0ELb1ELb1ELb1ELb1ELb1EEEEEEEEEvNT_6ParamsE,@"STO_CUDA_ENTRY STV_DEFAULT"
_ZN7cutlass13device_kernelIN5flash11enable_sm90INS1_16FlashAttnFwdSm90INS1_25CollectiveMainloopFwdSm90ILi2EN4cute5tupleIJNS5_1CILi1EEES8_S8_EEENS6_IJNS7_ILi192EEENS7_ILi128EEENS7_ILi64EEEEEELi64ENS_6half_tEfNS_4arch4Sm90ELb1ELb0ELb0ELb1ELb1ELb1ELb0ELb1ELb1ELb1ELb0ELb0EEENS1_21CollectiveEpilogueFwdINS6_IJSA_SC_SB_EEES9_SE_SG_Li384ELb1ELb1ELb0ELb0EEENS1_36VarlenDynamicPersistentTileSchedulerILi192ELi128ELi384ELi128ELb0ELb1ELb1ELb1ELb1ELb1EEEEEEEEEvNT_6ParamsE:
[----:B------:R-:W0:Y:S02]  /*0000*/  LDC R1, c[0x0][0x28] ;  /* 0x00000a00ff017b82 */ /* 0x000e240000000800 */
[----:B0-----:R-:W-:Y:S01]  /*0010*/  VIADD R1, R1, 0xffffff88 ;  /* 0xffffff8801017836 */ /* 0x001fe20000000000 */
[----:B------:R-:W0:Y:S01]  /*0020*/  S2R R3, SR_TID.X ;  /* 0x0000000000037919 */ /* 0x000e220000002100 */
[----:B------:R-:W-:Y:S01]  /*0030*/  ELECT P0, URZ, PT ;  /* 0x00000000003f782f */ /* 0x000fe20003800000 */
[----:B------:R-:W-:Y:S01]  /*0040*/  BSSY B0, `(.L_x_2621) ;  /* 0x000000d000007945 */ /* 0x000fe20003800000 */
[----:B0-----:R-:W-:-:S05]  /*0050*/  SHF.R.U32.HI R0, RZ, 0x5, R3 ;  /* 0x00000005ff007819 */ /* 0x001fca0000011603 */
        /* <DEDUP_REMOVED lines=11> */
.L_x_2622:
[----:B------:R-:W-:Y:S05]  /*0110*/  BSYNC B0 ;  /* 0x0000000000007941 */ /* 0x000fea0003800000 */
.L_x_2621:
[----:B------:R-:W-:Y:S01]  /*0120*/  VOTEU.ANY UP0, P0 ;  /* 0x00000000003f7886 */ /* 0x000fe20000000100 */
[----:B------:R-:W0:Y:S01]  /*0130*/  SHFL.IDX PT, R2, R0, RZ, 0x1f ;  /* 0x00001fff00027589 */ /* 0x000e2200000e0000 */
[----:B------:R-:W-:Y:S01]  /*0140*/  UMOV UR4, 0x80 ;  /* 0x0000008000047882 */ /* 0x000fe20000000000 */
[----:B------:R-:W-:Y:S01]  /*0150*/  UMOV UR7, 0x180 ;  /* 0x0000018000077882 */ /* 0x000fe20000000000 */
[----:B------:R-:W-:Y:S01]  /*0160*/  SHF.R.U32.HI R3, RZ, 0x7, R3 ;  /* 0x00000007ff037819 */ /* 0x000fe20000011603 */
[----:B------:R-:W1:Y:S01]  /*0170*/  @UP0 S2UR UR8, SR_CgaCtaId ;  /* 0x00000000000809c3 */ /* 0x000e620000008800 */
[----:B------:R-:W-:Y:S01]  /*0180*/  @UP0 UMOV UR6, 0x400 ;  /* 0x0000040000060882 */ /* 0x000fe20000000000 */
[----:B------:R-:W-:-:S04]  /*0190*/  @UP0 UIADD3 UR4, -UR4, 0x100000, URZ ;  /* 0x0010000004040890 */ /* 0x000fc8000fffe13f */
[----:B------:R-:W-:Y:S02]  /*01a0*/  @UP0 USHF.L.U32 UR5, UR4, 0xb, URZ ;  /* 0x0000000b04050899 */ /* 0x000fe4000800063f */
[----:B------:R-:W-:Y:S01]  /*01b0*/  @UP0 USHF.L.U32 UR4, UR4, 0x1, URZ ;  /* 0x0000000104040899 */ /* 0x000fe2000800063f */
[----:B------:R-:W-:Y:S01]  /*01c0*/  VOTEU.ANY UP1, P0 ;  /* 0x00000000003f7886 */ /* 0x000fe20000020100 */
[----:B0-----:R-:W-:Y:S02]  /*01d0*/  ISETP.NE.AND P1, PT, R2, RZ, PT ;  /* 0x000000ff0200720c */ /* 0x001fe40003f25270 */
[----:B------:R0:W2:Y:S01]  /*01e0*/  SHFL.IDX PT, R2, R3, RZ, 0x1f ;  /* 0x00001fff03027589 */ /* 0x0000a200000e0000 */
[----:B-1----:R-:W-:Y:S02]  /*01f0*/  @UP0 ULEA UR8, UR8, UR6, 0x18 ;  /* 0x0000000608080291 */ /* 0x002fe4000f8ec03f */
[----:B------:R-:W-:-:S04]  /*0200*/  @UP0 UIADD3 UR6, -UR7, 0x100000, URZ ;  /* 0x0010000007060890 */ /* 0x000fc8000fffe13f */
[----:B------:R-:W-:Y:S02]  /*0210*/  @UP0 USHF.L.U32 UR7, UR6, 0xb, URZ ;  /* 0x0000000b06070899 */ /* 0x000fe4000800063f */
[----:B------:R-:W-:Y:S01]  /*0220*/  @UP0 USHF.L.U32 UR6, UR6, 0x1, URZ ;  /* 0x0000000106060899 */ /* 0x000fe2000800063f */
[----:B------:R-:W-:Y:S01]  /*0230*/  VOTEU.ANY UP0, P0 ;  /* 0x00000000003f7886 */ /* 0x000fe20000000100 */
[----:B------:R-:W1:Y:S04]  /*0240*/  FENCE.VIEW.ASYNC.S ;  /* 0x00000000000073c6 */ /* 0x000e680000000000 */
[----:B-1----:R0:W1:Y:S06]  /*0250*/  @UP0 SYNCS.EXCH.64 URZ, [UR8+0x16800], UR4 ;  /* 0x01680004083f05b2 */ /* 0x00206c0008000100 */
[----:B------:R0:W3:Y:S02]  /*0260*/  @UP1 SYNCS.EXCH.64 URZ, [UR8+0x16820], UR6 ;  /* 0x01682006083f15b2 */ /* 0x0000e40008000100 */
[----:B0-----:R-:W-:Y:S05]  /*0270*/  @P1 BRA `(.L_x_2623) ;  /* 0x0000000000481947 */ /* 0x001fea0003800000 */
[----:B------:R-:W0:Y:S01]  /*0280*/  S2UR UR5, SR_CgaCtaId ;  /* 0x00000000000579c3 */ /* 0x000e220000008800 */
        /* <DEDUP_REMOVED lines=15> */
[----:B------:R0:W0:Y:S01]  /*0380*/  SYNCS.EXCH.64 URZ, [UR8+0x16848], UR6 ;  /* 0x01684806083f75b2 */ /* 0x0000220008000100 */
[----:B------:R-:W-:Y:S01]  /*0390*/  NOP ;  /* 0x0000000000007918 */ /* 0x000fe20000000000 */
.L_x_2623:
[----:B------:R-:W5:Y:S01]  /*03a0*/  SHFL.IDX PT, R3, R0, RZ, 0x1f ;  /* 0x00001fff00037589 */ /* 0x000f6200000e0000 */
[----:B------:R-:W-:Y:S01]  /*03b0*/  NOP ;  /* 0x0000000000007918 */ /* 0x000fe20000000000 */
[----:B-----5:R-:W-:-:S13]  /*03c0*/  ISETP.NE.AND P0, PT, R3, RZ, PT ;  /* 0x000000ff0300720c */ /* 0x020fda0003f05270 */
        /* <DEDUP_REMOVED lines=17> */
[----:B------:R0:W0:Y:S01]  /*04e0*/  SYNCS.EXCH.64 URZ, [UR8+0x16868], UR6 ;  /* 0x01686806083f75b2 */ /* 0x0000220008000100 */
[----:B------:R-:W-:Y:S01]  /*04f0*/  NOP ;  /* 0x0000000000007918 */ /* 0x000fe20000000000 */
.L_x_2624:
[----:B------:R-:W5:Y:S01]  /*0500*/  SHFL.IDX PT, R3, R0, RZ, 0x1f ;  /* 0x00001fff00037589 */ /* 0x000f6200000e0000 */
[----:B------:R-:W-:Y:S01]  /*0510*/  NOP ;  /* 0x0000000000007918 */ /* 0x000fe20000000000 */
[----:B-----5:R-:W-:-:S13]  /*0520*/  ISETP.NE.AND P0, PT, R3, RZ, PT ;  /* 0x000000ff0300720c */ /* 0x020fda0003f05270 */
        /* <DEDUP_REMOVED lines=13> */
[----:B------:R0:W0:Y:S01]  /*0600*/  SYNCS.EXCH.64 URZ, [UR6+0x16888], UR4 ;  /* 0x01688804063f75b2 */ /* 0x0000220008000100 */
[----:B------:R-:W-:Y:S01]  /*0610*/  NOP ;  /* 0x0000000000007918 */ /* 0x000fe20000000000 */
.L_x_2625:
        /* <DEDUP_REMOVED lines=22> */
.L_x_2626:
        /* <DEDUP_REMOVED lines=22> */
.L_x_2627:
[----:B--2---:R-:W-:Y:S01]  /*08e0*/  ISETP.NE.AND P0, PT, R2, RZ, PT ;  /* 0x000000ff0200720c */ /* 0x004fe20003f05270 */
[----:B------:R-:W-:Y:S01]  /*08f0*/  IMAD.MOV.U32 R2, RZ, RZ, 0x1 ;  /* 0x00000001ff027424 */ /* 0x000fe200078e00ff */
[----:B------:R-:W-:Y:S01]  /*0900*/  NOP ;  /* 0x0000000000007918 */ /* 0x000fe20000000000 */
[----:B------:R-:W-:Y:S01]  /*0910*/  ULDC.64 UR40, c[0x0][0x208] ;  /* 0x0000820000287ab9 */ /* 0x000fe20000000a00 */
[----:B------:R-:W-:Y:S02]  /*0920*/  BSSY B9, `(.L_x_2628) ;  /* 0x00017f2000097945 */ /* 0x000fe40003800000 */
[----:B------:R-:W-:-:S05]  /*0930*/  SEL R2, R2, 0x2, !P0 ;  /* 0x0000000202027807 */ /* 0x000fca0004000000 */
[----:B------:R2:W-:Y:S01]  /*0940*/  STL [R1+0x30], R2 ;  /* 0x0000300201007387 */ /* 0x0005e20000100800 */
[----:B01-34-:R-:W-:Y:S06]  /*0950*/  BAR.SYNC.DEFER_BLOCKING 0x0 ;  /* 0x0000000000007b1d */ /* 0x01bfec0000010000 */
[----:B------:R-:W-:Y:S05]  /*0960*/  @!P0 BRA `(.L_x_2629) ;  /* 0x00000110008c8947 */ /* 0x000fea0003800000 */
.L_x_2630:
[----:B------:R-:W-:-:S08]  /*0970*/  NOP ;  /* 0x0000000000007918 */ /* 0x000fd00000000000 */
[----:B------:R-:W0:Y:S02]  /*0980*/  USETMAXREG.TRY_ALLOC.CTAPOOL UP0, 0xa0 ;  /* 0x000000a0000079c8 */ /* 0x000e240008000600 */
[----:B0-----:R-:W-:-:S13]  /*0990*/  PLOP3.LUT P0, PT, PT, PT, UP0, 0x80, 0x0 ;  /* 0x000000000000781c */ /* 0x001fda0003f0f008 */
[----:B------:R-:W-:Y:S05]  /*09a0*/  @!P0 BRA `(.L_x_2630) ;  /* 0xfffffffc00f08947 */ /* 0x000fea000383ffff */
[----:B------:R-:W2:Y:S01]  /*09b0*/  S2R R0, SR_TID.X ;  /* 0x0000000000007919 */ /* 0x000ea20000002100 */
[----:B------:R-:W-:Y:S01]  /*09c0*/  LOP3.LUT R23, R23, 0xffffffef, RZ, 0xc0, !PT ;  /* 0xffffffef17177812 */ /* 0x000fe200078ec0ff */
[----:B------:R-:W-:Y:S01]  /*09d0*/  ULDC UR4, c[0x0][0xc3c] ;  /* 0x00030f0000047ab9 */ /* 0x000fe20000000800 */
[----:B--2---:R-:W-:Y:S02]  /*09e0*/  SHF.R.U32.HI R2, RZ, 0x7, R0 ;  /* 0x00000007ff027819 */ /* 0x004fe40000011600 */
[----:B------:R-:W0:Y:S01]  /*09f0*/  S2R R0, SR_CgaCtaId ;  /* 0x0000000000007919 */ /* 0x000e220000008800 */
[----:B------:R-:W-:Y:S06]  /*0a00*/  BAR.ARV 0x8, 0x200 ;  /* 0x0208000000007b1d */ /* 0x000fec0000002000 */
[----:B------:R-:W-:-:S02]  /*0a10*/  ISETP.NE.AND P0, PT, R2, 0x1, PT ;  /* 0x000000010200780c */ /* 0x000fc40003f05270 */
[----:B------:R-:W-:-:S11]  /*0a20*/  MOV R2, 0x400 ;  /* 0x0000040000027802 */ /* 0x000fd60000000f00 */
[----:B------:R-:W-:Y:S06]  /*0a30*/  @!P0 BAR.ARV 0x9, 0x100 ;  /* 0x0244000000008b1d */ /* 0x000fec0000002000 */
[----:B------:R-:W-:Y:S02]  /*0a40*/  @P0 LOP3.LUT R23, R23, 0x10, RZ, 0xfc, !PT ;  /* 0x0000001017170812 */ /* 0x000fe400078efcff */
[----:B------:R-:W-:Y:S01]  /*0a50*/  BAR.SYNC.DEFER_BLOCKING 0x5, 0x200 ;  /* 0x0148000000007b1d */ /* 0x000fe20000010000 */
[----:B0-----:R-:W-:-:S05]  /*0a60*/  LEA R2, R0, R2, 0x18 ;  /* 0x0000000200027211 */ /* 0x001fca00078ec0ff */
[----:B------:R-:W0:Y:S02]  /*0a70*/  LDS.128 R32, [R2+0x168d0] ;  /* 0x0168d00002207984 */ /* 0x000e240000000c00 */
[----:B------:R-:W-:Y:S06]  /*0a80*/  BAR.ARV 0x4, 0x200 ;  /* 0x0108000000007b1d */ /* 0x000fec0000002000 */
[----:B0-----:R-:W-:-:S13]  /*0a90*/  ISETP.GE.AND P0, PT, R35, UR4, PT ;  /* 0x0000000423007c0c */ /* 0x001fda000bf06270 */
[----:B------:R-:W-:Y:S05]  /*0aa0*/  @P0 BRA `(.L_x_2631) ;  /* 0x0000017c00640947 */ /* 0x000fea0003800000 */
[----:B------:R-:W2:Y:S01]  /*0ab0*/  LDL R13, [R1+0x30] ;  /* 0x00003000010d7983 */ /* 0x000ea20000100800 */
[----:B------:R-:W0:Y:S02]  /*0ac0*/  S2R R0, SR_TID.X ;  /* 0x0000000000007919 */ /* 0x000e240000002100 */
[----:B0-----:R-:W-:-:S05]  /*0ad0*/  VIADD R12, R0, 0xffffff80 ;  /* 0xffffff80000c7836 */ /* 0x001fca0000000000 */
[----:B------:R-:W-:-:S04]  /*0ae0*/  SHF.R.S32.HI R0, RZ, 0x1f, R12 ;  /* 0x0000001fff007819 */ /* 0x000fc8000001140c */
[----:B------:R-:W-:-:S04]  /*0af0*/  LEA.HI R3, R0, R12, RZ, 0x7 ;  /* 0x0000000c00037211 */ /* 0x000fc800078f38ff */
[----:B------:R-:W-:-:S05]  /*0b00*/  LOP3.LUT R4, R3, 0xffffff80, RZ, 0xc0, !PT ;  /* 0xffffff8003047812 */ /* 0x000fca00078ec0ff */
[----:B------:R-:W-:Y:S01]  /*0b10*/  IMAD.IADD R11, R12, 0x1, -R4 ;  /* 0x000000010c0b7824 */ /* 0x000fe200078e0a04 */
[----:B------:R-:W-:-:S04]  /*0b20*/  LEA.HI R4, R0, R12, RZ, 0x4 ;  /* 0x0000000c00047211 */ /* 0x000fc800078f20ff */
[----:B------:R-:W-:Y:S02]  /*0b30*/  SHF.R.S32.HI R6, RZ, 0x1f, R11 ;  /* 0x0000001fff067819 */ /* 0x000fe4000001140b */
[----:B------:R-:W-:Y:S02]  /*0b40*/  SHF.R.S32.HI R7, RZ, 0x4, R4 ;  /* 0x00000004ff077819 */ /* 0x000fe40000011404 */
[----:B------:R-:W-:Y:S02]  /*0b50*/  LEA.HI R8, R6, R11, RZ, 0x2 ;  /* 0x0000000b06087211 */ /* 0x000fe400078f10ff */
[----:B------:R-:W-:Y:S02]  /*0b60*/  SHF.R.S32.HI R14, RZ, 0x7, R3 ;  /* 0x00000007ff0e7819 */ /* 0x000fe40000011403 */
[----:B------:R-:W-:Y:S02]  /*0b70*/  LOP3.LUT R3, R4, 0x3fffff0, RZ, 0xc0, !PT ;  /* 0x03fffff004037812 */ /* 0x000fe400078ec0ff */
[----:B------:R-:W-:-:S02]  /*0b80*/  LEA.HI R5, R0, R12, RZ, 0x5 ;  /* 0x0000000c00057211 */ /* 0x000fc400078f28ff */
[----:B------:R-:W-:Y:S02]  /*0b90*/  LEA.HI R4, R4, R7, RZ, 0x1 ;  /* 0x0000000704047211 */ /* 0x000fe400078f08ff */
[--C-:B------:R-:W-:Y:S02]  /*0ba0*/  SHF.R.S32.HI R9, RZ, 0x2, R8.reuse ;  /* 0x00000002ff097819 */ /* 0x100fe40000011408 */
[----:B------:R-:W-:Y:S01]  /*0bb0*/  SHF.R.S32.HI R10, RZ, 0x1f, R8 ;  /* 0x0000001fff0a7819 */ /* 0x000fe20000011408 */
[----:B------:R-:W-:Y:S01]  /*0bc0*/  IMAD.IADD R3, R12, 0x1, -R3 ;  /* 0x000000010c037824 */ /* 0x000fe200078e0a03 */
[----:B------:R-:W-:Y:S02]  /*0bd0*/  SHF.R.S32.HI R15, RZ, 0x5, R5 ;  /* 0x00000005ff0f7819 */ /* 0x000fe40000011405 */
[----:B------:R-:W-:Y:S02]  /*0be0*/  LOP3.LUT R4, R4, 0x1ffffffe, RZ, 0xc0, !PT ;  /* 0x1ffffffe04047812 */ /* 0x000fe400078ec0ff */
[----:B------:R-:W-:Y:S01]  /*0bf0*/  LEA.HI R10, R10, R9, RZ, 0x3 ;  /* 0x000000090a0a7211 */ /* 0x000fe200078f18ff */
[----:B------:R-:W-:Y:S01]  /*0c00*/  IMAD.HI R5, R14, 0x55555556, RZ ;  /* 0x555555560e057827 */ /* 0x000fe200078e02ff */
[----:B------:R-:W-:-:S02]  /*0c10*/  LEA.HI R6, R6, R11, RZ, 0x5 ;  /* 0x0000000b06067211 */ /* 0x000fc400078f28ff */
[----:B------:R-:W-:Y:S01]  /*0c20*/  LOP3.LUT R10, R10, 0xfffffff8, RZ, 0xc0, !PT ;  /* 0xfffffff80a0a7812 */ /* 0x000fe200078ec0ff */
[----:B------:R-:W-:Y:S02]  /*0c30*/  IMAD.IADD R4, R7, 0x1, -R4 ;  /* 0x0000000107047824 */ /* 0x000fe400078e0a04 */
[----:B------:R-:W-:Y:S01]  /*0c40*/  IMAD R3, R15, 0x10, R3 ;  /* 0x000000100f037824 */ /* 0x000fe200078e0203 */
[----:B------:R-:W-:Y:S02]  /*0c50*/  LEA.HI R5, R5, R5, RZ, 0x1 ;  /* 0x0000000505057211 */ /* 0x000fe400078f08ff */
[----:B------:R-:W-:Y:S01]  /*0c60*/  IADD3 R9, R9, -R10, RZ ;  /* 0x8000000a09097210 */ /* 0x000fe20007ffe0ff */
[----:B------:R-:W-:Y:S01]  /*0c70*/  IMAD R7, R3, 0x8, R4 ;  /* 0x0000000803077824 */ /* 0x000fe200078e0204 */
[----:B------:R-:W-:Y:S02]  /*0c80*/  SHF.R.S32.HI R6, RZ, 0x5, R6 ;  /* 0x00000005ff067819 */ /* 0x000fe40000011406 */
[----:B------:R-:W-:Y:S01]  /*0c90*/  LEA.HI R3, R0, R12, RZ, 0x2 ;  /* 0x0000000c00037211 */ /* 0x000fe200078f10ff */
[----:B------:R-:W-:-:S02]  /*0ca0*/  IMAD R5, R5, -0x3, R14 ;  /* 0xfffffffd05057824 */ /* 0x000fc400078e020e */
[----:B------:R-:W-:Y:S01]  /*0cb0*/  IMAD R6, R6, 0x10, R9 ;  /* 0x0000001006067824 */ /* 0x000fe200078e0209 */
[--C-:B------:R-:W-:Y:S02]  /*0cc0*/  SHF.R.S32.HI R154, RZ, 0x2, R3.reuse ;  /* 0x00000002ff9a7819 */ /* 0x100fe40000011403 */
[----:B------:R-:W-:Y:S01]  /*0cd0*/  LEA.HI R0, R0, R12, RZ, 0x3 ;  /* 0x0000000c00007211 */ /* 0x000fe200078f18ff */
[----:B------:R-:W-:Y:S01]  /*0ce0*/  IMAD R10, R5, 0x40, R6 ;  /* 0x00000040050a7824 */ /* 0x000fe200078e0206 */
[----:B------:R-:W-:Y:S01]  /*0cf0*/  SHF.R.S32.HI R5, RZ, 0x1f, R3 ;  /* 0x0000001fff057819 */ /* 0x000fe20000011403 */
[----:B------:R-:W-:Y:S01]  /*0d00*/  VIADD R6, R154, 0x60 ;  /* 0x000000609a067836 */ /* 0x000fe20000000000 */
[----:B------:R-:W-:Y:S02]  /*0d10*/  LOP3.LUT R3, R3, 0xfffffffc, RZ, 0xc0, !PT ;  /* 0xfffffffc03037812 */ /* 0x000fe400078ec0ff */
[----:B------:R-:W-:Y:S02]  /*0d20*/  SHF.R.S32.HI R4, RZ, 0x3, R0 ;  /* 0x00000003ff047819 */ /* 0x000fe40000011400 */
[----:B------:R-:W-:-:S02]  /*0d30*/  LEA.HI R5, R5, R154, RZ, 0x3 ;  /* 0x0000009a05057211 */ /* 0x000fc400078f18ff */
[----:B------:R-:W-:Y:S01]  /*0d40*/  SHF.R.S32.HI R4, RZ, 0x1f, R6 ;  /* 0x0000001fff047819 */ /* 0x000fe20000011406 */
[----:B------:R-:W-:Y:S01]  /*0d50*/  IMAD.IADD R9, R12, 0x1, -R3 ;  /* 0x000000010c097824 */ /* 0x000fe200078e0a03 */
[----:B------:R-:W-:Y:S02]  /*0d60*/  LOP3.LUT R0, R0, 0xfffffff8, RZ, 0xc0, !PT ;  /* 0xfffffff800007812 */ /* 0x000fe400078ec0ff */
[----:B------:R-:W-:Y:S02]  /*0d70*/  LOP3.LUT R5, R5, 0xfffffff8, RZ, 0xc0, !PT ;  /* 0xfffffff805057812 */ /* 0x000fe400078ec0ff */
[----:B------:R-:W-:Y:S02]  /*0d80*/  LEA.HI R4, R4, R6, RZ, 0x3 ;  /* 0x0000000604047211 */ /* 0x000fe400078f18ff */
[----:B------:R-:W-:Y:S01]  /*0d90*/  SHF.L.U32 R3, R6, 0x6, RZ ;  /* 0x0000000606037819 */ /* 0x000fe200000006ff */
[----:B------:R-:W-:Y:S01]  /*0da0*/  IMAD.IADD R0, R12, 0x1, -R0 ;  /* 0x000000010c007824 */ /* 0x000fe200078e0a00 */
[----:B------:R-:W-:Y:S01]  /*0db0*/  LEA.HI R0, R9, R9, RZ, 0x1 ;  /* 0x0000000909007211 */ /* 0x000fe200078f08ff */
[----:B------:R-:W-:Y:S01]  /*0dc0*/  IMAD.IADD R5, R154, 0x1, -R5 ;  /* 0x000000019a057824 */ /* 0x000fe200078e0a05 */
[----:B------:R-:W-:Y:S01]  /*0dd0*/  LOP3.LUT R3, R3, 0x1c0, RZ, 0xc0, !PT ;  /* 0x000001c003037812 */ /* 0x000fe200078ec0ff */
[C---:B------:R-:W-:Y:S01]  /*0de0*/  IMAD.SHL.U32 R16, R9.reuse, 0x8, RZ ;  /* 0x0000000809107824 */ /* 0x040fe200078e00ff */
[----:B------:R-:W-:Y:S01]  /*0df0*/  STL [R1+0x68], R10 ;  /* 0x0000680a01007387 */ /* 0x000fe20000100800 */
[----:B------:R-:W-:-:S02]  /*0e00*/  IMAD.SHL.U32 R152, R9, 0x4, RZ ;  /* 0x0000000409987824 */ /* 0x000fc400078e00ff */
[----:B------:R-:W-:Y:S01]  /*0e10*/  IMAD.SHL.U32 R4, R4, 0x40, RZ ;  /* 0x0000004004047824 */ /* 0x000fe200078e00ff */
[----:B------:R-:W-:Y:S01]  /*0e20*/  STL [R1+0x58], RZ ;  /* 0x000058ff01007387 */ /* 0x000fe20000100800 */
[----:B------:R-:W-:Y:S02]  /*0e30*/  LOP3.LUT R0, R0, 0x1ffffffe, RZ, 0xc0, !PT ;  /* 0x1ffffffe00007812 */ /* 0x000fe400078ec0ff */
[----:B------:R-:W-:Y:S01]  /*0e40*/  SHF.R.U32.HI R6, RZ, 0x3, R3 ;  /* 0x00000003ff067819 */ /* 0x000fe20000011603 */
[----:B------:R-:W-:Y:S01]  /*0e50*/  STL [R1], RZ ;  /* 0x000000ff01007387 */ /* 0x000fe20000100800 */
[----:B------:R-:W-:Y:S02]  /*0e60*/  LOP3.LUT R3, R3, 0x38, R16, 0xf8, !PT ;  /* 0x0000003803037812 */ /* 0x000fe400078ef810 */
[----:B------:R-:W-:Y:S01]  /*0e70*/  LOP3.LUT R4, R4, 0xfffffe00, RZ, 0xc0, !PT ;  /* 0xfffffe0004047812 */ /* 0x000fe200078ec0ff */
[----:B------:R0:W-:Y:S01]  /*0e80*/  STL [R1+0x38], R5 ;  /* 0x0000380501007387 */ /* 0x0001e20000100800 */
[----:B------:R-:W-:Y:S01]  /*0e90*/  LOP3.LUT R8, R8, 0x7ffffffc, RZ, 0xc0, !PT ;  /* 0x7ffffffc08087812 */ /* 0x000fe200078ec0ff */
[----:B------:R-:W-:Y:S01]  /*0ea0*/  IMAD.IADD R0, R9, 0x1, -R0 ;  /* 0x0000000109007824 */ /* 0x000fe200078e0a00 */
[----:B------:R-:W-:-:S02]  /*0eb0*/  LOP3.LUT R3, R4, R3, R6, 0xf6, !PT ;  /* 0x0000000304037212 */ /* 0x000fc400078ef606 */
[----:B0-----:R-:W-:Y:S01]  /*0ec0*/  IADD3 R5, R152, 0x10, RZ ;  /* 0x0000001098057810 */ /* 0x001fe20007ffe0ff */
[----:B------:R-:W-:-:S03]  /*0ed0*/  IMAD R0, R0, 0x8, R10 ;  /* 0x0000000800007824 */ /* 0x000fc600078e020a */
[----:B------:R-:W-:Y:S01]  /*0ee0*/  SHF.R.S32.HI R6, RZ, 0x1f, R5 ;  /* 0x0000001fff067819 */ /* 0x000fe20000011405 */
[----:B------:R0:W-:Y:S01]  /*0ef0*/  STL [R1+0x4], R5 ;  /* 0x0000040501007387 */ /* 0x0001e20000100800 */
[----:B------:R-:W-:-:S03]  /*0f00*/  IMAD R3, R3, 0x2, R2 ;  /* 0x0000000203037824 */ /* 0x000fc600078e0202 */
[----:B------:R1:W-:Y:S01]  /*0f10*/  STL [R1+0x3c], R4 ;  /* 0x00003c0401007387 */ /* 0x0003e20000100800 */
[----:B0-----:R-:W-:-:S03]  /*0f20*/  IMAD.IADD R5, R11, 0x1, -R8 ;  /* 0x000000010b057824 */ /* 0x001fc600078e0a08 */
[----:B------:R0:W-:Y:S01]  /*0f30*/  STL [R1+0x60], R6 ;  /* 0x0000600601007387 */ /* 0x0001e20000100800 */
[----:B-1----:R-:W-:-:S03]  /*0f40*/  IMAD.SHL.U32 R4, R7, 0x8, RZ ;  /* 0x0000000807047824 */ /* 0x002fc600078e00ff */
[----:B------:R0:W-:Y:S04]  /*0f50*/  STL [R1+0x40], R5 ;  /* 0x0000400501007387 */ /* 0x0001e80000100800 */
[----:B------:R0:W-:Y:S04]  /*0f60*/  STL [R1+0x6c], R4 ;  /* 0x00006c0401007387 */ /* 0x0001e80000100800 */
[----:B------:R0:W-:Y:S04]  /*0f70*/  STL [R1+0x44], R0 ;  /* 0x0000440001007387 */ /* 0x0001e80000100800 */
[----:B------:R0:W-:Y:S01]  /*0f80*/  STL [R1+0x64], R3 ;  /* 0x0000640301007387 */ /* 0x0001e20000100800 */
[----:B------:R-:W-:Y:S01]  /*0f90*/  VIADD R18, R16, 0x20 ;  /* 0x0000002010127836 */ /* 0x000fe20000000000 */
[----:B------:R-:W-:Y:S01]  /*0fa0*/  MOV R19, RZ ;  /* 0x000000ff00137202 */ /* 0x000fe20000000f00 */
[----:B------:R-:W-:Y:S01]  /*0fb0*/  IMAD.MOV.U32 R155, RZ, RZ, RZ ;  /* 0x000000ffff9b7224 */ /* 0x000fe200078e00ff */
[----:B------:R-:W-:Y:S01]  /*0fc0*/  SHF.R.S32.HI R17, RZ, 0x1f, R16 ;  /* 0x0000001fff117819 */ /* 0x000fe20000011410 */
[----:B------:R-:W-:Y:S01]  /*0fd0*/  IMAD.MOV.U32 R22, RZ, RZ, RZ ;  /* 0x000000ffff167224 */ /* 0x000fe200078e00ff */
[----:B------:R-:W-:-:S02]  /*0fe0*/  SHF.R.S32.HI R156, RZ, 0x1f, R18 ;  /* 0x0000001fff9c7819 */ /* 0x000fc40000011412 */
[----:B0-2---:R-:W-:-:S07]  /*0ff0*/  LOP3.LUT R157, R13, 0x1, RZ, 0xfc, !PT ;  /* 0x000000010d9d7812 */ /* 0x005fce00078efcff */
.L_x_2776:
        /* <DEDUP_REMOVED lines=8> */
[----:B---3--:R-:W-:Y:S01]  /*1080*/  IMAD.MOV.U32 R31, RZ, RZ, RZ ;  /* 0x000000ffff1f7224 */ /* 0x008fe200078e00ff */
[----:B------:R-:W-:-:S02]  /*1090*/  ISETP.NE.U32.AND P0, PT, RZ, UR6, PT ;  /* 0x00000006ff007c0c */ /* 0x000fc4000bf05070 */
[----:B------:R-:W-:Y:S02]  /*10a0*/  ISETP.NE.AND.EX P1, PT, RZ, UR5, PT, P1 ;  /* 0x00000005ff007c0c */ /* 0x000fe4000bf25310 */
[----:B------:R-:W-:Y:S02]  /*10b0*/  ISETP.NE.AND.EX P0, PT, RZ, UR7, PT, P0 ;  /* 0x00000007ff007c0c */ /* 0x000fe4000bf05300 */
[----:B--2---:R-:W-:Y:S01]  /*10c0*/  SHF.R.S32.HI R3, RZ, 0x1f, R0 ;  /* 0x0000001fff037819 */ /* 0x004fe20000011400 */
[----:B------:R-:W-:Y:S08]  /*10d0*/  STL [R1+0x54], R0 ;  /* 0x0000540001007387 */ /* 0x000ff00000100800 */
[----:B------:R-:W-:-:S02]  /*10e0*/  @P1 LEA R6, P2, R0, UR4, 0x2 ;  /* 0x0000000400061c11 */ /* 0x000fc4000f8410ff */
[C-C-:B------:R-:W-:Y:S01]  /*10f0*/  SHF.L.U64.HI R32, R0.reuse, 0x2, R3.reuse ;  /* 0x0000000200207819 */ /* 0x140fe20000010203 */
[----:B------:R0:W-:Y:S01]  /*1100*/  STL [R1+0x5c], R3 ;  /* 0x00005c0301007387 */ /* 0x0001e20000100800 */
[C---:B------:R-:W-:Y:S02]  /*1110*/  @P1 LEA.HI.X R7, R0.reuse, UR5, R3, 0x2, P2 ;  /* 0x0000000500071c11 */ /* 0x040fe400090f1403 */
[----:B------:R-:W-:Y:S02]  /*1120*/  ISETP.NE.U32.AND P2, PT, RZ, UR8, PT ;  /* 0x00000008ff007c0c */ /* 0x000fe4000bf45070 */
[----:B------:R-:W-:Y:S02]  /*1130*/  SHF.L.U32 R36, R0, 0x2, RZ ;  /* 0x0000000200247819 */ /* 0x000fe400000006ff */
[----:B------:R-:W-:Y:S01]  /*1140*/  ISETP.NE.AND.EX P2, PT, RZ, UR9, PT, P2 ;  /* 0x00000009ff007c0c */ /* 0x000fe2000bf45320 */
[----:B------:R-:W-:Y:S01]  /*1150*/  ULDC UR4, c[0x0][0x288] ;  /* 0x0000a20000047ab9 */ /* 0x000fe20000000800 */
[----:B------:R-:W-:Y:S01]  /*1160*/  IADD3 R8, P3, R36, UR6, RZ ;  /* 0x0000000624087c10 */ /* 0x000fe2000ff7e0ff */
[----:B0-----:R-:W-:Y:S01]  /*1170*/  IMAD.MOV.U32 R3, RZ, RZ, RZ ;  /* 0x000000ffff037224 */ /* 0x001fe200078e00ff */
[----:B------:R0:W-:Y:S01]  /*1180*/  STL [R1+0x4c], R36 ;  /* 0x00004c2401007387 */ /* 0x0001e20000100800 */
[----:B------:R-:W-:Y:S01]  /*1190*/  IMAD.U32 R10, RZ, RZ, UR4 ;  /* 0x00000004ff0a7e24 */ /* 0x000fe2000f8e00ff */
[----:B------:R-:W-:Y:S01]  /*11a0*/  IADD3.X R9, R32, UR7, RZ, P3, !PT ;  /* 0x0000000720097c10 */ /* 0x000fe20009ffe4ff */
[----:B------:R-:W-:Y:S01]  /*11b0*/  ULDC.64 UR4, c[0x0][0x418] ;  /* 0x0001060000047ab9 */ /* 0x000fe20000000a00 */
[----:B------:R0:W-:Y:S04]  /*11c0*/  STL [R1+0x50], R32 ;  /* 0x0000502001007387 */ /* 0x0001e80000100800 */
[----:B------:R0:W5:Y:S01]  /*11d0*/  @P1 LDG.E R3, desc[UR40][R6.64] ;  /* 0x0000002806031981 */ /* 0x000162000c1e1900 */
[----:B------:R-:W-:-:S03]  /*11e0*/  @P2 IADD3 R4, P1, R36, UR8, RZ ;  /* 0x0000000824042c10 */ /* 0x000fc6000ff3e0ff */
[----:B------:R0:W5:Y:S01]  /*11f0*/  @P0 LDG.E R31, desc[UR40][R8.64] ;  /* 0x00000028081f0981 */ /* 0x000162000c1e1900 */
[----:B------:R-:W-:-:S05]  /*1200*/  @P2 IADD3.X R5, R32, UR9, RZ, P1, !PT ;  /* 0x0000000920052c10 */ /* 0x000fca0008ffe4ff */
[----:B------:R-:W2:Y:S01]  /*1210*/  @P2 LDG.E R10, desc[UR40][R4.64] ;  /* 0x00000028040a2981 */ /* 0x000ea2000c1e1900 */
        /* <DEDUP_REMOVED lines=8> */
[----:B------:R-:W-:Y:S01]  /*12a0*/  IMAD.U32 R29, RZ, RZ, UR5 ;  /* 0x00000005ff1d7e24 */ /* 0x000fe2000f8e00ff */
[----:B------:R-:W-:Y:S01]  /*12b0*/  MOV R30, UR4 ;  /* 0x00000004001e7c02 */ /* 0x000fe20008000f00 */
[----:B--2---:R0:W-:Y:S01]  /*12c0*/  STL [R1+0x18], R10 ;  /* 0x0000180a01007387 */ /* 0x0041e20000100800 */
[----:B-1----:R-:W-:Y:S05]  /*12d0*/  @P2 BRA `(.L_x_2632) ;  /* 0x0000000000282947 */ /* 0x002fea0003800000 */
        /* <DEDUP_REMOVED lines=8> */
[----:B--2---:R-:W-:-:S05]  /*1360*/  IMAD.IADD R10, R7, 0x1, -R0 ;  /* 0x00000001070a7824 */ /* 0x004fca00078e0a00 */
[----:B------:R1:W-:Y:S02]  /*1370*/  STL [R1+0x18], R10 ;  /* 0x0000180a01007387 */ /* 0x0003e40000100800 */
.L_x_2632:
[----:B------:R-:W-:Y:S01]  /*1380*/  ULDC.64 UR4, c[0x0][0xa20] ;  /* 0x0002880000047ab9 */ /* 0x000fe20000000a00 */
[----:B------:R2:W-:Y:S01]  /*1390*/  STL [R1+0x48], R34 ;  /* 0x0000482201007387 */ /* 0x0005e20000100800 */
[----:B------:R-:W-:-:S04]  /*13a0*/  ISETP.NE.U32.AND P1, PT, RZ, UR4, PT ;  /* 0x00000004ff007c0c */ /* 0x000fc8000bf25070 */
[----:B------:R-:W-:-:S13]  /*13b0*/  ISETP.NE.AND.EX P1, PT, RZ, UR5, PT, P1 ;  /* 0x00000005ff007c0c */ /* 0x000fda000bf25310 */
[----:B--2---:R-:W-:Y:S05]  /*13c0*/  @!P1 BRA `(.L_x_2633) ;  /* 0x0000000000109947 */ /* 0x004fea0003800000 */
[----:B------:R-:W-:-:S04]  /*13d0*/  IADD3 R4, P0, R36, UR4, RZ ;  /* 0x0000000424047c10 */ /* 0x000fc8000ff1e0ff */
[----:B------:R-:W-:-:S05]  /*13e0*/  IADD3.X R5, R32, UR5, RZ, P0, !PT ;  /* 0x0000000520057c10 */ /* 0x000fca00087fe4ff */
[----:B------:R2:W5:Y:S01]  /*13f0*/  LDG.E R30, desc[UR40][R4.64] ;  /* 0x00000028041e7981 */ /* 0x000562000c1e1900 */
[----:B------:R-:W-:Y:S05]  /*1400*/  BRA `(.L_x_2634) ;  /* 0x0000000000107947 */ /* 0x000fea0003800000 */
.L_x_2633:
[----:B------:R-:W-:Y:S05]  /*1410*/  @!P0 BRA `(.L_x_2634) ;  /* 0x00000000000c8947 */ /* 0x000fea0003800000 */
[----:B------:R-:W2:Y:S04]  /*1420*/  LDG.E R5, desc[UR40][R8.64] ;  /* 0x0000002808057981 */ /* 0x000ea8000c1e1900 */
[----:B------:R-:W2:Y:S02]  /*1430*/  LDG.E R30, desc[UR40][R8.64+0x4] ;  /* 0x00000428081e7981 */ /* 0x000ea4000c1e1900 */
[----:B--2---:R-:W-:-:S07]  /*1440*/  IMAD.IADD R30, R30, 0x1, -R5 ;  /* 0x000000011e1e7824 */ /* 0x004fce00078e0a05 */
.L_x_2634:
[----:B------:R-:W-:Y:S01]  /*1450*/  ULDC.64 UR4, c[0x0][0xa10] ;  /* 0x0002840000047ab9 */ /* 0x000fe20000000a00 */
[----:B0-----:R-:W0:Y:S01]  /*1460*/  LDC R8, c[0x0][0x448] ;  /* 0x00011200ff087b82 */ /* 0x001e220000000800 */
[----:B------:R-:W-:-:S04]  /*1470*/  ISETP.NE.U32.AND P0, PT, RZ, UR4, PT ;  /* 0x00000004ff007c0c */ /* 0x000fc8000bf05070 */
[----:B------:R-:W-:Y:S01]  /*1480*/  ISETP.NE.AND.EX P0, PT, RZ, UR5, PT, P0 ;  /* 0x00000005ff007c0c */ /* 0x000fe2000bf05300 */
[----:B------:R-:W-:-:S12]  /*1490*/  ULDC.64 UR4, c[0x0][0xa30] ;  /* 0x00028c0000047ab9 */ /* 0x000fd80000000a00 */
[----:B--2---:R-:W2:Y:S02]  /*14a0*/  @P0 LDC.64 R4, c[0x0][0xa10] ;  /* 0x00028400ff040b82 */ /* 0x004ea40000000a00 */
[----:B--2---:R-:W-:-:S05]  /*14b0*/  @P0 IMAD.WIDE R4, R28, 0x4, R4 ;  /* 0x000000041c040825 */ /* 0x004fca00078e0204 */
[----:B------:R-:W2:Y:S04]  /*14c0*/  @P0 LDG.E R0, desc[UR40][R4.64] ;  /* 0x0000002804000981 */ /* 0x000ea8000c1e1900 */
[----:B------:R3:W2:Y:S01]  /*14d0*/  @P0 LDG.E R9, desc[UR40][R4.64+0x4] ;  /* 0x0000042804090981 */ /* 0x0006a2000c1e1900 */
[----:B------:R-:W-:Y:S01]  /*14e0*/  ISETP.NE.U32.AND P1, PT, RZ, UR4, PT ;  /* 0x00000004ff007c0c */ /* 0x000fe2000bf25070 */
[----:B-----5:R-:W-:-:S03]  /*14f0*/  IMAD.MOV.U32 R24, RZ, RZ, R30 ;  /* 0x000000ffff187224 */ /* 0x020fc600078e001e */
[----:B------:R-:W-:-:S13]  /*1500*/  ISETP.NE.AND.EX P1, PT, RZ, UR5, PT, P1 ;  /* 0x00000005ff007c0c */ /* 0x000fda000bf25310 */
[----:B------:R-:W-:-:S04]  /*1510*/  @P1 IADD3 R6, P2, R36, UR4, RZ ;  /* 0x0000000424061c10 */ /* 0x000fc8000ff5e0ff */
[----:B------:R-:W-:-:S05]  /*1520*/  @P1 IADD3.X R7, R32, UR5, RZ, P2, !PT ;  /* 0x0000000520071c10 */ /* 0x000fca00097fe4ff */
[----:B------:R4:W5:Y:S01]  /*1530*/  @P1 LDG.E R24, desc[UR40][R6.64] ;  /* 0x0000002806181981 */ /* 0x000962000c1e1900 */
[----:B0-----:R-:W-:Y:S01]  /*1540*/  ISETP.NE.AND P1, PT, R8, 0x1, PT ;  /* 0x000000010800780c */ /* 0x001fe20003f25270 */
[----:B------:R-:W-:Y:S01]  /*1550*/  IMAD R12, R33, 0xc0, RZ ;  /* 0x000000c0210c7824 */ /* 0x000fe200078e02ff */
[----:B------:R-:W-:-:S03]  /*1560*/  IADD3 R8, -R3, R30, RZ ;  /* 0x0000001e03087210 */ /* 0x000fc60007ffe1ff */
[----:B---3--:R-:W-:Y:S01]  /*1570*/  VIADD R4, R12, 0xbf ;  /* 0x000000bf0c047836 */ /* 0x008fe20000000000 */
[----:B------:R0:W-:Y:S01]  /*1580*/  STL [R1+0x28], R12 ;  /* 0x0000280c01007387 */ /* 0x0001e20000100800 */
[----:B------:R-:W-:-:S05]  /*1590*/  IMAD.MOV R27, RZ, RZ, -R8 ;  /* 0x000000ffff1b7224 */ /* 0x000fca00078e0a08 */
[----:B------:R-:W-:Y:S01]  /*15a0*/  VIMNMX R27, RZ, R27, !PT ;  /* 0x0000001bff1b7248 */ /* 0x000fe20007fe0100 */
[----:B------:R-:W3:Y:S08]  /*15b0*/  @P1 LDC R11, c[0x0][0x44c] ;  /* 0x00011300ff0b1b82 */ /* 0x000ef00000000800 */
[----:B------:R-:W1:Y:S01]  /*15c0*/  @P1 LDC R5, c[0x0][0x450] ;  /* 0x00011400ff051b82 */ /* 0x000e620000000800 */
[----:B--2---:R-:W-:-:S02]  /*15d0*/  @P0 IMAD.IADD R29, R9, 0x1, -R0 ;  /* 0x00000001091d0824 */ /* 0x004fc400078e0a00 */
[----:B---3--:R-:W-:-:S04]  /*15e0*/  @P1 IMAD.HI.U32 R0, R4, R11, RZ ;  /* 0x0000000b04001227 */ /* 0x008fc800078e00ff */
[----:B----4-:R-:W-:Y:S01]  /*15f0*/  IMAD.IADD R6, R8, 0x1, R29 ;  /* 0x0000000108067824 */ /* 0x010fe200078e021d */
[----:B-1----:R-:W-:-:S03]  /*1600*/  @P1 SHF.R.U32.HI R4, RZ, R5, R0 ;  /* 0x00000005ff041219 */ /* 0x002fc60000011600 */
[C---:B------:R-:W-:Y:S01]  /*1610*/  VIADD R0, R6.reuse, 0x7f ;  /* 0x0000007f06007836 */ /* 0x040fe20000000000 */
[----:B------:R-:W-:Y:S01]  /*1620*/  IADD3 R83, R6, 0x80, -R10 ;  /* 0x0000008006537810 */ /* 0x000fe20007ffe80a */
[----:B------:R0:W-:Y:S03]  /*1630*/  STL [R1+0x24], R6 ;  /* 0x0000240601007387 */ /* 0x0001e60000100800 */
[----:B------:R-:W-:Y:S01]  /*1640*/  SHF.R.S32.HI R3, RZ, 0x1f, R0 ;  /* 0x0000001fff037819 */ /* 0x000fe20000011400 */
[----:B------:R-:W-:-:S03]  /*1650*/  IMAD.IADD R4, R83, 0x1, R4 ;  /* 0x0000000153047824 */ /* 0x000fc600078e0204 */
[----:B------:R-:W-:Y:S02]  /*1660*/  LEA.HI R3, R3, R0, RZ, 0x7 ;  /* 0x0000000003037211 */ /* 0x000fe400078f38ff */
[----:B------:R-:W-:Y:S02]  /*1670*/  SHF.R.S32.HI R5, RZ, 0x1f, R4 ;  /* 0x0000001fff057819 */ /* 0x000fe40000011404 */
[----:B------:R-:W-:Y:S02]  /*1680*/  SHF.R.S32.HI R84, RZ, 0x7, R3 ;  /* 0x00000007ff547819 */ /* 0x000fe40000011403 */
[----:B------:R-:W-:-:S04]  /*1690*/  LEA.HI R5, R5, R4, RZ, 0x7 ;  /* 0x0000000405057211 */ /* 0x000fc800078f38ff */
[----:B------:R-:W-:-:S04]  /*16a0*/  SHF.R.S32.HI R5, RZ, 0x7, R5 ;  /* 0x00000007ff057819 */ /* 0x000fc80000011405 */
[----:B------:R-:W-:-:S05]  /*16b0*/  VIMNMX R5, R84, R5, PT ;  /* 0x0000000554057248 */ /* 0x000fca0003fe0100 */
[----:B------:R-:W-:-:S05]  /*16c0*/  IMAD R0, R5, 0x80, -R8 ;  /* 0x0000008005007824 */ /* 0x000fca00078e0a08 */
[----:B------:R-:W-:-:S04]  /*16d0*/  VIMNMX R0, R0, R29, PT ;  /* 0x0000001d00007248 */ /* 0x000fc80003fe0100 */
[----:B------:R-:W-:Y:S02]  /*16e0*/  ISETP.GT.AND P0, PT, R0, R27, PT ;  /* 0x0000001b0000720c */ /* 0x000fe40003f04270 */
[----:B------:R-:W-:-:S05]  /*16f0*/  SHF.R.U32.HI R27, RZ, 0x7, R27 ;  /* 0x00000007ff1b7819 */ /* 0x000fca000001161b */
[----:B------:R-:W-:-:S06]  /*1700*/  IMAD.MOV.U32 R26, RZ, RZ, R27 ;  /* 0x000000ffff1a7224 */ /* 0x000fcc00078e001b */
[----:B------:R-:W-:-:S04]  /*1710*/  @P0 IADD3 R0, R0, 0x7f, RZ ;  /* 0x0000007f00000810 */ /* 0x000fc80007ffe0ff */
[----:B------:R-:W-:-:S04]  /*1720*/  @P0 SHF.R.S32.HI R3, RZ, 0x1f, R0 ;  /* 0x0000001fff030819 */ /* 0x000fc80000011400 */
[----:B------:R-:W-:-:S04]  /*1730*/  @P0 LEA.HI R3, R3, R0, RZ, 0x7 ;  /* 0x0000000003030211 */ /* 0x000fc800078f38ff */
[----:B------:R-:W-:Y:S02]  /*1740*/  @P0 SHF.R.S32.HI R26, RZ, 0x7, R3 ;  /* 0x00000007ff1a0819 */ /* 0x000fe40000011403 */
[----:B------:R-:W-:Y:S02]  /*1750*/  PLOP3.LUT P0, PT, PT, PT, PT, 0x80, 0x0 ;  /* 0x000000000000781c */ /* 0x000fe40003f0f070 */
        /* <DEDUP_REMOVED lines=22> */
.L_x_2637:
[----:B------:R-:W-:Y:S05]  /*18c0*/  BSYNC B6 ;  /* 0x0000000000067941 */ /* 0x000fea0003800000 */
.L_x_2636:
[----:B------:R-:W-:Y:S01]  /*18d0*/  IADD3 R25, R2, 0x400, RZ ;  /* 0x0000040002197810 */ /* 0x000fe20007ffe0ff */
[----:B------:R-:W-:Y:S03]  /*18e0*/  BSSY B6, `(.L_x_2638) ;  /* 0x0000013000067945 */ /* 0x000fe60003800000 */
        /* <DEDUP_REMOVED lines=18> */
.L_x_2639:
[----:B------:R-:W-:Y:S05]  /*1a10*/  BSYNC B6 ;  /* 0x0000000000067941 */ /* 0x000fea0003800000 */
.L_x_2638:
[----:B------:R-:W2:Y:S01]  /*1a20*/  LDL R14, [R1+0x38] ;  /* 0x00003800010e7983 */ /* 0x000ea20000100800 */
[----:B------:R-:W-:Y:S01]  /*1a30*/  ULDC.64 UR4, c[0x0][0x9f8] ;  /* 0x00027e0000047ab9 */ /* 0x000fe20000000a00 */
[----:B------:R-:W0:Y:S01]  /*1a40*/  LDC.64 R4, c[0x0][0x3f8] ;  /* 0x0000fe00ff047b82 */ /* 0x000e220000000a00 */
[----:B------:R-:W-:Y:S01]  /*1a50*/  ISETP.NE.U32.AND P0, PT, RZ, UR4, PT ;  /* 0x00000004ff007c0c */ /* 0x000fe2000bf05070 */
[----:B------:R-:W3:Y:S03]  /*1a60*/  LDL R12, [R1+0x3c] ;  /* 0x00003c00010c7983 */ /* 0x000ee60000100800 */
[----:B------:R-:W-:-:S03]  /*1a70*/  ISETP.NE.AND.EX P0, PT, RZ, UR5, PT, P0 ;  /* 0x00000005ff007c0c */ /* 0x000fc6000bf05300 */
[----:B------:R-:W1:Y:S08]  /*1a80*/  LDC.64 R62, c[0x0][0x408] ;  /* 0x00010200ff3e7b82 */ /* 0x000e700000000a00 */
[----:B------:R-:W4:Y:S02]  /*1a90*/  LDC R59, c[0x0][0x3f4] ;  /* 0x0000fd00ff3b7b82 */ /* 0x000f240000000800 */
[----:B------:R-:W-:-:S04]  /*1aa0*/  @P0 IADD3 R6, P1, R36, UR4, RZ ;  /* 0x0000000424060c10 */ /* 0x000fc8000ff3e0ff */
[----:B------:R-:W-:-:S05]  /*1ab0*/  @P0 IADD3.X R7, R32, UR5, RZ, P1, !PT ;  /* 0x0000000520070c10 */ /* 0x000fca0008ffe4ff */
[----:B------:R4:W3:Y:S01]  /*1ac0*/  @P0 LDG.E R28, desc[UR40][R6.64] ;  /* 0x00000028061c0981 */ /* 0x0008e2000c1e1900 */
[----:B------:R-:W4:Y:S01]  /*1ad0*/  S2R R32, SR_TID.X ;  /* 0x0000000000207919 */ /* 0x000f220000002100 */
[----:B------:R-:W-:Y:S02]  /*1ae0*/  SHF.R.S32.HI R3, RZ, 0x1f, R154 ;  /* 0x0000001fff037819 */ /* 0x000fe4000001149a */
[----:B------:R-:W-:-:S03]  /*1af0*/  SHF.R.S32.HI R153, RZ, 0x1f, R152 ;  /* 0x0000001fff997819 */ /* 0x000fc60000011498 */
[C---:B0-----:R-:W-:Y:S02]  /*1b00*/  IMAD R0, R3.reuse, R4, RZ ;  /* 0x0000000403007224 */ /* 0x041fe400078e02ff */
[----:B-1----:R-:W-:Y:S01]  /*1b10*/  IMAD R3, R3, R62, RZ ;  /* 0x0000003e03037224 */ /* 0x002fe200078e02ff */
[----:B----4-:R-:W-:Y:S01]  /*1b20*/  ISETP.GE.AND P0, PT, R16, R59, PT ;  /* 0x0000003b1000720c */ /* 0x010fe20003f06270 */
[C---:B------:R-:W-:Y:S01]  /*1b30*/  IMAD R13, R154.reuse, R5, R0 ;  /* 0x000000059a0d7224 */ /* 0x040fe200078e0200 */
[----:B-----5:R-:W-:Y:S01]  /*1b40*/  SHF.R.S32.HI R7, RZ, 0x1f, R24 ;  /* 0x0000001fff077819 */ /* 0x020fe20000011418 */
[----:B------:R-:W-:-:S04]  /*1b50*/  IMAD.WIDE.U32 R10, R154, R4, R16 ;  /* 0x000000049a0a7225 */ /* 0x000fc800078e0010 */
[----:B------:R-:W-:Y:S01]  /*1b60*/  IMAD.WIDE.U32 R8, R154, R4, R152 ;  /* 0x000000049a087225 */ /* 0x000fe200078e0098 */
[----:B------:R-:W-:-:S03]  /*1b70*/  IADD3 R11, R13, R11, RZ ;  /* 0x0000000b0d0b7210 */ /* 0x000fc60007ffe0ff */
[----:B------:R-:W-:Y:S02]  /*1b80*/  IMAD R15, R154, R63, R3 ;  /* 0x0000003f9a0f7224 */ /* 0x000fe400078e0203 */
[----:B------:R-:W-:Y:S01]  /*1b90*/  VIADD R36, R32, 0xffffff80 ;  /* 0xffffff8020247836 */ /* 0x000fe20000000000 */
[----:B------:R-:W-:-:S04]  /*1ba0*/  SHF.R.U32.HI R35, RZ, 0x7, R32 ;  /* 0x00000007ff237819 */ /* 0x000fc80000011620 */
[----:B------:R-:W-:-:S04]  /*1bb0*/  SHF.R.S32.HI R32, RZ, 0x1f, R36 ;  /* 0x0000001fff207819 */ /* 0x000fc80000011424 */
[----:B------:R-:W-:Y:S02]  /*1bc0*/  LEA.HI R32, R32, R36, RZ, 0x2 ;  /* 0x0000002420207211 */ /* 0x000fe400078f10ff */
[----:B------:R-:W-:Y:S02]  /*1bd0*/  SEL R3, R59, RZ, P0 ;  /* 0x000000ff3b037207 */ /* 0x000fe40000000000 */
[----:B------:R-:W-:Y:S01]  /*1be0*/  LOP3.LUT R32, R32, 0xfffffffc, RZ, 0xc0, !PT ;  /* 0xfffffffc20207812 */ /* 0x000fe200078ec0ff */
[----:B------:R-:W-:Y:S02]  /*1bf0*/  IMAD R6, R7, R4, RZ ;  /* 0x0000000407067224 */ /* 0x000fe400078e02ff */
[----:B------:R-:W-:Y:S02]  /*1c00*/  IMAD.IADD R9, R9, 0x1, R13 ;  /* 0x0000000109097824 */ /* 0x000fe400078e020d */
[-C--:B------:R-:W-:Y:S02]  /*1c10*/  IMAD R7, R7, R62.reuse, RZ ;  /* 0x0000003e07077224 */ /* 0x080fe400078e02ff */
[----:B------:R-:W-:Y:S01]  /*1c20*/  IMAD.WIDE.U32 R52, R154, R62, R152 ;  /* 0x0000003e9a347225 */ /* 0x000fe200078e0098 */
[----:B------:R-:W-:-:S03]  /*1c30*/  SHF.L.U64.HI R66, R4, 0x7, R5 ;  /* 0x0000000704427819 */ /* 0x000fc60000010205 */
[----:B------:R-:W-:Y:S01]  /*1c40*/  IMAD.WIDE.U32 R54, R154, R62, R16 ;  /* 0x0000003e9a367225 */ /* 0x000fe200078e0010 */
[----:B------:R-:W-:-:S03]  /*1c50*/  SHF.L.U64.HI R64, R62, 0x7, R63 ;  /* 0x000000073e407819 */ /* 0x000fc6000001023f */
[----:B------:R-:W-:Y:S02]  /*1c60*/  IMAD.IADD R3, R16, 0x1, R3 ;  /* 0x0000000110037824 */ /* 0x000fe400078e0203 */
[----:B------:R-:W-:Y:S02]  /*1c70*/  IMAD.IADD R32, R36, 0x1, -R32 ;  /* 0x0000000124207824 */ /* 0x000fe400078e0a20 */
[----:B------:R-:W-:Y:S02]  /*1c80*/  IMAD.IADD R68, R31, 0x1, R30 ;  /* 0x000000011f447824 */ /* 0x000fe400078e021e */
[----:B------:R-:W-:Y:S01]  /*1c90*/  IMAD.WIDE.U32 R20, R24, R4, R8 ;  /* 0x0000000418147225 */ /* 0x000fe200078e0008 */
[----:B------:R-:W-:-:S03]  /*1ca0*/  ISETP.NE.AND P6, PT, R35, 0x1, PT ;  /* 0x000000012300780c */ /* 0x000fc60003fc5270 */
[----:B------:R-:W-:Y:S01]  /*1cb0*/  IMAD.WIDE.U32 R30, R24, R4, R10 ;  /* 0x00000004181e7225 */ /* 0x000fe200078e000a */
[----:B------:R-:W-:-:S03]  /*1cc0*/  SHF.R.S32.HI R0, RZ, 0x1f, R3 ;  /* 0x0000001fff007819 */ /* 0x000fc60000011403 */
[----:B------:R-:W-:Y:S02]  /*1cd0*/  IMAD.SHL.U32 R65, R4, 0x80, RZ ;  /* 0x0000008004417824 */ /* 0x000fe400078e00ff */
[----:B------:R-:W-:Y:S02]  /*1ce0*/  IMAD R7, R24, R63, R7 ;  /* 0x0000003f18077224 */ /* 0x000fe400078e0207 */
[----:B------:R-:W-:Y:S02]  /*1cf0*/  IMAD.IADD R53, R53, 0x1, R15 ;  /* 0x0000000135357824 */ /* 0x000fe400078e020f */
[----:B------:R-:W-:Y:S01]  /*1d00*/  IMAD.IADD R55, R15, 0x1, R55 ;  /* 0x000000010f377824 */ /* 0x000fe200078e0237 */
[----:B------:R-:W-:Y:S01]  /*1d10*/  LEA.HI R0, R0, R3, RZ, 0x3 ;  /* 0x0000000300007211 */ /* 0x000fe200078f18ff */
[----:B------:R-:W-:-:S04]  /*1d20*/  IMAD.WIDE.U32 R52, R24, R62, R52 ;  /* 0x0000003e18347225 */ /* 0x000fc800078e0034 */
[----:B------:R-:W-:-:S04]  /*1d30*/  IMAD.WIDE.U32 R54, R24, R62, R54 ;  /* 0x0000003e18367225 */ /* 0x000fc800078e0036 */
[----:B------:R-:W-:Y:S02]  /*1d40*/  VIADD R82, R35, 0x8 ;  /* 0x0000000823527836 */ /* 0x000fe40000000000 */
[----:B------:R-:W-:Y:S02]  /*1d50*/  IMAD R60, R32, 0x60, R154 ;  /* 0x00000060203c7824 */ /* 0x000fe400078e029a */
[----:B------:R-:W-:Y:S01]  /*1d60*/  IMAD R3, R24, R5, R6 ;  /* 0x0000000518037224 */ /* 0x000fe200078e0206 */
[----:B------:R-:W-:Y:S01]  /*1d70*/  LOP3.LUT R6, R0, 0xfffffff8, RZ, 0xc0, !PT ;  /* 0xfffffff800067812 */ /* 0x000fe200078ec0ff */
[----:B------:R-:W-:Y:S02]  /*1d80*/  IMAD.IADD R35, R53, 0x1, R7 ;  /* 0x0000000135237824 */ /* 0x000fe400078e0207 */
[----:B------:R-:W-:Y:S01]  /*1d90*/  IMAD.IADD R32, R7, 0x1, R55 ;  /* 0x0000000107207824 */ /* 0x000fe200078e0237 */
[----:B------:R-:W-:Y:S01]  /*1da0*/  SHF.R.S32.HI R7, RZ, 0x3, R0 ;  /* 0x00000003ff077819 */ /* 0x000fe20000011400 */
[----:B------:R-:W-:Y:S05]  /*1db0*/  @!P6 WARPSYNC.ALL ;  /* 0x000000000000e948 */ /* 0x000fea0003800000 */
[----:B------:R-:W-:Y:S01]  /*1dc0*/  IADD3 R57, R21, R3, RZ ;  /* 0x0000000315397210 */ /* 0x000fe20007ffe0ff */
[----:B------:R-:W-:Y:S01]  /*1dd0*/  IMAD.IADD R56, R3, 0x1, R31 ;  /* 0x0000000103387824 */ /* 0x000fe200078e021f */
[----:B------:R-:W-:Y:S01]  /*1de0*/  LOP3.LUT R23, R23, 0xfffffffd, RZ, 0xc0, !PT ;  /* 0xfffffffd17177812 */ /* 0x000fe200078ec0ff */
[----:B------:R-:W-:Y:S01]  /*1df0*/  ULDC UR4, c[0x0][0x2f4] ;  /* 0x0000bd0000047ab9 */ /* 0x000fe20000000800 */
[----:B------:R-:W-:Y:S01]  /*1e00*/  SHF.L.U32 R62, R62, 0x7, RZ ;  /* 0x000000073e3e7819 */ /* 0x000fe200000006ff */
[----:B------:R-:W-:Y:S01]  /*1e10*/  IMAD.SHL.U32 R59, R59, 0x2, RZ ;  /* 0x000000023b3b7824 */ /* 0x000fe200078e00ff */
[----:B------:R-:W-:Y:S01]  /*1e20*/  SHF.R.S32.HI R61, RZ, 0x1f, R34 ;  /* 0x0000001fff3d7819 */ /* 0x000fe20000011422 */
[----:B------:R-:W-:Y:S01]  /*1e30*/  @!P6 BAR.SYNC.DEFER_BLOCKING 0x9, 0x100 ;  /* 0x024400000000eb1d */ /* 0x000fe20000010000 */
[----:B------:R-:W-:Y:S01]  /*1e40*/  ISETP.GE.AND P2, PT, R18, UR4, PT ;  /* 0x0000000412007c0c */ /* 0x000fe2000bf46270 */
[C---:B--2---:R-:W-:Y:S01]  /*1e50*/  IMAD.SHL.U32 R67, R14.reuse, 0x40, RZ ;  /* 0x000000400e437824 */ /* 0x044fe200078e00ff */
[----:B------:R-:W-:-:S02]  /*1e60*/  LOP3.LUT P1, RZ, R14, 0x4, RZ, 0xc0, !PT ;  /* 0x000000040eff7812 */ /* 0x000fc4000782c0ff */
[----:B------:R-:W-:Y:S02]  /*1e70*/  SHF.R.S32.HI R14, RZ, 0x1f, R36 ;  /* 0x0000001fff0e7819 */ /* 0x000fe40000011424 */
[----:B------:R-:W-:Y:S02]  /*1e80*/  LOP3.LUT R67, R67, 0x1c0, RZ, 0xc0, !PT ;  /* 0x000001c043437812 */ /* 0x000fe400078ec0ff */
[----:B------:R-:W-:Y:S01]  /*1e90*/  LEA.HI R14, R14, R36, RZ, 0x5 ;  /* 0x000000240e0e7211 */ /* 0x000fe200078f28ff */
[----:B------:R-:W-:Y:S01]  /*1ea0*/  VIADD R36, R154, 0x60 ;  /* 0x000000609a247836 */ /* 0x000fe20000000000 */
[----:B------:R-:W-:Y:S02]  /*1eb0*/  SHF.R.U32.HI R63, RZ, 0x3, R67 ;  /* 0x00000003ff3f7819 */ /* 0x000fe40000011643 */
[----:B------:R-:W-:Y:S01]  /*1ec0*/  LOP3.LUT R4, R67, 0x18, R16, 0xf8, !PT ;  /* 0x0000001843047812 */ /* 0x000fe200078ef810 */
[----:B------:R-:W-:Y:S01]  /*1ed0*/  IMAD.SHL.U32 R36, R36, 0x40, RZ ;  /* 0x0000004024247824 */ /* 0x000fe200078e00ff */
[----:B------:R-:W-:-:S02]  /*1ee0*/  SHF.R.S32.HI R14, RZ, 0x5, R14 ;  /* 0x00000005ff0e7819 */ /* 0x000fc4000001140e */
[----:B------:R-:W-:Y:S02]  /*1ef0*/  LOP3.LUT R4, R4, R63, RZ, 0x3c, !PT ;  /* 0x0000003f04047212 */ /* 0x000fe400078e3cff */
[----:B------:R-:W-:-:S03]  /*1f00*/  LOP3.LUT R36, R36, 0x1c0, RZ, 0xc0, !PT ;  /* 0x000001c024247812 */ /* 0x000fc600078ec0ff */
[----:B------:R-:W-:Y:S01]  /*1f10*/  IMAD R58, R14, 0x200, R4 ;  /* 0x000002000e3a7824 */ /* 0x000fe200078e0204 */
[--C-:B------:R-:W-:Y:S02]  /*1f20*/  LOP3.LUT R4, R67, 0x38, R0.reuse, 0xf8, !PT ;  /* 0x0000003843047812 */ /* 0x100fe400078ef800 */
[----:B------:R-:W-:Y:S02]  /*1f30*/  LOP3.LUT R0, R36, 0x38, R0, 0xf8, !PT ;  /* 0x0000003824007812 */ /* 0x000fe400078ef800 */
[----:B------:R-:W-:-:S05]  /*1f40*/  IADD3 R36, R154, 0x60, RZ ;  /* 0x000000609a247810 */ /* 0x000fca0007ffe0ff */
[----:B------:R-:W-:-:S05]  /*1f50*/  IMAD.SHL.U32 R36, R36, 0x40, RZ ;  /* 0x0000004024247824 */ /* 0x000fca00078e00ff */
[----:B------:R-:W-:-:S04]  /*1f60*/  LOP3.LUT R36, R36, 0x1c0, RZ, 0xc0, !PT ;  /* 0x000001c024247812 */ /* 0x000fc800078ec0ff */
[----:B------:R-:W-:Y:S02]  /*1f70*/  SHF.R.U32.HI R36, RZ, 0x3, R36 ;  /* 0x00000003ff247819 */ /* 0x000fe40000011624 */
[----:B------:R-:W-:Y:S02]  /*1f80*/  LOP3.LUT R3, R4, R63, RZ, 0x3c, !PT ;  /* 0x0000003f04037212 */ /* 0x000fe400078e3cff */
[----:B------:R-:W-:Y:S02]  /*1f90*/  LOP3.LUT R0, R0, R36, RZ, 0x3c, !PT ;  /* 0x0000002400007212 */ /* 0x000fe400078e3cff */
[----:B------:R-:W-:Y:S01]  /*1fa0*/  @P1 LOP3.LUT R23, R23, 0x2, RZ, 0xfc, !PT ;  /* 0x0000000217171812 */ /* 0x000fe200078efcff */
[----:B------:R-:W-:Y:S01]  /*1fb0*/  IMAD R3, R14, 0x200, R3 ;  /* 0x000002000e037824 */ /* 0x000fe200078e0203 */
[----:B------:R-:W-:Y:S01]  /*1fc0*/  ISETP.GE.AND P1, PT, R16, UR4, PT ;  /* 0x0000000410007c0c */ /* 0x000fe2000bf26270 */
[----:B---3--:R-:W-:Y:S01]  /*1fd0*/  IMAD.IADD R0, R12, 0x1, R0 ;  /* 0x000000010c007824 */ /* 0x008fe200078e0200 */
[----:B------:R-:W-:-:S02]  /*1fe0*/  SHF.R.S32.HI R5, RZ, 0x1f, R28 ;  /* 0x0000001fff057819 */ /* 0x000fc4000001141c */
[----:B------:R-:W-:-:S09]  /*1ff0*/  SHF.R.S32.HI R4, RZ, 0x1f, R6 ;  /* 0x0000001fff047819 */ /* 0x000fd20000011406 */
.L_x_2695:
[----:B--2-4-:R-:W2:Y:S01]  /*2000*/  LDL R37, [R1+0x38] ;  /* 0x0000380001257983 */ /* 0x014ea20000100800 */
[----:B0-----:R-:W0:Y:S01]  /*2010*/  LDC R73, c[0x0][0x430] ;  /* 0x00010c00ff497b82 */ /* 0x001e220000000800 */
[----:B------:R-:W-:Y:S02]  /*2020*/  VIADD R26, R26, 0xffffffff ;  /* 0xffffffff1a1a7836 */ /* 0x000fe40000000000 */
[----:B------:R-:W-:Y:S02]  /*2030*/  IMAD.MOV.U32 R72, RZ, RZ, RZ ;  /* 0x000000ffff487224 */ /* 0x000fe400078e00ff */
[----:B------:R-:W-:-:S03]  /*2040*/  IMAD R8, R26, 0x80, R60 ;  /* 0x000000801a087824 */ /* 0x000fc600078e023c */
[----:B------:R-:W1:Y:S02]  /*2050*/  LDC R78, c[0x0][0x3f4] ;  /* 0x0000fd00ff4e7b82 */ /* 0x000e640000000800 */
[----:B------:R-:W-:Y:S02]  /*2060*/  ISETP.GE.AND P3, PT, R8, R29, PT ;  /* 0x0000001d0800720c */ /* 0x000fe40003f66270 */
[----:B------:R-:W-:Y:S02]  /*2070*/  IADD3 R36, R68, R8, RZ ;  /* 0x0000000844247210 */ /* 0x000fe40007ffe0ff */
[----:B------:R-:W-:-:S03]  /*2080*/  ISETP.GT.OR P3, PT, R60, 0x7f, P3 ;  /* 0x0000007f3c00780c */ /* 0x000fc60001f64670 */
[----:B------:R-:W-:Y:S01]  /*2090*/  IMAD.MOV.U32 R12, RZ, RZ, R36 ;  /* 0x000000ffff0c7224 */ /* 0x000fe200078e0024 */
[----:B0-----:R-:W-:-:S09]  /*20a0*/  ISETP.NE.AND P4, PT, R73, 0x1, PT ;  /* 0x000000014900780c */ /* 0x001fd20003f85270 */
        /* <DEDUP_REMOVED lines=13> */
[----:B------:R0:W5:Y:S01]  /*2180*/  @!P3 LDG.E R72, desc[UR40][R8.64] ;  /* 0x000000280848b981 */ /* 0x000162000c1e1900 */
[----:B------:R-:W-:Y:S01]  /*2190*/  ISETP.GT.AND P3, PT, R26, R27, PT ;  /* 0x0000001b1a00720c */ /* 0x000fe20003f64270 */
[----:B------:R-:W-:Y:S01]  /*21a0*/  IMAD R10, R19, 0x2000, R58 ;  /* 0x00002000130a7824 */ /* 0x000fe200078e023a */
[----:B------:R-:W-:Y:S01]  /*21b0*/  LOP3.LUT R23, R23, 0xfffffffe, RZ, 0xc0, !PT ;  /* 0xfffffffe17177812 */ /* 0x000fe200078ec0ff */
[----:B------:R-:W-:Y:S01]  /*21c0*/  IMAD.MOV R12, RZ, RZ, -R12 ;  /* 0x000000ffff0c7224 */ /* 0x000fe200078e0a0c */
[----:B------:R-:W-:Y:S05]  /*21d0*/  YIELD ;  /* 0x0000000000007946 */ /* 0x000fea0003800000 */
[----:B------:R-:W-:Y:S01]  /*21e0*/  IADD3 R70, R10, 0x20, RZ ;  /* 0x000000200a467810 */ /* 0x000fe20007ffe0ff */
[----:B------:R-:W-:Y:S01]  /*21f0*/  BSSY B0, `(.L_x_2640) ;  /* 0x0000305000007945 */ /* 0x000fe20003800000 */
[----:B------:R-:W-:-:S02]  /*2200*/  IMAD R73, R73, R12, R36 ;  /* 0x0000000c49497224 */ /* 0x000fc400078e0224 */
[----:B------:R-:W-:Y:S01]  /*2210*/  @P3 LOP3.LUT R23, R23, 0x1, RZ, 0xfc, !PT ;  /* 0x0000000117173812 */ /* 0x000fe200078efcff */
[----:B------:R-:W-:Y:S01]  /*2220*/  IMAD R71, R10, 0x2, R25 ;  /* 0x000000020a477824 */ /* 0x000fe200078e0219 */
[----:B------:R-:W-:Y:S02]  /*2230*/  ISETP.GE.AND P3, PT, R78, 0x1, PT ;  /* 0x000000014e00780c */ /* 0x000fe40003f66270 */
[----:B--2---:R-:W-:-:S13]  /*2240*/  LOP3.LUT P5, RZ, R37, 0x4, RZ, 0xc0, !PT ;  /* 0x0000000425ff7812 */ /* 0x004fda00078ac0ff */
[----:B------:R-:W-:-:S04]  /*2250*/  @P5 VIADD R70, R10, 0xffffffe0 ;  /* 0xffffffe00a465836 */ /* 0x000fc80000000000 */
[----:B------:R-:W-:Y:S01]  /*2260*/  IMAD R70, R70, 0x2, R25 ;  /* 0x0000000246467824 */ /* 0x000fe200078e0219 */
[----:B0-----:R-:W-:Y:S06]  /*2270*/  @!P3 BRA `(.L_x_2641) ;  /* 0x0000002800dcb947 */ /* 0x001fec0003800000 */
[----:B------:R-:W-:Y:S01]  /*2280*/  SHF.R.S32.HI R74, RZ, 0x1f, R73 ;  /* 0x0000001fff4a7819 */ /* 0x000fe20000011449 */
[----:B------:R-:W-:Y:S01]  /*2290*/  ULDC.64 UR4, c[0x0][0x300] ;  /* 0x0000c00000047ab9 */ /* 0x000fe20000000a00 */
[----:B-----5:R-:W-:Y:S01]  /*22a0*/  SHF.R.S32.HI R75, RZ, 0x1f, R72 ;  /* 0x0000001fff4b7819 */ /* 0x020fe20000011448 */
[----:B------:R-:W-:-:S04]  /*22b0*/  IMAD.WIDE.U32 R8, R73, UR4, RZ ;  /* 0x0000000449087c25 */ /* 0x000fc8000f8e00ff */
[----:B------:R-:W-:Y:S02]  /*22c0*/  IMAD R10, R74, UR4, RZ ;  /* 0x000000044a0a7c24 */ /* 0x000fe4000f8e02ff */
[----:B------:R-:W-:Y:S02]  /*22d0*/  IMAD R76, R26, -0x80, R29 ;  /* 0xffffff801a4c7824 */ /* 0x000fe400078e021d */
[----:B------:R-:W-:Y:S01]  /*22e0*/  IMAD R11, R73, UR5, R10 ;  /* 0x00000005490b7c24 */ /* 0x000fe2000f8e020a */
[----:B------:R-:W-:Y:S01]  /*22f0*/  ULDC.64 UR4, c[0x0][0x310] ;  /* 0x0000c40000047ab9 */ /* 0x000fe20000000a00 */
[----:B------:R-:W-:Y:S01]  /*2300*/  IMAD R10, R66, R26, RZ ;  /* 0x0000001a420a7224 */ /* 0x000fe200078e02ff */
[----:B------:R-:W-:Y:S01]  /*2310*/  VIMNMX R76, R76, 0x80, PT ;  /* 0x000000804c4c7848 */ /* 0x000fe20003fe0100 */
[----:B------:R-:W-:Y:S02]  /*2320*/  IMAD R13, R75, UR4, RZ ;  /* 0x000000044b0d7c24 */ /* 0x000fe4000f8e02ff */
[----:B------:R-:W-:-:S02]  /*2330*/  IMAD.IADD R9, R9, 0x1, R11 ;  /* 0x0000000109097824 */ /* 0x000fc400078e020b */
[C---:B------:R-:W-:Y:S02]  /*2340*/  IMAD R13, R72.reuse, UR5, R13 ;  /* 0x00000005480d7c24 */ /* 0x040fe4000f8e020d */
[----:B------:R-:W-:Y:S01]  /*2350*/  IMAD.WIDE.U32 R8, R72, UR4, R8 ;  /* 0x0000000448087c25 */ /* 0x000fe2000f8e0008 */
[----:B------:R-:W-:-:S03]  /*2360*/  ULDC.64 UR4, c[0x0][0x308] ;  /* 0x0000c20000047ab9 */ /* 0x000fc60000000a00 */
[----:B------:R-:W-:Y:S02]  /*2370*/  IMAD R11, R61, UR4, RZ ;  /* 0x000000043d0b7c24 */ /* 0x000fe4000f8e02ff */
[----:B------:R-:W-:Y:S02]  /*2380*/  IMAD.IADD R9, R9, 0x1, R13 ;  /* 0x0000000109097824 */ /* 0x000fe400078e020d */
[C---:B------:R-:W-:Y:S02]  /*2390*/  IMAD R11, R34.reuse, UR5, R11 ;  /* 0x00000005220b7c24 */ /* 0x040fe4000f8e020b */
[----:B------:R-:W-:Y:S01]  /*23a0*/  IMAD.WIDE.U32 R86, R34, UR4, R8 ;  /* 0x0000000422567c25 */ /* 0x000fe2000f8e0008 */
[----:B------:R-:W-:Y:S01]  /*23b0*/  ULDC.64 UR4, c[0x0][0x2e8] ;  /* 0x0000ba0000047ab9 */ /* 0x000fe20000000a00 */
[----:B------:R-:W-:Y:S02]  /*23c0*/  SHF.R.S32.HI R8, RZ, 0x1f, R26 ;  /* 0x0000001fff087819 */ /* 0x000fe4000001141a */
[----:B------:R-:W-:Y:S01]  /*23d0*/  IMAD R13, R64, R26, RZ ;  /* 0x0000001a400d7224 */ /* 0x000fe200078e02ff */
[----:B------:R-:W-:-:S02]  /*23e0*/  IADD3 R9, R87, R11, RZ ;  /* 0x0000000b57097210 */ /* 0x000fc40007ffe0ff */
[----:B------:R-:W-:Y:S01]  /*23f0*/  LEA R85, P3, R86, UR4, 0x1 ;  /* 0x0000000456557c11 */ /* 0x000fe2000f8608ff */
[----:B------:R-:W-:Y:S01]  /*2400*/  ULDC.U8 UR4, c[0x0][0x410] ;  /* 0x0001040000047ab9 */ /* 0x000fe20000000000 */
[----:B------:R-:W-:Y:S02]  /*2410*/  IMAD R77, R8, R65, R10 ;  /* 0x00000041084d7224 */ /* 0x000fe400078e020a */
[----:B------:R-:W-:Y:S01]  /*2420*/  LEA.HI.X R86, R86, UR5, R9, 0x1, P3 ;  /* 0x0000000556567c11 */ /* 0x000fe200098f0c09 */
[----:B------:R-:W-:Y:S01]  /*2430*/  IMAD R13, R8, R62, R13 ;  /* 0x0000003e080d7224 */ /* 0x000fe200078e020d */
[----:B------:R-:W-:Y:S01]  /*2440*/  ISETP.NE.AND P3, PT, RZ, UR4, PT ;  /* 0x00000004ff007c0c */ /* 0x000fe2000bf65270 */
[----:B------:R-:W-:-:S04]  /*2450*/  IMAD.WIDE.U32 R10, R65, R26, RZ ;  /* 0x0000001a410a7225 */ /* 0x000fc800078e00ff */
[----:B------:R-:W-:-:S04]  /*2460*/  IMAD.WIDE.U32 R8, R62, R26, RZ ;  /* 0x0000001a3e087225 */ /* 0x000fc800078e00ff */
[----:B------:R-:W-:Y:S02]  /*2470*/  IMAD.IADD R77, R11, 0x1, R77 ;  /* 0x000000010b4d7824 */ /* 0x000fe400078e024d */
[----:B------:R-:W-:Y:S02]  /*2480*/  IMAD.IADD R69, R9, 0x1, R13 ;  /* 0x0000000109457824 */ /* 0x000fe400078e020d */
[----:B------:R-:W-:Y:S05]  /*2490*/  @!P3 BRA `(.L_x_2642) ;  /* 0x000000140004b947 */ /* 0x000fea0003800000 */
        /* <DEDUP_REMOVED lines=32> */
.L_x_2644:
[----:B------:R-:W-:Y:S05]  /*26a0*/  BSYNC B1 ;  /* 0x0000000000017941 */ /* 0x000fea0003800000 */
.L_x_2643:
[----:B0-----:R-:W-:Y:S01]  /*26b0*/  VIADD R12, R154, 0x60 ;  /* 0x000000609a0c7836 */ /* 0x001fe20000000000 */
[----:B------:R-:W-:Y:S01]  /*26c0*/  BSSY B1, `(.L_x_2645) ;  /* 0x0000021000017945 */ /* 0x000fe20003800000 */
[----:B-----5:R-:W-:Y:S01]  /*26d0*/  MOV R15, R44 ;  /* 0x0000002c000f7202 */ /* 0x020fe20000000f00 */
[----:B------:R-:W-:Y:S02]  /*26e0*/  IMAD.MOV.U32 R79, RZ, RZ, R45 ;  /* 0x000000ffff4f7224 */ /* 0x000fe400078e002d */
        /* <DEDUP_REMOVED lines=30> */
.L_x_2646:
[----:B------:R-:W-:Y:S05]  /*28d0*/  BSYNC B1 ;  /* 0x0000000000017941 */ /* 0x000fea0003800000 */
.L_x_2645:
[----:B0-----:R-:W-:Y:S01]  /*28e0*/  IMAD.MOV.U32 R8, RZ, RZ, R48 ;  /* 0x000000ffff087224 */ /* 0x001fe200078e0030 */
[----:B------:R-:W-:Y:S01]  /*28f0*/  PRMT R90, R90, 0x5410, R15 ;  /* 0x000054105a5a7816 */ /* 0x000fe2000000000f */
[----:B------:R-:W-:Y:S01]  /*2900*/  IMAD.MOV.U32 R9, RZ, RZ, R49 ;  /* 0x000000ffff097224 */ /* 0x000fe200078e0031 */
[----:B------:R-:W-:Y:S01]  /*2910*/  PRMT R89, R79, 0x7610, R89 ;  /* 0x000076104f597816 */ /* 0x000fe20000000059 */
[----:B------:R-:W-:Y:S01]  /*2920*/  IMAD.MOV.U32 R10, RZ, RZ, R50 ;  /* 0x000000ffff0a7224 */ /* 0x000fe200078e0032 */
[----:B------:R-:W-:Y:S01]  /*2930*/  ISETP.NE.AND P5, PT, R157, 0x3, PT ;  /* 0x000000039d00780c */ /* 0x000fe20003fa5270 */
[----:B------:R-:W-:Y:S01]  /*2940*/  IMAD.MOV.U32 R11, RZ, RZ, R51 ;  /* 0x000000ffff0b7224 */ /* 0x000fe200078e0033 */
[----:B------:R-:W-:Y:S01]  /*2950*/  PRMT R91, R8, 0x5410, R9 ;  /* 0x00005410085b7816 */ /* 0x000fe20000000009 */
[----:B------:R-:W-:Y:S01]  /*2960*/  IMAD.MOV.U32 R9, RZ, RZ, R47 ;  /* 0x000000ffff097224 */ /* 0x000fe200078e002f */
[----:B------:R-:W-:Y:S02]  /*2970*/  MOV R8, R46 ;  /* 0x0000002e00087202 */ /* 0x000fe40000000f00 */
[----:B------:R-:W-:Y:S01]  /*2980*/  PRMT R93, R10, 0x5410, R11 ;  /* 0x000054100a5d7816 */ /* 0x000fe2000000000b */
[----:B-----5:R-:W-:Y:S01]  /*2990*/  IMAD.MOV.U32 R11, RZ, RZ, R41 ;  /* 0x000000ffff0b7224 */ /* 0x020fe200078e0029 */
[----:B------:R-:W-:Y:S01]  /*29a0*/  PRMT R90, R8, 0x7610, R90 ;  /* 0x00007610085a7816 */ /* 0x000fe2000000005a */
[----:B------:R-:W-:Y:S01]  /*29b0*/  IMAD.MOV.U32 R8, RZ, RZ, R36 ;  /* 0x000000ffff087224 */ /* 0x000fe200078e0024 */
[----:B------:R-:W-:Y:S01]  /*29c0*/  PRMT R89, R89, 0x5410, R9 ;  /* 0x0000541059597816 */ /* 0x000fe20000000009 */
[----:B------:R-:W-:Y:S01]  /*29d0*/  IMAD.MOV.U32 R9, RZ, RZ, R37 ;  /* 0x000000ffff097224 */ /* 0x000fe200078e0025 */
[----:B------:R-:W-:-:S04]  /*29e0*/  MOV R10, R40 ;  /* 0x00000028000a7202 */ /* 0x000fc80000000f00 */
[----:B------:R-:W-:Y:S01]  /*29f0*/  PRMT R80, R8, 0x5410, R9 ;  /* 0x0000541008507816 */ /* 0x000fe20000000009 */
[----:B------:R-:W-:Y:S01]  /*2a00*/  IMAD.MOV.U32 R8, RZ, RZ, R38 ;  /* 0x000000ffff087224 */ /* 0x000fe200078e0026 */
[----:B------:R-:W-:Y:S01]  /*2a10*/  PRMT R87, R10, 0x5410, R11 ;  /* 0x000054100a577816 */ /* 0x000fe2000000000b */
[----:B------:R-:W-:Y:S02]  /*2a20*/  IMAD.MOV.U32 R9, RZ, RZ, R39 ;  /* 0x000000ffff097224 */ /* 0x000fe400078e0027 */
[----:B------:R-:W-:Y:S02]  /*2a30*/  IMAD.MOV.U32 R10, RZ, RZ, R42 ;  /* 0x000000ffff0a7224 */ /* 0x000fe400078e002a */
[----:B------:R-:W-:Y:S01]  /*2a40*/  IMAD.MOV.U32 R11, RZ, RZ, R43 ;  /* 0x000000ffff0b7224 */ /* 0x000fe200078e002b */
[----:B------:R-:W-:-:S04]  /*2a50*/  PRMT R81, R8, 0x5410, R9 ;  /* 0x0000541008517816 */ /* 0x000fc80000000009 */
[----:B------:R-:W-:Y:S01]  /*2a60*/  PRMT R88, R10, 0x5410, R11 ;  /* 0x000054100a587816 */ /* 0x000fe2000000000b */
[----:B------:R-:W-:Y:S06]  /*2a70*/  @!P5 BRA `(.L_x_2647) ;  /* 0x000000000004d947 */ /* 0x000fec0003800000 */
[----:B------:R-:W-:Y:S01]  /*2a80*/  BPT.TRAP 0x1 ;  /* 0x000000040000795c */ /* 0x000fe20000300000 */
.L_x_2647:
[----:B------:R-:W2:Y:S01]  /*2a90*/  LDL R8, [R1] ;  /* 0x0000000001087983 */ /* 0x000ea20000100800 */
[----:B------:R-:W-:Y:S01]  /*2aa0*/  LEA R69, R19, R2, 0x3 ;  /* 0x0000000213457211 */ /* 0x000fe200078e18ff */
[----:B------:R-:W-:Y:S01]  /*2ab0*/  BSSY B1, `(.L_x_2648) ;  /* 0x0000004000017945 */ /* 0x000fe20003800000 */
[----:B--2---:R-:W-:-:S04]  /*2ac0*/  SHF.L.U32 R77, R8, 0x1f, RZ ;  /* 0x0000001f084d7819 */ /* 0x004fc800000006ff */
[----:B------:R-:W0:Y:S02]  /*2ad0*/  SYNCS.PHASECHK.TRANS64.TRYWAIT P6, [R69+URZ+0x16890], R77 ;  /* 0x0168904d450075a7 */ /* 0x000e2400080c017f */
[----:B0-----:R-:W-:Y:S05]  /*2ae0*/  @!P6 BRA `(.L_x_2649) ;  /* 0x0000015c005ce947 */ /* 0x001fea0003800000 */
.L_x_2891:
[----:B------:R-:W-:Y:S05]  /*2af0*/  BSYNC B1 ;  /* 0x0000000000017941 */ /* 0x000fea0003800000 */
.L_x_2648:
[----:B------:R-:W-:-:S03]  /*2b00*/  UMOV UR4, 0xffffffff ;  /* 0xffffffff00047882 */ /* 0x000fc60000000000 */
[----:B------:R-:W-:Y:S05]  /*2b10*/  BRA.DIV UR4, `(.L_x_2650) ;  /* 0x0000015e04647947 */ /* 0x000fea000b800000 */
[----:B------:R1:W2:Y:S04]  /*2b20*/  SHFL.IDX PT, R79, R86, RZ, 0x1c1f ;  /* 0x001c1fff564f7589 */ /* 0x0002a800000e0000 */
[----:B------:R1:W3:Y:S02]  /*2b30*/  SHFL.IDX PT, R14, R85, RZ, 0x1c1f ;  /* 0x001c1fff550e7589 */ /* 0x0002e400000e0000 */
.L_x_2895:
        /* <DEDUP_REMOVED lines=51> */
.L_x_2656:
[----:B------:R-:W-:Y:S05]  /*2e70*/  BSYNC B3 ;  /* 0x0000000000037941 */ /* 0x000fea0003800000 */
.L_x_2655:
[----:B0-----:R4:W-:Y:S02]  /*2e80*/  ST.E.128 desc[UR40][R12.64], R8 ;  /* 0x000000080c007985 */ /* 0x0019e4000c101d28 */
.L_x_2654:
[----:B------:R-:W-:Y:S05]  /*2e90*/  BSYNC B2 ;  /* 0x0000000000027941 */ /* 0x000fea0003800000 */
.L_x_2653:
[----:B------:R-:W-:Y:S05]  /*2ea0*/  @P2 BRA `(.L_x_2652) ;  /* 0x0000000000c82947 */ /* 0x000fea0003800000 */
[----:B------:R-:W5:Y:S01]  /*2eb0*/  LDL R15, [R1+0x4] ;  /* 0x00000400010f7983 */ /* 0x000f620000100800 */
[C---:B---34-:R-:W-:Y:S01]  /*2ec0*/  LEA R12, P3, R18.reuse, R14, 0x1 ;  /* 0x0000000e120c7211 */ /* 0x058fe200078608ff */
[----:B------:R-:W-:Y:S02]  /*2ed0*/  BSSY B2, `(.L_x_2657) ;  /* 0x000002e000027945 */ /* 0x000fe40003800000 */
[----:B------:R3:W4:Y:S01]  /*2ee0*/  LDS.128 R8, [R70+0xe000] ;  /* 0x00e0000046087984 */ /* 0x0007220000000c00 */
[----:B--2---:R-:W-:Y:S02]  /*2ef0*/  LEA.HI.X R13, R18, R79, R156, 0x1, P3 ;  /* 0x0000004f120d7211 */ /* 0x004fe400018f0c9c */
[----:B-----5:R-:W-:-:S13]  /*2f00*/  ISETP.GE.AND P3, PT, R15, R78, PT ;  /* 0x0000004e0f00720c */ /* 0x020fda0003f66270 */
[----:B---34-:R-:W-:Y:S05]  /*2f10*/  @P3 BRA `(.L_x_2658) ;  /* 0x0000000000a43947 */ /* 0x018fea0003800000 */
[--C-:B------:R-:W-:Y:S01]  /*2f20*/  SHF.R.U64 R44, R44, 0x10, R45.reuse ;  /* 0x000000102c2c7819 */ /* 0x100fe2000000122d */
[----:B------:R-:W-:Y:S01]  /*2f30*/  IMAD.MOV.U32 R14, RZ, RZ, R10 ;  /* 0x000000ffff0e7224 */ /* 0x000fe200078e000a */
        /* <DEDUP_REMOVED lines=19> */
[----:B------:R-:W-:Y:S01]  /*3070*/  FFMA.FTZ R51, R15, R46, R48 ;  /* 0x0000002e0f337223 */ /* 0x000fe20000010030 */
[----:B------:R-:W-:Y:S02]  /*3080*/  HADD2.F32 R90, -RZ, R90.H0_H0 ;  /* 0x2000005aff5a7230 */ /* 0x000fe40000004100 */
        /* <DEDUP_REMOVED lines=18> */
.L_x_2658:
[----:B------:R-:W-:Y:S05]  /*31b0*/  BSYNC B2 ;  /* 0x0000000000027941 */ /* 0x000fea0003800000 */
.L_x_2657:
[----:B------:R2:W-:Y:S02]  /*31c0*/  ST.E.128 desc[UR40][R12.64], R8 ;  /* 0x000000080c007985 */ /* 0x0005e4000c101d28 */
.L_x_2652:
[----:B------:R-:W-:Y:S05]  /*31d0*/  BSYNC B1 ;  /* 0x0000000000017941 */ /* 0x000fea0003800000 */
.L_x_2651:
[----:B------:R-:W-:-:S03]  /*31e0*/  UMOV UR4, 0xffffffff ;  /* 0xffffffff00047882 */ /* 0x000fc60000000000 */
[----:B------:R-:W-:Y:S05]  /*31f0*/  BRA.DIV UR4, `(.L_x_2659) ;  /* 0x0000015604f47947 */ /* 0x000fea000b800000 */
[----:B------:R0:W0:Y:S04]  /*3200*/  SHFL.IDX PT, R45, R86, 0x1, 0x1c1f ;  /* 0x003c1f00562d7f89 */ /* 0x00002800000e0000 */
[----:B---3--:R3:W0:Y:S02]  /*3210*/  SHFL.IDX PT, R14, R85, 0x1, 0x1c1f ;  /* 0x003c1f00550e7f89 */ /* 0x00862400000e0000 */
.L_x_2899:
[----:B------:R-:W-:Y:S05]  /*3220*/  @P4 BRA `(.L_x_2660) ;  /* 0x0000002000044947 */ /* 0x000fea0003800000 */
[----:B------:R-:W-:Y:S04]  /*3230*/  BSSY B1, `(.L_x_2661) ;  /* 0x0000033000017945 */ /* 0x000fe80003800000 */
[----:B------:R-:W-:Y:S05]  /*3240*/  @P1 BRA `(.L_x_2662) ;  /* 0x0000000000c41947 */ /* 0x000fea0003800000 */
[----:B--2-4-:R2:W4:Y:S01]  /*3250*/  LDS.128 R8, [R71+0x11000] ;  /* 0x0110000047087984 */ /* 0x0145220000000c00 */
[C---:B0-----:R-:W-:Y:S01]  /*3260*/  LEA R12, P3, R16.reuse, R14, 0x1 ;  /* 0x0000000e100c7211 */ /* 0x041fe200078608ff */
[----:B------:R-:W-:Y:S03]  /*3270*/  BSSY B2, `(.L_x_2663) ;  /* 0x000002d000027945 */ /* 0x000fe60003800000 */
[----:B------:R-:W-:Y:S02]  /*3280*/  LEA.HI.X R13, R16, R45, R17, 0x1, P3 ;  /* 0x0000002d100d7211 */ /* 0x000fe400018f0c11 */
        /* <DEDUP_REMOVED lines=16> */
[----:B------:R-:W-:Y:S01]  /*3390*/  FMUL.FTZ R43, R9, R43 ;  /* 0x0000002b092b7220 */ /* 0x000fe20000410000 */
[-C--:B------:R-:W-:Y:S01]  /*33a0*/  FMUL.FTZ R47, R11, R44.reuse ;  /* 0x0000002c0b2f7220 */ /* 0x080fe20000410000 */
[----:B------:R-:W-:Y:S01]  /*33b0*/  FMUL.FTZ R48, R40, R44 ;  /* 0x0000002c28307220 */ /* 0x000fe20000410000 */
[-C--:B------:R-:W-:Y:S01]  /*33c0*/  FFMA.FTZ R46, R9, R41.reuse, -R46 ;  /* 0x00000029092e7223 */ /* 0x080fe2000001082e */
[----:B------:R-:W-:Y:S01]  /*33d0*/  FFMA.FTZ R43, R10, R41, R43 ;  /* 0x000000290a2b7223 */ /* 0x000fe2000001002b */
[----:B------:R-:W-:Y:S01]  /*33e0*/  FFMA.FTZ R49, R40, R42, R47 ;  /* 0x0000002a28317223 */ /* 0x000fe2000001002f */
[----:B------:R-:W-:-:S02]  /*33f0*/  HADD2.F32 R40, -RZ, R88.H0_H0 ;  /* 0x20000058ff287230 */ /* 0x000fc40000004100 */
[----:B------:R-:W-:Y:S01]  /*3400*/  FFMA.FTZ R48, R11, R42, -R48 ;  /* 0x0000002a0b307223 */ /* 0x000fe20000010830 */
[----:B------:R-:W-:Y:S02]  /*3410*/  HADD2.F32 R9, -RZ, R8.H1_H1 ;  /* 0x30000008ff097230 */ /* 0x000fe40000004100 */
[--C-:B------:R-:W-:Y:S02]  /*3420*/  HADD2.F32 R10, -RZ, R15.reuse.H1_H1 ;  /* 0x3000000fff0a7230 */ /* 0x100fe40000004100 */
[----:B------:R-:W-:Y:S02]  /*3430*/  HADD2.F32 R88, -RZ, R88.H1_H1 ;  /* 0x30000058ff587230 */ /* 0x000fe40000004100 */
[----:B------:R-:W-:Y:S01]  /*3440*/  FMUL.FTZ R41, R9, R40 ;  /* 0x0000002809297220 */ /* 0x000fe20000410000 */
[----:B------:R-:W-:Y:S02]  /*3450*/  HADD2.F32 R8, -RZ, R8.H0_H0 ;  /* 0x20000008ff087230 */ /* 0x000fe40000004100 */
[----:B------:R-:W-:-:S02]  /*3460*/  HADD2.F32 R15, -RZ, R15.H0_H0 ;  /* 0x2000000fff0f7230 */ /* 0x000fc40000004100 */
[----:B------:R-:W-:Y:S01]  /*3470*/  FMUL.FTZ R42, R10, R88 ;  /* 0x000000580a2a7220 */ /* 0x000fe20000410000 */
        /* <DEDUP_REMOVED lines=12> */
.L_x_2664:
[----:B------:R-:W-:Y:S05]  /*3540*/  BSYNC B2 ;  /* 0x0000000000027941 */ /* 0x000fea0003800000 */
.L_x_2663:
[----:B----4-:R0:W-:Y:S02]  /*3550*/  ST.E.128 desc[UR40][R12.64], R8 ;  /* 0x000000080c007985 */ /* 0x0101e4000c101d28 */
.L_x_2662:
[----:B------:R-:W-:Y:S05]  /*3560*/  BSYNC B1 ;  /* 0x0000000000017941 */ /* 0x000fea0003800000 */
.L_x_2661:
[----:B------:R-:W-:Y:S05]  /*3570*/  @P2 BRA `(.L_x_2660) ;  /* 0x0000001c00302947 */ /* 0x000fea0003800000 */
[----:B------:R-:W5:Y:S01]  /*3580*/  LDL R15, [R1+0x4] ;  /* 0x00000400010f7983 */ /* 0x000f620000100800 */
[C---:B0-2-4-:R-:W-:Y:S01]  /*3590*/  LEA R12, P3, R18.reuse, R14, 0x1 ;  /* 0x0000000e120c7211 */ /* 0x055fe200078608ff */
[----:B------:R-:W-:Y:S02]  /*35a0*/  BSSY B1, `(.L_x_2665) ;  /* 0x000002e000017945 */ /* 0x000fe40003800000 */
[----:B------:R0:W2:Y:S01]  /*35b0*/  LDS.128 R8, [R70+0x11000] ;  /* 0x0110000046087984 */ /* 0x0000a20000000c00 */
[----:B------:R-:W-:Y:S02]  /*35c0*/  LEA.HI.X R13, R18, R45, R156, 0x1, P3 ;  /* 0x0000002d120d7211 */ /* 0x000fe400018f0c9c */
[----:B-----5:R-:W-:-:S13]  /*35d0*/  ISETP.GE.AND P3, PT, R15, R78, PT ;  /* 0x0000004e0f00720c */ /* 0x020fda0003f66270 */
[----:B0-2---:R-:W-:Y:S05]  /*35e0*/  @P3 BRA `(.L_x_2666) ;  /* 0x0000000000a43947 */ /* 0x005fea0003800000 */
[--C-:B------:R-:W-:Y:S01]  /*35f0*/  SHF.R.U64 R36, R36, 0x10, R37.reuse ;  /* 0x0000001024247819 */ /* 0x100fe20000001225 */
[----:B------:R-:W-:Y:S01]  /*3600*/  IMAD.MOV.U32 R14, RZ, RZ, R10 ;  /* 0x000000ffff0e7224 */ /* 0x000fe200078e000a */
        /* <DEDUP_REMOVED lines=39> */
.L_x_2666:
[----:B------:R-:W-:Y:S05]  /*3880*/  BSYNC B1 ;  /* 0x0000000000017941 */ /* 0x000fea0003800000 */
.L_x_2665:
[----:B------:R0:W-:Y:S01]  /*3890*/  ST.E.128 desc[UR40][R12.64], R8 ;  /* 0x000000080c007985 */ /* 0x0001e2000c101d28 */
[----:B------:R-:W-:Y:S05]  /*38a0*/  BRA `(.L_x_2660) ;  /* 0x0000001800647947 */ /* 0x000fea0003800000 */
.L_x_2642:
        /* <DEDUP_REMOVED lines=9> */
[----:B------:R-:W-:-:S04]  /*3940*/  @!P3 IADD3 R36, P4, R54, R8, RZ ;  /* 0x000000083624b210 */ /* 0x000fc80007f9e0ff */
[----:B------:R-:W-:Y:S02]  /*3950*/  @!P3 IADD3.X R37, R69, R32, RZ, P4, !PT ;  /* 0x000000204525b210 */ /* 0x000fe400027fe4ff */
        /* <DEDUP_REMOVED lines=37> */
.L_x_2668:
[----:B------:R-:W-:Y:S05]  /*3bb0*/  BSYNC B1 ;  /* 0x0000000000017941 */ /* 0x000fea0003800000 */
.L_x_2667:
[----:B-----5:R-:W-:Y:S01]  /*3bc0*/  IMAD.MOV.U32 R9, RZ, RZ, R47 ;  /* 0x000000ffff097224 */ /* 0x020fe200078e002f */
[----:B------:R-:W-:Y:S01]  /*3bd0*/  MOV R10, R44 ;  /* 0x0000002c000a7202 */ /* 0x000fe20000000f00 */
[----:B------:R-:W-:Y:S01]  /*3be0*/  IMAD.MOV.U32 R11, RZ, RZ, R45 ;  /* 0x000000ffff0b7224 */ /* 0x000fe200078e002d */
[----:B------:R-:W-:Y:S01]  /*3bf0*/  ISETP.NE.AND P5, PT, R157, 0x3, PT ;  /* 0x000000039d00780c */ /* 0x000fe20003fa5270 */
[----:B------:R-:W-:Y:S01]  /*3c00*/  IMAD.MOV.U32 R8, RZ, RZ, R46 ;  /* 0x000000ffff087224 */ /* 0x000fe200078e002e */
[----:B------:R-:W-:Y:S01]  /*3c10*/  PRMT R89, R10, 0x5410, R9 ;  /* 0x000054100a597816 */ /* 0x000fe20000000009 */
[----:B------:R-:W-:Y:S01]  /*3c20*/  IMAD.MOV.U32 R9, RZ, RZ, R51 ;  /* 0x000000ffff097224 */ /* 0x000fe200078e0033 */
[----:B------:R-:W-:Y:S01]  /*3c30*/  PRMT R93, R11, 0x7610, R93 ;  /* 0x000076100b5d7816 */ /* 0x000fe2000000005d */
[----:B------:R-:W-:Y:S01]  /*3c40*/  IMAD.MOV.U32 R10, RZ, RZ, R48 ;  /* 0x000000ffff0a7224 */ /* 0x000fe200078e0030 */
[----:B------:R-:W-:Y:S01]  /*3c50*/  PRMT R91, R8, 0x7610, R91 ;  /* 0x00007610085b7816 */ /* 0x000fe2000000005b */
[----:B------:R-:W-:-:S02]  /*3c60*/  IMAD.MOV.U32 R11, RZ, RZ, R49 ;  /* 0x000000ffff0b7224 */ /* 0x000fc400078e0031 */
        /* <DEDUP_REMOVED lines=22> */
.L_x_2669:
[----:B------:R-:W2:Y:S01]  /*3dd0*/  LDL R8, [R1] ;  /* 0x0000000001087983 */ /* 0x000ea20000100800 */
[----:B------:R-:W-:Y:S01]  /*3de0*/  IMAD R69, R19, 0x8, R2 ;  /* 0x0000000813457824 */ /* 0x000fe200078e0202 */
[----:B------:R-:W1:Y:S01]  /*3df0*/  LDC R88, c[0x0][0x2f4] ;  /* 0x0000bd00ff587b82 */ /* 0x000e620000000800 */
[----:B------:R-:W-:Y:S01]  /*3e00*/  BSSY B1, `(.L_x_2670) ;  /* 0x0000004000017945 */ /* 0x000fe20003800000 */
[----:B--2---:R-:W-:-:S04]  /*3e10*/  SHF.L.U32 R77, R8, 0x1f, RZ ;  /* 0x0000001f084d7819 */ /* 0x004fc800000006ff */
[----:B------:R-:W2:Y:S02]  /*3e20*/  SYNCS.PHASECHK.TRANS64.TRYWAIT P4, [R69+URZ+0x16890], R77 ;  /* 0x0168904d450075a7 */ /* 0x000ea4000808017f */
[----:B-12---:R-:W-:Y:S05]  /*3e30*/  @!P4 BRA `(.L_x_2671) ;  /* 0x0000014c002cc947 */ /* 0x006fea0003800000 */
.L_x_2900:
[----:B------:R-:W-:Y:S05]  /*3e40*/  BSYNC B1 ;  /* 0x0000000000017941 */ /* 0x000fea0003800000 */
.L_x_2670:
[----:B------:R-:W-:Y:S01]  /*3e50*/  UMOV UR4, 0xffffffff ;  /* 0xffffffff00047882 */ /* 0x000fe20000000000 */
[----:B------:R-:W-:Y:S02]  /*3e60*/  IMAD.IADD R90, R88, 0x1, -R59 ;  /* 0x00000001585a7824 */ /* 0x000fe400078e0a3b */
[----:B------:R-:W-:Y:S05]  /*3e70*/  BRA.DIV UR4, `(.L_x_2672) ;  /* 0x0000014e04307947 */ /* 0x000fea000b800000 */
[----:B------:R2:W3:Y:S04]  /*3e80*/  SHFL.IDX PT, R81, R86, RZ, 0x1c1f ;  /* 0x001c1fff56517589 */ /* 0x0004e800000e0000 */
[----:B------:R2:W4:Y:S02]  /*3e90*/  SHFL.IDX PT, R80, R85, RZ, 0x1c1f ;  /* 0x001c1fff55507589 */ /* 0x00052400000e0000 */
.L_x_2904:
        /* <DEDUP_REMOVED lines=19> */
[----:B------:R-:W-:-:S04]  /*3fd0*/  LOP3.LUT R8, R8, R63, RZ, 0x3c, !PT ;  /* 0x0000003f08087212 */ /* 0x000fc800078e3cff */
[----:B------:R-:W-:-:S05]  /*3fe0*/  LEA R8, R10, R8, 0x9 ;  /* 0x000000080a087211 */ /* 0x000fca00078e48ff */
        /* <DEDUP_REMOVED lines=11> */
[--C-:B------:R-:W-:Y:S01]  /*40a0*/  SHF.R.U64 R38, R38, 0x10, R39.reuse ;  /* 0x0000001026267819 */ /* 0x100fe20000001227 */
[----:B------:R-:W-:Y:S01]  /*40b0*/  HADD2.F32 R100, -RZ, R94.H0_H0 ;  /* 0x2000005eff647230 */ /* 0x000fe20000004100 */
[----:B------:R-:W-:Y:S02]  /*40c0*/  SHF.R.U32.HI R40, RZ, 0x10, R39 ;  /* 0x00000010ff287819 */ /* 0x000fe40000011627 */
[----:B------:R-:W-:-:S02]  /*40d0*/  SHF.R.U64 R39, R42, 0x10, R43 ;  /* 0x000000102a277819 */ /* 0x000fc4000000122b */
[----:B------:R-:W-:Y:S01]  /*40e0*/  SHF.R.U32.HI R42, RZ, 0x10, R43 ;  /* 0x00000010ff2a7819 */ /* 0x000fe2000001162b */
[----:B---3--:R-:W-:Y:S01]  /*40f0*/  IMAD.MOV.U32 R43, RZ, RZ, R13 ;  /* 0x000000ffff2b7224 */ /* 0x008fe200078e000d */
[----:B------:R-:W-:Y:S02]  /*4100*/  SHF.R.U32.HI R41, RZ, 0x10, R41 ;  /* 0x00000010ff297819 */ /* 0x000fe40000011629 */
[----:B0-----:R-:W-:Y:S01]  /*4110*/  MOV R13, R11 ;  /* 0x0000000b000d7202 */ /* 0x001fe20000000f00 */
[----:B------:R-:W-:Y:S02]  /*4120*/  HADD2.F32 R11, -RZ, R9.H0_H0 ;  /* 0x20000009ff0b7230 */ /* 0x000fe40000004100 */
[--C-:B------:R-:W-:Y:S02]  /*4130*/  HADD2.F32 R96, -RZ, R43.reuse.H0_H0 ;  /* 0x2000002bff607230 */ /* 0x100fe40000004100 */
[----:B------:R-:W-:Y:S02]  /*4140*/  HADD2.F32 R43, -RZ, R43.H1_H1 ;  /* 0x3000002bff2b7230 */ /* 0x000fe40000004100 */
[----:B------:R-:W-:-:S02]  /*4150*/  HADD2.F32 R102, -RZ, R41.H0_H0 ;  /* 0x20000029ff667230 */ /* 0x000fc40000004100 */
[CC--:B------:R-:W-:Y:S01]  /*4160*/  FMUL.FTZ R94, R96.reuse, R101.reuse ;  /* 0x00000065605e7220 */ /* 0x0c0fe20000410000 */
[----:B------:R-:W-:Y:S02]  /*4170*/  HADD2.F32 R41, -RZ, R9.H1_H1 ;  /* 0x30000009ff297230 */ /* 0x000fe40000004100 */
[----:B------:R-:W-:Y:S01]  /*4180*/  FMUL.FTZ R9, R11, R101 ;  /* 0x000000650b097220 */ /* 0x000fe20000410000 */
[-C--:B------:R-:W-:Y:S01]  /*4190*/  FMUL.FTZ R104, R43, R102.reuse ;  /* 0x000000662b687220 */ /* 0x080fe20000410000 */
[-C--:B------:R-:W-:Y:S01]  /*41a0*/  FFMA.FTZ R11, R11, R99.reuse, -R94 ;  /* 0x000000630b0b7223 */ /* 0x080fe2000001085e */
[C---:B------:R-:W-:Y:S01]  /*41b0*/  FMUL.FTZ R102, R41.reuse, R102 ;  /* 0x0000006629667220 */ /* 0x040fe20000410000 */
[----:B------:R-:W-:Y:S01]  /*41c0*/  FFMA.FTZ R9, R96, R99, R9 ;  /* 0x0000006360097223 */ /* 0x000fe20000010009 */
[-C--:B------:R-:W-:Y:S01]  /*41d0*/  FFMA.FTZ R94, R41, R100.reuse, -R104 ;  /* 0x00000064295e7223 */ /* 0x080fe20000010868 */
[----:B------:R-:W-:Y:S02]  /*41e0*/  HADD2.F32 R99, -RZ, R42.H0_H0 ;  /* 0x2000002aff637230 */ /* 0x000fe40000004100 */
[----:B------:R-:W-:Y:S01]  /*41f0*/  FFMA.FTZ R96, R43, R100, R102 ;  /* 0x000000642b607223 */ /* 0x000fe20000010066 */
[----:B------:R-:W-:-:S02]  /*4200*/  HADD2.F32 R100, -RZ, R98.H0_H0 ;  /* 0x20000062ff647230 */ /* 0x000fc40000004100 */
[----:B------:R-:W-:Y:S01]  /*4210*/  HADD2.F32 R102, -RZ, R98.H1_H1 ;  /* 0x30000062ff667230 */ /* 0x000fe20000004100 */
[----:B------:R-:W-:Y:S01]  /*4220*/  F2FP.F16.F32.PACK_AB R11, R94, R11 ;  /* 0x0000000b5e0b723e */ /* 0x000fe200000000ff */
[--C-:B------:R-:W-:Y:S02]  /*4230*/  HADD2.F32 R43, -RZ, R15.reuse.H0_H0 ;  /* 0x2000000fff2b7230 */ /* 0x100fe40000004100 */
[----:B------:R-:W-:Y:S02]  /*4240*/  HADD2.F32 R98, -RZ, R15.H1_H1 ;  /* 0x3000000fff627230 */ /* 0x000fe40000004100 */
[--C-:B------:R-:W-:Y:S02]  /*4250*/  HADD2.F32 R15, -RZ, R13.reuse.H0_H0 ;  /* 0x2000000dff0f7230 */ /* 0x100fe40000004100 */
[----:B------:R-:W-:Y:S02]  /*4260*/  HADD2.F32 R41, -RZ, R13.H1_H1 ;  /* 0x3000000dff297230 */ /* 0x000fe40000004100 */
[----:B------:R-:W-:Y:S01]  /*4270*/  FMUL.FTZ R104, R98, R99 ;  /* 0x0000006362687220 */ /* 0x000fe20000410000 */
[----:B------:R-:W-:-:S02]  /*4280*/  HADD2.F32 R42, -RZ, R40.H0_H0 ;  /* 0x20000028ff2a7230 */ /* 0x000fc40000004100 */
[-C--:B------:R-:W-:Y:S01]  /*4290*/  FMUL.FTZ R40, R43, R102.reuse ;  /* 0x000000662b287220 */ /* 0x080fe20000410000 */
[----:B------:R-:W-:Y:S01]  /*42a0*/  FMUL.FTZ R102, R15, R102 ;  /* 0x000000660f667220 */ /* 0x000fe20000410000 */
[----:B------:R-:W-:Y:S02]  /*42b0*/  FMUL.FTZ R99, R41, R99 ;  /* 0x0000006329637220 */ /* 0x000fe40000410000 */
[-C--:B------:R-:W-:Y:S01]  /*42c0*/  FFMA.FTZ R13, R15, R100.reuse, -R40 ;  /* 0x000000640f0d7223 */ /* 0x080fe20000010828 */
[----:B------:R-:W-:Y:S01]  /*42d0*/  FFMA.FTZ R15, R43, R100, R102 ;  /* 0x000000642b0f7223 */ /* 0x000fe20000010066 */
[-C--:B------:R-:W-:Y:S01]  /*42e0*/  FFMA.FTZ R40, R41, R42.reuse, -R104 ;  /* 0x0000002a29287223 */ /* 0x080fe20000010868 */
[----:B------:R-:W-:Y:S01]  /*42f0*/  FFMA.FTZ R42, R98, R42, R99 ;  /* 0x0000002a622a7223 */ /* 0x000fe20000010063 */
[----:B------:R-:W-:Y:S02]  /*4300*/  HADD2.F32 R102, -RZ, R37.H0_H0 ;  /* 0x20000025ff667230 */ /* 0x000fe40000004100 */
[--C-:B------:R-:W-:Y:S01]  /*4310*/  HADD2.F32 R98, -RZ, R97.reuse.H1_H1 ;  /* 0x30000061ff627230 */ /* 0x100fe20000004100 */
[----:B------:R-:W-:Y:S01]  /*4320*/  F2FP.F16.F32.PACK_AB R40, R40, R13 ;  /* 0x0000000d2828723e */ /* 0x000fe200000000ff */
[----:B------:R-:W-:Y:S01]  /*4330*/  HADD2.F32 R100, -RZ, R97.H0_H0 ;  /* 0x20000061ff647230 */ /* 0x000fe20000004100 */
[----:B------:R-:W-:Y:S01]  /*4340*/  F2FP.F16.F32.PACK_AB R13, R96, R9 ;  /* 0x00000009600d723e */ /* 0x000fe200000000ff */
[----:B------:R-:W-:Y:S01]  /*4350*/  HADD2.F32 R43, -RZ, R12.H0_H0 ;  /* 0x2000000cff2b7230 */ /* 0x000fe20000004100 */
[----:B------:R-:W-:Y:S01]  /*4360*/  F2FP.F16.F32.PACK_AB R15, R42, R15 ;  /* 0x0000000f2a0f723e */ /* 0x000fe200000000ff */
[----:B------:R-:W-:-:S02]  /*4370*/  HADD2.F32 R37, -RZ, R8.H0_H0 ;  /* 0x20000008ff257230 */ /* 0x000fc40000004100 */
[----:B------:R-:W-:Y:S02]  /*4380*/  HADD2.F32 R97, -RZ, R12.H1_H1 ;  /* 0x3000000cff617230 */ /* 0x000fe40000004100 */
[----:B------:R-:W-:Y:S02]  /*4390*/  HADD2.F32 R41, -RZ, R8.H1_H1 ;  /* 0x30000008ff297230 */ /* 0x000fe40000004100 */
[-C--:B------:R-:W-:Y:S01]  /*43a0*/  FMUL.FTZ R8, R43, R100.reuse ;  /* 0x000000642b087220 */ /* 0x080fe20000410000 */
[----:B------:R-:W-:Y:S01]  /*43b0*/  FMUL.FTZ R12, R37, R100 ;  /* 0x00000064250c7220 */ /* 0x000fe20000410000 */
[-C--:B------:R-:W-:Y:S01]  /*43c0*/  FMUL.FTZ R100, R97, R102.reuse ;  /* 0x0000006661647220 */ /* 0x080fe20000410000 */
[----:B------:R-:W-:Y:S02]  /*43d0*/  HADD2.F32 R99, -RZ, R39.H0_H0 ;  /* 0x20000027ff637230 */ /* 0x000fe40000004100 */
[----:B------:R-:W-:Y:S01]  /*43e0*/  FMUL.FTZ R102, R41, R102 ;  /* 0x0000006629667220 */ /* 0x000fe20000410000 */
[----:B------:R-:W-:Y:S01]  /*43f0*/  FFMA.FTZ R8, R37, R98, -R8 ;  /* 0x0000006225087223 */ /* 0x000fe20000010808 */
[----:B------:R-:W-:Y:S01]  /*4400*/  FFMA.FTZ R37, R41, R36, -R100 ;  /* 0x0000002429257223 */ /* 0x000fe20000010864 */
[----:B------:R-:W-:-:S02]  /*4410*/  HADD2.F32 R39, -RZ, R14.H0_H0 ;  /* 0x2000000eff277230 */ /* 0x000fc40000004100 */
[----:B------:R-:W-:Y:S01]  /*4420*/  FFMA.FTZ R41, R97, R36, R102 ;  /* 0x0000002461297223 */ /* 0x000fe20000010066 */
[--C-:B------:R-:W-:Y:S02]  /*4430*/  HADD2.F32 R97, -RZ, R95.reuse.H1_H1 ;  /* 0x3000005fff617230 */ /* 0x100fe40000004100 */
[----:B------:R-:W-:Y:S01]  /*4440*/  FFMA.FTZ R12, R43, R98, R12 ;  /* 0x000000622b0c7223 */ /* 0x000fe2000001000c */
[----:B------:R-:W-:Y:S01]  /*4450*/  HADD2.F32 R36, -RZ, R10.H0_H0 ;  /* 0x2000000aff247230 */ /* 0x000fe20000004100 */
[----:B------:R-:W-:Y:S01]  /*4460*/  F2FP.F16.F32.PACK_AB R8, R37, R8 ;  /* 0x000000082508723e */ /* 0x000fe200000000ff */
[----:B------:R-:W-:Y:S02]  /*4470*/  HADD2.F32 R14, -RZ, R14.H1_H1 ;  /* 0x3000000eff0e7230 */ /* 0x000fe40000004100 */
[----:B------:R-:W-:Y:S01]  /*4480*/  FMUL.FTZ R101, R39, R97 ;  /* 0x0000006127657220 */ /* 0x000fe20000410000 */
[----:B------:R-:W-:Y:S01]  /*4490*/  HADD2.F32 R10, -RZ, R10.H1_H1 ;  /* 0x3000000aff0a7230 */ /* 0x000fe20000004100 */
[----:B------:R-:W-:Y:S01]  /*44a0*/  F2FP.F16.F32.PACK_AB R12, R41, R12 ;  /* 0x0000000c290c723e */ /* 0x000fe200000000ff */
[----:B------:R-:W-:-:S02]  /*44b0*/  HADD2.F32 R43, -RZ, R95.H0_H0 ;  /* 0x2000005fff2b7230 */ /* 0x000fc40000004100 */
[----:B------:R-:W-:Y:S02]  /*44c0*/  HADD2.F32 R95, -RZ, R38.H0_H0 ;  /* 0x20000026ff5f7230 */ /* 0x000fe40000004100 */
[----:B------:R-:W-:Y:S01]  /*44d0*/  FMUL.FTZ R38, R36, R97 ;  /* 0x0000006124267220 */ /* 0x000fe20000410000 */
[-C--:B------:R-:W-:Y:S01]  /*44e0*/  FMUL.FTZ R97, R14, R99.reuse ;  /* 0x000000630e617220 */ /* 0x080fe20000410000 */
[----:B------:R-:W-:Y:S01]  /*44f0*/  FMUL.FTZ R99, R10, R99 ;  /* 0x000000630a637220 */ /* 0x000fe20000410000 */
[-C--:B------:R-:W-:Y:S01]  /*4500*/  FFMA.FTZ R101, R36, R43.reuse, -R101 ;  /* 0x0000002b24657223 */ /* 0x080fe20000010865 */
[----:B------:R-:W-:Y:S01]  /*4510*/  FFMA.FTZ R38, R39, R43, R38 ;  /* 0x0000002b27267223 */ /* 0x000fe20000010026 */
[-C--:B------:R-:W-:Y:S01]  /*4520*/  FFMA.FTZ R10, R10, R95.reuse, -R97 ;  /* 0x0000005f0a0a7223 */ /* 0x080fe20000010861 */
[----:B------:R-:W-:Y:S01]  /*4530*/  FFMA.FTZ R99, R14, R95, R99 ;  /* 0x0000005f0e637223 */ /* 0x000fe20000010063 */
[----:B------:R-:W-:Y:S02]  /*4540*/  IMAD.MOV.U32 R9, RZ, RZ, R11 ;  /* 0x000000ffff097224 */ /* 0x000fe400078e000b */
[----:B------:R-:W-:Y:S01]  /*4550*/  IMAD.MOV.U32 R11, RZ, RZ, R40 ;  /* 0x000000ffff0b7224 */ /* 0x000fe200078e0028 */
[----:B------:R-:W-:-:S02]  /*4560*/  F2FP.F16.F32.PACK_AB R10, R10, R101 ;  /* 0x000000650a0a723e */ /* 0x000fc400000000ff */
[----:B------:R-:W-:-:S07]  /*4570*/  F2FP.F16.F32.PACK_AB R14, R99, R38 ;  /* 0x00000026630e723e */ /* 0x000fce00000000ff */
.L_x_2676:
[----:B------:R-:W-:Y:S05]  /*4580*/  BSYNC B2 ;  /* 0x0000000000027941 */ /* 0x000fea0003800000 */
.L_x_2675:
[----:B------:R-:W-:Y:S01]  /*4590*/  ISETP.GE.AND P4, PT, R87, R88, PT ;  /* 0x000000585700720c */ /* 0x000fe20003f86270 */
[----:B0-----:R0:W-:-:S12]  /*45a0*/  ST.E.128 desc[UR40][R78.64], R8 ;  /* 0x000000084e007985 */ /* 0x0011d8000c101d28 */
[----:B------:R-:W-:-:S05]  /*45b0*/  @!P4 IMAD.WIDE R80, R87, 0x2, R80 ;  /* 0x000000025750c825 */ /* 0x000fca00078e0250 */
[----:B---3--:R0:W-:Y:S02]  /*45c0*/  @!P4 ST.E.128 desc[UR40][R80.64], R12 ;  /* 0x0000000c5000c985 */ /* 0x0081e4000c101d28 */
.L_x_2674:
[----:B------:R-:W-:Y:S05]  /*45d0*/  BSYNC B1 ;  /* 0x0000000000017941 */ /* 0x000fea0003800000 */
.L_x_2673:
[----:B------:R-:W-:-:S03]  /*45e0*/  UMOV UR4, 0xffffffff ;  /* 0xffffffff00047882 */ /* 0x000fc60000000000 */
[----:B------:R-:W-:Y:S05]  /*45f0*/  BRA.DIV UR4, `(.L_x_2677) ;  /* 0x00000146049c7947 */ /* 0x000fea000b800000 */
[----:B------:R0:W0:Y:S04]  /*4600*/  SHFL.IDX PT, R39, R86, 0x1, 0x1c1f ;  /* 0x003c1f0056277f89 */ /* 0x00002800000e0000 */
[----:B------:R0:W0:Y:S02]  /*4610*/  SHFL.IDX PT, R38, R85, 0x1, 0x1c1f ;  /* 0x003c1f0055267f89 */ /* 0x00002400000e0000 */
.L_x_2908:
        /* <DEDUP_REMOVED lines=12> */
[----:B------:R-:W-:Y:S01]  /*46e0*/  LEA.HI R90, R9, R90, RZ, 0x4 ;  /* 0x0000005a095a7211 */ /* 0x000fe200078f20ff */
[----:B------:R-:W-:Y:S01]  /*46f0*/  IMAD R9, R19, 0x2000, R0 ;  /* 0x0000200013097824 */ /* 0x000fe200078e0200 */
[----:B------:R-:W-:-:S02]  /*4700*/  LOP3.LUT R11, R11, 0x1c0, RZ, 0xc0, !PT ;  /* 0x000001c00b0b7812 */ /* 0x000fc400078ec0ff */
[----:B------:R-:W-:Y:S02]  /*4710*/  LEA.HI.SX32 R41, R90, R7, 0x1c ;  /* 0x000000075a297211 */ /* 0x000fe400078fe2ff */
[----:B------:R-:W-:Y:S02]  /*4720*/  LOP3.LUT R8, R8, 0x1c0, RZ, 0xc0, !PT ;  /* 0x000001c008087812 */ /* 0x000fe400078ec0ff */
[----:B------:R-:W-:Y:S01]  /*4730*/  SHF.R.U32.HI R11, RZ, 0x3, R11 ;  /* 0x00000003ff0b7819 */ /* 0x000fe2000001160b */
[----:B------:R-:W-:Y:S01]  /*4740*/  IMAD.SHL.U32 R41, R41, 0x8, RZ ;  /* 0x0000000829297824 */ /* 0x000fe200078e00ff */
[----:B------:R-:W-:Y:S02]  /*4750*/  LEA R9, R9, R2, 0x1 ;  /* 0x0000000209097211 */ /* 0x000fe400078e08ff */
[----:B------:R-:W-:Y:S02]  /*4760*/  LEA.HI.X R37, R6, R39, R4, 0x1, P4 ;  /* 0x0000002706257211 */ /* 0x000fe400020f0c04 */
[----:B------:R-:W-:-:S04]  /*4770*/  LOP3.LUT R8, R8, 0x38, R41, 0xf8, !PT ;  /* 0x0000003808087812 */ /* 0x000fc800078ef829 */
[----:B------:R-:W-:-:S05]  /*4780*/  LOP3.LUT R8, R8, R11, RZ, 0x3c, !PT ;  /* 0x0000000b08087212 */ /* 0x000fca00078e3cff */
[----:B-----5:R-:W-:-:S04]  /*4790*/  IMAD.IADD R8, R10, 0x1, R8 ;  /* 0x000000010a087824 */ /* 0x020fc800078e0208 */
[----:B------:R-:W-:-:S04]  /*47a0*/  IMAD R11, R19, 0x2000, R8 ;  /* 0x00002000130b7824 */ /* 0x000fc800078e0208 */
[----:B------:R-:W-:Y:S02]  /*47b0*/  IMAD R12, R11, 0x2, R2 ;  /* 0x000000020b0c7824 */ /* 0x000fe400078e0202 */
[----:B------:R-:W0:Y:S04]  /*47c0*/  LDS.128 R8, [R9+0xe400] ;  /* 0x00e4000009087984 */ /* 0x000e280000000c00 */
[----:B------:R-:W0:Y:S01]  /*47d0*/  LDS.128 R12, [R12+0xe400] ;  /* 0x00e400000c0c7984 */ /* 0x000e220000000c00 */
[----:B------:R-:W-:Y:S05]  /*47e0*/  @P3 BRA `(.L_x_2679) ;  /* 0x00000004005c3947 */ /* 0x000fea0003800000 */
[--C-:B------:R-:W-:Y:S02]  /*47f0*/  SHF.R.U64 R42, R44, 0x10, R45.reuse ;  /* 0x000000102c2a7819 */ /* 0x100fe4000000122d */
[----:B------:R-:W-:Y:S01]  /*4800*/  SHF.R.U32.HI R78, RZ, 0x10, R45 ;  /* 0x00000010ff4e7819 */ /* 0x000fe2000001162d */
[----:B0-----:R-:W-:Y:S01]  /*4810*/  IMAD.MOV.U32 R45, RZ, RZ, R8 ;  /* 0x000000ffff2d7224 */ /* 0x001fe200078e0008 */
[----:B------:R-:W-:Y:S01]  /*4820*/  SHF.R.U64 R44, R48, 0x10, R49 ;  /* 0x00000010302c7819 */ /* 0x000fe20000001231 */
[----:B------:R-:W-:Y:S01]  /*4830*/  IMAD.MOV.U32 R8, RZ, RZ, R13 ;  /* 0x000000ffff087224 */ /* 0x000fe200078e000d */
[----:B------:R-:W-:Y:S01]  /*4840*/  SHF.R.U32.HI R48, RZ, 0x10, R49 ;  /* 0x00000010ff307819 */ /* 0x000fe20000011631 */
[--C-:B------:R-:W-:Y:S01]  /*4850*/  HADD2.F32 R49, -RZ, R93.reuse.H0_H0 ;  /* 0x2000005dff317230 */ /* 0x100fe20000004100 */
[--C-:B------:R-:W-:Y:S01]  /*4860*/  SHF.R.U64 R40, R46, 0x10, R47.reuse ;  /* 0x000000102e287819 */ /* 0x100fe2000000122f */
[----:B------:R-:W-:Y:S01]  /*4870*/  IMAD.MOV.U32 R46, RZ, RZ, R12 ;  /* 0x000000ffff2e7224 */ /* 0x000fe200078e000c */
[----:B------:R-:W-:Y:S01]  /*4880*/  SHF.R.U32.HI R79, RZ, 0x10, R47 ;  /* 0x00000010ff4f7819 */ /* 0x000fe2000001162f */
[----:B------:R-:W-:Y:S01]  /*4890*/  HADD2.F32 R93, -RZ, R93.H1_H1 ;  /* 0x3000005dff5d7230 */ /* 0x000fe20000004100 */
[----:B------:R-:W-:Y:S01]  /*48a0*/  MOV R47, R15 ;  /* 0x0000000f002f7202 */ /* 0x000fe20000000f00 */
[--C-:B------:R-:W-:Y:S01]  /*48b0*/  HADD2.F32 R12, -RZ, R8.reuse.H0_H0 ;  /* 0x20000008ff0c7230 */ /* 0x100fe20000004100 */
[--C-:B------:R-:W-:Y:S01]  /*48c0*/  SHF.R.U64 R43, R50, 0x10, R51.reuse ;  /* 0x00000010322b7819 */ /* 0x100fe20000001233 */
[----:B------:R-:W-:Y:S01]  /*48d0*/  HADD2.F32 R15, -RZ, R8.H1_H1 ;  /* 0x30000008ff0f7230 */ /* 0x000fe20000004100 */
[----:B----4-:R-:W-:Y:S01]  /*48e0*/  SHF.R.U32.HI R80, RZ, 0x10, R51 ;  /* 0x00000010ff507819 */ /* 0x010fe20000011633 */
[----:B------:R-:W-:-:S02]  /*48f0*/  IMAD.MOV.U32 R13, RZ, RZ, R11 ;  /* 0x000000ffff0d7224 */ /* 0x000fc400078e000b */
        /* <DEDUP_REMOVED lines=17> */
[-C--:B--2---:R-:W-:Y:S01]  /*4a10*/  FMUL.FTZ R86, R48, R51.reuse ;  /* 0x0000003330567220 */ /* 0x084fe20000410000 */
[----:B------:R-:W-:Y:S02]  /*4a20*/  HADD2.F32 R80, -RZ, R80.H0_H0 ;  /* 0x20000050ff507230 */ /* 0x000fe40000004100 */
[----:B------:R-:W-:Y:S02]  /*4a30*/  HADD2.F32 R50, -RZ, R89.H1_H1 ;  /* 0x30000059ff327230 */ /* 0x000fe40000004100 */
[----:B------:R-:W-:Y:S01]  /*4a40*/  FMUL.FTZ R51, R15, R51 ;  /* 0x000000330f337220 */ /* 0x000fe20000410000 */
[----:B------:R-:W-:-:S02]  /*4a50*/  HADD2.F32 R47, -RZ, R13.H1_H1 ;  /* 0x3000000dff2f7230 */ /* 0x000fc40000004100 */
[----:B------:R-:W-:Y:S01]  /*4a60*/  FMUL.FTZ R90, R49, R80 ;  /* 0x00000050315a7220 */ /* 0x000fe20000410000 */
[----:B------:R-:W-:Y:S02]  /*4a70*/  HADD2.F32 R78, -RZ, R79.H0_H0 ;  /* 0x2000004fff4e7230 */ /* 0x000fe40000004100 */
[-C--:B------:R-:W-:Y:S01]  /*4a80*/  FFMA.FTZ R13, R15, R50.reuse, -R86 ;  /* 0x000000320f0d7223 */ /* 0x080fe20000010856 */
[----:B------:R-:W-:Y:S01]  /*4a90*/  FFMA.FTZ R15, R48, R50, R51 ;  /* 0x00000032300f7223 */ /* 0x000fe20000010033 */
[C---:B------:R-:W-:Y:S01]  /*4aa0*/  FMUL.FTZ R80, R47.reuse, R80 ;  /* 0x000000502f507220 */ /* 0x040fe20000410000 */
[----:B------:R-:W-:Y:S02]  /*4ab0*/  HADD2.F32 R92, -RZ, R92.H0_H0 ;  /* 0x2000005cff5c7230 */ /* 0x000fe40000004100 */
[-C--:B------:R-:W-:Y:S01]  /*4ac0*/  FFMA.FTZ R90, R47, R78.reuse, -R90 ;  /* 0x0000004e2f5a7223 */ /* 0x080fe2000001085a */
[----:B------:R-:W-:Y:S02]  /*4ad0*/  HADD2.F32 R48, -RZ, R44.H0_H0 ;  /* 0x2000002cff307230 */ /* 0x000fe40000004100 */
[----:B------:R-:W-:Y:S01]  /*4ae0*/  FFMA.FTZ R80, R49, R78, R80 ;  /* 0x0000004e31507223 */ /* 0x000fe20000010050 */
[----:B------:R-:W-:-:S02]  /*4af0*/  HADD2.F32 R47, -RZ, R46.H0_H0 ;  /* 0x2000002eff2f7230 */ /* 0x000fc40000004100 */
[--C-:B------:R-:W-:Y:S01]  /*4b00*/  HADD2.F32 R44, -RZ, R45.reuse.H0_H0 ;  /* 0x2000002dff2c7230 */ /* 0x100fe20000004100 */
[----:B------:R-:W-:Y:S01]  /*4b10*/  F2FP.F16.F32.PACK_AB R90, R90, R13 ;  /* 0x0000000d5a5a723e */ /* 0x000fe200000000ff */
[----:B------:R-:W-:Y:S02]  /*4b20*/  HADD2.F32 R46, -RZ, R46.H1_H1 ;  /* 0x3000002eff2e7230 */ /* 0x000fe40000004100 */
[-C--:B------:R-:W-:Y:S01]  /*4b30*/  FMUL.FTZ R49, R47, R92.reuse ;  /* 0x0000005c2f317220 */ /* 0x080fe20000410000 */
[----:B------:R-:W-:Y:S02]  /*4b40*/  HADD2.F32 R45, -RZ, R45.H1_H1 ;  /* 0x3000002dff2d7230 */ /* 0x000fe40000004100 */
[----:B------:R-:W-:Y:S01]  /*4b50*/  FMUL.FTZ R92, R44, R92 ;  /* 0x0000005c2c5c7220 */ /* 0x000fe20000410000 */
[----:B------:R-:W-:Y:S02]  /*4b60*/  HADD2.F32 R89, -RZ, R89.H0_H0 ;  /* 0x20000059ff597230 */ /* 0x000fe40000004100 */
[----:B------:R-:W-:Y:S01]  /*4b70*/  FMUL.FTZ R50, R46, R48 ;  /* 0x000000302e327220 */ /* 0x000fe20000410000 */
[----:B------:R-:W-:-:S02]  /*4b80*/  HADD2.F32 R42, -RZ, R42.H0_H0 ;  /* 0x2000002aff2a7230 */ /* 0x000fc40000004100 */
[----:B------:R-:W-:Y:S01]  /*4b90*/  FMUL.FTZ R51, R45, R48 ;  /* 0x000000302d337220 */ /* 0x000fe20000410000 */
[----:B------:R-:W-:Y:S01]  /*4ba0*/  F2FP.F16.F32.PACK_AB R13, R12, R9 ;  /* 0x000000090c0d723e */ /* 0x000fe200000000ff */
[-C--:B------:R-:W-:Y:S01]  /*4bb0*/  FFMA.FTZ R92, R47, R89.reuse, R92 ;  /* 0x000000592f5c7223 */ /* 0x080fe2000001005c */
[----:B------:R-:W-:Y:S02]  /*4bc0*/  HADD2.F32 R47, -RZ, R43.H0_H0 ;  /* 0x2000002bff2f7230 */ /* 0x000fe40000004100 */
[----:B------:R-:W-:Y:S01]  /*4bd0*/  FFMA.FTZ R49, R44, R89, -R49 ;  /* 0x000000592c317223 */ /* 0x000fe20000010831 */
[-C--:B------:R-:W-:Y:S01]  /*4be0*/  FFMA.FTZ R50, R45, R42.reuse, -R50 ;  /* 0x0000002a2d327223 */ /* 0x080fe20000010832 */
[----:B------:R-:W-:Y:S01]  /*4bf0*/  FFMA.FTZ R51, R46, R42, R51 ;  /* 0x0000002a2e337223 */ /* 0x000fe20000010033 */
[----:B------:R-:W-:Y:S01]  /*4c00*/  HADD2.F32 R43, -RZ, R14.H0_H0 ;  /* 0x2000000eff2b7230 */ /* 0x000fe20000004100 */
[----:B------:R-:W-:Y:S01]  /*4c10*/  F2FP.F16.F32.PACK_AB R15, R80, R15 ;  /* 0x0000000f500f723e */ /* 0x000fe200000000ff */
[----:B------:R-:W-:Y:S01]  /*4c20*/  HADD2.F32 R44, -RZ, R91.H0_H0 ;  /* 0x2000005bff2c7230 */ /* 0x000fe20000004100 */
[----:B------:R-:W-:Y:S01]  /*4c30*/  F2FP.F16.F32.PACK_AB R8, R50, R49 ;  /* 0x000000313208723e */ /* 0x000fe200000000ff */
[----:B------:R-:W-:Y:S01]  /*4c40*/  HADD2.F32 R42, -RZ, R10.H0_H0 ;  /* 0x2000000aff2a7230 */ /* 0x000fe20000004100 */
[----:B------:R-:W-:Y:S01]  /*4c50*/  F2FP.F16.F32.PACK_AB R12, R51, R92 ;  /* 0x0000005c330c723e */ /* 0x000fe200000000ff */
[----:B------:R-:W-:-:S02]  /*4c60*/  HADD2.F32 R14, -RZ, R14.H1_H1 ;  /* 0x3000000eff0e7230 */ /* 0x000fc40000004100 */
[----:B------:R-:W-:Y:S02]  /*4c70*/  HADD2.F32 R91, -RZ, R91.H1_H1 ;  /* 0x3000005bff5b7230 */ /* 0x000fe40000004100 */
[----:B------:R-:W-:Y:S02]  /*4c80*/  HADD2.F32 R10, -RZ, R10.H1_H1 ;  /* 0x3000000aff0a7230 */ /* 0x000fe40000004100 */
[----:B---3--:R-:W-:Y:S01]  /*4c90*/  FMUL.FTZ R81, R14, R47 ;  /* 0x0000002f0e517220 */ /* 0x008fe20000410000 */
[----:B------:R-:W-:Y:S02]  /*4ca0*/  HADD2.F32 R45, -RZ, R40.H0_H0 ;  /* 0x20000028ff2d7230 */ /* 0x000fe40000004100 */
[-C--:B------:R-:W-:Y:S01]  /*4cb0*/  FMUL.FTZ R79, R43, R91.reuse ;  /* 0x0000005b2b4f7220 */ /* 0x080fe20000410000 */
[----:B------:R-:W-:Y:S01]  /*4cc0*/  FMUL.FTZ R40, R42, R91 ;  /* 0x0000005b2a287220 */ /* 0x000fe20000410000 */
[----:B------:R-:W-:Y:S01]  /*4cd0*/  FMUL.FTZ R47, R10, R47 ;  /* 0x0000002f0a2f7220 */ /* 0x000fe20000410000 */
[----:B------:R-:W-:-:S02]  /*4ce0*/  IMAD.MOV.U32 R9, RZ, RZ, R11 ;  /* 0x000000ffff097224 */ /* 0x000fc400078e000b */
[-C--:B------:R-:W-:Y:S01]  /*4cf0*/  FFMA.FTZ R79, R42, R44.reuse, -R79 ;  /* 0x0000002c2a4f7223 */ /* 0x080fe2000001084f */
[----:B------:R-:W-:Y:S01]  /*4d00*/  FFMA.FTZ R40, R43, R44, R40 ;  /* 0x0000002c2b287223 */ /* 0x000fe20000010028 */
[-C--:B------:R-:W-:Y:S01]  /*4d10*/  FFMA.FTZ R10, R10, R45.reuse, -R81 ;  /* 0x0000002d0a0a7223 */ /* 0x080fe20000010851 */
[----:B------:R-:W-:Y:S01]  /*4d20*/  FFMA.FTZ R47, R14, R45, R47 ;  /* 0x0000002d0e2f7223 */ /* 0x000fe2000001002f */
[----:B------:R-:W-:-:S03]  /*4d30*/  IMAD.MOV.U32 R11, RZ, RZ, R90 ;  /* 0x000000ffff0b7224 */ /* 0x000fc600078e005a */
[----:B------:R-:W-:Y:S02]  /*4d40*/  F2FP.F16.F32.PACK_AB R10, R10, R79 ;  /* 0x0000004f0a0a723e */ /* 0x000fe400000000ff */
[----:B------:R-:W-:-:S07]  /*4d50*/  F2FP.F16.F32.PACK_AB R14, R47, R40 ;  /* 0x000000282f0e723e */ /* 0x000fce00000000ff */
.L_x_2679:
[----:B------:R-:W-:Y:S05]  /*4d60*/  BSYNC B1 ;  /* 0x0000000000017941 */ /* 0x000fea0003800000 */
.L_x_2678:
[----:B------:R-:W-:Y:S01]  /*4d70*/  ISETP.GE.AND P3, PT, R41, R88, PT ;  /* 0x000000582900720c */ /* 0x000fe20003f66270 */
[----:B0-----:R0:W-:Y:S02]  /*4d80*/  ST.E.128 desc[UR40][R36.64], R8 ;  /* 0x0000000824007985 */ /* 0x0011e4000c101d28 */
[----:B0-----:R-:W-:Y:S02]  /*4d90*/  IMAD.MOV.U32 R8, RZ, RZ, R38 ;  /* 0x000000ffff087224 */ /* 0x001fe400078e0026 */
[----:B------:R-:W-:-:S08]  /*4da0*/  IMAD.MOV.U32 R9, RZ, RZ, R39 ;  /* 0x000000ffff097224 */ /* 0x000fd000078e0027 */
[----:B------:R-:W-:Y:S05]  /*4db0*/  @P3 BRA `(.L_x_2660) ;  /* 0x0000000400203947 */ /* 0x000fea0003800000 */
[----:B------:R-:W-:-:S05]  /*4dc0*/  IMAD.WIDE R8, R41, 0x2, R8 ;  /* 0x0000000229087825 */ /* 0x000fca00078e0208 */
[----:B------:R0:W-:Y:S01]  /*4dd0*/  ST.E.128 desc[UR40][R8.64], R12 ;  /* 0x0000000c08007985 */ /* 0x0001e2000c101d28 */
[----:B------:R-:W-:Y:S05]  /*4de0*/  BRA `(.L_x_2660) ;  /* 0x0000000400147947 */ /* 0x000fea0003800000 */
.L_x_2641:
[----:B------:R-:W-:-:S13]  /*4df0*/  ISETP.NE.AND P5, PT, R157, 0x3, PT ;  /* 0x000000039d00780c */ /* 0x000fda0003fa5270 */
[----:B------:R-:W-:Y:S05]  /*4e00*/  @!P5 BRA `(.L_x_2680) ;  /* 0x000000000004d947 */ /* 0x000fea0003800000 */
[----:B------:R-:W-:Y:S01]  /*4e10*/  BPT.TRAP 0x1 ;  /* 0x000000040000795c */ /* 0x000fe20000300000 */
.L_x_2680:
[----:B------:R-:W2:Y:S01]  /*4e20*/  LDL R8, [R1] ;  /* 0x0000000001087983 */ /* 0x000ea20000100800 */
[----:B------:R-:W-:Y:S01]  /*4e30*/  IMAD R69, R19, 0x8, R2 ;  /* 0x0000000813457824 */ /* 0x000fe200078e0202 */
[----:B------:R-:W-:Y:S01]  /*4e40*/  BSSY B1, `(.L_x_2681) ;  /* 0x0000005000017945 */ /* 0x000fe20003800000 */
[----:B------:R-:W-:Y:S02]  /*4e50*/  SHF.R.S32.HI R74, RZ, 0x1f, R73 ;  /* 0x0000001fff4a7819 */ /* 0x000fe40000011449 */
[----:B--2---:R-:W-:-:S04]  /*4e60*/  SHF.L.U32 R77, R8, 0x1f, RZ ;  /* 0x0000001f084d7819 */ /* 0x004fc800000006ff */
[----:B------:R-:W0:Y:S02]  /*4e70*/  SYNCS.PHASECHK.TRANS64.TRYWAIT P3, [R69+URZ+0x16890], R77 ;  /* 0x0168904d450075a7 */ /* 0x000e24000806017f */
[----:B0-----:R-:W-:Y:S05]  /*4e80*/  @!P3 BRA `(.L_x_2682) ;  /* 0x0000013c00c4b947 */ /* 0x001fea0003800000 */
.L_x_2909:
[----:B------:R-:W-:Y:S05]  /*4e90*/  BSYNC B1 ;  /* 0x0000000000017941 */ /* 0x000fea0003800000 */
.L_x_2681:
        /* <DEDUP_REMOVED lines=27> */
.L_x_2913:
        /* <DEDUP_REMOVED lines=13> */
.L_x_2685:
[----:B------:R-:W-:Y:S05]  /*5120*/  BSYNC B1 ;  /* 0x0000000000017941 */ /* 0x000fea0003800000 */
.L_x_2684:
[----:B------:R-:W-:-:S03]  /*5130*/  UMOV UR4, 0xffffffff ;  /* 0xffffffff00047882 */ /* 0x000fc60000000000 */
[----:B------:R-:W-:Y:S05]  /*5140*/  BRA.DIV UR4, `(.L_x_2686) ;  /* 0x0000013e04747947 */ /* 0x000fea000b800000 */
[----:B--2-4-:R2:W4:Y:S04]  /*5150*/  SHFL.IDX PT, R9, R38, 0x1, 0x1c1f ;  /* 0x003c1f0026097f89 */ /* 0x01452800000e0000 */
[----:B---3--:R2:W3:Y:S02]  /*5160*/  SHFL.IDX PT, R37, R36, 0x1, 0x1c1f ;  /* 0x003c1f0024257f89 */ /* 0x0084e400000e0000 */
.L_x_2917:
        /* <DEDUP_REMOVED lines=13> */
.L_x_2660:
[----:B------:R-:W-:Y:S05]  /*5240*/  BSYNC B0 ;  /* 0x0000000000007941 */ /* 0x000fea0003800000 */
.L_x_2640:
        /* <DEDUP_REMOVED lines=16> */
.L_x_2688:
[----:B------:R-:W-:Y:S05]  /*5350*/  BSYNC B0 ;  /* 0x0000000000007941 */ /* 0x000fea0003800000 */
.L_x_2687:
[----:B------:R-:W0:Y:S01]  /*5360*/  SYNCS.PHASECHK.TRANS64.TRYWAIT P4, [R69+URZ+0x168b0], R77 ;  /* 0x0168b04d450075a7 */ /* 0x000e22000808017f */
[----:B------:R-:W-:Y:S01]  /*5370*/  ULDC UR36, c[0x0][0x2f4] ;  /* 0x0000bd0000247ab9 */ /* 0x000fe20000000800 */
[----:B------:R-:W-:Y:S04]  /*5380*/  BSSY B0, `(.L_x_2689) ;  /* 0x0000002000007945 */ /* 0x000fe80003800000 */
[----:B0-----:R-:W-:Y:S05]  /*5390*/  @!P4 BRA `(.L_x_2690) ;  /* 0x0000013c002cc947 */ /* 0x001fea0003800000 */
.L_x_2918:
[----:B------:R-:W-:Y:S05]  /*53a0*/  BSYNC B0 ;  /* 0x0000000000007941 */ /* 0x000fea0003800000 */
.L_x_2689:
        /* <DEDUP_REMOVED lines=12> */
[----:B------:R-:W-:Y:S01]  /*5470*/  IMAD R11, R61, UR4, RZ ;  /* 0x000000043d0b7c24 */ /* 0x000fe2000f8e02ff */
[----:B------:R-:W-:-:S03]  /*5480*/  IADD3 R9, R9, R75, RZ ;  /* 0x0000004b09097210 */ /* 0x000fc60007ffe0ff */
[C---:B------:R-:W-:Y:S02]  /*5490*/  IMAD R11, R34.reuse, UR5, R11 ;  /* 0x00000005220b7c24 */ /* 0x040fe4000f8e020b */
[----:B------:R-:W-:Y:S01]  /*54a0*/  IMAD.WIDE.U32 R8, R34, UR4, R8 ;  /* 0x0000000422087c25 */ /* 0x000fe2000f8e0008 */
[----:B------:R-:W-:-:S03]  /*54b0*/  ULDC.64 UR4, c[0x0][0x318] ;  /* 0x0000c60000047ab9 */ /* 0x000fc60000000a00 */
[----:B------:R-:W-:Y:S01]  /*54c0*/  IMAD.IADD R9, R9, 0x1, R11 ;  /* 0x0000000109097824 */ /* 0x000fe200078e020b */
[----:B-1----:R-:W-:-:S04]  /*54d0*/  LEA R36, P4, R8, UR4, 0x1 ;  /* 0x0000000408247c11 */ /* 0x002fc8000f8808ff */
        /* <DEDUP_REMOVED lines=15> */
.L_x_2692:
[----:B------:R-:W-:Y:S05]  /*55d0*/  BSYNC B0 ;  /* 0x0000000000007941 */ /* 0x000fea0003800000 */
.L_x_2691:
        /* <DEDUP_REMOVED lines=15> */
.L_x_2694:
[----:B------:R-:W-:Y:S05]  /*56d0*/  BSYNC B0 ;  /* 0x0000000000007941 */ /* 0x000fea0003800000 */
.L_x_2693:
[----:B-1-3--:R-:W3:Y:S01]  /*56e0*/  LDL.LU R9, [R1] ;  /* 0x0000000001097983 */ /* 0x00aee20000300800 */
        /* <DEDUP_REMOVED lines=16> */
[----:B------:R0:W-:Y:S01]  /*57f0*/  STL [R1], R9 ;  /* 0x0000000901007387 */ /* 0x0001e20000100800 */
[----:B------:R-:W-:Y:S05]  /*5800*/  @P4 BRA `(.L_x_2695) ;  /* 0xffffffc400fc4947 */ /* 0x000fea000383ffff */
[----:B0-----:R-:W0:Y:S01]  /*5810*/  S2R R9, SR_TID.X ;  /* 0x0000000000097919 */ /* 0x001e220000002100 */
[----:B------:R-:W-:Y:S02]  /*5820*/  PLOP3.LUT P0, PT, PT, PT, PT, 0x8, 0x0 ;  /* 0x000000000000781c */ /* 0x000fe40003f0e170 */
[----:B0-----:R-:W-:-:S04]  /*5830*/  SHF.R.U32.HI R9, RZ, 0x7, R9 ;  /* 0x00000007ff097819 */ /* 0x001fc80000011609 */
[----:B------:R-:W-:-:S13]  /*5840*/  ISETP.NE.AND P4, PT, R9, 0x1, PT ;  /* 0x000000010900780c */ /* 0x000fda0003f85270 */
[----:B------:R-:W-:Y:S06]  /*5850*/  @!P4 BAR.ARV 0x9, 0x100 ;  /* 0x024400000000cb1d */ /* 0x000fec0000002000 */
.L_x_2635:
[----:B------:R-:W3:Y:S01]  /*5860*/  LDL R5, [R1+0x28] ;  /* 0x0000280001057983 */ /* 0x000ee20000100800 */
[----:B------:R-:W0:Y:S01]  /*5870*/  LDC R0, c[0x0][0x448] ;  /* 0x00011200ff007b82 */ /* 0x000e220000000800 */
        /* <DEDUP_REMOVED lines=14> */
[----:B------:R-:W-:Y:S02]  /*5960*/  IMAD.MOV.U32 R94, RZ, RZ, RZ ;  /* 0x000000ffff5e7224 */ /* 0x000fe400078e00ff */
[----:B--2---:R-:W-:Y:S02]  /*5970*/  IMAD.MOV.U32 R13, RZ, RZ, RZ ;  /* 0x000000ffff0d7224 */ /* 0x004fe400078e00ff */
[----:B------:R-:W-:Y:S01]  /*5980*/  IMAD.MOV.U32 R90, RZ, RZ, RZ ;  /* 0x000000ffff5a7224 */ /* 0x000fe200078e00ff */
[----:B0-----:R-:W-:-:S13]  /*5990*/  ISETP.NE.AND P1, PT, R0, 0x1, PT ;  /* 0x000000010000780c */ /* 0x001fda0003f25270 */
[----:B------:R-:W0:Y:S08]  /*59a0*/  @P1 LDC R3, c[0x0][0x44c] ;  /* 0x00011300ff031b82 */ /* 0x000e300000000800 */
[----:B------:R-:W1:Y:S01]  /*59b0*/  @P1 LDC R4, c[0x0][0x450] ;  /* 0x00011400ff041b82 */ /* 0x000e620000000800 */
[----:B---3--:R-:W-:-:S04]  /*59c0*/  VIADD R0, R5, 0xbf ;  /* 0x000000bf05007836 */ /* 0x008fc80000000000 */
[----:B0-----:R-:W-:-:S05]  /*59d0*/  @P1 IMAD.HI.U32 R3, R0, R3, RZ ;  /* 0x0000000300031227 */ /* 0x001fca00078e00ff */
[----:B-1----:R-:W-:Y:S02]  /*59e0*/  @P1 SHF.R.U32.HI R0, RZ, R4, R3 ;  /* 0x00000004ff001219 */ /* 0x002fe40000011603 */
[----:B------:R-:W-:Y:S02]  /*59f0*/  PLOP3.LUT P1, PT, PT, PT, PT, 0x80, 0x0 ;  /* 0x000000000000781c */ /* 0x000fe40003f2f070 */
[----:B------:R-:W-:-:S04]  /*5a00*/  IADD3 R0, R83, R0, RZ ;  /* 0x0000000053007210 */ /* 0x000fc80007ffe0ff */
[----:B------:R-:W-:-:S04]  /*5a10*/  SHF.R.S32.HI R3, RZ, 0x1f, R0 ;  /* 0x0000001fff037819 */ /* 0x000fc80000011400 */
[----:B------:R-:W-:-:S04]  /*5a20*/  LEA.HI R3, R3, R0, RZ, 0x7 ;  /* 0x0000000003037211 */ /* 0x000fc800078f38ff */
[----:B------:R-:W-:-:S04]  /*5a30*/  SHF.R.S32.HI R3, RZ, 0x7, R3 ;  /* 0x00000007ff037819 */ /* 0x000fc80000011403 */
[----:B------:R-:W-:Y:S01]  /*5a40*/  VIMNMX R88, R84, R3, PT ;  /* 0x0000000354587248 */ /* 0x000fe20003fe0100 */
[----:B------:R-:W-:-:S03]  /*5a50*/  IMAD.MOV.U32 R3, RZ, RZ, RZ ;  /* 0x000000ffff037224 */ /* 0x000fc600078e00ff */
[----:B------:R-:W-:Y:S01]  /*5a60*/  ISETP.GE.AND P2, PT, R88, 0x1, PT ;  /* 0x000000015800780c */ /* 0x000fe20003f46270 */
[----:B------:R-:W-:-:S12]  /*5a70*/  @P0 BRA `(.L_x_2696) ;  /* 0x00000000000c0947 */ /* 0x000fd80003800000 */
[----:B------:R-:W0:Y:S01]  /*5a80*/  FENCE.VIEW.ASYNC.G ;  /* 0x00000000000073c6 */ /* 0x000e220000000100 */
[----:B------:R-:W-:Y:S05]  /*5a90*/  WARPSYNC.ALL ;  /* 0x0000000000007948 */ /* 0x000fea0003800000 */
[----:B0-----:R-:W-:Y:S06]  /*5aa0*/  BAR.ARV 0xc, 0x200 ;  /* 0x0308000000007b1d */ /* 0x001fec0000002000 */
.L_x_2696:
[----:B------:R-:W-:Y:S01]  /*5ab0*/  IMAD.MOV.U32 R12, RZ, RZ, RZ ;  /* 0x000000ffff0c7224 */ /* 0x000fe200078e00ff */
[----:B------:R-:W-:Y:S01]  /*5ac0*/  MOV R25, RZ ;  /* 0x000000ff00197202 */ /* 0x000fe20000000f00 */
        /* <DEDUP_REMOVED lines=10> */
.L_x_2921:
[----:B------:R-:W1:Y:S01]  /*5b70*/  LDL R3, [R1+0x1c] ;  /* 0x00001c0001037983 */ /* 0x000e620000100800 */
[----:B------:R-:W-:Y:S01]  /*5b80*/  BSSY B6, `(.L_x_2699) ;  /* 0x000001b000067945 */ /* 0x000fe20003800000 */
[----:B-1----:R-:W-:-:S05]  /*5b90*/  IMAD.HI R0, R3, 0x55555556, RZ ;  /* 0x5555555603007827 */ /* 0x002fca00078e02ff */
        /* <DEDUP_REMOVED lines=13> */
[----:B0-----:R0:W1:Y:S01]  /*5c70*/  LDC.64 R14, c[0x4][R0] ;  /* 0x01000000000e7b82 */ /* 0x0010620000000a00 */
[----:B------:R-:W-:Y:S01]  /*5c80*/  IMAD.U32 R5, RZ, RZ, UR5 ;  /* 0x00000005ff057e24 */ /* 0x000fe2000f8e00ff */
[----:B------:R-:W-:Y:S01]  /*5c90*/  ULDC.64 UR4, c[0x4][0x28] ;  /* 0x01000a0000047ab9 */ /* 0x000fe20000000a00 */
[----:B------:R-:W-:Y:S01]  /*5ca0*/  MOV R6, UR6 ;  /* 0x0000000600067c02 */ /* 0x000fe20008000f00 */
[----:B------:R-:W-:Y:S01]  /*5cb0*/  IMAD.U32 R7, RZ, RZ, UR7 ;  /* 0x00000007ff077e24 */ /* 0x000fe2000f8e00ff */
[----:B------:R-:W-:Y:S01]  /*5cc0*/  MOV R13, RZ ;  /* 0x000000ff000d7202 */ /* 0x000fe20000000f00 */
[----:B------:R-:W-:-:S02]  /*5cd0*/  IMAD.U32 R10, RZ, RZ, UR4 ;  /* 0x00000004ff0a7e24 */ /* 0x000fc4000f8e00ff */
[----:B------:R-:W-:Y:S02]  /*5ce0*/  IMAD.U32 R11, RZ, RZ, UR5 ;  /* 0x00000005ff0b7e24 */ /* 0x000fe4000f8e00ff */
[----:B------:R-:W-:Y:S02]  /*5cf0*/  IMAD.MOV.U32 R8, RZ, RZ, 0x70 ;  /* 0x00000070ff087424 */ /* 0x000fe400078e00ff */
[----:B0-----:R-:W-:-:S07]  /*5d00*/  IMAD.MOV.U32 R12, RZ, RZ, 0x1 ;  /* 0x00000001ff0c7424 */ /* 0x001fce00078e00ff */
[----:B------:R-:W-:-:S07]  /*5d10*/  LEPC R20, `(.L_x_2700) ;  /* 0x000000001014794e */ /* 0x000fce0000000000 */
[----:B-1--45:R-:W-:Y:S05]  /*5d20*/  CALL.ABS.NOINC R14 ;  /* 0x000000000e007343 */ /* 0x032fea0003c00000 */
.L_x_2700:
[----:B------:R-:W-:Y:S05]  /*5d30*/  BSYNC B6 ;  /* 0x0000000000067941 */ /* 0x000fea0003800000 */
.L_x_2699:
[----:B------:R-:W-:Y:S02]  /*5d40*/  ULDC UR4, c[0x0][0x3f4] ;  /* 0x0000fd0000047ab9 */ /* 0x000fe40000000800 */
[----:B------:R-:W-:-:S13]  /*5d50*/  ISETP.LT.AND P0, PT, RZ, UR4, PT ;  /* 0x00000004ff007c0c */ /* 0x000fda000bf01270 */
[----:B------:R-:W-:Y:S05]  /*5d60*/  @P0 BRA `(.L_x_2701) ;  /* 0x0000000000400947 */ /* 0x000fea0003800000 */
[----:B------:R-:W2:Y:S02]  /*5d70*/  LDL R20, [R1+0x58] ;  /* 0x0000580001147983 */ /* 0x000ea40000100800 */
[----:B--2---:R-:W-:-:S04]  /*5d80*/  LEA.HI R0, R20, R20, RZ, 0x1 ;  /* 0x0000001414007211 */ /* 0x004fc800078f08ff */
[----:B------:R-:W-:-:S05]  /*5d90*/  LOP3.LUT R0, R0, 0xfffffffe, RZ, 0xc0, !PT ;  /* 0xfffffffe00007812 */ /* 0x000fca00078ec0ff */
[----:B------:R-:W-:-:S05]  /*5da0*/  IMAD.IADD R0, R20, 0x1, -R0 ;  /* 0x0000000114007824 */ /* 0x000fca00078e0a00 */
[----:B------:R-:W-:-:S04]  /*5db0*/  SHF.L.U32 R3, R0, 0x1f, RZ ;  /* 0x0000001f00037819 */ /* 0x000fc800000006ff */
[----:B------:R1:W2:Y:S03]  /*5dc0*/  SYNCS.PHASECHK.TRANS64.TRYWAIT P0, [R2+URZ+0x16800], R3 ;  /* 0x01680003020075a7 */ /* 0x0002a6000800017f */
[----:B--2---:R-:W-:Y:S05]  /*5dd0*/  @!P0 NANOSLEEP.SYNCS 0x989680 ;  /* 0x009896800000895d */ /* 0x004fea0003900000 */
[----:B------:R-:W2:Y:S01]  /*5de0*/  @!P0 SYNCS.PHASECHK.TRANS64 P0, [R2+URZ+0x16800], R3 ;  /* 0x01680003020085a7 */ /* 0x000ea2000800007f */
[----:B------:R-:W-:Y:S04]  /*5df0*/  BSSY B0, `(.L_x_2702) ;  /* 0x0000006000007945 */ /* 0x000fe80003800000 */
[----:B--2---:R-:W-:Y:S05]  /*5e00*/  @P0 BRA `(.L_x_2703) ;  /* 0x0000000000100947 */ /* 0x004fea0003800000 */
.L_x_2704:
[----:B--2---:R2:W3:Y:S02]  /*5e10*/  SYNCS.PHASECHK.TRANS64.TRYWAIT P0, [R2+URZ+0x16800], R3 ;  /* 0x01680003020075a7 */ /* 0x0044e4000800017f */
[----:B---3--:R-:W-:Y:S05]  /*5e20*/  @!P0 NANOSLEEP.SYNCS 0x989680 ;  /* 0x009896800000895d */ /* 0x008fea0003900000 */
[----:B------:R-:W3:Y:S02]  /*5e30*/  @!P0 SYNCS.PHASECHK.TRANS64 P0, [R2+URZ+0x16800], R3 ;  /* 0x01680003020085a7 */ /* 0x000ee4000800007f */
[----:B---3--:R-:W-:Y:S05]  /*5e40*/  @!P0 BRA `(.L_x_2704) ;  /* 0xfffffffc00f08947 */ /* 0x008fea000383ffff */
.L_x_2703:
[----:B------:R-:W-:Y:S05]  /*5e50*/  BSYNC B0 ;  /* 0x0000000000007941 */ /* 0x000fea0003800000 */
.L_x_2702:
[----:B------:R-:W-:Y:S05]  /*5e60*/  BRA `(.L_x_2705) ;  /* 0x0000002c009c7947 */ /* 0x000fea0003800000 */
.L_x_2701:
        /* <DEDUP_REMOVED lines=29> */
[----:B-1--4-:R-:W-:Y:S05]  /*6040*/  CALL.ABS.NOINC R14 ;  /* 0x000000000e007343 */ /* 0x012fea0003c00000 */
.L_x_2707:
[----:B------:R-:W-:Y:S05]  /*6050*/  BSYNC B6 ;  /* 0x0000000000067941 */ /* 0x000fea0003800000 */
.L_x_2706:
[----:B------:R-:W2:Y:S01]  /*6060*/  LDL R20, [R1+0x28] ;  /* 0x0000280001147983 */ /* 0x000ea20000100800 */
[----:B------:R-:W-:Y:S01]  /*6070*/  ULDC.U8 UR4, c[0x0][0x410] ;  /* 0x0001040000047ab9 */ /* 0x000fe20000000000 */
[----:B------:R-:W-:Y:S01]  /*6080*/  BSSY B0, `(.L_x_2708) ;  /* 0x00002bd000007945 */ /* 0x000fe20003800000 */
[----:B------:R-:W-:Y:S01]  /*6090*/  ISETP.NE.AND P0, PT, RZ, UR4, PT ;  /* 0x00000004ff007c0c */ /* 0x000fe2000bf05270 */
[----:B--2---:R-:W-:-:S12]  /*60a0*/  IMAD.IADD R39, R154, 0x1, R20 ;  /* 0x000000019a277824 */ /* 0x004fd800078e0214 */
[----:B------:R-:W-:Y:S05]  /*60b0*/  @!P0 BRA `(.L_x_2709) ;  /* 0x0000001400a88947 */ /* 0x000fea0003800000 */
[----:B------:R-:W1:Y:S01]  /*60c0*/  LDC R32, c[0x0][0x448] ;  /* 0x00011200ff207b82 */ /* 0x000e620000000800 */
[----:B------:R-:W2:Y:S01]  /*60d0*/  S2R R20, SR_TID.X ;  /* 0x0000000000147919 */ /* 0x000ea20000002100 */
[----:B------:R-:W-:Y:S01]  /*60e0*/  ULDC.64 UR4, c[0x0][0x3f8] ;  /* 0x0000fe0000047ab9 */ /* 0x000fe20000000a00 */
[----:B------:R-:W-:Y:S01]  /*60f0*/  ULDC.64 UR6, c[0x0][0x408] ;  /* 0x0001020000067ab9 */ /* 0x000fe20000000a00 */
[----:B------:R-:W-:Y:S01]  /*6100*/  MOV R10, R24 ;  /* 0x00000018000a7202 */ /* 0x000fe20000000f00 */
[----:B------:R-:W-:Y:S02]  /*6110*/  IMAD.MOV.U32 R8, RZ, RZ, R26 ;  /* 0x000000ffff087224 */ /* 0x000fe400078e001a */
[----:B------:R-:W-:Y:S02]  /*6120*/  IMAD.MOV.U32 R9, RZ, RZ, R29 ;  /* 0x000000ffff097224 */ /* 0x000fe400078e001d */
[----:B------:R-:W-:Y:S01]  /*6130*/  IMAD.MOV.U32 R11, RZ, RZ, R31 ;  /* 0x000000ffff0b7224 */ /* 0x000fe200078e001f */
[----:B-1----:R-:W-:Y:S01]  /*6140*/  ISETP.NE.AND P0, PT, R32, 0x1, PT ;  /* 0x000000012000780c */ /* 0x002fe20003f05270 */
[----:B--2---:R-:W-:-:S12]  /*6150*/  VIADD R21, R20, 0xffffff80 ;  /* 0xffffff8014157836 */ /* 0x004fd80000000000 */
[----:B------:R-:W1:Y:S01]  /*6160*/  @P0 LDC R0, c[0x0][0x44c] ;  /* 0x00011300ff000b82 */ /* 0x000e620000000800 */
[----:B------:R-:W-:-:S04]  /*6170*/  SHF.R.S32.HI R20, RZ, 0x1f, R21 ;  /* 0x0000001fff147819 */ /* 0x000fc80000011415 */
[----:B------:R-:W-:-:S03]  /*6180*/  LEA.HI R20, R20, R21, RZ, 0x2 ;  /* 0x0000001514147211 */ /* 0x000fc600078f10ff */
[----:B------:R-:W2:Y:S01]  /*6190*/  @P0 LDC R5, c[0x0][0x450] ;  /* 0x00011400ff050b82 */ /* 0x000ea20000000800 */
[----:B------:R-:W-:-:S05]  /*61a0*/  LOP3.LUT R20, R20, 0xfffffffc, RZ, 0xc0, !PT ;  /* 0xfffffffc14147812 */ /* 0x000fca00078ec0ff */
[----:B------:R-:W-:-:S04]  /*61b0*/  IMAD.IADD R20, R21, 0x1, -R20 ;  /* 0x0000000115147824 */ /* 0x000fc800078e0a14 */
[----:B------:R-:W-:-:S04]  /*61c0*/  IMAD R3, R20, 0x60, R39 ;  /* 0x0000006014037824 */ /* 0x000fc800078e0227 */
[----:B-1----:R-:W-:-:S05]  /*61d0*/  @P0 IMAD.HI.U32 R0, R3, R0, RZ ;  /* 0x0000000003000227 */ /* 0x002fca00078e00ff */
[----:B--2---:R-:W-:-:S04]  /*61e0*/  @P0 SHF.R.U32.HI R3, RZ, R5, R0 ;  /* 0x00000005ff030219 */ /* 0x004fc80000011600 */
        /* <DEDUP_REMOVED lines=17> */
[----:B------:R1:W2:Y:S04]  /*6300*/  SHFL.IDX PT, R3, R6, RZ, 0x1c1f ;  /* 0x001c1fff06037589 */ /* 0x0002a800000e0000 */
[----:B------:R1:W3:Y:S04]  /*6310*/  SHFL.IDX PT, R0, R4, RZ, 0x1c1f ;  /* 0x001c1fff04007589 */ /* 0x0002e800000e0000 */
[----:B------:R1:W1:Y:S04]  /*6320*/  SHFL.IDX PT, R5, R8, RZ, 0x1c1f ;  /* 0x001c1fff08057589 */ /* 0x00026800000e0000 */
[----:B0-----:R0:W0:Y:S02]  /*6330*/  SHFL.IDX PT, R14, R7, RZ, 0x1c1f ;  /* 0x001c1fff070e7589 */ /* 0x00102400000e0000 */
.L_x_2927:
[----:B------:R-:W5:Y:S01]  /*6340*/  LDL R9, [R1+0x18] ;  /* 0x0000180001097983 */ /* 0x000f620000100800 */
[----:B------:R-:W-:Y:S01]  /*6350*/  BSSY B1, `(.L_x_2711) ;  /* 0x0000020000017945 */ /* 0x000fe20003800000 */
[----:B------:R-:W-:Y:S02]  /*6360*/  CS2R R34, SRZ ;  /* 0x0000000000227805 */ /* 0x000fe4000001ff00 */
[----:B------:R-:W-:Y:S02]  /*6370*/  CS2R R20, SRZ ;  /* 0x0000000000147805 */ /* 0x000fe4000001ff00 */
[----:B------:R-:W-:Y:S02]  /*6380*/  CS2R R28, SRZ ;  /* 0x00000000001c7805 */ /* 0x000fe4000001ff00 */
[----:B------:R-:W-:Y:S01]  /*6390*/  CS2R R24, SRZ ;  /* 0x0000000000187805 */ /* 0x000fe2000001ff00 */
[----:B-----5:R-:W-:-:S05]  /*63a0*/  IMAD R32, R9, R32, RZ ;  /* 0x0000002009207224 */ /* 0x020fca00078e02ff */
[----:B------:R-:W-:-:S13]  /*63b0*/  ISETP.GE.AND P0, PT, R39, R32, PT ;  /* 0x000000202700720c */ /* 0x000fda0003f06270 */
[----:B------:R-:W-:Y:S05]  /*63c0*/  @P0 BRA `(.L_x_2712) ;  /* 0x0000000000600947 */ /* 0x000fea0003800000 */
[----:B------:R-:W4:Y:S01]  /*63d0*/  LDL R9, [R1+0x4] ;  /* 0x0000040001097983 */ /* 0x000f220000100800 */
[----:B------:R-:W-:-:S03]  /*63e0*/  ULDC UR4, c[0x0][0x3f4] ;  /* 0x0000fd0000047ab9 */ /* 0x000fc60000000800 */
[----:B------:R-:W4:Y:S01]  /*63f0*/  LDL R12, [R1+0x60] ;  /* 0x00006000010c7983 */ /* 0x000f220000100800 */
[----:B------:R-:W-:Y:S01]  /*6400*/  ISETP.GE.AND P2, PT, R152, UR4, PT ;  /* 0x0000000498007c0c */ /* 0x000fe2000bf46270 */
[----:B---3--:R-:W-:Y:S02]  /*6410*/  IMAD.MOV.U32 R10, RZ, RZ, R0 ;  /* 0x000000ffff0a7224 */ /* 0x008fe400078e0000 */
[----:B--2---:R-:W-:Y:S02]  /*6420*/  IMAD.MOV.U32 R11, RZ, RZ, R3 ;  /* 0x000000ffff0b7224 */ /* 0x004fe400078e0003 */
[----:B-1----:R-:W-:Y:S01]  /*6430*/  IMAD.MOV.U32 R15, RZ, RZ, R5 ;  /* 0x000000ffff0f7224 */ /* 0x002fe200078e0005 */
[----:B------:R-:W-:Y:S02]  /*6440*/  CS2R R28, SRZ ;  /* 0x00000000001c7805 */ /* 0x000fe4000001ff00 */
[----:B------:R-:W-:Y:S02]  /*6450*/  CS2R R34, SRZ ;  /* 0x0000000000227805 */ /* 0x000fe4000001ff00 */
[----:B------:R-:W-:-:S03]  /*6460*/  CS2R R24, SRZ ;  /* 0x0000000000187805 */ /* 0x000fc6000001ff00 */
[----:B------:R-:W-:-:S05]  /*6470*/  @!P2 IMAD.WIDE R10, R152, 0x2, R10 ;  /* 0x00000002980aa825 */ /* 0x000fca00078e020a */
[----:B------:R1:W5:Y:S01]  /*6480*/  @!P2 LD.E.64 R28, desc[UR40][R10.64] ;  /* 0x000000280a1ca980 */ /* 0x000362000c101b00 */
[----:B----4-:R-:W-:-:S13]  /*6490*/  ISETP.GE.AND P3, PT, R9, UR4, PT ;  /* 0x0000000409007c0c */ /* 0x010fda000bf66270 */
[C---:B------:R-:W-:Y:S02]  /*64a0*/  @!P3 SHF.L.U32 R37, R9.reuse, 0x1, RZ ;  /* 0x000000010925b819 */ /* 0x040fe400000006ff */
[----:B------:R-:W-:Y:S02]  /*64b0*/  @!P3 SHF.L.U64.HI R20, R9, 0x1, R12 ;  /* 0x000000010914b819 */ /* 0x000fe4000001020c */
[-C--:B------:R-:W-:Y:S02]  /*64c0*/  @!P3 IADD3 R26, P0, R0, R37.reuse, RZ ;  /* 0x00000025001ab210 */ /* 0x080fe40007f1e0ff */
[----:B0-----:R-:W-:Y:S01]  /*64d0*/  @!P3 IADD3 R36, P1, R14, R37, RZ ;  /* 0x000000250e24b210 */ /* 0x001fe20007f3e0ff */
[----:B------:R-:W-:-:S04]  /*64e0*/  @!P2 IMAD.WIDE R12, R152, 0x2, R14 ;  /* 0x00000002980ca825 */ /* 0x000fc800078e020e */
[--C-:B------:R-:W-:Y:S01]  /*64f0*/  @!P3 IMAD.X R27, R3, 0x1, R20.reuse, P0 ;  /* 0x00000001031bb824 */ /* 0x100fe200000e0614 */
[----:B------:R1:W5:Y:S01]  /*6500*/  @!P2 LD.E.64 R34, desc[UR40][R12.64] ;  /* 0x000000280c22a980 */ /* 0x000362000c101b00 */
[----:B------:R-:W-:Y:S01]  /*6510*/  @!P3 IMAD.X R37, R5, 0x1, R20, P1 ;  /* 0x000000010525b824 */ /* 0x000fe200008e0614 */
[----:B------:R-:W-:Y:S02]  /*6520*/  CS2R R20, SRZ ;  /* 0x0000000000147805 */ /* 0x000fe4000001ff00 */
[----:B------:R1:W5:Y:S04]  /*6530*/  @!P3 LD.E.64 R24, desc[UR40][R26.64] ;  /* 0x000000281a18b980 */ /* 0x000368000c101b00 */
[----:B------:R1:W5:Y:S02]  /*6540*/  @!P3 LD.E.64 R20, desc[UR40][R36.64] ;  /* 0x000000282414b980 */ /* 0x000364000c101b00 */
.L_x_2712:
[----:B------:R-:W-:Y:S05]  /*6550*/  BSYNC B1 ;  /* 0x0000000000017941 */ /* 0x000fea0003800000 */
.L_x_2711:
[----:B---3-5:R-:W-:Y:S01]  /*6560*/  IMAD.MOV.U32 R0, RZ, RZ, R34 ;  /* 0x000000ffff007224 */ /* 0x028fe200078e0022 */
[----:B-1----:R-:W-:Y:S01]  /*6570*/  MOV R5, R20 ;  /* 0x0000001400057202 */ /* 0x002fe20000000f00 */
[----:B--2---:R-:W-:Y:S01]  /*6580*/  IMAD.MOV.U32 R3, RZ, RZ, R35 ;  /* 0x000000ffff037224 */ /* 0x004fe200078e0023 */
[----:B------:R-:W-:Y:S01]  /*6590*/  UMOV UR4, 0xffffffff ;  /* 0xffffffff00047882 */ /* 0x000fe20000000000 */
        /* <DEDUP_REMOVED lines=9> */
[----:B------:R-:W-:-:S02]  /*6630*/  CS2R R26, SRZ ;  /* 0x00000000001a7805 */ /* 0x000fc4000001ff00 */
[----:B------:R-:W-:Y:S02]  /*6640*/  PRMT R46, R3, 0x5410, R5 ;  /* 0x00005410032e7816 */ /* 0x000fe40000000005 */
[----:B------:R-:W-:Y:S01]  /*6650*/  PRMT R36, R9, 0x7610, R36 ;  /* 0x0000761009247816 */ /* 0x000fe20000000024 */
[----:B------:R-:W-:Y:S06]  /*6660*/  BRA.DIV UR4, `(.L_x_2713) ;  /* 0x0000012e043c7947 */ /* 0x000fec000b800000 */
[----:B------:R1:W2:Y:S04]  /*6670*/  SHFL.IDX PT, R3, R6, 0x1, 0x1c1f ;  /* 0x003c1f0006037f89 */ /* 0x0002a800000e0000 */
[----:B------:R1:W3:Y:S04]  /*6680*/  SHFL.IDX PT, R0, R4, 0x1, 0x1c1f ;  /* 0x003c1f0004007f89 */ /* 0x0002e800000e0000 */
[----:B------:R1:W1:Y:S04]  /*6690*/  SHFL.IDX PT, R5, R8, 0x1, 0x1c1f ;  /* 0x003c1f0008057f89 */ /* 0x00026800000e0000 */
[----:B0-----:R0:W0:Y:S02]  /*66a0*/  SHFL.IDX PT, R14, R7, 0x1, 0x1c1f ;  /* 0x003c1f00070e7f89 */ /* 0x00102400000e0000 */
.L_x_2933:
[----:B-1----:R-:W5:Y:S04]  /*66b0*/  LDL R6, [R1+0x58] ;  /* 0x0000580001067983 */ /* 0x002f680000100800 */
[----:B------:R-:W4:Y:S01]  /*66c0*/  LDL R41, [R1+0x38] ;  /* 0x0000380001297983 */ /* 0x000f220000100800 */
[----:B------:R-:W-:Y:S01]  /*66d0*/  IADD3 R39, R39, 0x60, RZ ;  /* 0x0000006027277810 */ /* 0x000fe20007ffe0ff */
[----:B------:R-:W-:Y:S01]  /*66e0*/  BSSY B1, `(.L_x_2714) ;  /* 0x0000023000017945 */ /* 0x000fe20003800000 */
[----:B------:R-:W-:Y:S02]  /*66f0*/  CS2R R10, SRZ ;  /* 0x00000000000a7805 */ /* 0x000fe4000001ff00 */
[----:B------:R-:W-:Y:S02]  /*6700*/  CS2R R12, SRZ ;  /* 0x00000000000c7805 */ /* 0x000fe4000001ff00 */
[----:B------:R-:W-:-:S02]  /*6710*/  ISETP.GE.AND P0, PT, R39, R32, PT ;  /* 0x000000202700720c */ /* 0x000fc40003f06270 */
[----:B------:R-:W-:Y:S02]  /*6720*/  CS2R R8, SRZ ;  /* 0x0000000000087805 */ /* 0x000fe4000001ff00 */
[----:B-----5:R-:W-:-:S04]  /*6730*/  LEA.HI R4, R6, R6, RZ, 0x1 ;  /* 0x0000000606047211 */ /* 0x020fc800078f08ff */
[----:B------:R-:W-:Y:S01]  /*6740*/  LOP3.LUT R4, R4, 0xfffffffe, RZ, 0xc0, !PT ;  /* 0xfffffffe04047812 */ /* 0x000fe200078ec0ff */
[----:B----4-:R-:W-:-:S04]  /*6750*/  IMAD.SHL.U32 R31, R41, 0x40, RZ ;  /* 0x00000040291f7824 */ /* 0x010fc800078e00ff */
[----:B------:R-:W-:-:S05]  /*6760*/  IMAD.IADD R4, R6, 0x1, -R4 ;  /* 0x0000000106047824 */ /* 0x000fca00078e0a04 */
[----:B------:R-:W-:Y:S01]  /*6770*/  SHF.L.U32 R37, R4, 0x1f, RZ ;  /* 0x0000001f04257819 */ /* 0x000fe200000006ff */
[----:B------:R-:W-:Y:S06]  /*6780*/  @P0 BRA `(.L_x_2715) ;  /* 0x0000000000600947 */ /* 0x000fec0003800000 */
[----:B------:R-:W4:Y:S01]  /*6790*/  LDL R15, [R1+0x4] ;  /* 0x00000400010f7983 */ /* 0x000f220000100800 */
[----:B------:R-:W-:-:S03]  /*67a0*/  ULDC UR4, c[0x0][0x3f4] ;  /* 0x0000fd0000047ab9 */ /* 0x000fc60000000800 */
[----:B------:R-:W4:Y:S01]  /*67b0*/  LDL R38, [R1+0x60] ;  /* 0x0000600001267983 */ /* 0x000f220000100800 */
[----:B------:R-:W-:Y:S01]  /*67c0*/  ISETP.GE.AND P2, PT, R152, UR4, PT ;  /* 0x0000000498007c0c */ /* 0x000fe2000bf46270 */
[----:B---3--:R-:W-:Y:S02]  /*67d0*/  IMAD.MOV.U32 R6, RZ, RZ, R0 ;  /* 0x000000ffff067224 */ /* 0x008fe400078e0000 */
[----:B0-2---:R-:W-:Y:S01]  /*67e0*/  IMAD.MOV.U32 R7, RZ, RZ, R3 ;  /* 0x000000ffff077224 */ /* 0x005fe200078e0003 */
[----:B------:R-:W-:Y:S02]  /*67f0*/  CS2R R12, SRZ ;  /* 0x00000000000c7805 */ /* 0x000fe4000001ff00 */
[----:B------:R-:W-:-:S07]  /*6800*/  CS2R R26, SRZ ;  /* 0x00000000001a7805 */ /* 0x000fce000001ff00 */
[----:B------:R-:W-:-:S05]  /*6810*/  @!P2 IMAD.WIDE R6, R152, 0x2, R6 ;  /* 0x000000029806a825 */ /* 0x000fca00078e0206 */
[----:B------:R1:W5:Y:S01]  /*6820*/  @!P2 LD.E.64 R12, desc[UR40][R6.64] ;  /* 0x00000028060ca980 */ /* 0x000362000c101b00 */
[----:B----4-:R-:W-:-:S13]  /*6830*/  ISETP.GE.AND P3, PT, R15, UR4, PT ;  /* 0x000000040f007c0c */ /* 0x010fda000bf66270 */
[C---:B------:R-:W-:Y:S01]  /*6840*/  @!P3 IMAD.SHL.U32 R9, R15.reuse, 0x2, RZ ;  /* 0x000000020f09b824 */ /* 0x040fe200078e00ff */
[----:B------:R-:W-:Y:S02]  /*6850*/  @!P3 SHF.L.U64.HI R10, R15, 0x1, R38 ;  /* 0x000000010f0ab819 */ /* 0x000fe40000010226 */
[----:B------:R-:W-:Y:S02]  /*6860*/  MOV R15, R5 ;  /* 0x00000005000f7202 */ /* 0x000fe40000000f00 */
[-C--:B------:R-:W-:Y:S02]  /*6870*/  @!P3 IADD3 R38, P0, R0, R9.reuse, RZ ;  /* 0x000000090026b210 */ /* 0x080fe40007f1e0ff */
[----:B------:R-:W-:Y:S02]  /*6880*/  @!P3 IADD3 R4, P1, R14, R9, RZ ;  /* 0x000000090e04b210 */ /* 0x000fe40007f3e0ff */
[----:B------:R-:W-:Y:S01]  /*6890*/  CS2R R8, SRZ ;  /* 0x0000000000087805 */ /* 0x000fe2000001ff00 */
[----:B------:R-:W-:-:S02]  /*68a0*/  @!P3 IMAD.X R39, R3, 0x1, R10, P0 ;  /* 0x000000010327b824 */ /* 0x000fc400000e060a */
[----:B------:R-:W-:Y:S01]  /*68b0*/  @!P3 IMAD.X R5, R5, 0x1, R10, P1 ;  /* 0x000000010505b824 */ /* 0x000fe200008e060a */
[----:B------:R-:W-:Y:S01]  /*68c0*/  CS2R R10, SRZ ;  /* 0x00000000000a7805 */ /* 0x000fe2000001ff00 */
[----:B------:R-:W-:Y:S01]  /*68d0*/  @!P2 IMAD.WIDE R14, R152, 0x2, R14 ;  /* 0x00000002980ea825 */ /* 0x000fe200078e020e */
[----:B------:R1:W5:Y:S04]  /*68e0*/  @!P3 LD.E.64 R8, desc[UR40][R38.64] ;  /* 0x000000282608b980 */ /* 0x000368000c101b00 */
[----:B------:R1:W5:Y:S04]  /*68f0*/  @!P2 LD.E.64 R26, desc[UR40][R14.64] ;  /* 0x000000280e1aa980 */ /* 0x000368000c101b00 */
[----:B------:R1:W5:Y:S02]  /*6900*/  @!P3 LD.E.64 R10, desc[UR40][R4.64] ;  /* 0x00000028040ab980 */ /* 0x000364000c101b00 */
.L_x_2715:
[----:B------:R-:W-:Y:S05]  /*6910*/  BSYNC B1 ;  /* 0x0000000000017941 */ /* 0x000fea0003800000 */
.L_x_2714:
[----:B01----:R-:W0:Y:S01]  /*6920*/  S2R R7, SR_TID.X ;  /* 0x0000000000077919 */ /* 0x003e220000002100 */
[----:B------:R-:W1:Y:S01]  /*6930*/  SYNCS.PHASECHK.TRANS64.TRYWAIT P0, [R2+URZ+0x16800], R37 ;  /* 0x01680025020075a7 */ /* 0x000e62000800017f */
[----:B------:R-:W-:Y:S01]  /*6940*/  LOP3.LUT R31, R31, 0x1c0, RZ, 0xc0, !PT ;  /* 0x000001c01f1f7812 */ /* 0x000fe200078ec0ff */
[----:B-----5:R-:W-:Y:S01]  /*6950*/  IMAD.MOV.U32 R4, RZ, RZ, R26 ;  /* 0x000000ffff047224 */ /* 0x020fe200078e001a */
[----:B------:R-:W-:Y:S01]  /*6960*/  MOV R5, R11 ;  /* 0x0000000b00057202 */ /* 0x000fe20000000f00 */
[----:B------:R-:W-:Y:S01]  /*6970*/  IMAD.MOV.U32 R6, RZ, RZ, R12 ;  /* 0x000000ffff067224 */ /* 0x000fe200078e000c */
[----:B---3--:R-:W-:Y:S01]  /*6980*/  LOP3.LUT R0, R31, 0x18, R16, 0xf8, !PT ;  /* 0x000000181f007812 */ /* 0x008fe200078ef810 */
[----:B------:R-:W-:Y:S01]  /*6990*/  BSSY B1, `(.L_x_2716) ;  /* 0x000001b000017945 */ /* 0x000fe20003800000 */
[----:B--2---:R-:W-:Y:S01]  /*69a0*/  SHF.R.U32.HI R3, RZ, 0x3, R31 ;  /* 0x00000003ff037819 */ /* 0x004fe2000001161f */
[----:B------:R-:W-:Y:S01]  /*69b0*/  IMAD R31, R33, -0xc0, R32 ;  /* 0xffffff40211f7824 */ /* 0x000fe200078e0220 */
[----:B------:R-:W-:Y:S01]  /*69c0*/  PRMT R47, R4, 0x7610, R47 ;  /* 0x00007610042f7816 */ /* 0x000fe2000000002f */
[----:B------:R-:W-:Y:S01]  /*69d0*/  IMAD.MOV.U32 R4, RZ, RZ, R10 ;  /* 0x000000ffff047224 */ /* 0x000fe200078e000a */
[----:B------:R-:W-:Y:S01]  /*69e0*/  LOP3.LUT R0, R0, R3, RZ, 0x3c, !PT ;  /* 0x0000000300007212 */ /* 0x000fe200078e3cff */
[----:B------:R-:W-:Y:S01]  /*69f0*/  IMAD.MOV.U32 R3, RZ, RZ, R27 ;  /* 0x000000ffff037224 */ /* 0x000fe200078e001b */
[----:B------:R-:W-:-:S02]  /*6a00*/  VIMNMX R31, R31, 0xc0, PT ;  /* 0x000000c01f1f7848 */ /* 0x000fc40003fe0100 */
[----:B------:R-:W-:Y:S01]  /*6a10*/  PRMT R14, R4, 0x5410, R5 ;  /* 0x00005410040e7816 */ /* 0x000fe20000000005 */
[----:B------:R-:W-:Y:S01]  /*6a20*/  IMAD.MOV.U32 R4, RZ, RZ, R8 ;  /* 0x000000ffff047224 */ /* 0x000fe200078e0008 */
[----:B------:R-:W-:Y:S01]  /*6a30*/  PRMT R32, R3, 0x7610, R32 ;  /* 0x0000761003207816 */ /* 0x000fe20000000020 */
[----:B------:R-:W-:Y:S01]  /*6a40*/  IMAD.MOV.U32 R5, RZ, RZ, R9 ;  /* 0x000000ffff057224 */ /* 0x000fe200078e0009 */
[----:B------:R-:W-:Y:S02]  /*6a50*/  PRMT R47, R47, 0x5410, R6 ;  /* 0x000054102f2f7816 */ /* 0x000fe40000000006 */
[----:B------:R-:W-:Y:S02]  /*6a60*/  PRMT R15, R4, 0x7610, R15 ;  /* 0x00007610040f7816 */ /* 0x000fe4000000000f */
[----:B------:R-:W-:Y:S02]  /*6a70*/  LOP3.LUT P2, RZ, R41, 0x4, RZ, 0xc0, !PT ;  /* 0x0000000429ff7812 */ /* 0x000fe4000784c0ff */
[----:B------:R-:W-:Y:S01]  /*6a80*/  ISETP.GE.AND P1, PT, R154, R31, PT ;  /* 0x0000001f9a00720c */ /* 0x000fe20003f26270 */
[----:B0-----:R-:W-:-:S05]  /*6a90*/  VIADD R38, R7, 0xffffff80 ;  /* 0xffffff8007267836 */ /* 0x001fca0000000000 */
[----:B------:R-:W-:-:S04]  /*6aa0*/  SHF.R.S32.HI R7, RZ, 0x1f, R38 ;  /* 0x0000001fff077819 */ /* 0x000fc80000011426 */
[----:B------:R-:W-:-:S04]  /*6ab0*/  LEA.HI R7, R7, R38, RZ, 0x5 ;  /* 0x0000002607077211 */ /* 0x000fc800078f28ff */
[----:B------:R-:W-:-:S05]  /*6ac0*/  SHF.R.S32.HI R7, RZ, 0x5, R7 ;  /* 0x00000005ff077819 */ /* 0x000fca0000011407 */
[----:B------:R-:W-:Y:S02]  /*6ad0*/  IMAD R3, R7, 0x200, R0 ;  /* 0x0000020007037824 */ /* 0x000fe400078e0200 */
[----:B------:R-:W-:-:S03]  /*6ae0*/  IMAD.MOV.U32 R0, RZ, RZ, R13 ;  /* 0x000000ffff007224 */ /* 0x000fc600078e000d */
[----:B------:R-:W-:Y:S02]  /*6af0*/  LEA R3, R3, R2, 0x1 ;  /* 0x0000000203037211 */ /* 0x000fe400078e08ff */
[----:B------:R-:W-:-:S03]  /*6b00*/  PRMT R32, R32, 0x5410, R0 ;  /* 0x0000541020207816 */ /* 0x000fc60000000000 */
[C---:B------:R-:W-:Y:S02]  /*6b10*/  VIADD R4, R3.reuse, 0x8400 ;  /* 0x0000840003047836 */ /* 0x040fe40000000000 */
[----:B------:R-:W-:Y:S01]  /*6b20*/  VIADD R0, R3, 0x8440 ;  /* 0x0000844003007836 */ /* 0x000fe20000000000 */
[----:B-1----:R-:W-:Y:S06]  /*6b30*/  @!P0 BRA `(.L_x_2717) ;  /* 0x0000012800788947 */ /* 0x002fec0003800000 */
.L_x_2934:
[----:B------:R-:W-:Y:S05]  /*6b40*/  BSYNC B1 ;  /* 0x0000000000017941 */ /* 0x000fea0003800000 */
.L_x_2716:
[----:B------:R-:W-:Y:S01]  /*6b50*/  BSSY B1, `(.L_x_2718) ;  /* 0x0000060000017945 */ /* 0x000fe20003800000 */
[----:B------:R-:W-:Y:S01]  /*6b60*/  PRMT R15, R15, 0x5410, R5 ;  /* 0x000054100f0f7816 */ /* 0x000fe20000000005 */
[----:B------:R-:W-:Y:S02]  /*6b70*/  @P2 VIADD R0, R4, 0xffffffc0 ;  /* 0xffffffc004002836 */ /* 0x000fe40000000000 */
[----:B------:R-:W-:Y:S05]  /*6b80*/  @P1 BRA `(.L_x_2719) ;  /* 0x0000000400701947 */ /* 0x000fea0003800000 */
[----:B------:R-:W2:Y:S01]  /*6b90*/  LDL R6, [R1+0x4] ;  /* 0x0000040001067983 */ /* 0x000ea20000100800 */
[----:B------:R-:W1:Y:S01]  /*6ba0*/  LDC R5, c[0x0][0x3f4] ;  /* 0x0000fd00ff057b82 */ /* 0x000e620000000800 */
[----:B------:R-:W-:Y:S01]  /*6bb0*/  BSSY B2, `(.L_x_2720) ;  /* 0x000002e000027945 */ /* 0x000fe20003800000 */
[-C--:B-1----:R-:W-:Y:S02]  /*6bc0*/  ISETP.GE.AND P0, PT, R152, R5.reuse, PT ;  /* 0x000000059800720c */ /* 0x082fe40003f06270 */
[----:B--2---:R-:W-:-:S11]  /*6bd0*/  ISETP.GE.AND P1, PT, R6, R5, PT ;  /* 0x000000050600720c */ /* 0x004fd60003f26270 */
[----:B------:R-:W-:Y:S05]  /*6be0*/  @P0 BRA `(.L_x_2721) ;  /* 0x0000000000a80947 */ /* 0x000fea0003800000 */
[----:B------:R-:W1:Y:S01]  /*6bf0*/  LDS.128 R4, [R3+0x8400] ;  /* 0x0084000003047984 */ /* 0x000e620000000c00 */
[----:B0-----:R-:W-:Y:S01]  /*6c00*/  SHF.R.U32.HI R37, RZ, 0x10, R29 ;  /* 0x00000010ff257819 */ /* 0x001fe2000001161d */
[--C-:B------:R-:W-:Y:S01]  /*6c10*/  HADD2.F32 R38, -RZ, R40.reuse.H0_H0 ;  /* 0x20000028ff267230 */ /* 0x100fe20000004100 */
[--C-:B------:R-:W-:Y:S02]  /*6c20*/  SHF.R.U32.HI R39, RZ, 0x10, R35.reuse ;  /* 0x00000010ff277819 */ /* 0x100fe40000011623 */
[----:B------:R-:W-:Y:S01]  /*6c30*/  SHF.R.U64 R43, R34, 0x10, R35 ;  /* 0x00000010222b7819 */ /* 0x000fe20000001223 */
[----:B------:R-:W-:Y:S01]  /*6c40*/  HADD2.F32 R37, -RZ, R37.H0_H0 ;  /* 0x20000025ff257230 */ /* 0x000fe20000004100 */
[----:B------:R-:W-:Y:S01]  /*6c50*/  SHF.R.U64 R44, R28, 0x10, R29 ;  /* 0x000000101c2c7819 */ /* 0x000fe2000000121d */
[----:B------:R-:W-:Y:S02]  /*6c60*/  HADD2.F32 R39, -RZ, R39.H0_H0 ;  /* 0x20000027ff277230 */ /* 0x000fe40000004100 */
[----:B------:R-:W-:-:S02]  /*6c70*/  HADD2.F32 R35, -RZ, R40.H1_H1 ;  /* 0x30000028ff237230 */ /* 0x000fc40000004100 */
[--C-:B-1----:R-:W-:Y:S02]  /*6c80*/  HADD2.F32 R33, -RZ, R7.reuse.H0_H0 ;  /* 0x20000007ff217230 */ /* 0x102fe40000004100 */
[----:B------:R-:W-:Y:S02]  /*6c90*/  HADD2.F32 R34, -RZ, R7.H1_H1 ;  /* 0x30000007ff227230 */ /* 0x000fe40000004100 */
[--C-:B------:R-:W-:Y:S02]  /*6ca0*/  HADD2.F32 R7, -RZ, R4.reuse.H0_H0 ;  /* 0x20000004ff077230 */ /* 0x100fe40000004100 */
[----:B------:R-:W-:Y:S02]  /*6cb0*/  HADD2.F32 R4, -RZ, R4.H1_H1 ;  /* 0x30000004ff047230 */ /* 0x000fe40000004100 */
[C---:B------:R-:W-:Y:S01]  /*6cc0*/  FMUL.FTZ R40, R34.reuse, R39 ;  /* 0x0000002722287220 */ /* 0x040fe20000410000 */
[----:B------:R-:W-:Y:S01]  /*6cd0*/  FMUL.FTZ R42, R34, R37 ;  /* 0x00000025222a7220 */ /* 0x000fe20000410000 */
[----:B------:R-:W-:-:S02]  /*6ce0*/  HADD2.F32 R28, -RZ, R6.H0_H0 ;  /* 0x20000006ff1c7230 */ /* 0x000fc40000004100 */
[CC--:B------:R-:W-:Y:S01]  /*6cf0*/  FMUL.FTZ R34, R4.reuse, R38.reuse ;  /* 0x0000002604227220 */ /* 0x0c0fe20000410000 */
[C---:B------:R-:W-:Y:S01]  /*6d00*/  FFMA.FTZ R41, R33.reuse, R37, -R40 ;  /* 0x0000002521297223 */ /* 0x040fe20000010828 */
[----:B------:R-:W-:Y:S02]  /*6d10*/  HADD2.F32 R29, -RZ, R6.H1_H1 ;  /* 0x30000006ff1d7230 */ /* 0x000fe40000004100 */
[----:B------:R-:W-:Y:S01]  /*6d20*/  FFMA.FTZ R42, R33, R39, R42 ;  /* 0x00000027212a7223 */ /* 0x000fe2000001002a */
[-C--:B------:R-:W-:Y:S01]  /*6d30*/  FMUL.FTZ R40, R4, R35.reuse ;  /* 0x0000002304287220 */ /* 0x080fe20000410000 */
[C---:B------:R-:W-:Y:S01]  /*6d40*/  FFMA.FTZ R37, R7.reuse, R35, -R34 ;  /* 0x0000002307257223 */ /* 0x040fe20000010822 */
[----:B------:R-:W-:Y:S02]  /*6d50*/  HADD2.F32 R6, -RZ, R5.H0_H0 ;  /* 0x20000005ff067230 */ /* 0x000fe40000004100 */
[----:B------:R-:W-:Y:S02]  /*6d60*/  HADD2.F32 R35, -RZ, R45.H0_H0 ;  /* 0x2000002dff237230 */ /* 0x000fe40000004100 */
[----:B------:R-:W-:Y:S01]  /*6d70*/  FFMA.FTZ R40, R7, R38, R40 ;  /* 0x0000002607287223 */ /* 0x000fe20000010028 */
[----:B------:R-:W-:-:S02]  /*6d80*/  HADD2.F32 R33, -RZ, R46.H0_H0 ;  /* 0x2000002eff217230 */ /* 0x000fc40000004100 */
[----:B------:R-:W-:Y:S02]  /*6d90*/  HADD2.F32 R5, -RZ, R5.H1_H1 ;  /* 0x30000005ff057230 */ /* 0x000fe40000004100 */
[C---:B------:R-:W-:Y:S01]  /*6da0*/  FMUL.FTZ R39, R29.reuse, R35 ;  /* 0x000000231d277220 */ /* 0x040fe20000410000 */
[----:B------:R-:W-:Y:S02]  /*6db0*/  HADD2.F32 R34, -RZ, R43.H0_H0 ;  /* 0x2000002bff227230 */ /* 0x000fe40000004100 */
[-C--:B------:R-:W-:Y:S01]  /*6dc0*/  FMUL.FTZ R38, R29, R33.reuse ;  /* 0x000000211d267220 */ /* 0x080fe20000410000 */
[----:B------:R-:W-:Y:S02]  /*6dd0*/  HADD2.F32 R4, -RZ, R44.H0_H0 ;  /* 0x2000002cff047230 */ /* 0x000fe40000004100 */
[C---:B------:R-:W-:Y:S01]  /*6de0*/  FFMA.FTZ R39, R28.reuse, R33, -R39 ;  /* 0x000000211c277223 */ /* 0x040fe20000010827 */
[C---:B------:R-:W-:Y:S01]  /*6df0*/  FMUL.FTZ R7, R5.reuse, R34 ;  /* 0x0000002205077220 */ /* 0x040fe20000410000 */
[----:B------:R-:W-:Y:S01]  /*6e00*/  FFMA.FTZ R38, R28, R35, R38 ;  /* 0x000000231c267223 */ /* 0x000fe20000010026 */
[----:B------:R-:W-:-:S02]  /*6e10*/  FMUL.FTZ R29, R5, R4 ;  /* 0x00000004051d7220 */ /* 0x000fc40000410000 */
[----:B------:R-:W-:Y:S01]  /*6e20*/  FFMA.FTZ R5, R6, R4, -R7 ;  /* 0x0000000406057223 */ /* 0x000fe20000010807 */
[----:B------:R-:W-:Y:S01]  /*6e30*/  F2FP.F16.F32.PACK_AB R7, R42, R41 ;  /* 0x000000292a07723e */ /* 0x000fe200000000ff */
[----:B------:R-:W-:Y:S01]  /*6e40*/  FFMA.FTZ R34, R6, R34, R29 ;  /* 0x0000002206227223 */ /* 0x000fe2000001001d */
[----:B------:R-:W-:Y:S02]  /*6e50*/  F2FP.F16.F32.PACK_AB R6, R38, R39 ;  /* 0x000000272606723e */ /* 0x000fe400000000ff */
[----:B------:R-:W-:Y:S02]  /*6e60*/  F2FP.F16.F32.PACK_AB R4, R40, R37 ;  /* 0x000000252804723e */ /* 0x000fe400000000ff */
[----:B------:R-:W-:-:S05]  /*6e70*/  F2FP.F16.F32.PACK_AB R5, R34, R5 ;  /* 0x000000052205723e */ /* 0x000fca00000000ff */
[----:B------:R1:W-:Y:S02]  /*6e80*/  STS.128 [R3+0x8400], R4 ;  /* 0x0084000403007388 */ /* 0x0003e40000000c00 */
.L_x_2721:
[----:B------:R-:W-:Y:S05]  /*6e90*/  BSYNC B2 ;  /* 0x0000000000027941 */ /* 0x000fea0003800000 */
.L_x_2720:
[----:B------:R-:W-:Y:S05]  /*6ea0*/  @P1 BRA `(.L_x_2719) ;  /* 0x0000000000a81947 */ /* 0x000fea0003800000 */
[----:B-1----:R-:W1:Y:S01]  /*6eb0*/  LDS.128 R4, [R0] ;  /* 0x0000000000047984 */ /* 0x002e620000000c00 */
[----:B------:R-:W-:Y:S01]  /*6ec0*/  SHF.R.U32.HI R34, RZ, 0x10, R21 ;  /* 0x00000010ff227819 */ /* 0x000fe20000011615 */
[----:B------:R-:W-:Y:S01]  /*6ed0*/  HADD2.F32 R28, -RZ, R46.H1_H1 ;  /* 0x3000002eff1c7230 */ /* 0x000fe20000004100 */
[--C-:B------:R-:W-:Y:S01]  /*6ee0*/  SHF.R.U32.HI R29, RZ, 0x10, R25.reuse ;  /* 0x00000010ff1d7819 */ /* 0x100fe20000011619 */
[----:B------:R-:W-:Y:S01]  /*6ef0*/  HADD2.F32 R33, -RZ, R45.H1_H1 ;  /* 0x3000002dff217230 */ /* 0x000fe20000004100 */
[----:B------:R-:W-:Y:S01]  /*6f00*/  SHF.R.U64 R39, R24, 0x10, R25 ;  /* 0x0000001018277819 */ /* 0x000fe20000001219 */
[----:B------:R-:W-:Y:S01]  /*6f10*/  HADD2.F32 R34, -RZ, R34.H0_H0 ;  /* 0x20000022ff227230 */ /* 0x000fe20000004100 */
[----:B0-----:R-:W-:Y:S01]  /*6f20*/  SHF.R.U64 R37, R20, 0x10, R21 ;  /* 0x0000001014257819 */ /* 0x001fe20000001215 */
[----:B------:R-:W-:Y:S02]  /*6f30*/  HADD2.F32 R29, -RZ, R29.H0_H0 ;  /* 0x2000001dff1d7230 */ /* 0x000fe40000004100 */
[----:B-1----:R-:W-:-:S02]  /*6f40*/  HADD2.F32 R25, -RZ, R7.H1_H1 ;  /* 0x30000007ff197230 */ /* 0x002fc40000004100 */
[----:B------:R-:W-:Y:S02]  /*6f50*/  HADD2.F32 R24, -RZ, R7.H0_H0 ;  /* 0x20000007ff187230 */ /* 0x000fe40000004100 */
[--C-:B------:R-:W-:Y:S02]  /*6f60*/  HADD2.F32 R7, -RZ, R4.reuse.H0_H0 ;  /* 0x20000004ff077230 */ /* 0x100fe40000004100 */
[CC--:B------:R-:W-:Y:S01]  /*6f70*/  FMUL.FTZ R35, R25.reuse, R34.reuse ;  /* 0x0000002219237220 */ /* 0x0c0fe20000410000 */
[----:B------:R-:W-:Y:S01]  /*6f80*/  FMUL.FTZ R25, R25, R29 ;  /* 0x0000001d19197220 */ /* 0x000fe20000410000 */
[----:B------:R-:W-:Y:S02]  /*6f90*/  HADD2.F32 R4, -RZ, R4.H1_H1 ;  /* 0x30000004ff047230 */ /* 0x000fe40000004100 */
[--C-:B------:R-:W-:Y:S02]  /*6fa0*/  HADD2.F32 R20, -RZ, R6.reuse.H0_H0 ;  /* 0x20000006ff147230 */ /* 0x100fe40000004100 */
[----:B------:R-:W-:Y:S01]  /*6fb0*/  FFMA.FTZ R40, R24, R34, R25 ;  /* 0x0000002218287223 */ /* 0x000fe20000010019 */
[----:B------:R-:W-:-:S02]  /*6fc0*/  HADD2.F32 R21, -RZ, R6.H1_H1 ;  /* 0x30000006ff157230 */ /* 0x000fc40000004100 */
[----:B------:R-:W-:Y:S01]  /*6fd0*/  FMUL.FTZ R38, R4, R33 ;  /* 0x0000002104267220 */ /* 0x000fe20000410000 */
[--C-:B------:R-:W-:Y:S02]  /*6fe0*/  HADD2.F32 R25, -RZ, R36.reuse.H1_H1 ;  /* 0x30000024ff197230 */ /* 0x100fe40000004100 */
[----:B------:R-:W-:Y:S01]  /*6ff0*/  FFMA.FTZ R35, R24, R29, -R35 ;  /* 0x0000001d18237223 */ /* 0x000fe20000010823 */
[--C-:B------:R-:W-:Y:S02]  /*7000*/  HADD2.F32 R6, -RZ, R5.reuse.H0_H0 ;  /* 0x20000005ff067230 */ /* 0x100fe40000004100 */
[-C--:B------:R-:W-:Y:S01]  /*7010*/  FMUL.FTZ R34, R4, R28.reuse ;  /* 0x0000001c04227220 */ /* 0x080fe20000410000 */
[----:B------:R-:W-:Y:S02]  /*7020*/  HADD2.F32 R36, -RZ, R36.H0_H0 ;  /* 0x20000024ff247230 */ /* 0x000fe40000004100 */
[----:B------:R-:W-:Y:S01]  /*7030*/  FFMA.FTZ R38, R7, R28, -R38 ;  /* 0x0000001c07267223 */ /* 0x000fe20000010826 */
[----:B------:R-:W-:-:S02]  /*7040*/  HADD2.F32 R5, -RZ, R5.H1_H1 ;  /* 0x30000005ff057230 */ /* 0x000fc40000004100 */
[----:B------:R-:W-:Y:S01]  /*7050*/  FFMA.FTZ R33, R7, R33, R34 ;  /* 0x0000002107217223 */ /* 0x000fe20000010022 */
[----:B------:R-:W-:Y:S02]  /*7060*/  HADD2.F32 R24, -RZ, R37.H0_H0 ;  /* 0x20000025ff187230 */ /* 0x000fe40000004100 */
[CC--:B------:R-:W-:Y:S01]  /*7070*/  FMUL.FTZ R29, R21.reuse, R25.reuse ;  /* 0x00000019151d7220 */ /* 0x0c0fe20000410000 */
[----:B------:R-:W-:Y:S02]  /*7080*/  HADD2.F32 R4, -RZ, R39.H0_H0 ;  /* 0x20000027ff047230 */ /* 0x000fe40000004100 */
[----:B------:R-:W-:Y:S01]  /*7090*/  FMUL.FTZ R28, R21, R36 ;  /* 0x00000024151c7220 */ /* 0x000fe20000410000 */
        /* <DEDUP_REMOVED lines=11> */
.L_x_2719:
[----:B------:R-:W-:Y:S05]  /*7150*/  BSYNC B1 ;  /* 0x0000000000017941 */ /* 0x000fea0003800000 */
.L_x_2718:
[----:B-12---:R-:W-:-:S05]  /*7160*/  VIADD R4, R154, 0x60 ;  /* 0x000000609a047836 */ /* 0x006fca0000000000 */
[----:B------:R-:W-:-:S13]  /*7170*/  ISETP.GE.AND P0, PT, R4, R31, PT ;  /* 0x0000001f0400720c */ /* 0x000fda0003f06270 */
        /* <DEDUP_REMOVED lines=8> */
[----:B------:R-:W-:Y:S01]  /*7200*/  SHF.R.U32.HI R25, RZ, 0x10, R13 ;  /* 0x00000010ff197819 */ /* 0x000fe2000001160d */
[--C-:B------:R-:W-:Y:S01]  /*7210*/  HADD2.F32 R24, -RZ, R47.reuse.H1_H1 ;  /* 0x3000002fff187230 */ /* 0x100fe20000004100 */
[--C-:B------:R-:W-:Y:S01]  /*7220*/  SHF.R.U64 R31, R26, 0x10, R27.reuse ;  /* 0x000000101a1f7819 */ /* 0x100fe2000000121b */
[----:B------:R-:W-:Y:S01]  /*7230*/  HADD2.F32 R26, -RZ, R47.H0_H0 ;  /* 0x2000002fff1a7230 */ /* 0x000fe20000004100 */
[----:B------:R-:W-:Y:S01]  /*7240*/  SHF.R.U32.HI R27, RZ, 0x10, R27 ;  /* 0x00000010ff1b7819 */ /* 0x000fe2000001161b */
[----:B------:R-:W-:Y:S01]  /*7250*/  HADD2.F32 R25, -RZ, R25.H0_H0 ;  /* 0x20000019ff197230 */ /* 0x000fe20000004100 */
[----:B------:R-:W-:-:S03]  /*7260*/  SHF.R.U64 R33, R12, 0x10, R13 ;  /* 0x000000100c217819 */ /* 0x000fc6000000120d */
[----:B------:R-:W-:Y:S02]  /*7270*/  HADD2.F32 R27, -RZ, R27.H0_H0 ;  /* 0x2000001bff1b7230 */ /* 0x000fe40000004100 */
[--C-:B-1----:R-:W-:Y:S02]  /*7280*/  HADD2.F32 R21, -RZ, R7.reuse.H1_H1 ;  /* 0x30000007ff157230 */ /* 0x102fe40000004100 */
[----:B------:R-:W-:Y:S02]  /*7290*/  HADD2.F32 R20, -RZ, R7.H0_H0 ;  /* 0x20000007ff147230 */ /* 0x000fe40000004100 */
[--C-:B------:R-:W-:Y:S02]  /*72a0*/  HADD2.F32 R7, -RZ, R4.reuse.H0_H0 ;  /* 0x20000004ff077230 */ /* 0x100fe40000004100 */
[C---:B------:R-:W-:Y:S01]  /*72b0*/  FMUL.FTZ R34, R21.reuse, R25 ;  /* 0x0000001915227220 */ /* 0x040fe20000410000 */
[----:B------:R-:W-:Y:S02]  /*72c0*/  HADD2.F32 R4, -RZ, R4.H1_H1 ;  /* 0x30000004ff047230 */ /* 0x000fe40000004100 */
[----:B------:R-:W-:Y:S01]  /*72d0*/  FMUL.FTZ R29, R21, R27 ;  /* 0x0000001b151d7220 */ /* 0x000fe20000410000 */
[----:B------:R-:W-:-:S02]  /*72e0*/  HADD2.F32 R12, -RZ, R6.H0_H0 ;  /* 0x20000006ff0c7230 */ /* 0x000fc40000004100 */
[----:B------:R-:W-:Y:S01]  /*72f0*/  FFMA.FTZ R36, R20, R27, R34 ;  /* 0x0000001b14247223 */ /* 0x000fe20000010022 */
[----:B------:R-:W-:Y:S02]  /*7300*/  HADD2.F32 R13, -RZ, R6.H1_H1 ;  /* 0x30000006ff0d7230 */ /* 0x000fe40000004100 */
[----:B------:R-:W-:Y:S01]  /*7310*/  FMUL.FTZ R28, R4, R26 ;  /* 0x0000001a041c7220 */ /* 0x000fe20000410000 */
[--C-:B------:R-:W-:Y:S02]  /*7320*/  HADD2.F32 R21, -RZ, R32.reuse.H0_H0 ;  /* 0x20000020ff157230 */ /* 0x100fe40000004100 */
[----:B------:R-:W-:Y:S01]  /*7330*/  FFMA.FTZ R29, R20, R25, -R29 ;  /* 0x00000019141d7223 */ /* 0x000fe2000001081d */
[----:B------:R-:W-:Y:S02]  /*7340*/  HADD2.F32 R6, -RZ, R5.H0_H0 ;  /* 0x20000005ff067230 */ /* 0x000fe40000004100 */
[----:B------:R-:W-:Y:S01]  /*7350*/  FMUL.FTZ R34, R4, R24 ;  /* 0x0000001804227220 */ /* 0x000fe20000410000 */
[----:B------:R-:W-:-:S02]  /*7360*/  HADD2.F32 R32, -RZ, R32.H1_H1 ;  /* 0x30000020ff207230 */ /* 0x000fc40000004100 */
[C---:B------:R-:W-:Y:S01]  /*7370*/  FFMA.FTZ R28, R7.reuse, R24, -R28 ;  /* 0x00000018071c7223 */ /* 0x040fe2000001081c */
[----:B------:R-:W-:Y:S02]  /*7380*/  HADD2.F32 R5, -RZ, R5.H1_H1 ;  /* 0x30000005ff057230 */ /* 0x000fe40000004100 */
        /* <DEDUP_REMOVED lines=16> */
.L_x_2724:
[----:B------:R-:W-:Y:S05]  /*7490*/  BSYNC B1 ;  /* 0x0000000000017941 */ /* 0x000fea0003800000 */
.L_x_2723:
[----:B------:R-:W-:Y:S05]  /*74a0*/  @P1 BRA `(.L_x_2722) ;  /* 0x0000001400e81947 */ /* 0x000fea0003800000 */
[----:B-1----:R-:W1:Y:S01]  /*74b0*/  LDS.128 R4, [R0+0x3000] ;  /* 0x0030000000047984 */ /* 0x002e620000000c00 */
        /* <DEDUP_REMOVED lines=10> */
[--C-:B-1----:R-:W-:Y:S02]  /*7560*/  HADD2.F32 R10, -RZ, R7.reuse.H1_H1 ;  /* 0x30000007ff0a7230 */ /* 0x102fe40000004100 */
        /* <DEDUP_REMOVED lines=31> */
.L_x_2709:
[----:B------:R-:W1:Y:S01]  /*7760*/  S2R R0, SR_TID.X ;  /* 0x0000000000007919 */ /* 0x000e620000002100 */
[----:B------:R-:W2:Y:S01]  /*7770*/  LDC R32, c[0x0][0x448] ;  /* 0x00011200ff207b82 */ /* 0x000ea20000000800 */
[----:B------:R-:W-:Y:S01]  /*7780*/  ULDC.64 UR4, c[0x0][0x3f8] ;  /* 0x0000fe0000047ab9 */ /* 0x000fe20000000a00 */
[----:B------:R-:W-:Y:S01]  /*7790*/  ULDC.64 UR6, c[0x0][0x408] ;  /* 0x0001020000067ab9 */ /* 0x000fe20000000a00 */
[----:B------:R-:W-:Y:S02]  /*77a0*/  IMAD.MOV.U32 R4, RZ, RZ, R26 ;  /* 0x000000ffff047224 */ /* 0x000fe400078e001a */
[----:B------:R-:W-:Y:S02]  /*77b0*/  IMAD.MOV.U32 R6, RZ, RZ, R24 ;  /* 0x000000ffff067224 */ /* 0x000fe400078e0018 */
[----:B------:R-:W-:Y:S01]  /*77c0*/  IMAD.MOV.U32 R7, RZ, RZ, R31 ;  /* 0x000000ffff077224 */ /* 0x000fe200078e001f */
[----:B--2---:R-:W-:Y:S02]  /*77d0*/  ISETP.NE.AND P0, PT, R32, 0x1, PT ;  /* 0x000000012000780c */ /* 0x004fe40003f05270 */
[----:B-1----:R-:W-:-:S04]  /*77e0*/  IADD3 R0, R0, -0x80, RZ ;  /* 0xffffff8000007810 */ /* 0x002fc80007ffe0ff */
[----:B------:R-:W-:-:S07]  /*77f0*/  SHF.R.S32.HI R3, RZ, 0x1f, R0 ;  /* 0x0000001fff037819 */ /* 0x000fce0000011400 */
[----:B------:R-:W1:Y:S01]  /*7800*/  @P0 LDC R5, c[0x0][0x450] ;  /* 0x00011400ff050b82 */ /* 0x000e620000000800 */
[----:B------:R-:W-:-:S04]  /*7810*/  LEA.HI R3, R3, R0, RZ, 0x2 ;  /* 0x0000000003037211 */ /* 0x000fc800078f10ff */
[----:B------:R-:W-:-:S05]  /*7820*/  LOP3.LUT R3, R3, 0xfffffffc, RZ, 0xc0, !PT ;  /* 0xfffffffc03037812 */ /* 0x000fca00078ec0ff */
[----:B------:R-:W-:Y:S02]  /*7830*/  IMAD.IADD R3, R0, 0x1, -R3 ;  /* 0x0000000100037824 */ /* 0x000fe400078e0a03 */
[----:B------:R-:W2:Y:S02]  /*7840*/  @P0 LDC R0, c[0x0][0x44c] ;  /* 0x00011300ff000b82 */ /* 0x000ea40000000800 */
[----:B------:R-:W-:-:S04]  /*7850*/  IMAD R3, R3, 0x60, R39 ;  /* 0x0000006003037824 */ /* 0x000fc800078e0227 */
[----:B--2---:R-:W-:-:S05]  /*7860*/  @P0 IMAD.HI.U32 R0, R3, R0, RZ ;  /* 0x0000000003000227 */ /* 0x004fca00078e00ff */
[----:B-1----:R-:W-:Y:S01]  /*7870*/  @P0 SHF.R.U32.HI R3, RZ, R5, R0 ;  /* 0x00000005ff030219 */ /* 0x002fe20000011600 */
[----:B------:R-:W-:-:S03]  /*7880*/  IMAD.MOV.U32 R5, RZ, RZ, R29 ;  /* 0x000000ffff057224 */ /* 0x000fc600078e001d */
[----:B------:R-:W-:Y:S01]  /*7890*/  SHF.R.S32.HI R0, RZ, 0x1f, R3 ;  /* 0x0000001fff007819 */ /* 0x000fe20000011403 */
[----:B------:R-:W-:-:S04]  /*78a0*/  IMAD.WIDE.U32 R4, R3, UR4, R4 ;  /* 0x0000000403047c25 */ /* 0x000fc8000f8e0004 */
[C---:B------:R-:W-:Y:S02]  /*78b0*/  IMAD R8, R0.reuse, UR4, RZ ;  /* 0x0000000400087c24 */ /* 0x040fe4000f8e02ff */
[----:B------:R-:W-:Y:S02]  /*78c0*/  IMAD R0, R0, UR6, RZ ;  /* 0x0000000600007c24 */ /* 0x000fe4000f8e02ff */
[C---:B------:R-:W-:Y:S01]  /*78d0*/  IMAD R9, R3.reuse, UR5, R8 ;  /* 0x0000000503097c24 */ /* 0x040fe2000f8e0208 */
[----:B------:R-:W-:Y:S01]  /*78e0*/  ULDC.64 UR4, c[0x0][0x3e8] ;  /* 0x0000fa0000047ab9 */ /* 0x000fe20000000a00 */
[----:B------:R-:W-:Y:S01]  /*78f0*/  IMAD.WIDE.U32 R6, R3, UR6, R6 ;  /* 0x0000000603067c25 */ /* 0x000fe2000f8e0006 */
[----:B------:R-:W-:Y:S01]  /*7900*/  LEA R25, P0, R4, UR4, 0x1 ;  /* 0x0000000404197c11 */ /* 0x000fe2000f8008ff */
[----:B------:R-:W-:Y:S01]  /*7910*/  UMOV UR4, 0xffffffff ;  /* 0xffffffff00047882 */ /* 0x000fe20000000000 */
[----:B------:R-:W-:Y:S01]  /*7920*/  IADD3 R5, R5, R9, RZ ;  /* 0x0000000905057210 */ /* 0x000fe20007ffe0ff */
[----:B------:R-:W-:Y:S01]  /*7930*/  IMAD R3, R3, UR7, R0 ;  /* 0x0000000703037c24 */ /* 0x000fe2000f8e0200 */
[----:B------:R-:W-:-:S02]  /*7940*/  ULDC.64 UR6, c[0x0][0x400] ;  /* 0x0001000000067ab9 */ /* 0x000fc40000000a00 */
[----:B------:R-:W-:Y:S01]  /*7950*/  LEA R27, P1, R6, UR6, 0x1 ;  /* 0x00000006061b7c11 */ /* 0x000fe2000f8208ff */
[----:B------:R-:W-:Y:S01]  /*7960*/  IMAD.IADD R3, R7, 0x1, R3 ;  /* 0x0000000107037824 */ /* 0x000fe200078e0203 */
[----:B------:R-:W-:-:S04]  /*7970*/  LEA.HI.X R26, R4, UR5, R5, 0x1, P0 ;  /* 0x00000005041a7c11 */ /* 0x000fc800080f0c05 */
[----:B------:R-:W-:Y:S01]  /*7980*/  LEA.HI.X R24, R6, UR7, R3, 0x1, P1 ;  /* 0x0000000706187c11 */ /* 0x000fe200088f0c03 */
[----:B------:R-:W-:Y:S06]  /*7990*/  BRA.DIV UR4, `(.L_x_2725) ;  /* 0x0000011a04f47947 */ /* 0x000fec000b800000 */
[----:B------:R-:W2:Y:S01]  /*79a0*/  LDL R6, [R1+0x18] ;  /* 0x0000180001067983 */ /* 0x000ea20000100800 */
[----:B------:R-:W1:Y:S03]  /*79b0*/  LDC R43, c[0x0][0x3f4] ;  /* 0x0000fd00ff2b7b82 */ /* 0x000e660000000800 */
[----:B------:R-:W3:Y:S04]  /*79c0*/  SHFL.IDX PT, R3, R25, RZ, 0x1c1f ;  /* 0x001c1fff19037589 */ /* 0x000ee800000e0000 */
[----:B------:R-:W5:Y:S04]  /*79d0*/  SHFL.IDX PT, R0, R26, RZ, 0x1c1f ;  /* 0x001c1fff1a007589 */ /* 0x000f6800000e0000 */
[----:B0-----:R-:W0:Y:S04]  /*79e0*/  SHFL.IDX PT, R14, R27, RZ, 0x1c1f ;  /* 0x001c1fff1b0e7589 */ /* 0x001e2800000e0000 */
[----:B------:R-:W4:Y:S01]  /*79f0*/  SHFL.IDX PT, R4, R24, RZ, 0x1c1f ;  /* 0x001c1fff18047589 */ /* 0x000f2200000e0000 */
[----:B-1----:R-:W-:Y:S01]  /*7a00*/  ISETP.GE.AND P0, PT, R16, R43, PT ;  /* 0x0000002b1000720c */ /* 0x002fe20003f06270 */
[----:B--2---:R-:W-:-:S05]  /*7a10*/  IMAD R32, R6, R32, RZ ;  /* 0x0000002006207224 */ /* 0x004fca00078e02ff */
[----:B------:R-:W-:-:S13]  /*7a20*/  ISETP.GE.OR P1, PT, R39, R32, P0 ;  /* 0x000000202700720c */ /* 0x000fda0000726670 */
[C---:B------:R-:W-:Y:S01]  /*7a30*/  @!P1 IMAD.SHL.U32 R5, R16.reuse, 0x2, RZ ;  /* 0x0000000210059824 */ /* 0x040fe200078e00ff */
[----:B------:R-:W-:-:S04]  /*7a40*/  @!P1 SHF.L.U64.HI R21, R16, 0x1, R17 ;  /* 0x0000000110159819 */ /* 0x000fc80000010211 */
[----:B---3--:R-:W-:-:S05]  /*7a50*/  @!P1 IADD3 R6, P2, R3, R5, RZ ;  /* 0x0000000503069210 */ /* 0x008fca0007f5e0ff */
[----:B-----5:R-:W-:-:S05]  /*7a60*/  @!P1 IMAD.X R7, R0, 0x1, R21, P2 ;  /* 0x0000000100079824 */ /* 0x020fca00010e0615 */
[----:B------:R-:W2:Y:S01]  /*7a70*/  @!P1 LD.E.128 R8, desc[UR40][R6.64] ;  /* 0x0000002806089980 */ /* 0x000ea2000c101d00 */
[----:B0-----:R-:W-:-:S05]  /*7a80*/  @!P1 IADD3 R14, P2, R14, R5, RZ ;  /* 0x000000050e0e9210 */ /* 0x001fca0007f5e0ff */
[----:B----4-:R-:W-:-:S04]  /*7a90*/  @!P1 IMAD.X R3, R4, 0x1, R21, P2 ;  /* 0x0000000104039824 */ /* 0x010fc800010e0615 */
[----:B------:R-:W-:-:S05]  /*7aa0*/  @!P1 IMAD.MOV.U32 R15, RZ, RZ, R3 ;  /* 0x000000ffff0f9224 */ /* 0x000fca00078e0003 */
[----:B------:R0:W3:Y:S01]  /*7ab0*/  @!P1 LD.E.128 R4, desc[UR40][R14.64] ;  /* 0x000000280e049980 */ /* 0x0000e2000c101d00 */
[----:B------:R-:W-:Y:S02]  /*7ac0*/  CS2R R34, SRZ ;  /* 0x0000000000227805 */ /* 0x000fe4000001ff00 */
[----:B------:R-:W-:Y:S02]  /*7ad0*/  CS2R R28, SRZ ;  /* 0x00000000001c7805 */ /* 0x000fe4000001ff00 */
[----:B------:R-:W-:Y:S01]  /*7ae0*/  CS2R R20, SRZ ;  /* 0x0000000000147805 */ /* 0x000fe2000001ff00 */
[----:B------:R-:W1:Y:S01]  /*7af0*/  SHFL.IDX PT, R24, R24, 0x1, 0x1c1f ;  /* 0x003c1f0018187f89 */ /* 0x000e6200000e0000 */
[----:B------:R-:W-:-:S03]  /*7b00*/  CS2R R36, SRZ ;  /* 0x0000000000247805 */ /* 0x000fc6000001ff00 */
[----:B0-----:R0:W4:Y:S01]  /*7b10*/  SHFL.IDX PT, R14, R27, 0x1, 0x1c1f ;  /* 0x003c1f001b0e7f89 */ /* 0x00112200000e0000 */
[----:B--2---:R-:W-:Y:S01]  /*7b20*/  @!P1 MOV R34, R8 ;  /* 0x0000000800229202 */ /* 0x004fe20000000f00 */
[----:B------:R-:W-:Y:S02]  /*7b30*/  @!P1 IMAD.MOV.U32 R35, RZ, RZ, R9 ;  /* 0x000000ffff239224 */ /* 0x000fe400078e0009 */
[----:B------:R-:W-:Y:S02]  /*7b40*/  @!P1 IMAD.MOV.U32 R36, RZ, RZ, R10 ;  /* 0x000000ffff249224 */ /* 0x000fe400078e000a */
[----:B------:R-:W-:Y:S02]  /*7b50*/  IMAD.MOV.U32 R0, RZ, RZ, R34 ;  /* 0x000000ffff007224 */ /* 0x000fe400078e0022 */
[----:B------:R-:W-:Y:S01]  /*7b60*/  IMAD.MOV.U32 R3, RZ, RZ, R35 ;  /* 0x000000ffff037224 */ /* 0x000fe200078e0023 */
[----:B------:R-:W-:Y:S01]  /*7b70*/  MOV R8, R36 ;  /* 0x0000002400087202 */ /* 0x000fe20000000f00 */
[----:B------:R-:W-:Y:S01]  /*7b80*/  @!P1 IMAD.MOV.U32 R37, RZ, RZ, R11 ;  /* 0x000000ffff259224 */ /* 0x000fe200078e000b */
[----:B------:R-:W-:-:S02]  /*7b90*/  PRMT R42, R0, 0x7610, R42 ;  /* 0x00007610002a7816 */ /* 0x000fc4000000002a */
[----:B------:R-:W-:Y:S01]  /*7ba0*/  PRMT R45, R45, 0x5410, R3 ;  /* 0x000054102d2d7816 */ /* 0x000fe20000000003 */
[----:B------:R0:W2:Y:S01]  /*7bb0*/  SHFL.IDX PT, R0, R26, 0x1, 0x1c1f ;  /* 0x003c1f001a007f89 */ /* 0x0000a200000e0000 */
[----:B------:R-:W-:Y:S02]  /*7bc0*/  IMAD.MOV.U32 R9, RZ, RZ, R37 ;  /* 0x000000ffff097224 */ /* 0x000fe400078e0025 */
[----:B---3--:R-:W-:Y:S01]  /*7bd0*/  @!P1 IMAD.MOV.U32 R28, RZ, RZ, R4 ;  /* 0x000000ffff1c9224 */ /* 0x008fe200078e0004 */
[----:B------:R0:W3:Y:S01]  /*7be0*/  SHFL.IDX PT, R3, R25, 0x1, 0x1c1f ;  /* 0x003c1f0019037f89 */ /* 0x0000e200000e0000 */
[----:B------:R-:W-:Y:S01]  /*7bf0*/  @!P1 IMAD.MOV.U32 R29, RZ, RZ, R5 ;  /* 0x000000ffff1d9224 */ /* 0x000fe200078e0005 */
[----:B------:R-:W-:Y:S01]  /*7c00*/  PRMT R31, R8, 0x5410, R9 ;  /* 0x00005410081f7816 */ /* 0x000fe20000000009 */
[----:B------:R-:W-:Y:S01]  /*7c10*/  @!P1 IMAD.MOV.U32 R20, RZ, RZ, R6 ;  /* 0x000000ffff149224 */ /* 0x000fe200078e0006 */
[----:B------:R-:W-:Y:S01]  /*7c20*/  MOV R4, R28 ;  /* 0x0000001c00047202 */ /* 0x000fe20000000f00 */
[----:B------:R-:W-:-:S02]  /*7c30*/  @!P1 IMAD.MOV.U32 R21, RZ, RZ, R7 ;  /* 0x000000ffff159224 */ /* 0x000fc400078e0007 */
[----:B------:R-:W-:Y:S02]  /*7c40*/  IMAD.MOV.U32 R5, RZ, RZ, R29 ;  /* 0x000000ffff057224 */ /* 0x000fe400078e001d */
[----:B------:R-:W-:Y:S02]  /*7c50*/  IMAD.MOV.U32 R6, RZ, RZ, R20 ;  /* 0x000000ffff067224 */ /* 0x000fe400078e0014 */
[----:B------:R-:W-:Y:S01]  /*7c60*/  IMAD.MOV.U32 R7, RZ, RZ, R21 ;  /* 0x000000ffff077224 */ /* 0x000fe200078e0015 */
[----:B------:R-:W-:Y:S02]  /*7c70*/  PRMT R45, R5, 0x7610, R45 ;  /* 0x00007610052d7816 */ /* 0x000fe4000000002d */
[----:B------:R-:W-:Y:S02]  /*7c80*/  PRMT R56, R4, 0x5410, R6 ;  /* 0x0000541004387816 */ /* 0x000fe40000000006 */
[----:B------:R-:W-:Y:S02]  /*7c90*/  CS2R R4, SRZ ;  /* 0x0000000000047805 */ /* 0x000fe4000001ff00 */
[----:B01--4-:R-:W-:-:S07]  /*7ca0*/  PRMT R42, R42, 0x5410, R7 ;  /* 0x000054102a2a7816 */ /* 0x013fce0000000007 */
.L_x_2944:
[----:B------:R-:W4:Y:S01]  /*7cb0*/  LDL R7, [R1+0x58] ;  /* 0x0000580001077983 */ /* 0x000f220000100800 */
[----:B------:R-:W-:Y:S01]  /*7cc0*/  VIADD R39, R39, 0x60 ;  /* 0x0000006027277836 */ /* 0x000fe20000000000 */
[----:B------:R-:W-:Y:S01]  /*7cd0*/  BSSY B1, `(.L_x_2726) ;  /* 0x0000016000017945 */ /* 0x000fe20003800000 */
[----:B------:R-:W-:Y:S02]  /*7ce0*/  CS2R R8, SRZ ;  /* 0x0000000000087805 */ /* 0x000fe4000001ff00 */
[----:B------:R-:W-:Y:S02]  /*7cf0*/  CS2R R10, SRZ ;  /* 0x00000000000a7805 */ /* 0x000fe4000001ff00 */
[----:B------:R-:W-:Y:S02]  /*7d00*/  ISETP.GE.AND P1, PT, R39, R32, PT ;  /* 0x000000202700720c */ /* 0x000fe40003f26270 */
[----:B----4-:R-:W-:-:S04]  /*7d10*/  LEA.HI R6, R7, R7, RZ, 0x1 ;  /* 0x0000000707067211 */ /* 0x010fc800078f08ff */
[----:B------:R-:W-:-:S05]  /*7d20*/  LOP3.LUT R6, R6, 0xfffffffe, RZ, 0xc0, !PT ;  /* 0xfffffffe06067812 */ /* 0x000fca00078ec0ff */
[----:B------:R-:W-:Y:S01]  /*7d30*/  IMAD.IADD R13, R7, 0x1, -R6 ;  /* 0x00000001070d7824 */ /* 0x000fe200078e0a06 */
[----:B------:R-:W-:-:S04]  /*7d40*/  CS2R R6, SRZ ;  /* 0x0000000000067805 */ /* 0x000fc8000001ff00 */
[----:B------:R-:W-:Y:S01]  /*7d50*/  SHF.L.U32 R13, R13, 0x1f, RZ ;  /* 0x0000001f0d0d7819 */ /* 0x000fe200000006ff */
[----:B------:R-:W-:Y:S06]  /*7d60*/  @P1 BRA `(.L_x_2727) ;  /* 0x0000000000301947 */ /* 0x000fec0003800000 */
[----:B------:R-:W-:Y:S02]  /*7d70*/  CS2R R6, SRZ ;  /* 0x0000000000067805 */ /* 0x000fe4000001ff00 */
[----:B------:R-:W-:Y:S02]  /*7d80*/  CS2R R8, SRZ ;  /* 0x0000000000087805 */ /* 0x000fe4000001ff00 */
[----:B------:R-:W-:Y:S01]  /*7d90*/  CS2R R10, SRZ ;  /* 0x00000000000a7805 */ /* 0x000fe2000001ff00 */
[----:B------:R-:W-:Y:S06]  /*7da0*/  @P0 BRA `(.L_x_2727) ;  /* 0x0000000000200947 */ /* 0x000fec0003800000 */
[C---:B------:R-:W-:Y:S02]  /*7db0*/  SHF.L.U32 R4, R16.reuse, 0x1, RZ ;  /* 0x0000000110047819 */ /* 0x040fe400000006ff */
[----:B------:R-:W-:Y:S02]  /*7dc0*/  SHF.L.U64.HI R5, R16, 0x1, R17 ;  /* 0x0000000110057819 */ /* 0x000fe40000010211 */
[-C--:B---3--:R-:W-:Y:S02]  /*7dd0*/  IADD3 R8, P1, R3, R4.reuse, RZ ;  /* 0x0000000403087210 */ /* 0x088fe40007f3e0ff */
[----:B------:R-:W-:-:S03]  /*7de0*/  IADD3 R4, P2, R14, R4, RZ ;  /* 0x000000040e047210 */ /* 0x000fc60007f5e0ff */
[--C-:B--2---:R-:W-:Y:S02]  /*7df0*/  IMAD.X R9, R0, 0x1, R5.reuse, P1 ;  /* 0x0000000100097824 */ /* 0x104fe400008e0605 */
[----:B------:R-:W-:-:S04]  /*7e00*/  IMAD.X R5, R24, 0x1, R5, P2 ;  /* 0x0000000118057824 */ /* 0x000fc800010e0605 */
[----:B------:R-:W5:Y:S04]  /*7e10*/  LD.E.128 R8, desc[UR40][R8.64] ;  /* 0x0000002808087980 */ /* 0x000f68000c101d00 */
[----:B------:R-:W5:Y:S02]  /*7e20*/  LD.E.128 R4, desc[UR40][R4.64] ;  /* 0x0000002804047980 */ /* 0x000f64000c101d00 */
.L_x_2727:
[----:B------:R-:W-:Y:S05]  /*7e30*/  BSYNC B1 ;  /* 0x0000000000017941 */ /* 0x000fea0003800000 */
.L_x_2726:
[----:B------:R-:W0:Y:S01]  /*7e40*/  SYNCS.PHASECHK.TRANS64.TRYWAIT P1, [R2+URZ+0x16800], R13 ;  /* 0x0168000d020075a7 */ /* 0x000e22000802017f */
[----:B------:R-:W-:Y:S01]  /*7e50*/  IMAD R32, R33, -0xc0, R32 ;  /* 0xffffff4021207824 */ /* 0x000fe200078e0220 */
[----:B------:R-:W-:Y:S01]  /*7e60*/  BSSY B1, `(.L_x_2728) ;  /* 0x0000012000017945 */ /* 0x000fe20003800000 */
[----:B------:R-:W-:Y:S02]  /*7e70*/  VIADD R14, R154, 0x60 ;  /* 0x000000609a0e7836 */ /* 0x000fe40000000000 */
[----:B-----5:R-:W-:Y:S01]  /*7e80*/  IMAD.MOV.U32 R12, RZ, RZ, R5 ;  /* 0x000000ffff0c7224 */ /* 0x020fe200078e0005 */
[----:B---3--:R-:W-:Y:S01]  /*7e90*/  VIMNMX R3, R32, 0xc0, PT ;  /* 0x000000c020037848 */ /* 0x008fe20003fe0100 */
[----:B--2---:R-:W-:Y:S02]  /*7ea0*/  IMAD.MOV.U32 R0, RZ, RZ, R4 ;  /* 0x000000ffff007224 */ /* 0x004fe400078e0004 */
[----:B------:R-:W-:Y:S01]  /*7eb0*/  IMAD.IADD R32, R16, 0x1, R43 ;  /* 0x0000000110207824 */ /* 0x000fe200078e022b */
[----:B------:R-:W-:-:S02]  /*7ec0*/  ISETP.GE.OR P2, PT, R154, R3, P0 ;  /* 0x000000039a00720c */ /* 0x000fc40000746670 */
[----:B------:R-:W-:Y:S01]  /*7ed0*/  ISETP.GE.OR P0, PT, R14, R3, P0 ;  /* 0x000000030e00720c */ /* 0x000fe20000706670 */
[----:B------:R-:W-:Y:S01]  /*7ee0*/  IMAD.MOV.U32 R3, RZ, RZ, R7 ;  /* 0x000000ffff037224 */ /* 0x000fe200078e0007 */
[----:B------:R-:W-:Y:S01]  /*7ef0*/  PRMT R41, R12, 0x7610, R41 ;  /* 0x000076100c297816 */ /* 0x000fe20000000029 */
[----:B------:R-:W-:Y:S01]  /*7f00*/  IMAD.MOV.U32 R12, RZ, RZ, R8 ;  /* 0x000000ffff0c7224 */ /* 0x000fe200078e0008 */
[----:B------:R-:W-:Y:S01]  /*7f10*/  PRMT R40, R40, 0x5410, R0 ;  /* 0x0000541028287816 */ /* 0x000fe20000000000 */
[----:B------:R-:W-:Y:S01]  /*7f20*/  IMAD.MOV.U32 R14, RZ, RZ, R9 ;  /* 0x000000ffff0e7224 */ /* 0x000fe200078e0009 */
[----:B------:R-:W-:Y:S02]  /*7f30*/  MOV R0, R6 ;  /* 0x0000000600007202 */ /* 0x000fe40000000f00 */
[----:B------:R-:W-:Y:S02]  /*7f40*/  PRMT R40, R12, 0x7610, R40 ;  /* 0x000076100c287816 */ /* 0x000fe40000000028 */
[----:B------:R-:W-:-:S02]  /*7f50*/  PRMT R39, R3, 0x5410, R0 ;  /* 0x0000541003277816 */ /* 0x000fc40000000000 */
[----:B------:R-:W-:Y:S01]  /*7f60*/  PRMT R41, R41, 0x5410, R14 ;  /* 0x0000541029297816 */ /* 0x000fe2000000000e */
[----:B0-----:R-:W-:Y:S06]  /*7f70*/  @!P1 BRA `(.L_x_2729) ;  /* 0x0000011800e89947 */ /* 0x001fec0003800000 */
.L_x_2945:
[----:B------:R-:W-:Y:S05]  /*7f80*/  BSYNC B1 ;  /* 0x0000000000017941 */ /* 0x000fea0003800000 */
.L_x_2728:
[----:B------:R-:W-:Y:S01]  /*7f90*/  BSSY B1, `(.L_x_2730) ;  /* 0x0000069000017945 */ /* 0x000fe20003800000 */
[----:B------:R-:W-:Y:S01]  /*7fa0*/  IMAD.MOV.U32 R0, RZ, RZ, R10 ;  /* 0x000000ffff007224 */ /* 0x000fe200078e000a */
[----:B------:R-:W-:Y:S02]  /*7fb0*/  MOV R3, R11 ;  /* 0x0000000b00037202 */ /* 0x000fe40000000f00 */
[----:B------:R-:W-:Y:S01]  /*7fc0*/  LOP3.LUT R32, R32, 0x38, RZ, 0xc0, !PT ;  /* 0x0000003820207812 */ /* 0x000fe200078ec0ff */
[----:B------:R-:W-:Y:S06]  /*7fd0*/  @P2 BRA `(.L_x_2731) ;  /* 0x0000000400902947 */ /* 0x000fec0003800000 */
[----:B------:R-:W2:Y:S01]  /*7fe0*/  LDL R12, [R1+0x38] ;  /* 0x00003800010c7983 */ /* 0x000ea20000100800 */
[----:B------:R-:W1:Y:S02]  /*7ff0*/  S2R R14, SR_TID.X ;  /* 0x00000000000e7919 */ /* 0x000e640000002100 */
[----:B-1----:R-:W-:-:S05]  /*8000*/  VIADD R14, R14, 0xffffff80 ;  /* 0xffffff800e0e7836 */ /* 0x002fca0000000000 */
[----:B------:R-:W-:-:S04]  /*8010*/  SHF.R.S32.HI R25, RZ, 0x1f, R14 ;  /* 0x0000001fff197819 */ /* 0x000fc8000001140e */
[----:B------:R-:W-:-:S04]  /*8020*/  LEA.HI R25, R25, R14, RZ, 0x5 ;  /* 0x0000000e19197211 */ /* 0x000fc800078f28ff */
[----:B------:R-:W-:Y:S01]  /*8030*/  SHF.R.S32.HI R25, RZ, 0x5, R25 ;  /* 0x00000005ff197819 */ /* 0x000fe20000011419 */
[--C-:B------:R-:W-:Y:S01]  /*8040*/  HADD2.F32 R43, -RZ, R45.reuse.H1_H1 ;  /* 0x3000002dff2b7230 */ /* 0x100fe20000004100 */
[----:B------:R-:W-:Y:S01]  /*8050*/  SHF.R.U64 R55, R34, 0x10, R35 ;  /* 0x0000001022377819 */ /* 0x000fe20000001223 */
[----:B------:R-:W-:Y:S01]  /*8060*/  HADD2.F32 R45, -RZ, R45.H0_H0 ;  /* 0x2000002dff2d7230 */ /* 0x000fe20000004100 */
[----:B------:R-:W-:Y:S02]  /*8070*/  SHF.R.U32.HI R44, RZ, 0x10, R29 ;  /* 0x00000010ff2c7819 */ /* 0x000fe4000001161d */
        /* <DEDUP_REMOVED lines=8> */
[----:B0-----:R-:W-:-:S04]  /*8100*/  LOP3.LUT R13, R12, 0x1c0, RZ, 0xc0, !PT ;  /* 0x000001c00c0d7812 */ /* 0x001fc800078ec0ff */
[----:B------:R-:W-:Y:S02]  /*8110*/  LOP3.LUT R12, R13, 0x38, R16, 0xf8, !PT ;  /* 0x000000380d0c7812 */ /* 0x000fe400078ef810 */
[----:B------:R-:W-:-:S04]  /*8120*/  SHF.R.U32.HI R15, RZ, 0x3, R13 ;  /* 0x00000003ff0f7819 */ /* 0x000fc8000001160d */
[----:B------:R-:W-:Y:S02]  /*8130*/  LOP3.LUT R12, R12, R15, RZ, 0x3c, !PT ;  /* 0x0000000f0c0c7212 */ /* 0x000fe400078e3cff */
[----:B------:R-:W-:-:S03]  /*8140*/  LOP3.LUT R24, R15, R32, R13, 0x1e, !PT ;  /* 0x000000200f187212 */ /* 0x000fc600078e1e0d */
[C---:B------:R-:W-:Y:S02]  /*8150*/  IMAD R33, R25.reuse, 0x200, R12 ;  /* 0x0000020019217824 */ /* 0x040fe400078e020c */
[----:B------:R-:W-:-:S05]  /*8160*/  IMAD R25, R25, 0x200, R24 ;  /* 0x0000020019197824 */ /* 0x000fca00078e0218 */
[----:B------:R-:W-:Y:S01]  /*8170*/  LEA R38, R25, R2, 0x1 ;  /* 0x0000000219267211 */ /* 0x000fe200078e08ff */
[----:B------:R-:W-:-:S04]  /*8180*/  IMAD R33, R33, 0x2, R2 ;  /* 0x0000000221217824 */ /* 0x000fc800078e0202 */
        /* <DEDUP_REMOVED lines=73> */
.L_x_2731:
[----:B------:R-:W-:Y:S05]  /*8620*/  BSYNC B1 ;  /* 0x0000000000017941 */ /* 0x000fea0003800000 */
.L_x_2730:
[----:B------:R-:W-:Y:S01]  /*8630*/  PRMT R34, R0, 0x5410, R3 ;  /* 0x0000541000227816 */ /* 0x000fe20000000003 */
[----:B------:R-:W-:Y:S06]  /*8640*/  @P0 BRA `(.L_x_2722) ;  /* 0x0000000400800947 */ /* 0x000fec0003800000 */
[----:B------:R-:W2:Y:S01]  /*8650*/  LDL R20, [R1+0x3c] ;  /* 0x00003c0001147983 */ /* 0x000ea20000100800 */
[C---:B-1----:R-:W-:Y:S02]  /*8660*/  VIADD R12, R154.reuse, 0x60 ;  /* 0x000000609a0c7836 */ /* 0x042fe40000000000 */
[----:B0-----:R-:W-:Y:S01]  /*8670*/  VIADD R13, R154, 0x60 ;  /* 0x000000609a0d7836 */ /* 0x001fe20000000000 */
[----:B------:R-:W3:Y:S01]  /*8680*/  LDL R43, [R1+0x64] ;  /* 0x00006400012b7983 */ /* 0x000ee20000100800 */
[----:B------:R-:W-:Y:S02]  /*8690*/  IMAD.SHL.U32 R12, R12, 0x40, RZ ;  /* 0x000000400c0c7824 */ /* 0x000fe400078e00ff */
[----:B------:R-:W-:-:S03]  /*86a0*/  IMAD.SHL.U32 R13, R13, 0x40, RZ ;  /* 0x000000400d0d7824 */ /* 0x000fc600078e00ff */
[----:B------:R-:W-:Y:S02]  /*86b0*/  LOP3.LUT R12, R12, 0x1c0, RZ, 0xc0, !PT ;  /* 0x000001c00c0c7812 */ /* 0x000fe400078ec0ff */
[----:B------:R-:W-:Y:S02]  /*86c0*/  LOP3.LUT R13, R13, 0x1c0, RZ, 0xc0, !PT ;  /* 0x000001c00d0d7812 */ /* 0x000fe400078ec0ff */
[----:B------:R-:W-:-:S04]  /*86d0*/  SHF.R.U32.HI R12, RZ, 0x3, R12 ;  /* 0x00000003ff0c7819 */ /* 0x000fc8000001160c */
[----:B------:R-:W-:Y:S02]  /*86e0*/  LOP3.LUT R32, R12, R32, R13, 0x1e, !PT ;  /* 0x000000200c207212 */ /* 0x000fe400078e1e0d */
[--C-:B------:R-:W-:Y:S02]  /*86f0*/  SHF.R.U64 R38, R10, 0x10, R11.reuse ;  /* 0x000000100a267819 */ /* 0x100fe4000000120b */
[----:B------:R-:W-:Y:S01]  /*8700*/  SHF.R.U32.HI R36, RZ, 0x10, R11 ;  /* 0x00000010ff247819 */ /* 0x000fe2000001160b */
[--C-:B------:R-:W-:Y:S01]  /*8710*/  HADD2.F32 R11, -RZ, R41.reuse.H1_H1 ;  /* 0x30000029ff0b7230 */ /* 0x100fe20000004100 */
[----:B------:R-:W-:Y:S01]  /*8720*/  SHF.R.U64 R42, R8, 0x10, R9 ;  /* 0x00000010082a7819 */ /* 0x000fe20000001209 */
[----:B------:R-:W-:Y:S01]  /*8730*/  HADD2.F32 R41, -RZ, R41.H0_H0 ;  /* 0x20000029ff297230 */ /* 0x000fe20000004100 */
[----:B------:R-:W-:Y:S02]  /*8740*/  SHF.R.U64 R37, R4, 0x10, R5 ;  /* 0x0000001004257819 */ /* 0x000fe40000001205 */
[----:B------:R-:W-:-:S02]  /*8750*/  SHF.R.U32.HI R28, RZ, 0x10, R9 ;  /* 0x00000010ff1c7819 */ /* 0x000fc40000011609 */
[--C-:B------:R-:W-:Y:S02]  /*8760*/  SHF.R.U64 R35, R6, 0x10, R7.reuse ;  /* 0x0000001006237819 */ /* 0x100fe40000001207 */
[----:B------:R-:W-:Y:S01]  /*8770*/  SHF.R.U32.HI R33, RZ, 0x10, R7 ;  /* 0x00000010ff217819 */ /* 0x000fe20000011607 */
[----:B--2---:R-:W-:Y:S01]  /*8780*/  IMAD.IADD R3, R20, 0x1, R32 ;  /* 0x0000000114037824 */ /* 0x004fe200078e0220 */
[----:B---3--:R-:W0:Y:S04]  /*8790*/  LDS.128 R12, [R43+0x8400] ;  /* 0x008400002b0c7984 */ /* 0x008e280000000c00 */
[----:B------:R-:W-:-:S05]  /*87a0*/  LEA R3, R3, R2, 0x1 ;  /* 0x0000000203037211 */ /* 0x000fca00078e08ff */
[----:B------:R-:W1:Y:S01]  /*87b0*/  LDS.128 R24, [R3+0x8400] ;  /* 0x0084000003187984 */ /* 0x000e620000000c00 */
[----:B------:R-:W-:-:S05]  /*87c0*/  SHF.R.U32.HI R20, RZ, 0x10, R5 ;  /* 0x00000010ff147819 */ /* 0x000fca0000011605 */
[----:B------:R-:W-:Y:S02]  /*87d0*/  HADD2.F32 R20, -RZ, R20.H0_H0 ;  /* 0x20000014ff147230 */ /* 0x000fe40000004100 */
[----:B0-----:R-:W-:Y:S02]  /*87e0*/  HADD2.F32 R4, -RZ, R13.H0_H0 ;  /* 0x2000000dff047230 */ /* 0x001fe40000004100 */
[--C-:B-1----:R-:W-:Y:S02]  /*87f0*/  HADD2.F32 R8, -RZ, R25.reuse.H0_H0 ;  /* 0x20000019ff087230 */ /* 0x102fe40000004100 */
[----:B------:R-:W-:-:S03]  /*8800*/  HADD2.F32 R25, -RZ, R25.H1_H1 ;  /* 0x30000019ff197230 */ /* 0x000fc60000004100 */
[C---:B------:R-:W-:Y:S01]  /*8810*/  FMUL.FTZ R21, R8.reuse, R41 ;  /* 0x0000002908157220 */ /* 0x040fe20000410000 */
[-C--:B------:R-:W-:Y:S01]  /*8820*/  FMUL.FTZ R31, R8, R11.reuse ;  /* 0x0000000b081f7220 */ /* 0x080fe20000410000 */
[----:B------:R-:W-:Y:S02]  /*8830*/  HADD2.F32 R13, -RZ, R13.H1_H1 ;  /* 0x3000000dff0d7230 */ /* 0x000fe40000004100 */
[----:B------:R-:W-:Y:S01]  /*8840*/  FFMA.FTZ R29, R4, R11, -R21 ;  /* 0x0000000b041d7223 */ /* 0x000fe20000010815 */
[----:B------:R-:W-:Y:S02]  /*8850*/  HADD2.F32 R8, -RZ, R28.H0_H0 ;  /* 0x2000001cff087230 */ /* 0x000fe40000004100 */
[----:B------:R-:W-:Y:S01]  /*8860*/  FMUL.FTZ R28, R25, R20 ;  /* 0x00000014191c7220 */ /* 0x000fe20000410000 */
[----:B------:R-:W-:Y:S02]  /*8870*/  HADD2.F32 R11, -RZ, R40.H1_H1 ;  /* 0x30000028ff0b7230 */ /* 0x000fe40000004100 */
[----:B------:R-:W-:-:S02]  /*8880*/  HADD2.F32 R7, -RZ, R24.H0_H0 ;  /* 0x20000018ff077230 */ /* 0x000fc40000004100 */
[----:B------:R-:W-:Y:S02]  /*8890*/  HADD2.F32 R40, -RZ, R40.H0_H0 ;  /* 0x20000028ff287230 */ /* 0x000fe40000004100 */
[----:B------:R-:W-:Y:S01]  /*88a0*/  FFMA.FTZ R31, R4, R41, R31 ;  /* 0x00000029041f7223 */ /* 0x000fe2000001001f */
[----:B------:R-:W-:Y:S02]  /*88b0*/  HADD2.F32 R0, -RZ, R12.H0_H0 ;  /* 0x2000000cff007230 */ /* 0x000fe40000004100 */
[-C--:B------:R-:W-:Y:S01]  /*88c0*/  FMUL.FTZ R4, R25, R8.reuse ;  /* 0x0000000819047220 */ /* 0x080fe20000410000 */
[----:B------:R-:W-:Y:S01]  /*88d0*/  FFMA.FTZ R32, R13, R8, -R28 ;  /* 0x000000080d207223 */ /* 0x000fe2000001081c */
[----:B------:R-:W-:Y:S02]  /*88e0*/  HADD2.F32 R9, -RZ, R26.H0_H0 ;  /* 0x2000001aff097230 */ /* 0x000fe40000004100 */
[----:B------:R-:W-:Y:S01]  /*88f0*/  FMUL.FTZ R21, R7, R11 ;  /* 0x0000000b07157220 */ /* 0x000fe20000410000 */
[----:B------:R-:W-:-:S02]  /*8900*/  HADD2.F32 R8, -RZ, R39.H1_H1 ;  /* 0x30000027ff087230 */ /* 0x000fc40000004100 */
[----:B------:R-:W-:Y:S01]  /*8910*/  FMUL.FTZ R28, R7, R40 ;  /* 0x00000028071c7220 */ /* 0x000fe20000410000 */
[----:B------:R-:W-:Y:S01]  /*8920*/  FFMA.FTZ R20, R13, R20, R4 ;  /* 0x000000140d147223 */ /* 0x000fe20000010004 */
[----:B------:R-:W-:Y:S02]  /*8930*/  HADD2.F32 R5, -RZ, R14.H0_H0 ;  /* 0x2000000eff057230 */ /* 0x000fe40000004100 */
[C---:B------:R-:W-:Y:S01]  /*8940*/  FFMA.FTZ R21, R0.reuse, R40, -R21 ;  /* 0x0000002800157223 */ /* 0x040fe20000010815 */
[--C-:B------:R-:W-:Y:S02]  /*8950*/  HADD2.F32 R4, -RZ, R34.reuse.H0_H0 ;  /* 0x20000022ff047230 */ /* 0x100fe40000004100 */
[----:B------:R-:W-:Y:S01]  /*8960*/  FFMA.FTZ R28, R0, R11, R28 ;  /* 0x0000000b001c7223 */ /* 0x000fe2000001001c */
[----:B------:R-:W-:Y:S01]  /*8970*/  FMUL.FTZ R0, R9, R8 ;  /* 0x0000000809007220 */ /* 0x000fe20000410000 */
[----:B------:R-:W-:Y:S02]  /*8980*/  HADD2.F32 R10, -RZ, R27.H0_H0 ;  /* 0x2000001bff0a7230 */ /* 0x000fe40000004100 */
[----:B------:R-:W-:-:S02]  /*8990*/  HADD2.F32 R7, -RZ, R34.H1_H1 ;  /* 0x30000022ff077230 */ /* 0x000fc40000004100 */
[----:B------:R-:W-:Y:S02]  /*89a0*/  HADD2.F32 R39, -RZ, R39.H0_H0 ;  /* 0x20000027ff277230 */ /* 0x000fe40000004100 */
[-C--:B------:R-:W-:Y:S01]  /*89b0*/  FFMA.FTZ R25, R5, R4.reuse, -R0 ;  /* 0x0000000405197223 */ /* 0x080fe20000010800 */
[----:B------:R-:W-:Y:S02]  /*89c0*/  HADD2.F32 R6, -RZ, R15.H0_H0 ;  /* 0x2000000fff067230 */ /* 0x000fe40000004100 */
[----:B------:R-:W-:Y:S01]  /*89d0*/  FMUL.FTZ R34, R9, R4 ;  /* 0x0000000409227220 */ /* 0x000fe20000410000 */
[----:B------:R-:W-:Y:S02]  /*89e0*/  HADD2.F32 R0, -RZ, R36.H0_H0 ;  /* 0x20000024ff007230 */ /* 0x000fe40000004100 */
[C---:B------:R-:W-:Y:S01]  /*89f0*/  FMUL.FTZ R9, R10.reuse, R39 ;  /* 0x000000270a097220 */ /* 0x040fe20000410000 */
[----:B------:R-:W-:Y:S02]  /*8a00*/  HADD2.F32 R27, -RZ, R27.H1_H1 ;  /* 0x3000001bff1b7230 */ /* 0x000fe40000004100 */
[----:B------:R-:W-:Y:S01]  /*8a10*/  FMUL.FTZ R36, R10, R7 ;  /* 0x000000070a247220 */ /* 0x000fe20000410000 */
[----:B------:R-:W-:-:S02]  /*8a20*/  HADD2.F32 R4, -RZ, R33.H0_H0 ;  /* 0x20000021ff047230 */ /* 0x000fc40000004100 */
[----:B------:R-:W-:Y:S01]  /*8a30*/  FFMA.FTZ R10, R5, R8, R34 ;  /* 0x00000008050a7223 */ /* 0x000fe20000010022 */
[----:B------:R-:W-:Y:S02]  /*8a40*/  HADD2.F32 R15, -RZ, R15.H1_H1 ;  /* 0x3000000fff0f7230 */ /* 0x000fe40000004100 */
[C---:B------:R-:W-:Y:S01]  /*8a50*/  FFMA.FTZ R8, R6.reuse, R7, -R9 ;  /* 0x0000000706087223 */ /* 0x040fe20000010809 */
[----:B------:R-:W-:Y:S01]  /*8a60*/  FFMA.FTZ R36, R6, R39, R36 ;  /* 0x0000002706247223 */ /* 0x000fe20000010024 */
[----:B------:R-:W-:Y:S02]  /*8a70*/  HADD2.F32 R24, -RZ, R24.H1_H1 ;  /* 0x30000018ff187230 */ /* 0x000fe40000004100 */
[C---:B------:R-:W-:Y:S01]  /*8a80*/  FMUL.FTZ R34, R27.reuse, R4 ;  /* 0x000000041b227220 */ /* 0x040fe20000410000 */
[----:B------:R-:W-:Y:S02]  /*8a90*/  HADD2.F32 R26, -RZ, R26.H1_H1 ;  /* 0x3000001aff1a7230 */ /* 0x000fe40000004100 */
[----:B------:R-:W-:Y:S01]  /*8aa0*/  FMUL.FTZ R6, R27, R0 ;  /* 0x000000001b067220 */ /* 0x000fe20000410000 */
[----:B------:R-:W-:-:S02]  /*8ab0*/  HADD2.F32 R9, -RZ, R37.H0_H0 ;  /* 0x20000025ff097230 */ /* 0x000fc40000004100 */
[----:B------:R-:W-:Y:S02]  /*8ac0*/  HADD2.F32 R11, -RZ, R35.H0_H0 ;  /* 0x20000023ff0b7230 */ /* 0x000fe40000004100 */
[----:B------:R-:W-:Y:S02]  /*8ad0*/  HADD2.F32 R5, -RZ, R42.H0_H0 ;  /* 0x2000002aff057230 */ /* 0x000fe40000004100 */
[----:B------:R-:W-:Y:S02]  /*8ae0*/  HADD2.F32 R7, -RZ, R38.H0_H0 ;  /* 0x20000026ff077230 */ /* 0x000fe40000004100 */
[C---:B------:R-:W-:Y:S01]  /*8af0*/  FFMA.FTZ R27, R15.reuse, R0, -R34 ;  /* 0x000000000f1b7223 */ /* 0x040fe20000010822 */
[----:B------:R-:W-:Y:S02]  /*8b00*/  HADD2.F32 R12, -RZ, R12.H1_H1 ;  /* 0x3000000cff0c7230 */ /* 0x000fe40000004100 */
[----:B------:R-:W-:Y:S01]  /*8b10*/  FFMA.FTZ R33, R15, R4, R6 ;  /* 0x000000040f217223 */ /* 0x000fe20000010006 */
[----:B------:R-:W-:-:S02]  /*8b20*/  HADD2.F32 R14, -RZ, R14.H1_H1 ;  /* 0x3000000eff0e7230 */ /* 0x000fc40000004100 */
        /* <DEDUP_REMOVED lines=16> */
[----:B------:R3:W-:Y:S04]  /*8c30*/  STS.128 [R43+0x8400], R4 ;  /* 0x008400042b007388 */ /* 0x0007e80000000c00 */
[----:B------:R3:W-:Y:S02]  /*8c40*/  STS.128 [R3+0x8400], R8 ;  /* 0x0084000803007388 */ /* 0x0007e40000000c00 */
.L_x_2722:
[----:B------:R-:W-:Y:S05]  /*8c50*/  BSYNC B0 ;  /* 0x0000000000007941 */ /* 0x000fea0003800000 */
.L_x_2708:
        /* <DEDUP_REMOVED lines=8> */
.L_x_2705:
[----:B------:R-:W-:-:S13]  /*8ce0*/  ISETP.NE.AND P0, PT, R157, 0x3, PT ;  /* 0x000000039d00780c */ /* 0x000fda0003f05270 */
[----:B------:R-:W-:Y:S05]  /*8cf0*/  @!P0 BRA `(.L_x_2732) ;  /* 0x0000000000048947 */ /* 0x000fea0003800000 */
[----:B------:R-:W-:Y:S01]  /*8d00*/  BPT.TRAP 0x1 ;  /* 0x000000040000795c */ /* 0x000fe20000300000 */
.L_x_2732:
[----:B---3--:R-:W-:Y:S01]  /*8d10*/  IMAD R8, R22, 0x8, R2 ;  /* 0x0000000816087824 */ /* 0x008fe200078e0202 */
[----:B-12---:R-:W-:-:S04]  /*8d20*/  SHF.L.U32 R3, R155, 0x1f, RZ ;  /* 0x0000001f9b037819 */ /* 0x006fc800000006ff */
[----:B------:R1:W2:Y:S01]  /*8d30*/  SYNCS.PHASECHK.TRANS64.TRYWAIT P1, [R8+URZ+0x16830], R3 ;  /* 0x01683003080075a7 */ /* 0x0002a2000802017f */
[----:B------:R-:W-:Y:S05]  /*8d40*/  @!P0 BRA `(.L_x_2733) ;  /* 0x0000000000048947 */ /* 0x000fea0003800000 */
[----:B------:R-:W-:Y:S01]  /*8d50*/  BPT.TRAP 0x1 ;  /* 0x000000040000795c */ /* 0x000fe20000300000 */
.L_x_2733:
[----:B------:R-:W-:Y:S01]  /*8d60*/  VIADD R0, R2, 0xe400 ;  /* 0x0000e40002007836 */ /* 0x000fe20000000000 */
[----:B0-----:R-:W-:Y:S01]  /*8d70*/  LOP3.LUT R14, R30, 0x10000, RZ, 0xfc, !PT ;  /* 0x000100001e0e7812 */ /* 0x001fe200078efcff */
[----:B------:R-:W-:-:S03]  /*8d80*/  IMAD.MOV.U32 R15, RZ, RZ, 0x40000040 ;  /* 0x40000040ff0f7424 */ /* 0x000fc600078e00ff */
[----:B------:R-:W-:-:S04]  /*8d90*/  SHF.R.U32.HI R0, RZ, 0x4, R0 ;  /* 0x00000004ff007819 */ /* 0x000fc80000011600 */
[----:B------:R-:W-:-:S04]  /*8da0*/  LOP3.LUT R0, R0, 0x3fff, RZ, 0xc0, !PT ;  /* 0x00003fff00007812 */ /* 0x000fc800078ec0ff */
[----:B------:R-:W-:-:S05]  /*8db0*/  LOP3.LUT R0, R0, 0x10000, RZ, 0xfc, !PT ;  /* 0x0001000000007812 */ /* 0x000fca00078efcff */
[----:B------:R0:W-:Y:S01]  /*8dc0*/  STL [R1+0x20], R0 ;  /* 0x0000200001007387 */ /* 0x0001e20000100800 */
[----:B--2---:R-:W-:Y:S05]  /*8dd0*/  @P1 BRA `(.L_x_2734) ;  /* 0x0000000000081947 */ /* 0x004fea0003800000 */
[----:B------:R-:W2:Y:S02]  /*8de0*/  SYNCS.PHASECHK.TRANS64.TRYWAIT P1, [R8+URZ+0x16830], R3 ;  /* 0x01683003080075a7 */ /* 0x000ea4000802017f */
[----:B--2---:R-:W-:Y:S05]  /*8df0*/  @!P1 BRA `(.L_x_2735) ;  /* 0x0000010c005c9947 */ /* 0x004fea0003800000 */
.L_x_2734:
[----:B0-----:R-:W3:Y:S01]  /*8e00*/  LDL R0, [R1+0x20] ;  /* 0x0000200001007983 */ /* 0x001ee20000100800 */
[----:B------:R-:W-:Y:S01]  /*8e10*/  IMAD.MOV.U32 R5, RZ, RZ, 0x40000040 ;  /* 0x40000040ff057424 */ /* 0x000fe200078e00ff */
[----:B------:R-:W-:Y:S05]  /*8e20*/  WARPSYNC.ALL ;  /* 0x0000000000007948 */ /* 0x000fea0003800000 */
[C---:B------:R-:W-:Y:S01]  /*8e30*/  R2UR UR4, R14.reuse ;  /* 0x000000000e0472ca */ /* 0x040fe200000e0000 */
[----:B----45:R-:W-:Y:S01]  /*8e40*/  WARPGROUP.ARRIVE ;  /* 0x00000000000079c5 */ /* 0x030fe20000000000 */
[----:B------:R-:W-:Y:S01]  /*8e50*/  R2UR UR5, R15 ;  /* 0x000000000f0572ca */ /* 0x000fe200000e0000 */
[----:B------:R-:W-:Y:S01]  /*8e60*/  IMAD.MOV.U32 R13, RZ, RZ, 0x40000040 ;  /* 0x40000040ff0d7424 */ /* 0x000fe200078e00ff */
[----:B------:R-:W-:Y:S01]  /*8e70*/  R2UR UR7, R5 ;  /* 0x00000000050772ca */ /* 0x000fe200000e0000 */
[----:B------:R-:W-:Y:S01]  /*8e80*/  IMAD.MOV.U32 R7, RZ, RZ, 0x40000040 ;  /* 0x40000040ff077424 */ /* 0x000fe200078e00ff */
[C---:B------:R-:W-:Y:S01]  /*8e90*/  IADD3 R12, R14.reuse, 0x2, RZ ;  /* 0x000000020e0c7810 */ /* 0x040fe20007ffe0ff */
[C---:B------:R-:W-:Y:S01]  /*8ea0*/  VIADD R10, R14.reuse, 0x4 ;  /* 0x000000040e0a7836 */ /* 0x040fe20000000000 */
[----:B------:R-:W-:Y:S01]  /*8eb0*/  MOV R11, 0x40000040 ;  /* 0x40000040000b7802 */ /* 0x000fe20000000f00 */
[----:B------:R-:W-:-:S02]  /*8ec0*/  VIADD R20, R14, 0x6 ;  /* 0x000000060e147836 */ /* 0x000fc40000000000 */
[----:B------:R-:W-:Y:S01]  /*8ed0*/  IMAD.MOV.U32 R21, RZ, RZ, 0x40000040 ;  /* 0x40000040ff157424 */ /* 0x000fe200078e00ff */
[----:B------:R0:W-:Y:S01]  /*8ee0*/  STL.64 [R1+0x10], R12 ;  /* 0x0000100c01007387 */ /* 0x0001e20000100a00 */
[----:B------:R-:W-:-:S03]  /*8ef0*/  IMAD.MOV.U32 R5, RZ, RZ, 0x40000040 ;  /* 0x40000040ff057424 */ /* 0x000fc600078e00ff */
[----:B------:R0:W-:Y:S01]  /*8f00*/  STL.64 [R1+0x8], R10 ;  /* 0x0000080a01007387 */ /* 0x0001e20000100a00 */
[----:B---3--:R-:W-:-:S04]  /*8f10*/  IMAD R4, R22, 0x400, R0 ;  /* 0x0000040016047824 */ /* 0x008fc800078e0200 */
[C---:B------:R-:W-:Y:S01]  /*8f20*/  VIADD R6, R4.reuse, 0x2 ;  /* 0x0000000204067836 */ /* 0x040fe20000000000 */
[----:B------:R-:W-:-:S13]  /*8f30*/  R2UR UR6, R4 ;  /* 0x00000000040672ca */ /* 0x000fda00000e0000 */
[----:B------:R-:W-:Y:S01]  /*8f40*/  HGMMA.64x128x16.F32 R24, gdesc[UR4], RZ, !UPT, gsb0 ;  /* 0x01e00000041879f0 */ /* 0x000fe2000c0008ff */
[----:B------:R-:W-:Y:S02]  /*8f50*/  R2UR UR4, R12 ;  /* 0x000000000c0472ca */ /* 0x000fe400000e0000 */
[----:B------:R-:W-:Y:S02]  /*8f60*/  R2UR UR5, R13 ;  /* 0x000000000d0572ca */ /* 0x000fe400000e0000 */
[----:B------:R-:W-:Y:S01]  /*8f70*/  R2UR UR6, R6 ;  /* 0x00000000060672ca */ /* 0x000fe200000e0000 */
[C---:B------:R-:W-:Y:S01]  /*8f80*/  VIADD R6, R4.reuse, 0x4 ;  /* 0x0000000404067836 */ /* 0x040fe20000000000 */
[----:B------:R-:W-:Y:S01]  /*8f90*/  R2UR UR7, R7 ;  /* 0x00000000070772ca */ /* 0x000fe200000e0000 */
[----:B------:R-:W-:Y:S02]  /*8fa0*/  IMAD.MOV.U32 R7, RZ, RZ, 0x40000040 ;  /* 0x40000040ff077424 */ /* 0x000fe400078e00ff */
        /* <DEDUP_REMOVED lines=21> */
.L_x_2736:
[----:B------:R-:W3:Y:S01]  /*9100*/  LDL R0, [R1+0x44] ;  /* 0x0000440001007983 */ /* 0x000ee20000100800 */
[----:B-12---:R-:W0:Y:S01]  /*9110*/  LDC R3, c[0x0][0x448] ;  /* 0x00011200ff037b82 */ /* 0x006e220000000800 */
[----:B------:R-:W-:Y:S02]  /*9120*/  ULDC UR4, c[0x0][0x988] ;  /* 0x0002620000047ab9 */ /* 0x000fe40000000800 */
[----:B------:R-:W3:Y:S04]  /*9130*/  LDL R94, [R1+0x28] ;  /* 0x00002800015e7983 */ /* 0x000ee80000100800 */
[----:B------:R-:W2:Y:S04]  /*9140*/  LDL R4, [R1+0x40] ;  /* 0x0000400001047983 */ /* 0x000ea80000100800 */
[----:B------:R-:W4:Y:S04]  /*9150*/  LDL R90, [R1+0x24] ;  /* 0x00002400015a7983 */ /* 0x000f280000100800 */
[----:B------:R-:W5:Y:S01]  /*9160*/  LDL R92, [R1+0x18] ;  /* 0x00001800015c7983 */ /* 0x000f620000100800 */
[----:B0-----:R-:W-:-:S13]  /*9170*/  ISETP.NE.AND P4, PT, R3, 0x1, PT ;  /* 0x000000010300780c */ /* 0x001fda0003f85270 */
[----:B------:R-:W0:Y:S08]  /*9180*/  @P4 LDC R3, c[0x0][0x44c] ;  /* 0x00011300ff034b82 */ /* 0x000e300000000800 */
[----:B------:R-:W1:Y:S01]  /*9190*/  @P4 LDC R5, c[0x0][0x450] ;  /* 0x00011400ff054b82 */ /* 0x000e620000000800 */
[----:B---3--:R-:W-:-:S05]  /*91a0*/  IADD3 R6, R0, R94, RZ ;  /* 0x0000005e00067210 */ /* 0x008fca0007ffe0ff */
[----:B0-----:R-:W-:-:S05]  /*91b0*/  @P4 IMAD.HI.U32 R0, R6, R3, RZ ;  /* 0x0000000306004227 */ /* 0x001fca00078e00ff */
[----:B-1----:R-:W-:Y:S01]  /*91c0*/  @P4 SHF.R.U32.HI R6, RZ, R5, R0 ;  /* 0x00000005ff064219 */ /* 0x002fe20000011600 */
[----:B------:R-:W-:-:S04]  /*91d0*/  IMAD.MOV.U32 R3, RZ, RZ, -0x80 ;  /* 0xffffff80ff037424 */ /* 0x000fc800078e00ff */
[----:B------:R-:W0:Y:S01]  /*91e0*/  SHFL.IDX PT, R7, R6, 0x1, 0x1c1f ;  /* 0x003c1f0006077f89 */ /* 0x000e2200000e0000 */
[----:B------:R-:W-:-:S04]  /*91f0*/  IMAD R0, R88, R3, 0x80 ;  /* 0x0000008058007424 */ /* 0x000fc800078e0203 */
[----:B------:R-:W-:Y:S02]  /*9200*/  VIADD R3, R0, 0x1 ;  /* 0x0000000100037836 */ /* 0x000fe40000000000 */
[----:B----4-:R-:W-:Y:S02]  /*9210*/  IMAD.IADD R5, R90, 0x1, R0 ;  /* 0x000000015a057824 */ /* 0x010fe400078e0200 */
[C---:B--2---:R-:W-:Y:S02]  /*9220*/  IMAD R3, R4.reuse, -0x2, R3 ;  /* 0xfffffffe04037824 */ /* 0x044fe400078e0203 */
[----:B------:R-:W-:-:S03]  /*9230*/  IMAD R5, R4, -0x2, R5 ;  /* 0xfffffffe04057824 */ /* 0x000fc600078e0205 */
[----:B-----5:R-:W-:-:S04]  /*9240*/  IADD3 R4, -R92, R3, R90 ;  /* 0x000000035c047210 */ /* 0x020fc80007ffe15a */
[----:B0-----:R-:W-:-:S04]  /*9250*/  VIADDMNMX R0, R7, R4, R5, PT ;  /* 0x0000000407007246 */ /* 0x001fc80003800105 */
        /* <DEDUP_REMOVED lines=8> */
[C---:B------:R-:W-:Y:S02]  /*92e0*/  ISETP.GT.AND P2, PT, R0.reuse, 0x10, PT ;  /* 0x000000100000780c */ /* 0x040fe40003f44270 */
[----:B------:R-:W-:Y:S02]  /*92f0*/  FSEL R31, R31, -INF , P1 ;  /* 0xff8000001f1f7808 */ /* 0x000fe40000800000 */
[----:B------:R-:W-:Y:S02]  /*9300*/  FMNMX.FTZ R10, R9, R10, !PT ;  /* 0x0000000a090a7209 */ /* 0x000fe40007810000 */
        /* <DEDUP_REMOVED lines=81> */
[----:B------:R-:W-:Y:S02]  /*9820*/  FSEL R87, R87, -INF , P1 ;  /* 0xff80000057577808 */ /* 0x000fe40000800000 */
[----:B------:R-:W-:-:S04]  /*9830*/  FMNMX.FTZ R10, R111, R10, !PT ;  /* 0x0000000a6f0a7209 */ /* 0x000fc80007810000 */
[----:B------:R-:W-:-:S05]  /*9840*/  FMNMX.FTZ R12, R87, R10, !PT ;  /* 0x0000000a570c7209 */ /* 0x000fca0007810000 */
[----:B------:R-:W0:Y:S04]  /*9850*/  SHFL.BFLY PT, R3, R12, 0x2, 0x1f ;  /* 0x0c401f000c037f89 */ /* 0x000e2800000e0000 */
[----:B------:R-:W1:Y:S01]  /*9860*/  SHFL.IDX PT, R6, R6, RZ, 0x1c1f ;  /* 0x001c1fff06067589 */ /* 0x000e6200000e0000 */
[----:B0-----:R-:W-:-:S05]  /*9870*/  FMNMX.FTZ R26, R12, R3, !PT ;  /* 0x000000030c1a7209 */ /* 0x001fca0007810000 */
[----:B------:R-:W0:Y:S01]  /*9880*/  SHFL.BFLY PT, R3, R26, 0x1, 0x1f ;  /* 0x0c201f001a037f89 */ /* 0x000e2200000e0000 */
[----:B------:R-:W-:Y:S01]  /*9890*/  IMAD.U32 R0, RZ, RZ, UR4 ;  /* 0x00000004ff007e24 */ /* 0x000fe2000f8e00ff */
[----:B-1----:R-:W-:-:S04]  /*98a0*/  VIADDMNMX R4, R6, R4, R5, PT ;  /* 0x0000000406047246 */ /* 0x002fc80003800105 */
[C---:B------:R-:W-:Y:S02]  /*98b0*/  ISETP.GT.AND P2, PT, R4.reuse, 0x1, PT ;  /* 0x000000010400780c */ /* 0x040fe40003f44270 */
[----:B------:R-:W-:Y:S02]  /*98c0*/  ISETP.GT.AND P3, PT, R4, 0x8, PT ;  /* 0x000000080400780c */ /* 0x000fe40003f64270 */
[----:B0-----:R-:W-:-:S04]  /*98d0*/  FMNMX.FTZ R3, R26, R3, !PT ;  /* 0x000000031a037209 */ /* 0x001fc80007810000 */
[C---:B------:R-:W-:Y:S01]  /*98e0*/  FSETP.NEU.FTZ.AND P1, PT, R3.reuse, -INF , PT ;  /* 0xff8000000300780b */ /* 0x040fe20003f3d000 */
[----:B------:R-:W-:-:S05]  /*98f0*/  FMUL.FTZ R10, R3, R0 ;  /* 0x00000000030a7220 */ /* 0x000fca0000410000 */
[----:B------:R-:W-:Y:S02]  /*9900*/  FSEL R10, R10, RZ, P1 ;  /* 0x000000ff0a0a7208 */ /* 0x000fe40000800000 */
[----:B------:R-:W-:Y:S02]  /*9910*/  ISETP.GT.AND P1, PT, R4, RZ, PT ;  /* 0x000000ff0400720c */ /* 0x000fe40003f24270 */
[----:B------:R-:W-:Y:S02]  /*9920*/  FSEL R25, R25, -INF , P2 ;  /* 0xff80000019197808 */ /* 0x000fe40001000000 */
[----:B------:R-:W-:Y:S01]  /*9930*/  FSEL R5, R24, -INF , P1 ;  /* 0xff80000018057808 */ /* 0x000fe20000800000 */
[----:B------:R-:W-:Y:S01]  /*9940*/  FFMA.FTZ R149, R7, R0, -R10 ;  /* 0x0000000007957223 */ /* 0x000fe2000001080a */
[----:B------:R-:W-:Y:S02]  /*9950*/  ISETP.GT.AND P1, PT, R4, 0x9, PT ;  /* 0x000000090400780c */ /* 0x000fe40003f24270 */
[----:B------:R-:W-:-:S02]  /*9960*/  FSEL R7, R28, -INF , P3 ;  /* 0xff8000001c077808 */ /* 0x000fc40001800000 */
[----:B------:R-:W-:Y:S02]  /*9970*/  FMNMX.FTZ R6, R5, R25, !PT ;  /* 0x0000001905067209 */ /* 0x000fe40007810000 */
[C---:B------:R-:W-:Y:S02]  /*9980*/  ISETP.GT.AND P2, PT, R4.reuse, 0x10, PT ;  /* 0x000000100400780c */ /* 0x040fe40003f44270 */
[----:B------:R-:W-:Y:S02]  /*9990*/  FSEL R29, R29, -INF , P1 ;  /* 0xff8000001d1d7808 */ /* 0x000fe40000800000 */
[----:B------:R-:W-:Y:S01]  /*99a0*/  FMNMX.FTZ R6, R7, R6, !PT ;  /* 0x0000000607067209 */ /* 0x000fe20007810000 */
        /* <DEDUP_REMOVED lines=53> */
[----:B------:R-:W-:Y:S01]  /*9d00*/  FFMA.FTZ R48, R55, R0, -R10 ;  /* 0x0000000037307223 */ /* 0x000fe2000001080a */
[----:B------:R-:W-:Y:S01]  /*9d10*/  FSEL R57, R57, -INF , P1 ;  /* 0xff80000039397808 */ /* 0x000fe20000800000 */
[----:B------:R-:W0:Y:S01]  /*9d20*/  S2R R96, SR_CgaCtaId ;  /* 0x0000000000607919 */ /* 0x000e220000008800 */
[----:B------:R-:W-:Y:S01]  /*9d30*/  FMNMX.FTZ R6, R39, R6, !PT ;  /* 0x0000000627067209 */ /* 0x000fe20007810000 */
[----:B------:R-:W1:Y:S01]  /*9d40*/  @P4 LDC R52, c[0x0][0x450] ;  /* 0x00011400ff344b82 */ /* 0x000e620000000800 */
        /* <DEDUP_REMOVED lines=41> */
[----:B------:R-:W-:Y:S01]  /*9fe0*/  FMNMX.FTZ R6, R85, R6, !PT ;  /* 0x0000000655067209 */ /* 0x000fe20007810000 */
[----:B------:R-:W-:-:S04]  /*9ff0*/  FFMA.FTZ R4, R59, R0, -R10 ;  /* 0x000000003b047223 */ /* 0x000fc8000001080a */
[----:B------:R-:W2:Y:S02]  /*a000*/  SHFL.BFLY PT, R59, R6, 0x2, 0x1f ;  /* 0x0c401f00063b7f89 */ /* 0x000ea400000e0000 */
[----:B--2---:R-:W-:-:S05]  /*a010*/  FMNMX.FTZ R59, R6, R59, !PT ;  /* 0x0000003b063b7209 */ /* 0x004fca0007810000 */
[----:B------:R-:W2:Y:S02]  /*a020*/  SHFL.BFLY PT, R6, R59, 0x1, 0x1f ;  /* 0x0c201f003b067f89 */ /* 0x000ea400000e0000 */
[----:B--2---:R-:W-:-:S04]  /*a030*/  FMNMX.FTZ R6, R59, R6, !PT ;  /* 0x000000063b067209 */ /* 0x004fc80007810000 */
[C---:B------:R-:W-:Y:S01]  /*a040*/  FSETP.NEU.FTZ.AND P1, PT, R6.reuse, -INF , PT ;  /* 0xff8000000600780b */ /* 0x040fe20003f3d000 */
[----:B------:R-:W-:-:S05]  /*a050*/  FMUL.FTZ R50, R6, R0 ;  /* 0x0000000006327220 */ /* 0x000fca0000410000 */
[----:B------:R-:W-:-:S05]  /*a060*/  FSEL R50, R50, RZ, P1 ;  /* 0x000000ff32327208 */ /* 0x000fca0000800000 */
[-CC-:B------:R-:W-:Y:S01]  /*a070*/  FFMA.FTZ R146, R27, R0.reuse, -R50.reuse ;  /* 0x000000001b927223 */ /* 0x180fe20000010832 */
[-CC-:B------:R-:W-:Y:S02]  /*a080*/  FFMA.FTZ R27, R37, R0.reuse, -R50.reuse ;  /* 0x00000000251b7223 */ /* 0x180fe40000010832 */
[----:B------:R-:W2:Y:S01]  /*a090*/  @P4 LDC R37, c[0x0][0x44c] ;  /* 0x00011300ff254b82 */ /* 0x000ea20000000800 */
[-CC-:B------:R-:W-:Y:S01]  /*a0a0*/  FFMA.FTZ R148, R5, R0.reuse, -R50.reuse ;  /* 0x0000000005947223 */ /* 0x180fe20000010832 */
[-CC-:B------:R-:W-:Y:S01]  /*a0b0*/  FFMA.FTZ R5, R25, R0.reuse, -R50.reuse ;  /* 0x0000000019057223 */ /* 0x180fe20000010832 */
[-CC-:B------:R-:W-:Y:S01]  /*a0c0*/  FFMA.FTZ R150, R7, R0.reuse, -R50.reuse ;  /* 0x0000000007967223 */ /* 0x180fe20000010832 */
[----:B------:R-:W-:Y:S01]  /*a0d0*/  MUFU.EX2 R149, R149 ;  /* 0x0000009500957308 */ /* 0x000fe20000000800 */
[-CC-:B------:R-:W-:Y:S01]  /*a0e0*/  FFMA.FTZ R25, R29, R0.reuse, -R50.reuse ;  /* 0x000000001d197223 */ /* 0x180fe20000010832 */
[----:B------:R-:W-:-:S06]  /*a0f0*/  FFMA.FTZ R144, R9, R0, -R50 ;  /* 0x0000000009907223 */ /* 0x000fcc0000010832 */
[----:B------:R-:W-:Y:S08]  /*a100*/  MUFU.EX2 R148, R148 ;  /* 0x0000009400947308 */ /* 0x000ff00000000800 */
[----:B------:R-:W3:Y:S01]  /*a110*/  MUFU.EX2 R5, R5 ;  /* 0x0000000500057308 */ /* 0x000ee20000000800 */
[----:B------:R-:W-:-:S07]  /*a120*/  VIADD R8, R8, 0x16840 ;  /* 0x0001684008087836 */ /* 0x000fce0000000000 */
[----:B------:R-:W4:Y:S01]  /*a130*/  MUFU.EX2 R12, R12 ;  /* 0x0000000c000c7308 */ /* 0x000f220000000800 */
[----:B------:R-:W-:-:S07]  /*a140*/  FFMA.FTZ R9, R33, R0, -R50 ;  /* 0x0000000021097223 */ /* 0x000fce0000010832 */
[----:B------:R-:W5:Y:S08]  /*a150*/  MUFU.EX2 R150, R150 ;  /* 0x0000009600967308 */ /* 0x000f700000000800 */
[----:B------:R-:W5:Y:S01]  /*a160*/  MUFU.EX2 R151, R151 ;  /* 0x0000009700977308 */ /* 0x000f620000000800 */
[----:B0-----:R-:W-:-:S07]  /*a170*/  PRMT R8, R96, 0x654, R8 ;  /* 0x0000065460087816 */ /* 0x001fce0000000008 */
[----:B------:R-:W0:Y:S01]  /*a180*/  MUFU.EX2 R25, R25 ;  /* 0x0000001900197308 */ /* 0x000e220000000800 */
[----:B--2---:R-:W-:Y:S01]  /*a190*/  @P4 IMAD.HI.U32 R37, R94, R37, RZ ;  /* 0x000000255e254227 */ /* 0x004fe200078e00ff */
[----:B------:R4:W-:Y:S06]  /*a1a0*/  SYNCS.ARRIVE.TRANS64.RED.A1T0 RZ, [R8+URZ], RZ ;  /* 0x000000ff08ff79a7 */ /* 0x0009ec000810043f */
[----:B------:R-:W2:Y:S01]  /*a1b0*/  MUFU.EX2 R24, R24 ;  /* 0x0000001800187308 */ /* 0x000ea20000000800 */
[----:B---3--:R-:W-:Y:S01]  /*a1c0*/  FADD.FTZ R7, R148, R5 ;  /* 0x0000000594077221 */ /* 0x008fe20000010000 */
[----:B------:R-:W-:-:S06]  /*a1d0*/  FFMA.FTZ R132, R39, R0, -R50 ;  /* 0x0000000027847223 */ /* 0x000fcc0000010832 */
[----:B------:R-:W3:Y:S01]  /*a1e0*/  MUFU.EX2 R144, R144 ;  /* 0x0000009000907308 */ /* 0x000ee20000000800 */
[----:B----4-:R-:W-:Y:S01]  /*a1f0*/  FADD.FTZ R8, R149, R12 ;  /* 0x0000000c95087221 */ /* 0x010fe20000010000 */
[----:B------:R-:W-:-:S06]  /*a200*/  MOV R39, R94 ;  /* 0x0000005e00277202 */ /* 0x000fcc0000000f00 */
[----:B------:R-:W4:Y:S01]  /*a210*/  MUFU.EX2 R145, R145 ;  /* 0x0000009100917308 */ /* 0x000f220000000800 */
[----:B-1----:R-:W-:Y:S01]  /*a220*/  @P4 SHF.R.U32.HI R39, RZ, R52, R37 ;  /* 0x00000034ff274219 */ /* 0x002fe20000011625 */
[----:B-----5:R-:W-:-:S06]  /*a230*/  FADD.FTZ R52, R150, R7 ;  /* 0x0000000796347221 */ /* 0x020fcc0000010000 */
[----:B------:R-:W1:Y:S01]  /*a240*/  MUFU.EX2 R9, R9 ;  /* 0x0000000900097308 */ /* 0x000e620000000800 */
[----:B------:R-:W-:Y:S01]  /*a250*/  FADD.FTZ R37, R151, R8 ;  /* 0x0000000897257221 */ /* 0x000fe20000010000 */
[----:B------:R-:W-:-:S06]  /*a260*/  FFMA.FTZ R140, R11, R0, -R50 ;  /* 0x000000000b8c7223 */ /* 0x000fcc0000010832 */
[----:B------:R-:W5:Y:S01]  /*a270*/  MUFU.EX2 R26, R26 ;  /* 0x0000001a001a7308 */ /* 0x000f620000000800 */
[----:B------:R-:W-:Y:S01]  /*a280*/  IADD3 R7, R39, R90, -R92 ;  /* 0x0000005a27077210 */ /* 0x000fe20007ffe85c */
[----:B0-----:R-:W-:-:S06]  /*a290*/  FADD.FTZ R39, R25, R52 ;  /* 0x0000003419277221 */ /* 0x001fcc0000010000 */
[----:B------:R-:W0:Y:S01]  /*a2a0*/  MUFU.EX2 R146, R146 ;  /* 0x0000009200927308 */ /* 0x000e220000000800 */
[----:B--2---:R-:W-:Y:S01]  /*a2b0*/  FADD.FTZ R8, R24, R37 ;  /* 0x0000002518087221 */ /* 0x004fe20000010000 */
[----:B------:R-:W-:-:S06]  /*a2c0*/  FFMA.FTZ R11, R41, R0, -R50 ;  /* 0x00000000290b7223 */ /* 0x000fcc0000010832 */
[----:B------:R-:W2:Y:S01]  /*a2d0*/  MUFU.EX2 R147, R147 ;  /* 0x0000009300937308 */ /* 0x000ea20000000800 */
[----:B---3--:R-:W-:Y:S01]  /*a2e0*/  FADD.FTZ R52, R144, R39 ;  /* 0x0000002790347221 */ /* 0x008fe20000010000 */
[----:B----4-:R-:W-:-:S06]  /*a2f0*/  FADD.FTZ R41, R145, R8 ;  /* 0x0000000891297221 */ /* 0x010fcc0000010000 */
[----:B------:R-:W-:Y:S01]  /*a300*/  MUFU.EX2 R28, R28 ;  /* 0x0000001c001c7308 */ /* 0x000fe20000000800 */
[----:B------:R-:W-:-:S07]  /*a310*/  FFMA.FTZ R142, R31, R0, -R50 ;  /* 0x000000001f8e7223 */ /* 0x000fce0000010832 */
[----:B------:R-:W3:Y:S01]  /*a320*/  MUFU.EX2 R27, R27 ;  /* 0x0000001b001b7308 */ /* 0x000ee20000000800 */
[----:B------:R-:W-:Y:S01]  /*a330*/  FFMA.FTZ R134, R43, R0, -R50 ;  /* 0x000000002b867223 */ /* 0x000fe20000010832 */
[----:B-1----:R-:W-:Y:S01]  /*a340*/  FADD.FTZ R43, R9, R52 ;  /* 0x00000034092b7221 */ /* 0x002fe20000010000 */
[----:B-----5:R-:W-:-:S05]  /*a350*/  FADD.FTZ R8, R26, R41 ;  /* 0x000000291a087221 */ /* 0x020fca0000010000 */
[----:B------:R-:W-:Y:S01]  /*a360*/  MUFU.EX2 R141, R141 ;  /* 0x0000008d008d7308 */ /* 0x000fe20000000800 */
[----:B------:R-:W-:-:S07]  /*a370*/  FFMA.FTZ R29, R45, R0, -R50 ;  /* 0x000000002d1d7223 */ /* 0x000fce0000010832 */
[----:B------:R-:W1:Y:S01]  /*a380*/  MUFU.EX2 R140, R140 ;  /* 0x0000008c008c7308 */ /* 0x000e620000000800 */
[----:B0-----:R-:W-:Y:S01]  /*a390*/  FADD.FTZ R52, R146, R43 ;  /* 0x0000002b92347221 */ /* 0x001fe20000010000 */
[----:B--2---:R-:W-:-:S06]  /*a3a0*/  FADD.FTZ R43, R147, R8 ;  /* 0x00000008932b7221 */ /* 0x004fcc0000010000 */
[----:B------:R-:W-:Y:S01]  /*a3b0*/  MUFU.EX2 R30, R30 ;  /* 0x0000001e001e7308 */ /* 0x000fe20000000800 */
[----:B------:R-:W-:-:S07]  /*a3c0*/  FFMA.FTZ R136, R13, R0, -R50 ;  /* 0x000000000d887223 */ /* 0x000fce0000010832 */
[----:B------:R-:W0:Y:S01]  /*a3d0*/  MUFU.EX2 R11, R11 ;  /* 0x0000000b000b7308 */ /* 0x000e220000000800 */
[----:B---3--:R-:W-:Y:S01]  /*a3e0*/  FADD.FTZ R45, R27, R52 ;  /* 0x000000341b2d7221 */ /* 0x008fe20000010000 */
[----:B------:R-:W-:-:S06]  /*a3f0*/  FADD.FTZ R8, R28, R43 ;  /* 0x0000002b1c087221 */ /* 0x000fcc0000010000 */
[----:B------:R-:W-:Y:S01]  /*a400*/  MUFU.EX2 R143, R143 ;  /* 0x0000008f008f7308 */ /* 0x000fe20000000800 */
[----:B------:R-:W-:-:S07]  /*a410*/  FFMA.FTZ R13, R49, R0, -R50 ;  /* 0x00000000310d7223 */ /* 0x000fce0000010832 */
[----:B------:R-:W2:Y:S01]  /*a420*/  MUFU.EX2 R142, R142 ;  /* 0x0000008e008e7308 */ /* 0x000ea20000000800 */
[----:B-1----:R-:W-:Y:S01]  /*a430*/  FADD.FTZ R52, R140, R45 ;  /* 0x0000002d8c347221 */ /* 0x002fe20000010000 */
[----:B------:R-:W-:-:S06]  /*a440*/  FADD.FTZ R43, R141, R8 ;  /* 0x000000088d2b7221 */ /* 0x000fcc0000010000 */
[----:B------:R-:W-:Y:S01]  /*a450*/  MUFU.EX2 R32, R32 ;  /* 0x0000002000207308 */ /* 0x000fe20000000800 */
[-C--:B------:R-:W-:Y:S01]  /*a460*/  FFMA.FTZ R139, R95, R0.reuse, -R10 ;  /* 0x000000005f8b7223 */ /* 0x080fe2000001080a */
[----:B------:R-:W-:-:S06]  /*a470*/  FFMA.FTZ R138, R35, R0, -R50 ;  /* 0x00000000238a7223 */ /* 0x000fcc0000010832 */
[----:B------:R-:W1:Y:S01]  /*a480*/  MUFU.EX2 R29, R29 ;  /* 0x0000001d001d7308 */ /* 0x000e620000000800 */
[----:B0-----:R-:W-:Y:S01]  /*a490*/  FADD.FTZ R45, R11, R52 ;  /* 0x000000340b2d7221 */ /* 0x001fe20000010000 */
[----:B------:R-:W-:-:S06]  /*a4a0*/  FADD.FTZ R8, R30, R43 ;  /* 0x0000002b1e087221 */ /* 0x000fcc0000010000 */
[----:B------:R-:W-:Y:S01]  /*a4b0*/  MUFU.EX2 R137, R137 ;  /* 0x0000008900897308 */ /* 0x000fe20000000800 */
[----:B------:R-:W-:-:S07]  /*a4c0*/  FFMA.FTZ R31, R53, R0, -R50 ;  /* 0x00000000351f7223 */ /* 0x000fce0000010832 */
[----:B------:R-:W0:Y:S01]  /*a4d0*/  MUFU.EX2 R136, R136 ;  /* 0x0000008800887308 */ /* 0x000e220000000800 */
[----:B--2---:R-:W-:Y:S01]  /*a4e0*/  FADD.FTZ R52, R142, R45 ;  /* 0x0000002d8e347221 */ /* 0x004fe20000010000 */
[----:B------:R-:W-:-:S06]  /*a4f0*/  FADD.FTZ R43, R143, R8 ;  /* 0x000000088f2b7221 */ /* 0x000fcc0000010000 */
[----:B------:R-:W-:Y:S01]  /*a500*/  MUFU.EX2 R46, R46 ;  /* 0x0000002e002e7308 */ /* 0x000fe20000000800 */
[----:B------:R-:W-:-:S07]  /*a510*/  FFMA.FTZ R133, R97, R0, -R10 ;  /* 0x0000000061857223 */ /* 0x000fce000001080a */
[----:B------:R-:W2:Y:S01]  /*a520*/  MUFU.EX2 R13, R13 ;  /* 0x0000000d000d7308 */ /* 0x000ea20000000800 */
[----:B-1----:R-:W-:Y:S01]  /*a530*/  FADD.FTZ R45, R29, R52 ;  /* 0x000000341d2d7221 */ /* 0x002fe20000010000 */
[----:B------:R-:W-:-:S06]  /*a540*/  FADD.FTZ R8, R32, R43 ;  /* 0x0000002b20087221 */ /* 0x000fcc0000010000 */
[----:B------:R-:W-:Y:S01]  /*a550*/  MUFU.EX2 R139, R139 ;  /* 0x0000008b008b7308 */ /* 0x000fe20000000800 */
[----:B------:R-:W-:-:S07]  /*a560*/  FFMA.FTZ R33, R57, R0, -R50 ;  /* 0x0000000039217223 */ /* 0x000fce0000010832 */
        /* <DEDUP_REMOVED lines=9> */
[-C--:B------:R-:W-:Y:S01]  /*a600*/  FFMA.FTZ R42, R63, R0.reuse, -R10 ;  /* 0x000000003f2a7223 */ /* 0x080fe2000001080a */
[----:B------:R-:W-:-:S06]  /*a610*/  FFMA.FTZ R35, R61, R0, -R50 ;  /* 0x000000003d237223 */ /* 0x000fcc0000010832 */
[----:B------:R-:W2:Y:S01]  /*a620*/  MUFU.EX2 R132, R132 ;  /* 0x0000008400847308 */ /* 0x000ea20000000800 */
[----:B------:R-:W-:Y:S01]  /*a630*/  F2FP.F16.F32.PACK_AB R149, R12, R149 ;  /* 0x000000950c95723e */ /* 0x000fe200000000ff */
[----:B-1----:R-:W-:Y:S01]  /*a640*/  FADD.FTZ R12, R138, R45 ;  /* 0x0000002d8a0c7221 */ /* 0x002fe20000010000 */
[----:B------:R-:W-:-:S05]  /*a650*/  FADD.FTZ R43, R139, R8 ;  /* 0x000000088b2b7221 */ /* 0x000fca0000010000 */
[----:B------:R-:W-:Y:S01]  /*a660*/  MUFU.EX2 R4, R4 ;  /* 0x0000000400047308 */ /* 0x000fe20000000800 */
[-C--:B------:R-:W-:Y:S01]  /*a670*/  FFMA.FTZ R129, R101, R0.reuse, -R10 ;  /* 0x0000000065817223 */ /* 0x080fe2000001080a */
[----:B------:R-:W-:-:S06]  /*a680*/  FFMA.FTZ R128, R89, R0, -R50 ;  /* 0x0000000059807223 */ /* 0x000fcc0000010832 */
[----:B------:R-:W1:Y:S01]  /*a690*/  MUFU.EX2 R33, R33 ;  /* 0x0000002100217308 */ /* 0x000e620000000800 */
[----:B0-----:R-:W-:Y:S01]  /*a6a0*/  FADD.FTZ R45, R31, R12 ;  /* 0x0000000c1f2d7221 */ /* 0x001fe20000010000 */
[----:B------:R-:W-:-:S06]  /*a6b0*/  FADD.FTZ R8, R48, R43 ;  /* 0x0000002b30087221 */ /* 0x000fcc0000010000 */
[----:B------:R-:W-:Y:S01]  /*a6c0*/  MUFU.EX2 R135, R135 ;  /* 0x0000008700877308 */ /* 0x000fe20000000800 */
[-C--:B------:R-:W-:Y:S01]  /*a6d0*/  FFMA.FTZ R34, R67, R0.reuse, -R10 ;  /* 0x0000000043227223 */ /* 0x080fe2000001080a */
[----:B------:R-:W-:-:S06]  /*a6e0*/  FFMA.FTZ R37, R65, R0, -R50 ;  /* 0x0000000041257223 */ /* 0x000fcc0000010832 */
[----:B------:R-:W0:Y:S01]  /*a6f0*/  MUFU.EX2 R134, R134 ;  /* 0x0000008600867308 */ /* 0x000e220000000800 */
[----:B--2---:R-:W-:Y:S01]  /*a700*/  FADD.FTZ R12, R132, R45 ;  /* 0x0000002d840c7221 */ /* 0x004fe20000010000 */
[----:B------:R-:W-:-:S06]  /*a710*/  FADD.FTZ R43, R133, R8 ;  /* 0x00000008852b7221 */ /* 0x000fcc0000010000 */
[----:B------:R-:W-:Y:S01]  /*a720*/  MUFU.EX2 R42, R42 ;  /* 0x0000002a002a7308 */ /* 0x000fe20000000800 */
[-C--:B------:R-:W-:Y:S01]  /*a730*/  FFMA.FTZ R131, R103, R0.reuse, -R10 ;  /* 0x0000000067837223 */ /* 0x080fe2000001080a */
[----:B------:R-:W-:-:S06]  /*a740*/  FFMA.FTZ R130, R47, R0, -R50 ;  /* 0x000000002f827223 */ /* 0x000fcc0000010832 */
[----:B------:R-:W2:Y:S01]  /*a750*/  MUFU.EX2 R35, R35 ;  /* 0x0000002300237308 */ /* 0x000ea20000000800 */
[----:B-1----:R-:W-:Y:S01]  /*a760*/  FADD.FTZ R45, R33, R12 ;  /* 0x0000000c212d7221 */ /* 0x002fe20000010000 */
[----:B------:R-:W-:-:S06]  /*a770*/  FADD.FTZ R8, R4, R43 ;  /* 0x0000002b04087221 */ /* 0x000fcc0000010000 */
[----:B------:R-:W-:Y:S01]  /*a780*/  MUFU.EX2 R129, R129 ;  /* 0x0000008100817308 */ /* 0x000fe20000000800 */
[-C--:B------:R-:W-:Y:S01]  /*a790*/  FFMA.FTZ R36, R71, R0.reuse, -R10 ;  /* 0x0000000047247223 */ /* 0x080fe2000001080a */
[----:B------:R-:W-:-:S06]  /*a7a0*/  FFMA.FTZ R39, R69, R0, -R50 ;  /* 0x0000000045277223 */ /* 0x000fcc0000010832 */
[----:B------:R-:W1:Y:S01]  /*a7b0*/  MUFU.EX2 R128, R128 ;  /* 0x0000008000807308 */ /* 0x000e620000000800 */
[----:B------:R-:W-:Y:S01]  /*a7c0*/  F2FP.F16.F32.PACK_AB R148, R5, R148 ;  /* 0x000000940594723e */ /* 0x000fe200000000ff */
[----:B0-----:R-:W-:Y:S01]  /*a7d0*/  FADD.FTZ R12, R134, R45 ;  /* 0x0000002d860c7221 */ /* 0x001fe20000010000 */
[----:B------:R-:W-:-:S05]  /*a7e0*/  FADD.FTZ R5, R135, R8 ;  /* 0x0000000887057221 */ /* 0x000fca0000010000 */
[----:B------:R-:W-:Y:S01]  /*a7f0*/  MUFU.EX2 R34, R34 ;  /* 0x0000002200227308 */ /* 0x000fe20000000800 */
[-C--:B------:R-:W-:Y:S01]  /*a800*/  FFMA.FTZ R125, R105, R0.reuse, -R10 ;  /* 0x00000000697d7223 */ /* 0x080fe2000001080a */
[----:B------:R-:W-:-:S06]  /*a810*/  FFMA.FTZ R124, R91, R0, -R50 ;  /* 0x000000005b7c7223 */ /* 0x000fcc0000010832 */
[----:B------:R-:W0:Y:S01]  /*a820*/  MUFU.EX2 R37, R37 ;  /* 0x0000002500257308 */ /* 0x000e220000000800 */
[----:B------:R-:W-:Y:S01]  /*a830*/  F2FP.F16.F32.PACK_AB R144, R9, R144 ;  /* 0x000000900990723e */ /* 0x000fe200000000ff */
[----:B--2---:R-:W-:Y:S01]  /*a840*/  FADD.FTZ R9, R35, R12 ;  /* 0x0000000c23097221 */ /* 0x004fe20000010000 */
[----:B------:R-:W-:-:S05]  /*a850*/  FADD.FTZ R8, R42, R5 ;  /* 0x000000052a087221 */ /* 0x000fca0000010000 */
        /* <DEDUP_REMOVED lines=15> */
[----:B------:R-:W-:Y:S01]  /*a950*/  FFMA.FTZ R77, R77, R0, -R50 ;  /* 0x000000004d4d7223 */ /* 0x000fe20000010832 */
[----:B------:R-:W-:Y:S01]  /*a960*/  SHF.R.S32.HI R54, RZ, 0x1f, R7 ;  /* 0x0000001fff367819 */ /* 0x000fe20000011407 */
[----:B--2---:R-:W-:-:S05]  /*a970*/  FADD.FTZ R12, R130, R9 ;  /* 0x00000009820c7221 */ /* 0x004fca0000010000 */
[----:B------:R-:W-:Y:S01]  /*a980*/  MUFU.EX2 R38, R38 ;  /* 0x0000002600267308 */ /* 0x000fe20000000800 */
[----:B------:R-:W-:Y:S01]  /*a990*/  FADD.FTZ R5, R131, R8 ;  /* 0x0000000883057221 */ /* 0x000fe20000010000 */
[----:B------:R-:W-:-:S06]  /*a9a0*/  FFMA.FTZ R121, R79, R0, -R10 ;  /* 0x000000004f797223 */ /* 0x000fcc000001080a */
[----:B------:R-:W2:Y:S01]  /*a9b0*/  MUFU.EX2 R41, R41 ;  /* 0x0000002900297308 */ /* 0x000ea20000000800 */
[----:B------:R-:W-:Y:S01]  /*a9c0*/  FFMA.FTZ R93, R93, R0, -R50 ;  /* 0x000000005d5d7223 */ /* 0x000fe20000010832 */
[----:B------:R-:W-:Y:S01]  /*a9d0*/  LEA.HI R7, R54, R7, RZ, 0x7 ;  /* 0x0000000736077211 */ /* 0x000fe200078f38ff */
[----:B-1----:R-:W-:-:S05]  /*a9e0*/  FADD.FTZ R9, R39, R12 ;  /* 0x0000000c27097221 */ /* 0x002fca0000010000 */
[----:B------:R-:W-:Y:S01]  /*a9f0*/  MUFU.EX2 R127, R127 ;  /* 0x0000007f007f7308 */ /* 0x000fe20000000800 */
[----:B------:R-:W-:Y:S01]  /*aa00*/  FADD.FTZ R8, R36, R5 ;  /* 0x0000000524087221 */ /* 0x000fe20000010000 */
[----:B------:R-:W-:-:S06]  /*aa10*/  FFMA.FTZ R44, R83, R0, -R10 ;  /* 0x00000000532c7223 */ /* 0x000fcc000001080a */
[----:B------:R-:W1:Y:S01]  /*aa20*/  MUFU.EX2 R51, R51 ;  /* 0x0000003300337308 */ /* 0x000e620000000800 */
[----:B------:R-:W-:Y:S01]  /*aa30*/  FFMA.FTZ R81, R81, R0, -R50 ;  /* 0x0000000051517223 */ /* 0x000fe20000010832 */
[----:B------:R-:W-:Y:S01]  /*aa40*/  F2FP.F16.F32.PACK_AB R133, R4, R133 ;  /* 0x000000850485723e */ /* 0x000fe200000000ff */
[----:B0-----:R-:W-:Y:S01]  /*aa50*/  FADD.FTZ R4, R124, R9 ;  /* 0x000000097c047221 */ /* 0x001fe20000010000 */
[----:B------:R-:W-:-:S04]  /*aa60*/  SHF.R.S32.HI R7, RZ, 0x7, R7 ;  /* 0x00000007ff077819 */ /* 0x000fc80000011407 */
[----:B------:R-:W-:Y:S01]  /*aa70*/  MUFU.EX2 R40, R40 ;  /* 0x0000002800287308 */ /* 0x000fe20000000800 */
[----:B------:R-:W-:Y:S01]  /*aa80*/  FADD.FTZ R5, R125, R8 ;  /* 0x000000087d057221 */ /* 0x000fe20000010000 */
[----:B------:R-:W-:-:S06]  /*aa90*/  FFMA.FTZ R123, R111, R0, -R10 ;  /* 0x000000006f7b7223 */ /* 0x000fcc000001080a */
[----:B------:R-:W0:Y:S01]  /*aaa0*/  MUFU.EX2 R126, R77 ;  /* 0x0000004d007e7308 */ /* 0x000e220000000800 */
[----:B------:R-:W-:Y:S01]  /*aab0*/  FFMA.FTZ R55, R55, R0, -R50 ;  /* 0x0000000037377223 */ /* 0x000fe20000010832 */
[----:B------:R-:W-:Y:S01]  /*aac0*/  VIMNMX R49, RZ, R7, !PT ;  /* 0x00000007ff317248 */ /* 0x000fe20007fe0100 */
[----:B--2---:R-:W-:-:S05]  /*aad0*/  FADD.FTZ R4, R41, R4 ;  /* 0x0000000429047221 */ /* 0x004fca0000010000 */
[----:B------:R-:W-:Y:S01]  /*aae0*/  MUFU.EX2 R121, R121 ;  /* 0x0000007900797308 */ /* 0x000fe20000000800 */
[----:B------:R-:W-:Y:S01]  /*aaf0*/  FADD.FTZ R8, R38, R5 ;  /* 0x0000000526087221 */ /* 0x000fe20000010000 */
[----:B------:R-:W-:-:S06]  /*ab00*/  FFMA.FTZ R10, R87, R0, -R10 ;  /* 0x00000000570a7223 */ /* 0x000fcc000001080a */
[----:B------:R-:W2:Y:S01]  /*ab10*/  MUFU.EX2 R93, R93 ;  /* 0x0000005d005d7308 */ /* 0x000ea20000000800 */
[----:B------:R-:W-:Y:S01]  /*ab20*/  FFMA.FTZ R50, R85, R0, -R50 ;  /* 0x0000000055327223 */ /* 0x000fe20000010832 */
[----:B-1----:R-:W-:Y:S01]  /*ab30*/  FADD.FTZ R5, R51, R4 ;  /* 0x0000000433057221 */ /* 0x002fe20000010000 */
[----:B------:R-:W-:-:S05]  /*ab40*/  FADD.FTZ R9, R127, R8 ;  /* 0x000000087f097221 */ /* 0x000fca0000010000 */
[----:B------:R-:W-:Y:S01]  /*ab50*/  MUFU.EX2 R44, R44 ;  /* 0x0000002c002c7308 */ /* 0x000fe20000000800 */
[----:B------:R-:W-:Y:S01]  /*ab60*/  VIADD R12, R88, 0xfffffffe ;  /* 0xfffffffe580c7836 */ /* 0x000fe20000000000 */
[----:B------:R1:W-:Y:S06]  /*ab70*/  STL [R1+0x2c], R49 ;  /* 0x00002c3101007387 */ /* 0x0003ec0000100800 */
[----:B------:R-:W3:Y:S01]  /*ab80*/  MUFU.EX2 R120, R81 ;  /* 0x0000005100787308 */ /* 0x000ee20000000800 */
[----:B0-----:R-:W-:Y:S01]  /*ab90*/  FADD.FTZ R4, R126, R5 ;  /* 0x000000057e047221 */ /* 0x001fe20000010000 */
[----:B------:R-:W-:-:S06]  /*aba0*/  FADD.FTZ R8, R40, R9 ;  /* 0x0000000928087221 */ /* 0x000fcc0000010000 */
[----:B------:R-:W-:Y:S01]  /*abb0*/  MUFU.EX2 R123, R123 ;  /* 0x0000007b007b7308 */ /* 0x000fe20000000800 */
[----:B------:R-:W-:-:S07]  /*abc0*/  ISETP.GE.AND P1, PT, R12, R49, PT ;  /* 0x000000310c00720c */ /* 0x000fce0003f26270 */
[----:B------:R-:W0:Y:S01]  /*abd0*/  MUFU.EX2 R55, R55 ;  /* 0x0000003700377308 */ /* 0x000e220000000800 */
[----:B--2---:R-:W-:Y:S01]  /*abe0*/  FADD.FTZ R5, R93, R4 ;  /* 0x000000045d057221 */ /* 0x004fe20000010000 */
[----:B------:R-:W-:-:S06]  /*abf0*/  FADD.FTZ R9, R121, R8 ;  /* 0x0000000879097221 */ /* 0x000fcc0000010000 */
[----:B------:R-:W2:Y:S08]  /*ac00*/  MUFU.EX2 R50, R50 ;  /* 0x0000003200327308 */ /* 0x000eb00000000800 */
[----:B------:R-:W4:Y:S01]  /*ac10*/  MUFU.EX2 R10, R10 ;  /* 0x0000000a000a7308 */ /* 0x000f220000000800 */
[----:B---3--:R-:W-:Y:S01]  /*ac20*/  FADD.FTZ R4, R120, R5 ;  /* 0x0000000578047221 */ /* 0x008fe20000010000 */
[----:B------:R-:W-:Y:S01]  /*ac30*/  FADD.FTZ R8, R44, R9 ;  /* 0x000000092c087221 */ /* 0x000fe20000010000 */
[----:B------:R-:W-:-:S02]  /*ac40*/  LOP3.LUT R23, R23, 0xfffffff7, RZ, 0xc0, !PT ;  /* 0xfffffff717177812 */ /* 0x000fc400078ec0ff */
[----:B0-----:R-:W-:Y:S01]  /*ac50*/  FADD.FTZ R5, R55, R4 ;  /* 0x0000000437057221 */ /* 0x001fe20000010000 */
[----:B------:R-:W-:Y:S01]  /*ac60*/  FADD.FTZ R9, R123, R8 ;  /* 0x000000087b097221 */ /* 0x000fe20000010000 */
[----:B------:R-:W-:Y:S02]  /*ac70*/  F2FP.F16.F32.PACK_AB R120, R120, R93 ;  /* 0x0000005d7878723e */ /* 0x000fe400000000ff */
[----:B------:R-:W-:Y:S02]  /*ac80*/  CS2R R118, SRZ ;  /* 0x0000000000767805 */ /* 0x000fe4000001ff00 */
[----:B------:R-:W-:Y:S01]  /*ac90*/  @P4 LOP3.LUT R23, R23, 0x8, RZ, 0xfc, !PT ;  /* 0x0000000817174812 */ /* 0x000fe200078efcff */
[----:B--2---:R-:W-:Y:S01]  /*aca0*/  FADD.FTZ R5, R50, R5 ;  /* 0x0000000532057221 */ /* 0x004fe20000010000 */
[----:B------:R-:W-:Y:S02]  /*acb0*/  F2FP.F16.F32.PACK_AB R151, R24, R151 ;  /* 0x000000971897723e */ /* 0x000fe400000000ff */
[----:B------:R-:W-:-:S02]  /*acc0*/  CS2R R116, SRZ ;  /* 0x0000000000747805 */ /* 0x000fc4000001ff00 */
[----:B------:R-:W-:Y:S02]  /*acd0*/  F2FP.F16.F32.PACK_AB R145, R26, R145 ;  /* 0x000000911a91723e */ /* 0x000fe400000000ff */
[----:B------:R-:W-:Y:S02]  /*ace0*/  CS2R R114, SRZ ;  /* 0x0000000000727805 */ /* 0x000fe4000001ff00 */
[----:B------:R-:W-:Y:S02]  /*acf0*/  F2FP.F16.F32.PACK_AB R147, R28, R147 ;  /* 0x000000931c93723e */ /* 0x000fe400000000ff */
[----:B------:R-:W-:Y:S02]  /*ad00*/  CS2R R112, SRZ ;  /* 0x0000000000707805 */ /* 0x000fe4000001ff00 */
[----:B------:R-:W-:Y:S01]  /*ad10*/  F2FP.F16.F32.PACK_AB R141, R30, R141 ;  /* 0x0000008d1e8d723e */ /* 0x000fe200000000ff */
[----:B----4-:R-:W-:Y:S01]  /*ad20*/  FADD.FTZ R4, R10, R9 ;  /* 0x000000090a047221 */ /* 0x010fe20000010000 */
[----:B------:R-:W-:-:S02]  /*ad30*/  F2FP.F16.F32.PACK_AB R143, R32, R143 ;  /* 0x0000008f208f723e */ /* 0x000fc400000000ff */
[----:B------:R-:W-:Y:S02]  /*ad40*/  CS2R R110, SRZ ;  /* 0x00000000006e7805 */ /* 0x000fe4000001ff00 */
[----:B------:R-:W-:Y:S02]  /*ad50*/  F2FP.F16.F32.PACK_AB R137, R46, R137 ;  /* 0x000000892e89723e */ /* 0x000fe400000000ff */
[----:B------:R-:W-:Y:S02]  /*ad60*/  CS2R R108, SRZ ;  /* 0x00000000006c7805 */ /* 0x000fe4000001ff00 */
[----:B------:R-:W-:Y:S02]  /*ad70*/  F2FP.F16.F32.PACK_AB R139, R48, R139 ;  /* 0x0000008b308b723e */ /* 0x000fe400000000ff */
[----:B------:R-:W-:Y:S02]  /*ad80*/  CS2R R106, SRZ ;  /* 0x00000000006a7805 */ /* 0x000fe4000001ff00 */
        /* <DEDUP_REMOVED lines=28> */
[----:B------:R-:W-:Y:S01]  /*af50*/  F2FP.F16.F32.PACK_AB R123, R10, R123 ;  /* 0x0000007b0a7b723e */ /* 0x000fe200000000ff */
[----:B-1----:R-:W-:Y:S06]  /*af60*/  @!P1 BRA `(.L_x_2737) ;  /* 0x0000002800789947 */ /* 0x002fec0003800000 */
[----:B------:R-:W-:Y:S01]  /*af70*/  IMAD.MOV.U32 R8, RZ, RZ, R3 ;  /* 0x000000ffff087224 */ /* 0x000fe200078e0003 */
[----:B------:R-:W-:Y:S01]  /*af80*/  MOV R119, RZ ;  /* 0x000000ff00777202 */ /* 0x000fe20000000f00 */
[----:B------:R-:W-:Y:S02]  /*af90*/  IMAD.MOV.U32 R9, RZ, RZ, R6 ;  /* 0x000000ffff097224 */ /* 0x000fe400078e0006 */
[----:B------:R-:W-:Y:S02]  /*afa0*/  IMAD.MOV.U32 R7, RZ, RZ, R155 ;  /* 0x000000ffff077224 */ /* 0x000fe400078e009b */
[----:B------:R-:W-:-:S07]  /*afb0*/  IMAD.MOV.U32 R13, RZ, RZ, R22 ;  /* 0x000000ffff0d7224 */ /* 0x000fce00078e0016 */
.L_x_2749:
        /* <DEDUP_REMOVED lines=9> */
.L_x_2739:
        /* <DEDUP_REMOVED lines=8> */
.L_x_2740:
[----:B------:R-:W-:Y:S04]  /*b0d0*/  BSSY B0, `(.L_x_2738) ;  /* 0x0000004000007945 */ /* 0x000fe80003800000 */
[----:B-1----:R-:W-:Y:S05]  /*b0e0*/  @P2 BRA `(.L_x_2741) ;  /* 0x0000000000082947 */ /* 0x002fea0003800000 */
[----:B------:R-:W1:Y:S02]  /*b0f0*/  SYNCS.PHASECHK.TRANS64.TRYWAIT P2, [R3+URZ+0x16830], R0 ;  /* 0x01683000030075a7 */ /* 0x000e64000804017f */
[----:B-1----:R-:W-:Y:S05]  /*b100*/  @!P2 BRA `(.L_x_2742) ;  /* 0x000000e800aca947 */ /* 0x002fea0003800000 */
.L_x_2741:
[----:B------:R-:W-:Y:S05]  /*b110*/  BSYNC B0 ;  /* 0x0000000000007941 */ /* 0x000fea0003800000 */
.L_x_2738:
        /* <DEDUP_REMOVED lines=8> */
[----:B------:R-:W-:Y:S01]  /*b1a0*/  MOV R27, 0x40000040 ;  /* 0x40000040001b7802 */ /* 0x000fe20000000f00 */
[----:B------:R-:W-:Y:S01]  /*b1b0*/  IMAD.MOV.U32 R25, RZ, RZ, 0x40000040 ;  /* 0x40000040ff197424 */ /* 0x000fe200078e00ff */
[----:B------:R-:W-:-:S02]  /*b1c0*/  SEL R22, R22, RZ, P2 ;  /* 0x000000ff16167207 */ /* 0x000fc40001000000 */
[----:B------:R-:W-:Y:S02]  /*b1d0*/  R2UR UR15, R11 ;  /* 0x000000000b0f72ca */ /* 0x000fe400000e0000 */
[----:B------:R-:W-:Y:S02]  /*b1e0*/  R2UR UR4, R14 ;  /* 0x000000000e0472ca */ /* 0x000fe400000e0000 */
        /* <DEDUP_REMOVED lines=38> */
.L_x_2744:
[----:B------:R-:W-:Y:S02]  /*b450*/  SHF.L.U32 R0, R7, 0x1f, RZ ;  /* 0x0000001f07007819 */ /* 0x000fe400000006ff */
[----:B-----5:R-:W-:-:S04]  /*b460*/  LEA R3, R13, R2, 0x3 ;  /* 0x000000020d037211 */ /* 0x020fc800078e18ff */
[----:B------:R0:W1:Y:S01]  /*b470*/  SYNCS.PHASECHK.TRANS64.TRYWAIT P1, [R3+URZ+0x16850], R0 ;  /* 0x01685000030075a7 */ /* 0x000062000802017f */
[----:B------:R-:W-:Y:S05]  /*b480*/  @!P0 BRA `(.L_x_2745) ;  /* 0x0000000000048947 */ /* 0x000fea0003800000 */
[----:B------:R-:W-:Y:S01]  /*b490*/  BPT.TRAP 0x1 ;  /* 0x000000040000795c */ /* 0x000fe20000300000 */
.L_x_2745:
[----:B-1----:R-:W-:Y:S05]  /*b4a0*/  @P1 BRA `(.L_x_2743) ;  /* 0x0000000000081947 */ /* 0x002fea0003800000 */
[----:B------:R-:W1:Y:S02]  /*b4b0*/  SYNCS.PHASECHK.TRANS64.TRYWAIT P1, [R3+URZ+0x16850], R0 ;  /* 0x01685000030075a7 */ /* 0x000e64000802017f */
[----:B-1----:R-:W-:Y:S05]  /*b4c0*/  @!P1 BRA `(.L_x_2746) ;  /* 0x000000e400d09947 */ /* 0x002fea0003800000 */
.L_x_2743:
        /* <DEDUP_REMOVED lines=14> */
[----:B------:R-:W-:Y:S02]  /*b5b0*/  R2UR UR6, R10 ;  /* 0x000000000a0672ca */ /* 0x000fe400000e0000 */
[----:B------:R-:W-:Y:S01]  /*b5c0*/  R2UR UR7, R11 ;  /* 0x000000000b0772ca */ /* 0x000fe200000e0000 */
[----:B------:R-:W-:Y:S01]  /*b5d0*/  IMAD.MOV.U32 R11, RZ, RZ, 0x40000040 ;  /* 0x40000040ff0b7424 */ /* 0x000fe200078e00ff */
[----:B------:R-:W-:Y:S02]  /*b5e0*/  IADD3 R10, R6, 0x100, RZ ;  /* 0x00000100060a7810 */ /* 0x000fe40007ffe0ff */
[----:B0-----:R-:W-:Y:S02]  /*b5f0*/  SHF.R.U32.HI R3, RZ, 0x7, R0 ;  /* 0x00000007ff037819 */ /* 0x001fe40000011600 */
[----:B------:R-:W-:Y:S02]  /*b600*/  ISETP.GE.U32.AND P1, PT, R0, 0x180, PT ;  /* 0x000001800000780c */ /* 0x000fe40003f26070 */
[----:B------:R-:W-:-:S04]  /*b610*/  IADD3 R0, R3, 0x9, RZ ;  /* 0x0000000903007810 */ /* 0x000fc80007ffe0ff */
        /* <DEDUP_REMOVED lines=47> */
.L_x_2747:
[----:B------:R-:W2:Y:S01]  /*b910*/  LDL R120, [R1+0x28] ;  /* 0x0000280001787983 */ /* 0x000ea20000100800 */
[----:B0-----:R-:W0:Y:S03]  /*b920*/  LDC R0, c[0x0][0x448] ;  /* 0x00011200ff007b82 */ /* 0x001e260000000800 */
[----:B------:R-:W2:Y:S04]  /*b930*/  LDL R3, [R1+0x44] ;  /* 0x0000440001037983 */ /* 0x000ea80000100800 */
[----:B------:R-:W3:Y:S04]  /*b940*/  LDL R11, [R1+0x40] ;  /* 0x00004000010b7983 */ /* 0x000ee80000100800 */
[----:B------:R-:W4:Y:S04]  /*b950*/  LDL R10, [R1+0x24] ;  /* 0x00002400010a7983 */ /* 0x000f280000100800 */
[----:B------:R-:W4:Y:S01]  /*b960*/  LDL R7, [R1+0x18] ;  /* 0x0000180001077983 */ /* 0x000f220000100800 */
[----:B------:R-:W-:-:S04]  /*b970*/  LOP3.LUT R23, R23, 0xffffffdf, RZ, 0xc0, !PT ;  /* 0xffffffdf17177812 */ /* 0x000fc800078ec0ff */
[----:B------:R-:W-:Y:S02]  /*b980*/  @P0 LOP3.LUT R23, R23, 0x20, RZ, 0xfc, !PT ;  /* 0x0000002017170812 */ /* 0x000fe400078efcff */
[----:B0-----:R-:W-:Y:S02]  /*b990*/  ISETP.NE.AND P1, PT, R0, 0x1, PT ;  /* 0x000000010000780c */ /* 0x001fe40003f25270 */
[----:B------:R-:W-:-:S11]  /*b9a0*/  LOP3.LUT R23, R23, 0xffffffbf, RZ, 0xc0, !PT ;  /* 0xffffffbf17177812 */ /* 0x000fd600078ec0ff */
[----:B------:R-:W0:Y:S08]  /*b9b0*/  @P1 LDC R6, c[0x0][0x44c] ;  /* 0x00011300ff061b82 */ /* 0x000e300000000800 */
[----:B------:R-:W1:Y:S01]  /*b9c0*/  @P1 LDC R0, c[0x0][0x450] ;  /* 0x00011400ff001b82 */ /* 0x000e620000000800 */
[----:B--2---:R-:W-:Y:S02]  /*b9d0*/  IMAD.IADD R3, R3, 0x1, R120 ;  /* 0x0000000103037824 */ /* 0x004fe400078e0278 */
[----:B------:R-:W2:Y:S02]  /*b9e0*/  S2R R120, SR_CgaCtaId ;  /* 0x0000000000787919 */ /* 0x000ea40000008800 */
[----:B0-----:R-:W-:-:S05]  /*b9f0*/  @P1 IMAD.HI.U32 R6, R3, R6, RZ ;  /* 0x0000000603061227 */ /* 0x001fca00078e00ff */
[----:B-1----:R-:W-:Y:S01]  /*ba00*/  @P1 SHF.R.U32.HI R3, RZ, R0, R6 ;  /* 0x00000000ff031219 */ /* 0x002fe20000011606 */
[----:B------:R-:W-:-:S04]  /*ba10*/  IMAD.MOV.U32 R6, RZ, RZ, -0x80 ;  /* 0xffffff80ff067424 */ /* 0x000fc800078e00ff */
[----:B------:R-:W0:Y:S01]  /*ba20*/  SHFL.IDX PT, R0, R3, RZ, 0x1c1f ;  /* 0x001c1fff03007589 */ /* 0x000e2200000e0000 */
[----:B------:R-:W-:-:S03]  /*ba30*/  IMAD R6, R12, R6, 0x1 ;  /* 0x000000010c067424 */ /* 0x000fc600078e0206 */
[----:B------:R-:W1:Y:S01]  /*ba40*/  SHFL.IDX PT, R3, R3, 0x1, 0x1c1f ;  /* 0x003c1f0003037f89 */ /* 0x000e6200000e0000 */
[----:B---3--:R-:W-:-:S05]  /*ba50*/  IMAD R6, R11, -0x2, R6 ;  /* 0xfffffffe0b067824 */ /* 0x008fca00078e0206 */
[----:B----4-:R-:W-:-:S05]  /*ba60*/  IADD3 R6, -R7, R6, R10 ;  /* 0x0000000607067210 */ /* 0x010fca0007ffe10a */
[C---:B0-----:R-:W-:Y:S02]  /*ba70*/  IMAD.IADD R0, R6.reuse, 0x1, R0 ;  /* 0x0000000106007824 */ /* 0x041fe400078e0200 */
[----:B-1----:R-:W-:-:S03]  /*ba80*/  IMAD.IADD R3, R6, 0x1, R3 ;  /* 0x0000000106037824 */ /* 0x002fc600078e0203 */
[C---:B------:R-:W-:Y:S02]  /*ba90*/  ISETP.GT.AND P4, PT, R0.reuse, RZ, PT ;  /* 0x000000ff0000720c */ /* 0x040fe40003f84270 */
[C---:B------:R-:W-:Y:S02]  /*baa0*/  ISETP.GT.AND P3, PT, R0.reuse, 0x1, PT ;  /* 0x000000010000780c */ /* 0x040fe40003f64270 */
[C---:B------:R-:W-:Y:S02]  /*bab0*/  ISETP.GT.AND P2, PT, R0.reuse, 0x8, PT ;  /* 0x000000080000780c */ /* 0x040fe40003f44270 */
[----:B------:R-:W-:Y:S02]  /*bac0*/  ISETP.GT.AND P1, PT, R0, 0x9, PT ;  /* 0x000000090000780c */ /* 0x000fe40003f24270 */
[----:B------:R-:W-:Y:S02]  /*bad0*/  FSEL R24, R24, -INF , P4 ;  /* 0xff80000018187808 */ /* 0x000fe40002000000 */
[----:B------:R-:W-:-:S02]  /*bae0*/  FSEL R25, R25, -INF , P3 ;  /* 0xff80000019197808 */ /* 0x000fc40001800000 */
[----:B------:R-:W-:Y:S02]  /*baf0*/  FSEL R28, R28, -INF , P2 ;  /* 0xff8000001c1c7808 */ /* 0x000fe40001000000 */
[----:B------:R-:W-:Y:S02]  /*bb00*/  FSEL R29, R29, -INF , P1 ;  /* 0xff8000001d1d7808 */ /* 0x000fe40000800000 */
[C---:B------:R-:W-:Y:S02]  /*bb10*/  ISETP.GT.AND P4, PT, R0.reuse, 0x10, PT ;  /* 0x000000100000780c */ /* 0x040fe40003f84270 */
[C---:B------:R-:W-:Y:S02]  /*bb20*/  ISETP.GT.AND P3, PT, R0.reuse, 0x11, PT ;  /* 0x000000110000780c */ /* 0x040fe40003f64270 */
[C---:B------:R-:W-:Y:S02]  /*bb30*/  ISETP.GT.AND P2, PT, R0.reuse, 0x18, PT ;  /* 0x000000180000780c */ /* 0x040fe40003f44270 */
[----:B------:R-:W-:-:S02]  /*bb40*/  ISETP.GT.AND P1, PT, R0, 0x19, PT ;  /* 0x000000190000780c */ /* 0x000fc40003f24270 */
[----:B------:R-:W-:Y:S02]  /*bb50*/  FSEL R32, R32, -INF , P4 ;  /* 0xff80000020207808 */ /* 0x000fe40002000000 */
[----:B------:R-:W-:Y:S02]  /*bb60*/  FSEL R33, R33, -INF , P3 ;  /* 0xff80000021217808 */ /* 0x000fe40001800000 */
[----:B------:R-:W-:Y:S02]  /*bb70*/  FSEL R36, R36, -INF , P2 ;  /* 0xff80000024247808 */ /* 0x000fe40001000000 */
[----:B------:R-:W-:Y:S02]  /*bb80*/  FSEL R37, R37, -INF , P1 ;  /* 0xff80000025257808 */ /* 0x000fe40000800000 */
[C---:B------:R-:W-:Y:S02]  /*bb90*/  ISETP.GT.AND P4, PT, R0.reuse, 0x20, PT ;  /* 0x000000200000780c */ /* 0x040fe40003f84270 */
[----:B------:R-:W-:-:S02]  /*bba0*/  ISETP.GT.AND P3, PT, R0, 0x21, PT ;  /* 0x000000210000780c */ /* 0x000fc40003f64270 */
[C---:B------:R-:W-:Y:S02]  /*bbb0*/  ISETP.GT.AND P2, PT, R0.reuse, 0x28, PT ;  /* 0x000000280000780c */ /* 0x040fe40003f44270 */
[----:B------:R-:W-:Y:S02]  /*bbc0*/  ISETP.GT.AND P1, PT, R0, 0x29, PT ;  /* 0x000000290000780c */ /* 0x000fe40003f24270 */
[----:B------:R-:W-:Y:S02]  /*bbd0*/  FSEL R40, R40, -INF , P4 ;  /* 0xff80000028287808 */ /* 0x000fe40002000000 */
[----:B------:R-:W-:Y:S02]  /*bbe0*/  FSEL R41, R41, -INF , P3 ;  /* 0xff80000029297808 */ /* 0x000fe40001800000 */
[----:B------:R-:W-:Y:S02]  /*bbf0*/  FSEL R44, R44, -INF , P2 ;  /* 0xff8000002c2c7808 */ /* 0x000fe40001000000 */
[----:B------:R-:W-:-:S02]  /*bc00*/  FSEL R45, R45, -INF , P1 ;  /* 0xff8000002d2d7808 */ /* 0x000fc40000800000 */
[C---:B------:R-:W-:Y:S02]  /*bc10*/  ISETP.GT.AND P4, PT, R0.reuse, 0x30, PT ;  /* 0x000000300000780c */ /* 0x040fe40003f84270 */
        /* <DEDUP_REMOVED lines=35> */
[----:B------:R-:W-:Y:S02]  /*be50*/  FMNMX.FTZ R0, R24, R9, !PT ;  /* 0x0000000918007209 */ /* 0x000fe40007810000 */
[----:B------:R-:W-:Y:S02]  /*be60*/  FSEL R80, R80, -INF , P4 ;  /* 0xff80000050507808 */ /* 0x000fe40002000000 */
[----:B------:R-:W-:Y:S02]  /*be70*/  FMNMX.FTZ R0, R25, R0, !PT ;  /* 0x0000000019007209 */ /* 0x000fe40007810000 */
[----:B------:R-:W-:Y:S02]  /*be80*/  FSEL R81, R81, -INF , P3 ;  /* 0xff80000051517808 */ /* 0x000fe40001800000 */
[----:B------:R-:W-:Y:S02]  /*be90*/  FMNMX.FTZ R0, R28, R0, !PT ;  /* 0x000000001c007209 */ /* 0x000fe40007810000 */
[----:B------:R-:W-:-:S02]  /*bea0*/  FSEL R84, R84, -INF , P2 ;  /* 0xff80000054547808 */ /* 0x000fc40001000000 */
[----:B------:R-:W-:Y:S02]  /*beb0*/  FMNMX.FTZ R0, R29, R0, !PT ;  /* 0x000000001d007209 */ /* 0x000fe40007810000 */
[----:B------:R-:W-:Y:S02]  /*bec0*/  FSEL R85, R85, -INF , P1 ;  /* 0xff80000055557808 */ /* 0x000fe40000800000 */
[----:B------:R-:W-:Y:S02]  /*bed0*/  FMNMX.FTZ R0, R32, R0, !PT ;  /* 0x0000000020007209 */ /* 0x000fe40007810000 */
[----:B------:R-:W-:Y:S02]  /*bee0*/  ISETP.GT.AND P4, PT, R3, RZ, PT ;  /* 0x000000ff0300720c */ /* 0x000fe40003f84270 */
[----:B------:R-:W-:Y:S02]  /*bef0*/  FMNMX.FTZ R0, R33, R0, !PT ;  /* 0x0000000021007209 */ /* 0x000fe40007810000 */
[----:B------:R-:W-:-:S02]  /*bf00*/  ISETP.GT.AND P3, PT, R3, 0x1, PT ;  /* 0x000000010300780c */ /* 0x000fc40003f64270 */
[----:B------:R-:W-:Y:S02]  /*bf10*/  FMNMX.FTZ R0, R36, R0, !PT ;  /* 0x0000000024007209 */ /* 0x000fe40007810000 */
[----:B------:R-:W-:Y:S02]  /*bf20*/  ISETP.GT.AND P2, PT, R3, 0x8, PT ;  /* 0x000000080300780c */ /* 0x000fe40003f44270 */
[----:B------:R-:W-:Y:S02]  /*bf30*/  FMNMX.FTZ R0, R37, R0, !PT ;  /* 0x0000000025007209 */ /* 0x000fe40007810000 */
[----:B------:R-:W-:Y:S02]  /*bf40*/  ISETP.GT.AND P1, PT, R3, 0x9, PT ;  /* 0x000000090300780c */ /* 0x000fe40003f24270 */
[----:B------:R-:W-:Y:S02]  /*bf50*/  FMNMX.FTZ R0, R40, R0, !PT ;  /* 0x0000000028007209 */ /* 0x000fe40007810000 */
[----:B------:R-:W-:-:S02]  /*bf60*/  FSEL R26, R26, -INF , P4 ;  /* 0xff8000001a1a7808 */ /* 0x000fc40002000000 */
[----:B------:R-:W-:Y:S02]  /*bf70*/  FMNMX.FTZ R0, R41, R0, !PT ;  /* 0x0000000029007209 */ /* 0x000fe40007810000 */
[----:B------:R-:W-:Y:S02]  /*bf80*/  FSEL R27, R27, -INF , P3 ;  /* 0xff8000001b1b7808 */ /* 0x000fe40001800000 */
[----:B------:R-:W-:Y:S02]  /*bf90*/  FMNMX.FTZ R0, R44, R0, !PT ;  /* 0x000000002c007209 */ /* 0x000fe40007810000 */
[----:B------:R-:W-:Y:S02]  /*bfa0*/  FSEL R30, R30, -INF , P2 ;  /* 0xff8000001e1e7808 */ /* 0x000fe40001000000 */
[----:B------:R-:W-:Y:S02]  /*bfb0*/  FMNMX.FTZ R0, R45, R0, !PT ;  /* 0x000000002d007209 */ /* 0x000fe40007810000 */
[----:B------:R-:W-:-:S02]  /*bfc0*/  FSEL R31, R31, -INF , P1 ;  /* 0xff8000001f1f7808 */ /* 0x000fc40000800000 */
[----:B------:R-:W-:Y:S02]  /*bfd0*/  FMNMX.FTZ R0, R48, R0, !PT ;  /* 0x0000000030007209 */ /* 0x000fe40007810000 */
[----:B------:R-:W-:Y:S02]  /*bfe0*/  ISETP.GT.AND P4, PT, R3, 0x10, PT ;  /* 0x000000100300780c */ /* 0x000fe40003f84270 */
[----:B------:R-:W-:Y:S02]  /*bff0*/  FMNMX.FTZ R0, R49, R0, !PT ;  /* 0x0000000031007209 */ /* 0x000fe40007810000 */
[C---:B------:R-:W-:Y:S02]  /*c000*/  ISETP.GT.AND P3, PT, R3.reuse, 0x11, PT ;  /* 0x000000110300780c */ /* 0x040fe40003f64270 */
[----:B------:R-:W-:Y:S02]  /*c010*/  FMNMX.FTZ R0, R52, R0, !PT ;  /* 0x0000000034007209 */ /* 0x000fe40007810000 */
[----:B------:R-:W-:-:S02]  /*c020*/  ISETP.GT.AND P2, PT, R3, 0x18, PT ;  /* 0x000000180300780c */ /* 0x000fc40003f44270 */
[----:B------:R-:W-:Y:S02]  /*c030*/  FMNMX.FTZ R0, R53, R0, !PT ;  /* 0x0000000035007209 */ /* 0x000fe40007810000 */
[----:B------:R-:W-:Y:S02]  /*c040*/  ISETP.GT.AND P1, PT, R3, 0x19, PT ;  /* 0x000000190300780c */ /* 0x000fe40003f24270 */
[----:B------:R-:W-:Y:S02]  /*c050*/  FMNMX.FTZ R0, R56, R0, !PT ;  /* 0x0000000038007209 */ /* 0x000fe40007810000 */
[----:B------:R-:W-:Y:S02]  /*c060*/  FSEL R34, R34, -INF , P4 ;  /* 0xff80000022227808 */ /* 0x000fe40002000000 */
[----:B------:R-:W-:Y:S02]  /*c070*/  FMNMX.FTZ R0, R57, R0, !PT ;  /* 0x0000000039007209 */ /* 0x000fe40007810000 */
[----:B------:R-:W-:-:S02]  /*c080*/  FSEL R35, R35, -INF , P3 ;  /* 0xff80000023237808 */ /* 0x000fc40001800000 */
[----:B------:R-:W-:Y:S02]  /*c090*/  FMNMX.FTZ R0, R60, R0, !PT ;  /* 0x000000003c007209 */ /* 0x000fe40007810000 */
[----:B------:R-:W-:Y:S02]  /*c0a0*/  FSEL R38, R38, -INF , P2 ;  /* 0xff80000026267808 */ /* 0x000fe40001000000 */
[----:B------:R-:W-:Y:S02]  /*c0b0*/  FMNMX.FTZ R0, R61, R0, !PT ;  /* 0x000000003d007209 */ /* 0x000fe40007810000 */
[----:B------:R-:W-:Y:S02]  /*c0c0*/  FSEL R39, R39, -INF , P1 ;  /* 0xff80000027277808 */ /* 0x000fe40000800000 */
[----:B------:R-:W-:Y:S02]  /*c0d0*/  FMNMX.FTZ R0, R64, R0, !PT ;  /* 0x0000000040007209 */ /* 0x000fe40007810000 */
[----:B------:R-:W-:-:S02]  /*c0e0*/  ISETP.GT.AND P4, PT, R3, 0x20, PT ;  /* 0x000000200300780c */ /* 0x000fc40003f84270 */
[----:B------:R-:W-:Y:S02]  /*c0f0*/  FMNMX.FTZ R0, R65, R0, !PT ;  /* 0x0000000041007209 */ /* 0x000fe40007810000 */
[C---:B------:R-:W-:Y:S02]  /*c100*/  ISETP.GT.AND P3, PT, R3.reuse, 0x21, PT ;  /* 0x000000210300780c */ /* 0x040fe40003f64270 */
[----:B------:R-:W-:Y:S02]  /*c110*/  FMNMX.FTZ R0, R68, R0, !PT ;  /* 0x0000000044007209 */ /* 0x000fe40007810000 */
[----:B------:R-:W-:Y:S02]  /*c120*/  ISETP.GT.AND P2, PT, R3, 0x28, PT ;  /* 0x000000280300780c */ /* 0x000fe40003f44270 */
[----:B------:R-:W-:Y:S02]  /*c130*/  FMNMX.FTZ R0, R69, R0, !PT ;  /* 0x0000000045007209 */ /* 0x000fe40007810000 */
        /* <DEDUP_REMOVED lines=10> */
[----:B------:R-:W-:Y:S02]  /*c1e0*/  ISETP.GT.AND P4, PT, R3, 0x30, PT ;  /* 0x000000300300780c */ /* 0x000fe40003f84270 */
[----:B------:R-:W-:Y:S02]  /*c1f0*/  FMNMX.FTZ R0, R81, R0, !PT ;  /* 0x0000000051007209 */ /* 0x000fe40007810000 */
[----:B------:R-:W-:-:S02]  /*c200*/  ISETP.GT.AND P3, PT, R3, 0x31, PT ;  /* 0x000000310300780c */ /* 0x000fc40003f64270 */
[----:B------:R-:W-:Y:S02]  /*c210*/  FMNMX.FTZ R0, R84, R0, !PT ;  /* 0x0000000054007209 */ /* 0x000fe40007810000 */
[----:B------:R-:W-:Y:S02]  /*c220*/  ISETP.GT.AND P2, PT, R3, 0x38, PT ;  /* 0x000000380300780c */ /* 0x000fe40003f44270 */
[----:B------:R-:W-:Y:S02]  /*c230*/  FMNMX.FTZ R0, R85, R0, !PT ;  /* 0x0000000055007209 */ /* 0x000fe40007810000 */
[C---:B------:R-:W-:Y:S02]  /*c240*/  ISETP.GT.AND P1, PT, R3.reuse, 0x39, PT ;  /* 0x000000390300780c */ /* 0x040fe40003f24270 */
[----:B------:R-:W-:Y:S01]  /*c250*/  ISETP.GT.AND P0, PT, R3, 0x61, PT ;  /* 0x000000610300780c */ /* 0x000fe20003f04270 */
[----:B------:R-:W0:Y:S01]  /*c260*/  SHFL.BFLY PT, R6, R0, 0x2, 0x1f ;  /* 0x0c401f0000067f89 */ /* 0x000e2200000e0000 */
[----:B------:R-:W-:-:S02]  /*c270*/  FSEL R50, R50, -INF , P4 ;  /* 0xff80000032327808 */ /* 0x000fc40002000000 */
[----:B------:R-:W-:Y:S02]  /*c280*/  FSEL R51, R51, -INF , P3 ;  /* 0xff80000033337808 */ /* 0x000fe40001800000 */
[----:B------:R-:W-:Y:S02]  /*c290*/  FSEL R54, R54, -INF , P2 ;  /* 0xff80000036367808 */ /* 0x000fe40001000000 */
[----:B------:R-:W-:Y:S02]  /*c2a0*/  FSEL R55, R55, -INF , P1 ;  /* 0xff80000037377808 */ /* 0x000fe40000800000 */
[C---:B------:R-:W-:Y:S02]  /*c2b0*/  ISETP.GT.AND P4, PT, R3.reuse, 0x40, PT ;  /* 0x000000400300780c */ /* 0x040fe40003f84270 */
[C---:B------:R-:W-:Y:S02]  /*c2c0*/  ISETP.GT.AND P3, PT, R3.reuse, 0x41, PT ;  /* 0x000000410300780c */ /* 0x040fe40003f64270 */
[----:B------:R-:W-:-:S02]  /*c2d0*/  ISETP.GT.AND P2, PT, R3, 0x48, PT ;  /* 0x000000480300780c */ /* 0x000fc40003f44270 */
[----:B------:R-:W-:Y:S02]  /*c2e0*/  ISETP.GT.AND P1, PT, R3, 0x49, PT ;  /* 0x000000490300780c */ /* 0x000fe40003f24270 */
[----:B------:R-:W-:Y:S02]  /*c2f0*/  FSEL R58, R58, -INF , P4 ;  /* 0xff8000003a3a7808 */ /* 0x000fe40002000000 */
[----:B------:R-:W-:Y:S02]  /*c300*/  FSEL R59, R59, -INF , P3 ;  /* 0xff8000003b3b7808 */ /* 0x000fe40001800000 */
[----:B------:R-:W-:Y:S02]  /*c310*/  FSEL R62, R62, -INF , P2 ;  /* 0xff8000003e3e7808 */ /* 0x000fe40001000000 */
[----:B------:R-:W-:Y:S02]  /*c320*/  FSEL R63, R63, -INF , P1 ;  /* 0xff8000003f3f7808 */ /* 0x000fe40000800000 */
[----:B0-----:R-:W-:-:S02]  /*c330*/  FMNMX.FTZ R6, R0, R6, !PT ;  /* 0x0000000600067209 */ /* 0x001fc40007810000 */
[C---:B------:R-:W-:Y:S02]  /*c340*/  ISETP.GT.AND P4, PT, R3.reuse, 0x50, PT ;  /* 0x000000500300780c */ /* 0x040fe40003f84270 */
[C---:B------:R-:W-:Y:S01]  /*c350*/  ISETP.GT.AND P3, PT, R3.reuse, 0x51, PT ;  /* 0x000000510300780c */ /* 0x040fe20003f64270 */
[----:B------:R-:W0:Y:S01]  /*c360*/  SHFL.BFLY PT, R0, R6, 0x1, 0x1f ;  /* 0x0c201f0006007f89 */ /* 0x000e2200000e0000 */
[C---:B------:R-:W-:Y:S02]  /*c370*/  ISETP.GT.AND P2, PT, R3.reuse, 0x58, PT ;  /* 0x000000580300780c */ /* 0x040fe40003f44270 */
[----:B------:R-:W-:Y:S02]  /*c380*/  ISETP.GT.AND P1, PT, R3, 0x59, PT ;  /* 0x000000590300780c */ /* 0x000fe40003f24270 */
[----:B------:R-:W-:Y:S02]  /*c390*/  FSEL R66, R66, -INF , P4 ;  /* 0xff80000042427808 */ /* 0x000fe40002000000 */
[----:B------:R-:W-:-:S02]  /*c3a0*/  FSEL R67, R67, -INF , P3 ;  /* 0xff80000043437808 */ /* 0x000fc40001800000 */
[----:B------:R-:W-:Y:S02]  /*c3b0*/  @P0 LOP3.LUT R23, R23, 0x40, RZ, 0xfc, !PT ;  /* 0x0000004017170812 */ /* 0x000fe400078efcff */
[----:B------:R-:W-:Y:S02]  /*c3c0*/  FSEL R70, R70, -INF , P2 ;  /* 0xff80000046467808 */ /* 0x000fe40001000000 */
[----:B------:R-:W-:Y:S02]  /*c3d0*/  FSEL R71, R71, -INF , P1 ;  /* 0xff80000047477808 */ /* 0x000fe40000800000 */
[C---:B------:R-:W-:Y:S02]  /*c3e0*/  ISETP.GT.AND P1, PT, R3.reuse, 0x69, PT ;  /* 0x000000690300780c */ /* 0x040fe40003f24270 */
[C---:B------:R-:W-:Y:S02]  /*c3f0*/  ISETP.GT.AND P2, PT, R3.reuse, 0x70, PT ;  /* 0x000000700300780c */ /* 0x040fe40003f44270 */
[----:B------:R-:W-:-:S02]  /*c400*/  ISETP.GT.AND P3, PT, R3, 0x71, PT ;  /* 0x000000710300780c */ /* 0x000fc40003f64270 */
[C---:B------:R-:W-:Y:S02]  /*c410*/  ISETP.GT.AND P4, PT, R3.reuse, 0x78, PT ;  /* 0x000000780300780c */ /* 0x040fe40003f84270 */
[C---:B------:R-:W-:Y:S02]  /*c420*/  ISETP.GT.AND P5, PT, R3.reuse, 0x79, PT ;  /* 0x000000790300780c */ /* 0x040fe40003fa4270 */
[----:B0-----:R-:W-:Y:S02]  /*c430*/  FMNMX.FTZ R6, R6, R0, !PT ;  /* 0x0000000006067209 */ /* 0x001fe40007810000 */
[----:B------:R-:W0:Y:S01]  /*c440*/  LDC R0, c[0x0][0x988] ;  /* 0x00026200ff007b82 */ /* 0x000e220000000800 */
[----:B------:R-:W-:Y:S02]  /*c450*/  ISETP.GT.AND P0, PT, R3, 0x60, PT ;  /* 0x000000600300780c */ /* 0x000fe40003f04270 */
[----:B------:R-:W-:Y:S02]  /*c460*/  FSETP.NEU.FTZ.AND P6, PT, R6, -INF , PT ;  /* 0xff8000000600780b */ /* 0x000fe40003fdd000 */
[----:B------:R-:W-:-:S02]  /*c470*/  FSEL R74, R74, -INF , P0 ;  /* 0xff8000004a4a7808 */ /* 0x000fc40000000000 */
[----:B------:R-:W-:Y:S02]  /*c480*/  FSEL R7, R6, RZ, P6 ;  /* 0x000000ff06077208 */ /* 0x000fe40003000000 */
[----:B------:R-:W-:Y:S02]  /*c490*/  LOP3.LUT P0, RZ, R23, 0x40, RZ, 0xc0, !PT ;  /* 0x0000004017ff7812 */ /* 0x000fe4000780c0ff */
[----:B------:R-:W-:Y:S01]  /*c4a0*/  FSEL R79, R79, -INF , P1 ;  /* 0xff8000004f4f7808 */ /* 0x000fe20000800000 */
[----:B------:R-:W-:Y:S01]  /*c4b0*/  FADD.FTZ R7, -R7, R9 ;  /* 0x0000000907077221 */ /* 0x000fe20000010100 */
[----:B------:R-:W-:Y:S02]  /*c4c0*/  FSEL R75, R75, -INF , P0 ;  /* 0xff8000004b4b7808 */ /* 0x000fe40000000000 */
[----:B------:R-:W-:Y:S02]  /*c4d0*/  FSEL R82, R82, -INF , P2 ;  /* 0xff80000052527808 */ /* 0x000fe40001000000 */
[----:B------:R-:W-:-:S02]  /*c4e0*/  FSEL R83, R83, -INF , P3 ;  /* 0xff80000053537808 */ /* 0x000fc40001800000 */
[----:B------:R-:W-:Y:S02]  /*c4f0*/  FSEL R86, R86, -INF , P4 ;  /* 0xff80000056567808 */ /* 0x000fe40002000000 */
[----:B------:R-:W-:Y:S02]  /*c500*/  FSEL R87, R87, -INF , P5 ;  /* 0xff80000057577808 */ /* 0x000fe40002800000 */
[----:B------:R-:W-:Y:S01]  /*c510*/  LOP3.LUT P0, RZ, R23, 0x20, RZ, 0xc0, !PT ;  /* 0x0000002017ff7812 */ /* 0x000fe2000780c0ff */
[-C--:B0-----:R-:W-:Y:S01]  /*c520*/  FMUL.FTZ R9, R6, R0.reuse ;  /* 0x0000000006097220 */ /* 0x081fe20000410000 */
[----:B------:R-:W-:-:S04]  /*c530*/  FMUL.FTZ R7, R7, R0 ;  /* 0x0000000007077220 */ /* 0x000fc80000410000 */
[----:B------:R-:W-:Y:S02]  /*c540*/  FSEL R9, R9, RZ, P6 ;  /* 0x000000ff09097208 */ /* 0x000fe40003000000 */
[----:B------:R-:W-:Y:S01]  /*c550*/  ISETP.GT.AND P6, PT, R3, 0x68, PT ;  /* 0x000000680300780c */ /* 0x000fe20003fc4270 */
[----:B------:R-:W-:Y:S01]  /*c560*/  MUFU.EX2 R7, R7 ;  /* 0x0000000700077308 */ /* 0x000fe20000000800 */
[----:B------:R-:W-:Y:S01]  /*c570*/  FMNMX.FTZ R3, R26, R8, !PT ;  /* 0x000000081a037209 */ /* 0x000fe20007810000 */
[-CC-:B------:R-:W-:Y:S01]  /*c580*/  FFMA.FTZ R24, R24, R0.reuse, -R9.reuse ;  /* 0x0000000018187223 */ /* 0x180fe20000010809 */
[----:B------:R-:W-:Y:S01]  /*c590*/  FSEL R78, R78, -INF , P6 ;  /* 0xff8000004e4e7808 */ /* 0x000fe20003000000 */
[-CC-:B------:R-:W-:Y:S01]  /*c5a0*/  FFMA.FTZ R25, R25, R0.reuse, -R9.reuse ;  /* 0x0000000019197223 */ /* 0x180fe20000010809 */
[----:B------:R-:W-:Y:S01]  /*c5b0*/  FMNMX.FTZ R3, R27, R3, !PT ;  /* 0x000000031b037209 */ /* 0x000fe20007810000 */
[-CC-:B------:R-:W-:Y:S01]  /*c5c0*/  FFMA.FTZ R28, R28, R0.reuse, -R9.reuse ;  /* 0x000000001c1c7223 */ /* 0x180fe20000010809 */
[-CC-:B------:R-:W-:Y:S01]  /*c5d0*/  FFMA.FTZ R29, R29, R0.reuse, -R9.reuse ;  /* 0x000000001d1d7223 */ /* 0x180fe20000010809 */
[----:B------:R-:W0:Y:S01]  /*c5e0*/  MUFU.EX2 R24, R24 ;  /* 0x0000001800187308 */ /* 0x000e220000000800 */
[----:B------:R-:W-:Y:S01]  /*c5f0*/  FMNMX.FTZ R3, R30, R3, !PT ;  /* 0x000000031e037209 */ /* 0x000fe20007810000 */
[-CC-:B------:R-:W-:Y:S01]  /*c600*/  FFMA.FTZ R32, R32, R0.reuse, -R9.reuse ;  /* 0x0000000020207223 */ /* 0x180fe20000010809 */
[-CC-:B------:R-:W-:Y:S01]  /*c610*/  FFMA.FTZ R33, R33, R0.reuse, -R9.reuse ;  /* 0x0000000021217223 */ /* 0x180fe20000010809 */
[-CC-:B------:R-:W-:Y:S01]  /*c620*/  FFMA.FTZ R36, R36, R0.reuse, -R9.reuse ;  /* 0x0000000024247223 */ /* 0x180fe20000010809 */
[----:B------:R-:W-:Y:S01]  /*c630*/  FMNMX.FTZ R3, R31, R3, !PT ;  /* 0x000000031f037209 */ /* 0x000fe20007810000 */
[-CC-:B------:R-:W-:Y:S01]  /*c640*/  FFMA.FTZ R37, R37, R0.reuse, -R9.reuse ;  /* 0x0000000025257223 */ /* 0x180fe20000010809 */
[-CC-:B------:R-:W-:Y:S01]  /*c650*/  FFMA.FTZ R40, R40, R0.reuse, -R9.reuse ;  /* 0x0000000028287223 */ /* 0x180fe20000010809 */
[----:B------:R-:W1:Y:S01]  /*c660*/  MUFU.EX2 R25, R25 ;  /* 0x0000001900197308 */ /* 0x000e620000000800 */
[----:B------:R-:W-:Y:S01]  /*c670*/  FMNMX.FTZ R3, R34, R3, !PT ;  /* 0x0000000322037209 */ /* 0x000fe20007810000 */
[-CC-:B------:R-:W-:Y:S01]  /*c680*/  FFMA.FTZ R41, R41, R0.reuse, -R9.reuse ;  /* 0x0000000029297223 */ /* 0x180fe20000010809 */
[-CC-:B------:R-:W-:Y:S01]  /*c690*/  FFMA.FTZ R44, R44, R0.reuse, -R9.reuse ;  /* 0x000000002c2c7223 */ /* 0x180fe20000010809 */
[-CC-:B------:R-:W-:Y:S01]  /*c6a0*/  FFMA.FTZ R45, R45, R0.reuse, -R9.reuse ;  /* 0x000000002d2d7223 */ /* 0x180fe20000010809 */
[----:B------:R-:W-:Y:S01]  /*c6b0*/  FMNMX.FTZ R3, R35, R3, !PT ;  /* 0x0000000323037209 */ /* 0x000fe20007810000 */
[-CC-:B------:R-:W-:Y:S01]  /*c6c0*/  FFMA.FTZ R48, R48, R0.reuse, -R9.reuse ;  /* 0x0000000030307223 */ /* 0x180fe20000010809 */
[-CC-:B------:R-:W-:Y:S01]  /*c6d0*/  FFMA.FTZ R49, R49, R0.reuse, -R9.reuse ;  /* 0x0000000031317223 */ /* 0x180fe20000010809 */
[----:B------:R-:W-:Y:S01]  /*c6e0*/  MUFU.EX2 R28, R28 ;  /* 0x0000001c001c7308 */ /* 0x000fe20000000800 */
[----:B------:R-:W-:Y:S01]  /*c6f0*/  FMNMX.FTZ R3, R38, R3, !PT ;  /* 0x0000000326037209 */ /* 0x000fe20007810000 */
[----:B0-----:R-:W-:Y:S01]  /*c700*/  FFMA.FTZ R5, R7, R5, R24 ;  /* 0x0000000507057223 */ /* 0x001fe20000010018 */
[-CC-:B------:R-:W-:Y:S01]  /*c710*/  FFMA.FTZ R52, R52, R0.reuse, -R9.reuse ;  /* 0x0000000034347223 */ /* 0x180fe20000010809 */
[-CC-:B------:R-:W-:Y:S01]  /*c720*/  FFMA.FTZ R53, R53, R0.reuse, -R9.reuse ;  /* 0x0000000035357223 */ /* 0x180fe20000010809 */
[----:B------:R-:W-:Y:S01]  /*c730*/  FMNMX.FTZ R3, R39, R3, !PT ;  /* 0x0000000327037209 */ /* 0x000fe20007810000 */
[-CC-:B------:R-:W-:Y:S01]  /*c740*/  FFMA.FTZ R56, R56, R0.reuse, -R9.reuse ;  /* 0x0000000038387223 */ /* 0x180fe20000010809 */
[-C--:B------:R-:W-:Y:S01]  /*c750*/  FFMA.FTZ R57, R57, R0.reuse, -R9 ;  /* 0x0000000039397223 */ /* 0x080fe20000010809 */
[----:B------:R-:W-:Y:S01]  /*c760*/  MUFU.EX2 R29, R29 ;  /* 0x0000001d001d7308 */ /* 0x000fe20000000800 */
[----:B------:R-:W-:Y:S01]  /*c770*/  FMNMX.FTZ R3, R42, R3, !PT ;  /* 0x000000032a037209 */ /* 0x000fe20007810000 */
[----:B-1----:R-:W-:Y:S01]  /*c780*/  FADD.FTZ R5, R25, R5 ;  /* 0x0000000519057221 */ /* 0x002fe20000010000 */
[-CC-:B------:R-:W-:Y:S01]  /*c790*/  FFMA.FTZ R60, R60, R0.reuse, -R9.reuse ;  /* 0x000000003c3c7223 */ /* 0x180fe20000010809 */
[-CC-:B------:R-:W-:Y:S01]  /*c7a0*/  FFMA.FTZ R61, R61, R0.reuse, -R9.reuse ;  /* 0x000000003d3d7223 */ /* 0x180fe20000010809 */
[----:B------:R-:W-:Y:S01]  /*c7b0*/  FMNMX.FTZ R3, R43, R3, !PT ;  /* 0x000000032b037209 */ /* 0x000fe20007810000 */
[-CC-:B------:R-:W-:Y:S01]  /*c7c0*/  FFMA.FTZ R64, R64, R0.reuse, -R9.reuse ;  /* 0x0000000040407223 */ /* 0x180fe20000010809 */
[-CC-:B------:R-:W-:Y:S01]  /*c7d0*/  FFMA.FTZ R65, R65, R0.reuse, -R9.reuse ;  /* 0x0000000041417223 */ /* 0x180fe20000010809 */
[----:B------:R-:W-:Y:S01]  /*c7e0*/  MUFU.EX2 R32, R32 ;  /* 0x0000002000207308 */ /* 0x000fe20000000800 */
        /* <DEDUP_REMOVED lines=14> */
[----:B------:R-:W-:Y:S01]  /*c8d0*/  FFMA.FTZ R9, R85, R0, -R9 ;  /* 0x0000000055097223 */ /* 0x000fe20000010809 */
        /* <DEDUP_REMOVED lines=40> */
[----:B------:R-:W-:-:S03]  /*cb60*/  FMUL.FTZ R11, R3, R0 ;  /* 0x00000000030b7220 */ /* 0x000fc60000410000 */
[----:B------:R-:W-:-:S03]  /*cb70*/  FSEL R10, R3, RZ, P1 ;  /* 0x000000ff030a7208 */ /* 0x000fc60000800000 */
[----:B------:R-:W-:Y:S01]  /*cb80*/  MUFU.EX2 R69, R69 ;  /* 0x0000004500457308 */ /* 0x000fe20000000800 */
[----:B------:R-:W-:Y:S01]  /*cb90*/  FSEL R11, R11, RZ, P1 ;  /* 0x000000ff0b0b7208 */ /* 0x000fe20000800000 */
[----:B------:R-:W-:Y:S01]  /*cba0*/  FADD.FTZ R8, -R10, R8 ;  /* 0x000000080a087221 */ /* 0x000fe20000010100 */
[----:B------:R-:W-:-:S03]  /*cbb0*/  IMAD R10, R22, 0x8, R2 ;  /* 0x00000008160a7824 */ /* 0x000fc600078e0202 */
[-CC-:B------:R-:W-:Y:S01]  /*cbc0*/  FFMA.FTZ R26, R26, R0.reuse, -R11.reuse ;  /* 0x000000001a1a7223 */ /* 0x180fe2000001080b */
[-CC-:B------:R-:W-:Y:S01]  /*cbd0*/  FFMA.FTZ R27, R27, R0.reuse, -R11.reuse ;  /* 0x000000001b1b7223 */ /* 0x180fe2000001080b */
[-C--:B------:R-:W-:Y:S01]  /*cbe0*/  FMUL.FTZ R8, R8, R0.reuse ;  /* 0x0000000008087220 */ /* 0x080fe20000410000 */
[-CC-:B------:R-:W-:Y:S01]  /*cbf0*/  FFMA.FTZ R30, R30, R0.reuse, -R11.reuse ;  /* 0x000000001e1e7223 */ /* 0x180fe2000001080b */
[-CC-:B------:R-:W-:Y:S01]  /*cc00*/  FFMA.FTZ R31, R31, R0.reuse, -R11.reuse ;  /* 0x000000001f1f7223 */ /* 0x180fe2000001080b */
[-CC-:B------:R-:W-:Y:S01]  /*cc10*/  FFMA.FTZ R34, R34, R0.reuse, -R11.reuse ;  /* 0x0000000022227223 */ /* 0x180fe2000001080b */
[----:B------:R-:W-:Y:S01]  /*cc20*/  MUFU.EX2 R26, R26 ;  /* 0x0000001a001a7308 */ /* 0x000fe20000000800 */
[----:B------:R-:W-:Y:S01]  /*cc30*/  IADD3 R10, R10, 0x16840, RZ ;  /* 0x000168400a0a7810 */ /* 0x000fe20007ffe0ff */
[-CC-:B------:R-:W-:Y:S01]  /*cc40*/  FFMA.FTZ R35, R35, R0.reuse, -R11.reuse ;  /* 0x0000000023237223 */ /* 0x180fe2000001080b */
[-CC-:B------:R-:W-:Y:S01]  /*cc50*/  FFMA.FTZ R38, R38, R0.reuse, -R11.reuse ;  /* 0x0000000026267223 */ /* 0x180fe2000001080b */
[-CC-:B------:R-:W-:Y:S01]  /*cc60*/  FFMA.FTZ R39, R39, R0.reuse, -R11.reuse ;  /* 0x0000000027277223 */ /* 0x180fe2000001080b */
[----:B--2---:R-:W-:Y:S01]  /*cc70*/  PRMT R10, R120, 0x654, R10 ;  /* 0x00000654780a7816 */ /* 0x004fe2000000000a */
[-CC-:B------:R-:W-:Y:S01]  /*cc80*/  FFMA.FTZ R42, R42, R0.reuse, -R11.reuse ;  /* 0x000000002a2a7223 */ /* 0x180fe2000001080b */
[-CC-:B------:R-:W-:Y:S01]  /*cc90*/  FFMA.FTZ R43, R43, R0.reuse, -R11.reuse ;  /* 0x000000002b2b7223 */ /* 0x180fe2000001080b */
[----:B------:R-:W0:Y:S01]  /*cca0*/  MUFU.EX2 R8, R8 ;  /* 0x0000000800087308 */ /* 0x000e220000000800 */
[----:B------:R1:W-:Y:S01]  /*ccb0*/  SYNCS.ARRIVE.TRANS64.RED.A1T0 RZ, [R10+URZ], RZ ;  /* 0x000000ff0aff79a7 */ /* 0x0003e2000810043f */
        /* <DEDUP_REMOVED lines=15> */
[----:B0-----:R-:W-:Y:S01]  /*cdb0*/  FFMA.FTZ R4, R8, R4, R26 ;  /* 0x0000000408047223 */ /* 0x001fe2000001001a */
[-CC-:B------:R-:W-:Y:S01]  /*cdc0*/  FFMA.FTZ R71, R71, R0.reuse, -R11.reuse ;  /* 0x0000000047477223 */ /* 0x180fe2000001080b */
[-CC-:B------:R-:W-:Y:S01]  /*cdd0*/  FFMA.FTZ R74, R74, R0.reuse, -R11.reuse ;  /* 0x000000004a4a7223 */ /* 0x180fe2000001080b */
[-CC-:B------:R-:W-:Y:S01]  /*cde0*/  FFMA.FTZ R75, R75, R0.reuse, -R11.reuse ;  /* 0x000000004b4b7223 */ /* 0x180fe2000001080b */
[-CC-:B------:R-:W-:Y:S01]  /*cdf0*/  FFMA.FTZ R78, R78, R0.reuse, -R11.reuse ;  /* 0x000000004e4e7223 */ /* 0x180fe2000001080b */
[-CC-:B------:R-:W-:Y:S01]  /*ce00*/  FFMA.FTZ R79, R79, R0.reuse, -R11.reuse ;  /* 0x000000004f4f7223 */ /* 0x180fe2000001080b */
[-C--:B------:R-:W-:Y:S01]  /*ce10*/  FFMA.FTZ R82, R82, R0.reuse, -R11 ;  /* 0x0000000052527223 */ /* 0x080fe2000001080b */
[----:B------:R-:W0:Y:S01]  /*ce20*/  MUFU.EX2 R31, R31 ;  /* 0x0000001f001f7308 */ /* 0x000e220000000800 */
[----:B-1----:R-:W-:Y:S01]  /*ce30*/  FADD.FTZ R10, R27, R4 ;  /* 0x000000041b0a7221 */ /* 0x002fe20000010000 */
[----:B------:R-:W-:Y:S01]  /*ce40*/  FADD.FTZ R4, R28, R5 ;  /* 0x000000051c047221 */ /* 0x000fe20000010000 */
[-CC-:B------:R-:W-:Y:S01]  /*ce50*/  FFMA.FTZ R83, R83, R0.reuse, -R11.reuse ;  /* 0x0000000053537223 */ /* 0x180fe2000001080b */
[-CC-:B------:R-:W-:Y:S01]  /*ce60*/  FFMA.FTZ R86, R86, R0.reuse, -R11.reuse ;  /* 0x0000000056567223 */ /* 0x180fe2000001080b */
[----:B------:R-:W-:Y:S01]  /*ce70*/  FFMA.FTZ R11, R87, R0, -R11 ;  /* 0x00000000570b7223 */ /* 0x000fe2000001080b */
[----:B------:R-:W-:-:S02]  /*ce80*/  FADD.FTZ R4, R29, R4 ;  /* 0x000000041d047221 */ /* 0x000fc40000010000 */
        /* <DEDUP_REMOVED lines=92> */
[----:B--2---:R-:W-:-:S03]  /*d450*/  FADD.FTZ R5, R9, R4 ;  /* 0x0000000409057221 */ /* 0x004fc60000010000 */
[----:B0-----:R-:W-:Y:S01]  /*d460*/  FADD.FTZ R4, R11, R10 ;  /* 0x0000000a0b047221 */ /* 0x001fe20000010000 */
[----:B------:R-:W-:Y:S06]  /*d470*/  @!P0 BRA `(.L_x_2748) ;  /* 0x0000000000048947 */ /* 0x000fec0003800000 */
[----:B------:R-:W-:Y:S01]  /*d480*/  BPT.TRAP 0x1 ;  /* 0x000000040000795c */ /* 0x000fe20000300000 */
.L_x_2748:
[----:B------:R-:W-:Y:S02]  /*d490*/  IMAD R10, R13, 0x8, R2 ;  /* 0x000000080d0a7824 */ /* 0x000fe400078e0202 */
[----:B------:R-:W2:Y:S02]  /*d4a0*/  LDL R13, [R1+0x2c] ;  /* 0x00002c00010d7983 */ /* 0x000ea40000100800 */
[----:B------:R-:W-:-:S05]  /*d4b0*/  VIADD R10, R10, 0x16860 ;  /* 0x000168600a0a7836 */ /* 0x000fca0000000000 */
[----:B------:R-:W-:Y:S01]  /*d4c0*/  PRMT R10, R120, 0x654, R10 ;  /* 0x00000654780a7816 */ /* 0x000fe2000000000a */
[-C--:B------:R-:W-:Y:S01]  /*d4d0*/  FMUL.FTZ R88, R88, R7.reuse ;  /* 0x0000000758587220 */ /* 0x080fe20000410000 */
[----:B------:R-:W-:Y:S02]  /*d4e0*/  F2FP.F16.F32.PACK_AB R122, R9, R84 ;  /* 0x00000054097a723e */ /* 0x000fe400000000ff */
[----:B------:R0:W-:Y:S01]  /*d4f0*/  SYNCS.ARRIVE.TRANS64.RED.A1T0 RZ, [R10+URZ], RZ ;  /* 0x000000ff0aff79a7 */ /* 0x0001e2000810043f */
        /* <DEDUP_REMOVED lines=66> */
[----:B------:R-:W-:-:S02]  /*d920*/  VIADD R12, R12, 0xffffffff ;  /* 0xffffffff0c0c7836 */ /* 0x000fc40000000000 */
[----:B------:R-:W-:-:S10]  /*d930*/  IMAD.MOV.U32 R13, RZ, RZ, R22 ;  /* 0x000000ffff0d7224 */ /* 0x000fd400078e0016 */
[----:B0-----:R-:W-:Y:S05]  /*d940*/  @P1 BRA `(.L_x_2749) ;  /* 0xffffffd4009c1947 */ /* 0x001fea000383ffff */
.L_x_2737:
[----:B------:R-:W-:-:S13]  /*d950*/  ISETP.GE.AND P1, PT, R12, RZ, PT ;  /* 0x000000ff0c00720c */ /* 0x000fda0003f26270 */
[----:B------:R-:W-:Y:S05]  /*d960*/  @!P1 BRA `(.L_x_2750) ;  /* 0x0000001c00e09947 */ /* 0x000fea0003800000 */
[----:B------:R-:W-:Y:S02]  /*d970*/  IMAD.MOV.U32 R10, RZ, RZ, R3 ;  /* 0x000000ffff0a7224 */ /* 0x000fe400078e0003 */
[----:B------:R-:W-:Y:S02]  /*d980*/  IMAD.MOV.U32 R11, RZ, RZ, R6 ;  /* 0x000000ffff0b7224 */ /* 0x000fe400078e0006 */
[----:B------:R-:W-:Y:S02]  /*d990*/  IMAD.MOV.U32 R7, RZ, RZ, R155 ;  /* 0x000000ffff077224 */ /* 0x000fe400078e009b */
[----:B------:R-:W-:-:S07]  /*d9a0*/  IMAD.MOV.U32 R13, RZ, RZ, R22 ;  /* 0x000000ffff0d7224 */ /* 0x000fce00078e0016 */
.L_x_2762:
[----:B------:R-:W2:Y:S01]  /*d9b0*/  LDL R3, [R1+0x1c] ;  /* 0x00001c0001037983 */ /* 0x000ea20000100800 */
[----:B------:R-:W-:Y:S01]  /*d9c0*/  IADD3 R22, R13, 0x1, RZ ;  /* 0x000000010d167810 */ /* 0x000fe20007ffe0ff */
        /* <DEDUP_REMOVED lines=9> */
.L_x_2752:
[----:B------:R-:W-:Y:S01]  /*da60*/  IMAD R0, R22, 0x8, R2 ;  /* 0x0000000816007824 */ /* 0x000fe200078e0202 */
[----:B------:R-:W-:-:S04]  /*da70*/  SHF.L.U32 R3, R155, 0x1f, RZ ;  /* 0x0000001f9b037819 */ /* 0x000fc800000006ff */
[----:B------:R0:W1:Y:S01]  /*da80*/  SYNCS.PHASECHK.TRANS64.TRYWAIT P1, [R0+URZ+0x16830], R3 ;  /* 0x01683003000075a7 */ /* 0x000062000802017f */
[----:B------:R-:W-:Y:S05]  /*da90*/  @!P0 BRA `(.L_x_2753) ;  /* 0x0000000000048947 */ /* 0x000fea0003800000 */
[----:B------:R-:W-:Y:S01]  /*daa0*/  BPT.TRAP 0x1 ;  /* 0x000000040000795c */ /* 0x000fe20000300000 */
.L_x_2753:
[----:B------:R-:W-:Y:S04]  /*dab0*/  BSSY B0, `(.L_x_2751) ;  /* 0x0000004000007945 */ /* 0x000fe80003800000 */
[----:B-1----:R-:W-:Y:S05]  /*dac0*/  @P1 BRA `(.L_x_2754) ;  /* 0x0000000000081947 */ /* 0x002fea0003800000 */
[----:B------:R-:W1:Y:S02]  /*dad0*/  SYNCS.PHASECHK.TRANS64.TRYWAIT P1, [R0+URZ+0x16830], R3 ;  /* 0x01683003000075a7 */ /* 0x000e64000802017f */
[----:B-1----:R-:W-:Y:S05]  /*dae0*/  @!P1 BRA `(.L_x_2755) ;  /* 0x000000c0005c9947 */ /* 0x002fea0003800000 */
.L_x_2754:
[----:B------:R-:W-:Y:S05]  /*daf0*/  BSYNC B0 ;  /* 0x0000000000007941 */ /* 0x000fea0003800000 */
.L_x_2751:
[----:B------:R-:W2:Y:S04]  /*db00*/  LDL R6, [R1+0x20] ;  /* 0x0000200001067983 */ /* 0x000ea80000100800 */
[----:B------:R3:W-:Y:S01]  /*db10*/  STL [R1+0x70], R2 ;  /* 0x0000700201007387 */ /* 0x0007e20000100800 */
[----:B01----:R-:W0:Y:S03]  /*db20*/  S2R R0, SR_TID.X ;  /* 0x0000000000007919 */ /* 0x003e260000002100 */
[----:B---3--:R-:W3:Y:S01]  /*db30*/  LDL.64 R2, [R1+0x10] ;  /* 0x0000100001027983 */ /* 0x008ee20000100a00 */
[----:B------:R-:W-:Y:S01]  /*db40*/  IMAD.MOV.U32 R9, RZ, RZ, 0x40000040 ;  /* 0x40000040ff097424 */ /* 0x000fe200078e00ff */
[----:B------:R-:W-:Y:S05]  /*db50*/  WARPSYNC.ALL ;  /* 0x0000000000007948 */ /* 0x000fea0003800000 */
[----:B------:R-:W-:-:S02]  /*db60*/  R2UR UR15, R9 ;  /* 0x00000000090f72ca */ /* 0x000fc400000e0000 */
[----:B0-----:R-:W-:-:S05]  /*db70*/  SHF.R.U32.HI R0, RZ, 0x7, R0 ;  /* 0x00000007ff007819 */ /* 0x001fca0000011600 */
[----:B------:R-:W-:Y:S02]  /*db80*/  VIADD R0, R0, 0x8 ;  /* 0x0000000800007836 */ /* 0x000fe40000000000 */
[----:B------:R-:W-:Y:S01]  /*db90*/  IMAD.MOV.U32 R27, RZ, RZ, 0x40000040 ;  /* 0x40000040ff1b7424 */ /* 0x000fe200078e00ff */
[----:B------:R-:W-:Y:S01]  /*dba0*/  R2UR UR4, R14 ;  /* 0x000000000e0472ca */ /* 0x000fe200000e0000 */
[----:B------:R-:W-:Y:S01]  /*dbb0*/  IMAD.MOV.U32 R25, RZ, RZ, 0x40000040 ;  /* 0x40000040ff197424 */ /* 0x000fe200078e00ff */
[----:B------:R-:W-:Y:S02]  /*dbc0*/  R2UR UR5, R15 ;  /* 0x000000000f0572ca */ /* 0x000fe400000e0000 */
[----:B------:R-:W-:Y:S02]  /*dbd0*/  R2UR UR7, R27 ;  /* 0x000000001b0772ca */ /* 0x000fe400000e0000 */
[----:B------:R-:W-:Y:S02]  /*dbe0*/  R2UR UR11, R25 ;  /* 0x00000000190b72ca */ /* 0x000fe400000e0000 */
[----:B------:R-:W-:Y:S01]  /*dbf0*/  R2UR UR19, R27 ;  /* 0x000000001b1372ca */ /* 0x000fe200000e0000 */
[----:B------:R0:W-:Y:S01]  /*dc00*/  BAR.SYNC.DEFER_BLOCKING R0, 0x100 ;  /* 0x000400000000751d */ /* 0x0001e20000010000 */
[----:B--2---:R-:W-:-:S05]  /*dc10*/  IMAD R26, R22, 0x400, R6 ;  /* 0x00000400161a7824 */ /* 0x004fca00078e0206 */
[----:B------:R-:W-:-:S04]  /*dc20*/  IADD3 R8, R26, 0x4, RZ ;  /* 0x000000041a087810 */ /* 0x000fc80007ffe0ff */
[----:B------:R-:W-:Y:S02]  /*dc30*/  R2UR UR14, R8 ;  /* 0x00000000080e72ca */ /* 0x000fe400000e0000 */
[----:B------:R-:W2:Y:S01]  /*dc40*/  LDL.64 R8, [R1+0x8] ;  /* 0x0000080001087983 */ /* 0x000ea20000100a00 */
[C---:B------:R-:W-:Y:S01]  /*dc50*/  R2UR UR6, R26.reuse ;  /* 0x000000001a0672ca */ /* 0x040fe200000e0000 */
[C---:B------:R-:W-:Y:S02]  /*dc60*/  VIADD R24, R26.reuse, 0x2 ;  /* 0x000000021a187836 */ /* 0x040fe40000000000 */
[----:B------:R-:W-:-:S03]  /*dc70*/  VIADD R26, R26, 0x6 ;  /* 0x000000061a1a7836 */ /* 0x000fc60000000000 */
[----:B------:R-:W-:Y:S02]  /*dc80*/  R2UR UR10, R24 ;  /* 0x00000000180a72ca */ /* 0x000fe400000e0000 */
[----:B------:R-:W-:Y:S02]  /*dc90*/  R2UR UR18, R26 ;  /* 0x000000001a1272ca */ /* 0x000fe400000e0000 */
        /* <DEDUP_REMOVED lines=11> */
[----:B--2---:R-:W-:Y:S02]  /*dd50*/  R2UR UR12, R8 ;  /* 0x00000000080c72ca */ /* 0x004fe400000e0000 */
[----:B------:R-:W-:Y:S01]  /*dd60*/  R2UR UR13, R9 ;  /* 0x00000000090d72ca */ /* 0x000fe200000e0000 */
[----:B------:R-:W-:-:S12]  /*dd70*/  WARPGROUP.ARRIVE ;  /* 0x00000000000079c5 */ /* 0x000fd80000000000 */
        /* <DEDUP_REMOVED lines=8> */
.L_x_2757:
[----:B------:R-:W-:Y:S01]  /*de00*/  SHF.L.U32 R0, R7, 0x1f, RZ ;  /* 0x0000001f07007819 */ /* 0x000fe200000006ff */
[----:B-----5:R-:W-:-:S04]  /*de10*/  IMAD R3, R13, 0x8, R2 ;  /* 0x000000080d037824 */ /* 0x020fc800078e0202 */
[----:B------:R0:W1:Y:S01]  /*de20*/  SYNCS.PHASECHK.TRANS64.TRYWAIT P1, [R3+URZ+0x16850], R0 ;  /* 0x01685000030075a7 */ /* 0x000062000802017f */
[----:B------:R-:W-:Y:S05]  /*de30*/  @!P0 BRA `(.L_x_2758) ;  /* 0x0000000000048947 */ /* 0x000fea0003800000 */
[----:B------:R-:W-:Y:S01]  /*de40*/  BPT.TRAP 0x1 ;  /* 0x000000040000795c */ /* 0x000fe20000300000 */
.L_x_2758:
[----:B-1----:R-:W-:Y:S05]  /*de50*/  @P1 BRA `(.L_x_2756) ;  /* 0x0000000000081947 */ /* 0x002fea0003800000 */
[----:B------:R-:W1:Y:S02]  /*de60*/  SYNCS.PHASECHK.TRANS64.TRYWAIT P1, [R3+URZ+0x16850], R0 ;  /* 0x01685000030075a7 */ /* 0x000e64000802017f */
[----:B-1----:R-:W-:Y:S05]  /*de70*/  @!P1 BRA `(.L_x_2759) ;  /* 0x000000bc008c9947 */ /* 0x002fea0003800000 */
.L_x_2756:
        /* <DEDUP_REMOVED lines=8> */
[----:B------:R-:W-:Y:S01]  /*df00*/  IMAD.MOV.U32 R7, RZ, RZ, 0x40000040 ;  /* 0x40000040ff077424 */ /* 0x000fe200078e00ff */
[----:B------:R-:W-:Y:S02]  /*df10*/  LEA R6, R13, R0, 0xa ;  /* 0x000000000d067211 */ /* 0x000fe400078e50ff */
[----:B------:R-:W0:Y:S02]  /*df20*/  S2R R0, SR_TID.X ;  /* 0x0000000000007919 */ /* 0x000e240000002100 */
[C---:B------:R-:W-:Y:S01]  /*df30*/  R2UR UR6, R6.reuse ;  /* 0x00000000060672ca */ /* 0x040fe200000e0000 */
[----:B------:R-:W-:-:S12]  /*df40*/  VIADD R8, R6, 0x80 ;  /* 0x0000008006087836 */ /* 0x000fd80000000000 */
        /* <DEDUP_REMOVED lines=55> */
.L_x_2760:
[----:B------:R-:W1:Y:S01]  /*e2c0*/  S2R R120, SR_CgaCtaId ;  /* 0x0000000000787919 */ /* 0x000e620000008800 */
[----:B0-----:R-:W-:-:S05]  /*e2d0*/  IMAD R0, R22, 0x8, R2 ;  /* 0x0000000816007824 */ /* 0x001fca00078e0202 */
[----:B------:R-:W-:-:S04]  /*e2e0*/  IADD3 R0, R0, 0x16840, RZ ;  /* 0x0001684000007810 */ /* 0x000fc80007ffe0ff */
[----:B-1----:R-:W-:-:S04]  /*e2f0*/  PRMT R0, R120, 0x654, R0 ;  /* 0x0000065478007816 */ /* 0x002fc80000000000 */
        /* <DEDUP_REMOVED lines=36> */
[----:B------:R-:W0:Y:S02]  /*e540*/  SHFL.BFLY PT, R3, R8, 0x1, 0x1f ;  /* 0x0c201f0008037f89 */ /* 0x000e2400000e0000 */
[----:B0-----:R-:W-:Y:S02]  /*e550*/  FMNMX.FTZ R6, R8, R3, !PT ;  /* 0x0000000308067209 */ /* 0x001fe40007810000 */
[----:B------:R-:W-:-:S03]  /*e560*/  FMNMX.FTZ R3, R27, R0, !PT ;  /* 0x000000001b037209 */ /* 0x000fc60007810000 */
[----:B------:R-:W-:Y:S01]  /*e570*/  FADD.FTZ R7, -R6, R11 ;  /* 0x0000000b06077221 */ /* 0x000fe20000010100 */
        /* <DEDUP_REMOVED lines=34> */
[----:B------:R-:W0:Y:S03]  /*e7a0*/  LDC R0, c[0x0][0x988] ;  /* 0x00026200ff007b82 */ /* 0x000e260000000800 */
[C---:B------:R-:W-:Y:S01]  /*e7b0*/  FADD.FTZ R8, -R3.reuse, R10 ;  /* 0x0000000a03087221 */ /* 0x040fe20000010100 */
[-C--:B0-----:R-:W-:Y:S01]  /*e7c0*/  FMUL.FTZ R9, R6, R0.reuse ;  /* 0x0000000006097220 */ /* 0x081fe20000410000 */
[-C--:B------:R-:W-:Y:S01]  /*e7d0*/  FMUL.FTZ R11, R3, R0.reuse ;  /* 0x00000000030b7220 */ /* 0x080fe20000410000 */
[-C--:B------:R-:W-:Y:S01]  /*e7e0*/  FMUL.FTZ R7, R7, R0.reuse ;  /* 0x0000000007077220 */ /* 0x080fe20000410000 */
[-C--:B------:R-:W-:Y:S01]  /*e7f0*/  FMUL.FTZ R8, R8, R0.reuse ;  /* 0x0000000008087220 */ /* 0x080fe20000410000 */
        /* <DEDUP_REMOVED lines=46> */
[-C--:B------:R-:W-:Y:S01]  /*eae0*/  FFMA.FTZ R61, R61, R0.reuse, -R9 ;  /* 0x000000003d3d7223 */ /* 0x080fe20000010809 */
[-C--:B------:R-:W-:Y:S01]  /*eaf0*/  FFMA.FTZ R63, R63, R0.reuse, -R11 ;  /* 0x000000003f3f7223 */ /* 0x080fe2000001080b */
[-C--:B------:R-:W-:Y:S01]  /*eb00*/  FFMA.FTZ R64, R64, R0.reuse, -R9 ;  /* 0x0000000040407223 */ /* 0x080fe20000010809 */
[-C--:B------:R-:W-:Y:S01]  /*eb10*/  FFMA.FTZ R66, R66, R0.reuse, -R11 ;  /* 0x0000000042427223 */ /* 0x080fe2000001080b */
[-C--:B------:R-:W-:Y:S01]  /*eb20*/  FFMA.FTZ R65, R65, R0.reuse, -R9 ;  /* 0x0000000041417223 */ /* 0x080fe20000010809 */
[-C--:B------:R-:W-:Y:S01]  /*eb30*/  FFMA.FTZ R67, R67, R0.reuse, -R11 ;  /* 0x0000000043437223 */ /* 0x080fe2000001080b */
[----:B------:R-:W1:Y:S01]  /*eb40*/  MUFU.EX2 R28, R28 ;  /* 0x0000001c001c7308 */ /* 0x000e620000000800 */
[----:B0-----:R-:W-:Y:S01]  /*eb50*/  FADD.FTZ R5, R25, R5 ;  /* 0x0000000519057221 */ /* 0x001fe20000010000 */
[-C--:B------:R-:W-:Y:S01]  /*eb60*/  FFMA.FTZ R68, R68, R0.reuse, -R9 ;  /* 0x0000000044447223 */ /* 0x080fe20000010809 */
[-C--:B------:R-:W-:Y:S01]  /*eb70*/  FFMA.FTZ R70, R70, R0.reuse, -R11 ;  /* 0x0000000046467223 */ /* 0x080fe2000001080b */
[-C--:B------:R-:W-:Y:S01]  /*eb80*/  FFMA.FTZ R69, R69, R0.reuse, -R9 ;  /* 0x0000000045457223 */ /* 0x080fe20000010809 */
[-C--:B------:R-:W-:Y:S01]  /*eb90*/  FFMA.FTZ R71, R71, R0.reuse, -R11 ;  /* 0x0000000047477223 */ /* 0x080fe2000001080b */
[-C--:B------:R-:W-:Y:S01]  /*eba0*/  FFMA.FTZ R72, R72, R0.reuse, -R9 ;  /* 0x0000000048487223 */ /* 0x080fe20000010809 */
[-C--:B------:R-:W-:Y:S01]  /*ebb0*/  FFMA.FTZ R74, R74, R0.reuse, -R11 ;  /* 0x000000004a4a7223 */ /* 0x080fe2000001080b */
[----:B------:R-:W0:Y:S01]  /*ebc0*/  MUFU.EX2 R30, R30 ;  /* 0x0000001e001e7308 */ /* 0x000e220000000800 */
[----:B--2---:R-:W-:Y:S01]  /*ebd0*/  FADD.FTZ R10, R27, R4 ;  /* 0x000000041b0a7221 */ /* 0x004fe20000010000 */
[-C--:B------:R-:W-:Y:S01]  /*ebe0*/  FFMA.FTZ R73, R73, R0.reuse, -R9 ;  /* 0x0000000049497223 */ /* 0x080fe20000010809 */
[-C--:B------:R-:W-:Y:S01]  /*ebf0*/  FFMA.FTZ R75, R75, R0.reuse, -R11 ;  /* 0x000000004b4b7223 */ /* 0x080fe2000001080b */
[-C--:B------:R-:W-:Y:S01]  /*ec00*/  FFMA.FTZ R76, R76, R0.reuse, -R9 ;  /* 0x000000004c4c7223 */ /* 0x080fe20000010809 */
[-C--:B------:R-:W-:Y:S01]  /*ec10*/  FFMA.FTZ R78, R78, R0.reuse, -R11 ;  /* 0x000000004e4e7223 */ /* 0x080fe2000001080b */
[-C--:B------:R-:W-:Y:S01]  /*ec20*/  FFMA.FTZ R77, R77, R0.reuse, -R9 ;  /* 0x000000004d4d7223 */ /* 0x080fe20000010809 */
[-C--:B------:R-:W-:Y:S01]  /*ec30*/  FFMA.FTZ R79, R79, R0.reuse, -R11 ;  /* 0x000000004f4f7223 */ /* 0x080fe2000001080b */
[----:B------:R-:W2:Y:S01]  /*ec40*/  MUFU.EX2 R29, R29 ;  /* 0x0000001d001d7308 */ /* 0x000ea20000000800 */
[----:B-1----:R-:W-:Y:S01]  /*ec50*/  FADD.FTZ R4, R28, R5 ;  /* 0x000000051c047221 */ /* 0x002fe20000010000 */
        /* <DEDUP_REMOVED lines=126> */
.L_x_2761:
[----:B------:R-:W-:Y:S01]  /*f440*/  IMAD R10, R13, 0x8, R2 ;  /* 0x000000080d0a7824 */ /* 0x000fe200078e0202 */
        /* <DEDUP_REMOVED lines=55> */
[----:B0-----:R-:W-:Y:S01]  /*f7c0*/  IMAD.MOV.U32 R10, RZ, RZ, R3 ;  /* 0x000000ffff0a7224 */ /* 0x001fe200078e0003 */
        /* <DEDUP_REMOVED lines=16> */
[----:B------:R-:W-:Y:S01]  /*f8d0*/  MOV R7, R155 ;  /* 0x0000009b00077202 */ /* 0x000fe20000000f00 */
[----:B------:R-:W-:Y:S06]  /*f8e0*/  @P1 BRA `(.L_x_2762) ;  /* 0xffffffe000301947 */ /* 0x000fec000383ffff */
.L_x_2750:
[----:B------:R-:W-:Y:S05]  /*f8f0*/  WARPSYNC.ALL ;  /* 0x0000000000007948 */ /* 0x000fea0003800000 */
[----:B------:R-:W-:Y:S06]  /*f900*/  BAR.ARV 0x8, 0x200 ;  /* 0x0208000000007b1d */ /* 0x000fec0000002000 */
[----:B------:R-:W-:Y:S05]  /*f910*/  @!P0 BRA `(.L_x_2763) ;  /* 0x0000000000048947 */ /* 0x000fea0003800000 */
[----:B------:R-:W-:Y:S01]  /*f920*/  BPT.TRAP 0x1 ;  /* 0x000000040000795c */ /* 0x000fe20000300000 */
.L_x_2763:
[----:B------:R-:W-:Y:S01]  /*f930*/  IMAD R10, R22, 0x8, R2 ;  /* 0x00000008160a7824 */ /* 0x000fe200078e0202 */
[----:B------:R-:W-:-:S04]  /*f940*/  SHF.L.U32 R7, R155, 0x1f, RZ ;  /* 0x0000001f9b077819 */ /* 0x000fc800000006ff */
[----:B------:R0:W1:Y:S01]  /*f950*/  SYNCS.PHASECHK.TRANS64.TRYWAIT P1, [R10+URZ+0x16850], R7 ;  /* 0x016850070a0075a7 */ /* 0x000062000802017f */
[----:B------:R-:W-:Y:S05]  /*f960*/  @!P0 BRA `(.L_x_2764) ;  /* 0x0000000000048947 */ /* 0x000fea0003800000 */
[----:B------:R-:W-:Y:S01]  /*f970*/  BPT.TRAP 0x1 ;  /* 0x000000040000795c */ /* 0x000fe20000300000 */
.L_x_2764:
[----:B------:R-:W-:-:S05]  /*f980*/  VIADD R2, R2, 0x400 ;  /* 0x0000040002027836 */ /* 0x000fca0000000000 */
[----:B------:R-:W-:-:S04]  /*f990*/  SHF.R.U32.HI R2, RZ, 0x4, R2 ;  /* 0x00000004ff027819 */ /* 0x000fc80000011602 */
[----:B------:R-:W-:Y:S01]  /*f9a0*/  LOP3.LUT R9, R2, 0x3fff, RZ, 0xc0, !PT ;  /* 0x00003fff02097812 */ /* 0x000fe200078ec0ff */
[----:B-1----:R-:W-:Y:S06]  /*f9b0*/  @P1 BRA `(.L_x_2765) ;  /* 0x0000000000081947 */ /* 0x002fec0003800000 */
[----:B------:R-:W1:Y:S02]  /*f9c0*/  SYNCS.PHASECHK.TRANS64.TRYWAIT P1, [R10+URZ+0x16850], R7 ;  /* 0x016850070a0075a7 */ /* 0x000e64000802017f */
[----:B-1----:R-:W-:Y:S05]  /*f9d0*/  @!P1 BRA `(.L_x_2766) ;  /* 0x000000a000c89947 */ /* 0x002fea0003800000 */
.L_x_2765:
[----:B------:R-:W-:Y:S01]  /*f9e0*/  IMAD R8, R22, 0x400, R9 ;  /* 0x0000040016087824 */ /* 0x000fe200078e0209 */
[----:B------:R-:W-:Y:S05]  /*f9f0*/  WARPSYNC.ALL ;  /* 0x0000000000007948 */ /* 0x000fea0003800000 */
[----:B------:R-:W-:Y:S01]  /*fa00*/  IMAD.MOV.U32 R9, RZ, RZ, 0x40000040 ;  /* 0x40000040ff097424 */ /* 0x000fe200078e00ff */
[C---:B------:R-:W-:Y:S01]  /*fa10*/  R2UR UR6, R8.reuse ;  /* 0x00000000080672ca */ /* 0x040fe200000e0000 */
[----:B------:R-:W-:Y:S01]  /*fa20*/  WARPGROUP.ARRIVE ;  /* 0x00000000000079c5 */ /* 0x000fe20000000000 */
[----:B------:R-:W-:Y:S01]  /*fa30*/  IMAD.MOV.U32 R13, RZ, RZ, 0x40000040 ;  /* 0x40000040ff0d7424 */ /* 0x000fe200078e00ff */
[----:B------:R-:W-:Y:S01]  /*fa40*/  IADD3 R12, R8, 0x80, RZ ;  /* 0x00000080080c7810 */ /* 0x000fe20007ffe0ff */
[----:B------:R-:W2:Y:S01]  /*fa50*/  SHFL.BFLY PT, R2, R5, 0x2, 0x1f ;  /* 0x0c401f0005027f89 */ /* 0x000ea200000e0000 */
[----:B------:R-:W-:Y:S01]  /*fa60*/  R2UR UR7, R9 ;  /* 0x00000000090772ca */ /* 0x000fe200000e0000 */
[----:B------:R-:W-:-:S02]  /*fa70*/  IMAD.MOV.U32 R9, RZ, RZ, 0x40000040 ;  /* 0x40000040ff097424 */ /* 0x000fc400078e00ff */
[----:B01----:R-:W0:Y:S01]  /*fa80*/  SHFL.BFLY PT, R7, R4, 0x2, 0x1f ;  /* 0x0c401f0004077f89 */ /* 0x003e2200000e0000 */
[----:B------:R-:W-:Y:S02]  /*fa90*/  IMAD.MOV.U32 R31, RZ, RZ, -0x800000 ;  /* 0xff800000ff1f7424 */ /* 0x000fe400078e00ff */
[----:B------:R-:W-:-:S07]  /*faa0*/  IMAD.MOV.U32 R30, RZ, RZ, -0x800000 ;  /* 0xff800000ff1e7424 */ /* 0x000fce00078e00ff */
[----:B------:R-:W-:Y:S01]  /*fab0*/  HGMMA.64x64x16.F32 R88, R148, gdesc[UR4].tnspB, R88, gsb0 ;  /* 0x40e0000494587df0 */ /* 0x000fe20008000858 */
[----:B------:R-:W-:Y:S01]  /*fac0*/  R2UR UR6, R12 ;  /* 0x000000000c0672ca */ /* 0x000fe200000e0000 */
[----:B------:R-:W-:Y:S01]  /*fad0*/  VIADD R12, R8, 0x100 ;  /* 0x00000100080c7836 */ /* 0x000fe20000000000 */
[----:B------:R-:W-:Y:S01]  /*fae0*/  R2UR UR7, R13 ;  /* 0x000000000d0772ca */ /* 0x000fe200000e0000 */
[----:B------:R-:W-:Y:S02]  /*faf0*/  IMAD.MOV.U32 R13, RZ, RZ, 0x40000040 ;  /* 0x40000040ff0d7424 */ /* 0x000fe400078e00ff */
[----:B--2---:R-:W-:Y:S01]  /*fb00*/  FADD.FTZ R2, R2, R5 ;  /* 0x0000000502027221 */ /* 0x004fe20000010000 */
[----:B------:R-:W-:Y:S02]  /*fb10*/  WARPGROUP.DEPBAR.LE gsb0, 0x0 ;  /* 0x00008000000079c5 */ /* 0x000fe40000010000 */
[----:B------:R-:W-:-:S07]  /*fb20*/  WARPGROUP.ARRIVE ;  /* 0x00000000000079c5 */ /* 0x000fce0000000000 */
        /* <DEDUP_REMOVED lines=38> */
[----:B------:R-:W0:Y:S01]  /*fd90*/  SHFL.BFLY PT, R7, R2, 0x1, 0x1f ;  /* 0x0c201f0002077f89 */ /* 0x000e2200000e0000 */
[----:B------:R-:W-:-:S03]  /*fda0*/  IMAD.MOV.U32 R4, RZ, RZ, RZ ;  /* 0x000000ffff047224 */ /* 0x000fc600078e00ff */
        /* <DEDUP_REMOVED lines=12> */
[----:B------:R-:W-:-:S03]  /*fe70*/  @P1 FFMA.FTZ R31, R5, R6, R0 ;  /* 0x00000006051f1223 */ /* 0x000fc60000010000 */
[----:B------:R2:W0:Y:S01]  /*fe80*/  @P2 MUFU.RCP R2, R12 ;  /* 0x0000000c00022308 */ /* 0x0004220000001000 */
[----:B-1----:R-:W-:-:S04]  /*fe90*/  @P2 FMUL.FTZ R8, R9, 0.69314718246459960938 ;  /* 0x3f31721809082820 */ /* 0x002fc80000410000 */
[----:B------:R-:W-:Y:S01]  /*fea0*/  @P2 FFMA.FTZ R30, R13, R3, R8 ;  /* 0x000000030d1e2223 */ /* 0x000fe20000010008 */
[----:B------:R-:W-:Y:S02]  /*feb0*/  WARPGROUP.DEPBAR.LE gsb0, 0x0 ;  /* 0x00008000000079c5 */ /* 0x000fe40000010000 */
[----:B------:R-:W-:-:S06]  /*fec0*/  WARPGROUP.ARRIVE ;  /* 0x00000000000079c5 */ /* 0x000fcc0000000000 */
[----:B------:R-:W-:Y:S03]  /*fed0*/  HGMMA.64x64x16.F32 R88, R120, gdesc[UR4].tnspB, R88, gsb0 ;  /* 0x40e0000478587df0 */ /* 0x000fe60008000858 */
[----:B------:R-:W-:Y:S02]  /*fee0*/  WARPGROUP.DEPBAR.LE gsb0, 0x0 ;  /* 0x00008000000079c5 */ /* 0x000fe40000010000 */
[----:B--23--:R-:W-:Y:S05]  /*fef0*/  @!P0 BRA `(.L_x_2767) ;  /* 0x0000000000048947 */ /* 0x00cfea0003800000 */
[----:B------:R-:W-:Y:S01]  /*ff00*/  BPT.TRAP 0x1 ;  /* 0x000000040000795c */ /* 0x000fe20000300000 */
.L_x_2767:
[----:B------:R-:W2:Y:S01]  /*ff10*/  LDL.LU R5, [R1+0x58] ;  /* 0x0000580001057983 */ /* 0x000ea20000300800 */
[----:B------:R-:W-:Y:S01]  /*ff20*/  IADD3 R0, R10, 0x16860, RZ ;  /* 0x000168600a007810 */ /* 0x000fe20007ffe0ff */
[----:B------:R-:W1:Y:S01]  /*ff30*/  S2R R3, SR_CgaCtaId ;  /* 0x0000000000037919 */ /* 0x000e620000008800 */
[----:B------:R-:W-:Y:S02]  /*ff40*/  VIADD R22, R22, 0x1 ;  /* 0x0000000116167836 */ /* 0x000fe40000000000 */
[-C--:B------:R-:W-:Y:S01]  /*ff50*/  FMUL.FTZ R25, R88, R4.reuse ;  /* 0x0000000458197220 */ /* 0x080fe20000410000 */
[-C--:B------:R-:W-:Y:S02]  /*ff60*/  FMUL.FTZ R12, R89, R4.reuse ;  /* 0x00000004590c7220 */ /* 0x080fe40000410000 */
[----:B------:R-:W-:Y:S01]  /*ff70*/  ISETP.NE.AND P0, PT, R22, 0x2, PT ;  /* 0x000000021600780c */ /* 0x000fe20003f05270 */
        /* <DEDUP_REMOVED lines=13> */
[-C--:B0-----:R-:W-:Y:S01]  /*10050*/  FMUL.FTZ R90, R90, R2.reuse ;  /* 0x000000025a5a7220 */ /* 0x081fe20000410000 */
[-C--:B------:R-:W-:Y:S01]  /*10060*/  FMUL.FTZ R13, R91, R2.reuse ;  /* 0x000000025b0d7220 */ /* 0x080fe20000410000 */
[-C--:B------:R-:W-:Y:S01]  /*10070*/  FMUL.FTZ R94, R94, R2.reuse ;  /* 0x000000025e5e7220 */ /* 0x080fe20000410000 */
[----:B------:R-:W-:Y:S01]  /*10080*/  FMUL.FTZ R15, R95, R2 ;  /* 0x000000025f0f7220 */ /* 0x000fe20000410000 */
[----:B-1----:R-:W-:-:S04]  /*10090*/  PRMT R0, R3, 0x654, R0 ;  /* 0x0000065403007816 */ /* 0x002fc80000000000 */
[----:B------:R0:W-:Y:S01]  /*100a0*/  SYNCS.ARRIVE.TRANS64.RED.A1T0 RZ, [R0+URZ], RZ ;  /* 0x000000ff00ff79a7 */ /* 0x0001e2000810043f */
[----:B------:R-:W-:Y:S01]  /*100b0*/  FMUL.FTZ R3, R92, R4 ;  /* 0x000000045c037220 */ /* 0x000fe20000410000 */
[-C--:B------:R-:W-:Y:S01]  /*100c0*/  FMUL.FTZ R98, R98, R2.reuse ;  /* 0x0000000262627220 */ /* 0x080fe20000410000 */
[-C--:B------:R-:W-:Y:S01]  /*100d0*/  FMUL.FTZ R99, R99, R2.reuse ;  /* 0x0000000263637220 */ /* 0x080fe20000410000 */
[-C--:B------:R-:W-:Y:S01]  /*100e0*/  FMUL.FTZ R102, R102, R2.reuse ;  /* 0x0000000266667220 */ /* 0x080fe20000410000 */
[----:B0-----:R-:W-:Y:S01]  /*100f0*/  SEL R0, RZ, 0x1, P0 ;  /* 0x00000001ff007807 */ /* 0x001fe20000000000 */
        /* <DEDUP_REMOVED lines=9> */
[----:B------:R-:W-:Y:S01]  /*10190*/  FMUL.FTZ R119, R119, R2 ;  /* 0x0000000277777220 */ /* 0x000fe20000410000 */
[----:B------:R-:W-:-:S02]  /*101a0*/  LOP3.LUT R155, R155, R0, RZ, 0x3c, !PT ;  /* 0x000000009b9b7212 */ /* 0x000fc400078e3cff */
[----:B------:R-:W-:Y:S01]  /*101b0*/  SEL R22, R22, RZ, P0 ;  /* 0x000000ff16167207 */ /* 0x000fe20000000000 */
[----:B--2---:R-:W-:-:S05]  /*101c0*/  VIADD R5, R5, 0x1 ;  /* 0x0000000105057836 */ /* 0x004fca0000000000 */
[----:B------:R0:W-:Y:S02]  /*101d0*/  STL [R1+0x58], R5 ;  /* 0x0000580501007387 */ /* 0x0001e40000100800 */
.L_x_2697:
[----:B------:R-:W1:Y:S01]  /*101e0*/  S2R R0, SR_TID.X ;  /* 0x0000000000007919 */ /* 0x000e620000002100 */
[----:B------:R-:W-:Y:S05]  /*101f0*/  WARPSYNC.ALL ;  /* 0x0000000000007948 */ /* 0x000fea0003800000 */
[----:B-1----:R-:W-:-:S05]  /*10200*/  VIADD R45, R0, 0xffffff80 ;  /* 0xffffff80002d7836 */ /* 0x002fca0000000000 */
[----:B------:R-:W-:-:S04]  /*10210*/  SHF.R.S32.HI R43, RZ, 0x1f, R45 ;  /* 0x0000001fff2b7819 */ /* 0x000fc8000001142d */
[----:B------:R-:W-:-:S04]  /*10220*/  LEA.HI R43, R43, R45, RZ, 0x3 ;  /* 0x0000002d2b2b7211 */ /* 0x000fc800078f18ff */
[----:B------:R-:W-:-:S05]  /*10230*/  LOP3.LUT R43, R43, 0xfffffff8, RZ, 0xc0, !PT ;  /* 0xfffffff82b2b7812 */ /* 0x000fca00078ec0ff */
[----:B------:R-:W-:-:S04]  /*10240*/  IMAD.IADD R43, R45, 0x1, -R43 ;  /* 0x000000012d2b7824 */ /* 0x000fc800078e0a2b */
[----:B------:R-:W-:-:S05]  /*10250*/  IMAD.SHL.U32 R29, R43, 0x8, RZ ;  /* 0x000000082b1d7824 */ /* 0x000fca00078e00ff */
[----:B------:R-:W-:Y:S01]  /*10260*/  SHF.R.S32.HI R28, RZ, 0x1f, R29 ;  /* 0x0000001fff1c7819 */ /* 0x000fe2000001141d */
[----:B------:R-:W1:Y:S01]  /*10270*/  S2R R0, SR_CgaCtaId ;  /* 0x0000000000007919 */ /* 0x000e620000008800 */
[----:B------:R-:W-:Y:S01]  /*10280*/  MOV R2, 0x400 ;  /* 0x0000040000027802 */ /* 0x000fe20000000f00 */
[----:B------:R-:W-:Y:S01]  /*10290*/  BSSY B0, `(.L_x_2768) ;  /* 0x000018c000007945 */ /* 0x000fe20003800000 */
[----:B------:R-:W-:Y:S02]  /*102a0*/  BAR.SYNC.DEFER_BLOCKING 0x5, 0x200 ;  /* 0x0148000000007b1d */ /* 0x000fe40000010000 */
[----:B-1----:R-:W-:-:S05]  /*102b0*/  LEA R2, R0, R2, 0x18 ;  /* 0x0000000200027211 */ /* 0x002fca00078ec0ff */
[----:B------:R1:W2:Y:S01]  /*102c0*/  LDS.128 R32, [R2+0x168d0] ;  /* 0x0168d00002207984 */ /* 0x0002a20000000c00 */
[----:B------:R-:W-:Y:S06]  /*102d0*/  BAR.ARV 0x4, 0x200 ;  /* 0x0108000000007b1d */ /* 0x000fec0000002000 */
[----:B------:R-:W-:Y:S05]  /*102e0*/  @P1 BRA `(.L_x_2769) ;  /* 0x0000000c00b41947 */ /* 0x000fea0003800000 */
[----:B------:R-:W3:Y:S04]  /*102f0*/  LDL R0, [R1+0x6c] ;  /* 0x00006c0001007983 */ /* 0x000ee80000100800 */
[----:B------:R-:W4:Y:S04]  /*10300*/  LDL.LU R40, [R1+0x4c] ;  /* 0x00004c0001287983 */ /* 0x000f280000300800 */
[----:B------:R-:W4:Y:S01]  /*10310*/  LDL.LU R38, [R1+0x50] ;  /* 0x0000500001267983 */ /* 0x000f220000300800 */
[----:B0-----:R-:W0:Y:S01]  /*10320*/  S2R R5, SR_SWINHI ;  /* 0x0000000000057919 */ /* 0x001e220000002f00 */
[----:B------:R-:W-:Y:S05]  /*10330*/  WARPSYNC.ALL ;  /* 0x0000000000007948 */ /* 0x000fea0003800000 */
[----:B------:R-:W-:Y:S01]  /*10340*/  F2FP.F16.F32.PACK_AB R12, R12, R25 ;  /* 0x000000190c0c723e */ /* 0x000fe200000000ff */
[----:B------:R-:W-:Y:S01]  /*10350*/  ULDC.64 UR4, c[0x0][0xc00] ;  /* 0x0003000000047ab9 */ /* 0x000fe20000000a00 */
[----:B------:R-:W-:-:S02]  /*10360*/  F2FP.F16.F32.PACK_AB R13, R13, R90 ;  /* 0x0000005a0d0d723e */ /* 0x000fc400000000ff */
[----:B------:R-:W-:Y:S02]  /*10370*/  F2FP.F16.F32.PACK_AB R14, R14, R3 ;  /* 0x000000030e0e723e */ /* 0x000fe400000000ff */
[----:B------:R-:W-:Y:S01]  /*10380*/  F2FP.F16.F32.PACK_AB R15, R15, R94 ;  /* 0x0000005e0f0f723e */ /* 0x000fe200000000ff */
[----:B------:R-:W-:Y:S01]  /*10390*/  IMAD.MOV.U32 R36, RZ, RZ, RZ ;  /* 0x000000ffff247224 */ /* 0x000fe200078e00ff */
[----:B--2---:R-:W2:Y:S04]  /*103a0*/  LDL R32, [R1+0x44] ;  /* 0x0000440001207983 */ /* 0x004ea80000100800 */
[----:B------:R-:W2:Y:S01]  /*103b0*/  LDL R44, [R1+0x28] ;  /* 0x00002800012c7983 */ /* 0x000ea20000100800 */
[----:B------:R-:W-:Y:S02]  /*103c0*/  MOV R20, R2 ;  /* 0x0000000200147202 */ /* 0x000fe40000000f00 */
[----:B0-----:R-:W-:Y:S01]  /*103d0*/  MOV R21, R5 ;  /* 0x0000000500157202 */ /* 0x001fe20000000f00 */
[----:B------:R-:W-:Y:S02]  /*103e0*/  BAR.SYNC.DEFER_BLOCKING 0x1, 0x180 ;  /* 0x0046000000007b1d */ /* 0x000fe40000010000 */
[----:B---3--:R-:W-:-:S03]  /*103f0*/  IMAD.WIDE R10, R0, 0x2, R20 ;  /* 0x00000002000a7825 */ /* 0x008fc600078e0214 */
[C---:B----4-:R-:W-:Y:S02]  /*10400*/  IADD3 R37, P1, R10.reuse, 0x40, RZ ;  /* 0x000000400a257810 */ /* 0x050fe40007f3e0ff */
[C---:B------:R-:W-:Y:S02]  /*10410*/  LOP3.LUT R9, R10.reuse, 0x380, RZ, 0xc0, !PT ;  /* 0x000003800a097812 */ /* 0x040fe400078ec0ff */
[C---:B------:R-:W-:Y:S02]  /*10420*/  IADD3 R39, P0, R10.reuse, 0x60, RZ ;  /* 0x000000600a277810 */ /* 0x040fe40007f1e0ff */
[----:B------:R-:W-:Y:S02]  /*10430*/  IADD3 R27, P2, R10, 0x20, RZ ;  /* 0x000000200a1b7810 */ /* 0x000fe40007f5e0ff */
[----:B------:R-:W-:Y:S02]  /*10440*/  LOP3.LUT R4, R37, 0x380, RZ, 0xc0, !PT ;  /* 0x0000038025047812 */ /* 0x000fe400078ec0ff */
[----:B------:R-:W-:-:S02]  /*10450*/  SHF.R.U64 R9, R9, 0x3, RZ ;  /* 0x0000000309097819 */ /* 0x000fc400000012ff */
[----:B-----5:R-:W-:Y:S02]  /*10460*/  LOP3.LUT R24, R39, 0x380, RZ, 0xc0, !PT ;  /* 0x0000038027187812 */ /* 0x020fe400078ec0ff */
[----:B------:R-:W-:Y:S02]  /*10470*/  LOP3.LUT R0, R27, 0x380, RZ, 0xc0, !PT ;  /* 0x000003801b007812 */ /* 0x000fe400078ec0ff */
        /* <DEDUP_REMOVED lines=9> */
[----:B------:R-:W-:Y:S02]  /*10510*/  MOV R10, R10 ;  /* 0x0000000a000a7202 */ /* 0x000fe40000000f00 */
[----:B------:R-:W-:Y:S02]  /*10520*/  LOP3.LUT R8, R0, R27, RZ, 0x3c, !PT ;  /* 0x0000001b00087212 */ /* 0x000fe400078e3cff */
[----:B------:R-:W-:Y:S01]  /*10530*/  MOV R26, R6 ;  /* 0x00000006001a7202 */ /* 0x000fe20000000f00 */
[----:B------:R0:W-:Y:S01]  /*10540*/  STSM.16.M88.4 [R10], R12 ;  /* 0x0000000c0a007844 */ /* 0x0001e20000000200 */
[----:B------:R-:W-:Y:S01]  /*10550*/  MOV R3, R4 ;  /* 0x0000000400037202 */ /* 0x000fe20000000f00 */
[----:B------:R-:W3:Y:S01]  /*10560*/  LDC R0, c[0x0][0xbe8] ;  /* 0x0002fa00ff007b82 */ /* 0x000ee20000000800 */
[----:B------:R-:W-:-:S02]  /*10570*/  ISETP.NE.U32.AND P0, PT, RZ, UR4, PT ;  /* 0x00000004ff007c0c */ /* 0x000fc4000bf05070 */
[----:B------:R-:W-:Y:S02]  /*10580*/  IADD3 R24, P1, R40, UR4, RZ ;  /* 0x0000000428187c10 */ /* 0x000fe4000ff3e0ff */
        /* <DEDUP_REMOVED lines=14> */
[----:B------:R-:W-:Y:S01]  /*10670*/  IADD3.X R25, R38, UR5, RZ, P1, !PT ;  /* 0x0000000526197c10 */ /* 0x000fe20008ffe4ff */
[----:B------:R-:W-:Y:S01]  /*10680*/  ULDC.64 UR4, c[0x0][0xc08] ;  /* 0x0003020000047ab9 */ /* 0x000fe20000000a00 */
[----:B------:R0:W-:Y:S01]  /*10690*/  STSM.16.M88.4 [R27], R4 ;  /* 0x000000041b007844 */ /* 0x0001e20000000200 */
[----:B------:R-:W-:-:S03]  /*106a0*/  ISETP.NE.U32.AND P1, PT, RZ, UR4, PT ;  /* 0x00000004ff007c0c */ /* 0x000fc6000bf25070 */
[----:B------:R-:W-:Y:S01]  /*106b0*/  STSM.16.M88.4 [R26], R8 ;  /* 0x000000081a007844 */ /* 0x000fe20000000200 */
[----:B------:R-:W-:-:S03]  /*106c0*/  ISETP.NE.AND.EX P1, PT, RZ, UR5, PT, P1 ;  /* 0x00000005ff007c0c */ /* 0x000fc6000bf25310 */
[----:B------:R4:W-:Y:S01]  /*106d0*/  STSM.16.M88.4 [R3], R12 ;  /* 0x0000000c03007844 */ /* 0x0009e20000000200 */
[----:B------:R-:W-:Y:S09]  /*106e0*/  BAR.SYNC.DEFER_BLOCKING 0x1, 0x180 ;  /* 0x0046000000007b1d */ /* 0x000ff20000010000 */
[----:B0-----:R-:W-:Y:S01]  /*106f0*/  @P1 IADD3 R4, P3, R40, UR4, RZ ;  /* 0x0000000428041c10 */ /* 0x001fe2000ff7e0ff */
[----:B------:R-:W-:-:S03]  /*10700*/  ULDC UR4, c[0x0][0xa88] ;  /* 0x0002a20000047ab9 */ /* 0x000fc60000000800 */
[----:B------:R-:W-:Y:S01]  /*10710*/  @P1 IADD3.X R5, R38, UR5, RZ, P3, !PT ;  /* 0x0000000526051c10 */ /* 0x000fe20009ffe4ff */
[----:B----4-:R-:W-:Y:S01]  /*10720*/  IMAD.U32 R3, RZ, RZ, UR4 ;  /* 0x00000004ff037e24 */ /* 0x010fe2000f8e00ff */
[----:B------:R0:W5:Y:S05]  /*10730*/  @P0 LDG.E R36, desc[UR40][R24.64] ;  /* 0x0000002818240981 */ /* 0x00016a000c1e1900 */
[----:B------:R0:W5:Y:S01]  /*10740*/  @P1 LDG.E R3, desc[UR40][R4.64] ;  /* 0x0000002804031981 */ /* 0x000162000c1e1900 */
[----:B---3--:R-:W-:-:S13]  /*10750*/  ISETP.NE.AND P2, PT, R0, 0x1, PT ;  /* 0x000000010000780c */ /* 0x008fda0003f45270 */
[----:B------:R-:W3:Y:S08]  /*10760*/  @P2 LDC R6, c[0x0][0xbec] ;  /* 0x0002fb00ff062b82 */ /* 0x000ef00000000800 */
[----:B------:R-:W4:Y:S01]  /*10770*/  @P2 LDC R27, c[0x0][0xbf0] ;  /* 0x0002fc00ff1b2b82 */ /* 0x000f220000000800 */
[----:B--2---:R-:W-:Y:S01]  /*10780*/  IMAD.IADD R13, R32, 0x1, R44 ;  /* 0x00000001200d7824 */ /* 0x004fe200078e022c */
[----:B0-----:R-:W-:Y:S06]  /*10790*/  @P1 BRA `(.L_x_2770) ;  /* 0x0000000000101947 */ /* 0x001fec0003800000 */
[----:B------:R-:W-:Y:S05]  /*107a0*/  @!P0 BRA `(.L_x_2770) ;  /* 0x00000000000c8947 */ /* 0x000fea0003800000 */
[----:B------:R-:W2:Y:S04]  /*107b0*/  LDG.E R4, desc[UR40][R24.64] ;  /* 0x0000002818047981 */ /* 0x000ea8000c1e1900 */
[----:B-----5:R-:W2:Y:S02]  /*107c0*/  LDG.E R3, desc[UR40][R24.64+0x4] ;  /* 0x0000042818037981 */ /* 0x020ea4000c1e1900 */
[----:B--2---:R-:W-:-:S07]  /*107d0*/  IADD3 R3, -R4, R3, RZ ;  /* 0x0000000304037210 */ /* 0x004fce0007ffe1ff */
.L_x_2770:
[----:B------:R-:W2:Y:S01]  /*107e0*/  LDL.LU R10, [R1+0x5c] ;  /* 0x00005c00010a7983 */ /* 0x000ea20000300800 */
[----:B---3--:R-:W-:Y:S01]  /*107f0*/  @P2 IMAD.HI.U32 R4, R13, R6, RZ ;  /* 0x000000060d042227 */ /* 0x008fe200078e00ff */
[----:B------:R-:W-:Y:S02]  /*10800*/  ULDC.64 UR4, c[0x0][0xb90] ;  /* 0x0002e40000047ab9 */ /* 0x000fe40000000a00 */
[----:B------:R-:W3:Y:S04]  /*10810*/  LDL.LU R8, [R1+0x54] ;  /* 0x0000540001087983 */ /* 0x000ee80000300800 */
[----:B------:R-:W3:Y:S01]  /*10820*/  LDL.LU R42, [R1+0x48] ;  /* 0x00004800012a7983 */ /* 0x000ee20000300800 */
[----:B-----5:R-:W-:Y:S01]  /*10830*/  SHF.R.S32.HI R37, RZ, 0x1f, R36 ;  /* 0x0000001fff257819 */ /* 0x020fe20000011424 */
[----:B------:R-:W-:Y:S01]  /*10840*/  IMAD.MOV.U32 R7, RZ, RZ, R13 ;  /* 0x000000ffff077224 */ /* 0x000fe200078e000d */
[----:B----4-:R-:W-:Y:S01]  /*10850*/  @P2 SHF.R.U32.HI R7, RZ, R27, R4 ;  /* 0x0000001bff072219 */ /* 0x010fe20000011604 */
[----:B------:R-:W4:Y:S04]  /*10860*/  LDL R12, [R1+0x68] ;  /* 0x00006800010c7983 */ /* 0x000f280000100800 */
[----:B------:R-:W-:Y:S01]  /*10870*/  IMAD.MOV R11, RZ, RZ, -R7 ;  /* 0x000000ffff0b7224 */ /* 0x000fe200078e0a07 */
[----:B------:R-:W-:-:S02]  /*10880*/  SHF.R.S32.HI R40, RZ, 0x1f, R45 ;  /* 0x0000001fff287819 */ /* 0x000fc4000001142d */
[----:B------:R-:W-:Y:S02]  /*10890*/  SHF.R.S32.HI R14, RZ, 0x1f, R45 ;  /* 0x0000001fff0e7819 */ /* 0x000fe4000001142d */
[-C--:B------:R-:W-:Y:S02]  /*108a0*/  LEA.HI R40, R40, R45.reuse, RZ, 0x3 ;  /* 0x0000002d28287211 */ /* 0x080fe400078f18ff */
[----:B------:R-:W-:Y:S02]  /*108b0*/  LEA.HI R14, R14, R45, RZ, 0x7 ;  /* 0x0000002d0e0e7211 */ /* 0x000fe400078f38ff */
[----:B------:R-:W-:Y:S02]  /*108c0*/  SHF.R.S32.HI R40, RZ, 0x3, R40 ;  /* 0x00000003ff287819 */ /* 0x000fe40000011428 */
[----:B------:R-:W-:Y:S01]  /*108d0*/  LOP3.LUT R14, R14, 0xffffff80, RZ, 0xc0, !PT ;  /* 0xffffff800e0e7812 */ /* 0x000fe200078ec0ff */
[----:B------:R-:W-:-:S03]  /*108e0*/  IMAD R3, R3, R0, RZ ;  /* 0x0000000003037224 */ /* 0x000fc600078e02ff */
[----:B------:R-:W-:Y:S02]  /*108f0*/  IADD3 R14, R45, -R14, RZ ;  /* 0x8000000e2d0e7210 */ /* 0x000fe40007ffe0ff */
[----:B--2---:R-:W-:Y:S02]  /*10900*/  SEL R32, R10, RZ, !P0 ;  /* 0x000000ff0a207207 */ /* 0x004fe40004000000 */
[----:B---3--:R-:W-:Y:S02]  /*10910*/  SEL R41, R8, RZ, !P0 ;  /* 0x000000ff08297207 */ /* 0x008fe40004000000 */
[----:B------:R-:W-:Y:S01]  /*10920*/  SHF.R.S32.HI R38, RZ, 0x1f, R42 ;  /* 0x0000001fff267819 */ /* 0x000fe2000001142a */
[----:B------:R-:W-:-:S04]  /*10930*/  IMAD.WIDE.U32 R4, R42, UR4, R36 ;  /* 0x000000042a047c25 */ /* 0x000fc8000f8e0024 */
[----:B------:R-:W-:-:S04]  /*10940*/  IMAD R6, R38, UR4, RZ ;  /* 0x0000000426067c24 */ /* 0x000fc8000f8e02ff */
[----:B------:R-:W-:Y:S01]  /*10950*/  IMAD R9, R42, UR5, R6 ;  /* 0x000000052a097c24 */ /* 0x000fe2000f8e0206 */
[----:B------:R-:W-:-:S03]  /*10960*/  ULDC.64 UR4, c[0x0][0xb98] ;  /* 0x0002e60000047ab9 */ /* 0x000fc60000000a00 */
[----:B------:R-:W-:Y:S02]  /*10970*/  IMAD.IADD R5, R5, 0x1, R9 ;  /* 0x0000000105057824 */ /* 0x000fe400078e0209 */
        /* <DEDUP_REMOVED lines=16> */
[----:B------:R-:W-:Y:S01]  /*10a80*/  IMAD R9, R40, 0x40, R29 ;  /* 0x0000004028097824 */ /* 0x000fe200078e021d */
[----:B------:R-:W-:Y:S01]  /*10a90*/  SHFL.IDX PT, R4, R10, RZ, 0x1c1f ;  /* 0x001c1fff0a047589 */ /* 0x000fe200000e0000 */
[----:B----4-:R-:W-:Y:S01]  /*10aa0*/  IMAD.IADD R12, R12, 0x1, R44 ;  /* 0x000000010c0c7824 */ /* 0x010fe200078e022c */
[----:B------:R-:W-:Y:S02]  /*10ab0*/  ULDC.64 UR4, c[0x0][0xaa0] ;  /* 0x0002a80000047ab9 */ /* 0x000fe40000000a00 */
[----:B------:R-:W0:Y:S01]  /*10ac0*/  SHFL.IDX PT, R5, R11, RZ, 0x1c1f ;  /* 0x001c1fff0b057589 */ /* 0x000e2200000e0000 */
[----:B------:R-:W-:-:S03]  /*10ad0*/  IMAD.WIDE R20, R9, 0x2, R20 ;  /* 0x0000000209147825 */ /* 0x000fc600078e0214 */
[----:B------:R-:W-:Y:S04]  /*10ae0*/  SHFL.IDX PT, R6, R10, 0x1, 0x1c1f ;  /* 0x003c1f000a067f89 */ /* 0x000fe800000e0000 */
[----:B------:R-:W2:Y:S01]  /*10af0*/  SHFL.IDX PT, R7, R11, 0x1, 0x1c1f ;  /* 0x003c1f000b077f89 */ /* 0x000ea200000e0000 */
[----:B------:R-:W-:Y:S01]  /*10b00*/  LOP3.LUT P0, RZ, R14, 0x3, RZ, 0xc0, !PT ;  /* 0x000000030eff7812 */ /* 0x000fe2000780c0ff */
[----:B------:R-:W-:Y:S01]  /*10b10*/  VIADD R8, R12, 0x8 ;  /* 0x000000080c087836 */ /* 0x000fe20000000000 */
[C---:B------:R-:W-:Y:S02]  /*10b20*/  IADD3 R13, P3, R20.reuse, 0x1800, RZ ;  /* 0x00001800140d7810 */ /* 0x040fe40007f7e0ff */
[----:B------:R-:W-:Y:S02]  /*10b30*/  IADD3 R25, P4, R20, 0x3000, RZ ;  /* 0x0000300014197810 */ /* 0x000fe40007f9e0ff */
[----:B------:R-:W-:-:S02]  /*10b40*/  ISETP.GE.OR P1, PT, R12, R3, P0 ;  /* 0x000000030c00720c */ /* 0x000fc40000726670 */
[----:B------:R-:W-:Y:S02]  /*10b50*/  LOP3.LUT R9, R20, 0x380, RZ, 0xc0, !PT ;  /* 0x0000038014097812 */ /* 0x000fe400078ec0ff */
[----:B------:R-:W-:Y:S02]  /*10b60*/  LOP3.LUT R12, R13, 0x380, RZ, 0xc0, !PT ;  /* 0x000003800d0c7812 */ /* 0x000fe400078ec0ff */
[----:B------:R-:W-:Y:S02]  /*10b70*/  ISETP.GE.OR P0, PT, R8, R3, P0 ;  /* 0x000000030800720c */ /* 0x000fe40000706670 */
[----:B------:R-:W-:Y:S02]  /*10b80*/  LOP3.LUT R24, R25, 0x380, RZ, 0xc0, !PT ;  /* 0x0000038019187812 */ /* 0x000fe400078ec0ff */
[----:B------:R-:W-:Y:S02]  /*10b90*/  SHF.R.U64 R9, R9, 0x3, RZ ;  /* 0x0000000309097819 */ /* 0x000fe400000012ff */
[----:B------:R-:W-:-:S02]  /*10ba0*/  SHF.R.U64 R12, R12, 0x3, RZ ;  /* 0x000000030c0c7819 */ /* 0x000fc400000012ff */
[----:B------:R-:W-:Y:S02]  /*10bb0*/  SHF.R.U64 R24, R24, 0x3, RZ ;  /* 0x0000000318187819 */ /* 0x000fe400000012ff */
[----:B------:R-:W-:Y:S01]  /*10bc0*/  LOP3.LUT R8, R9, R20, RZ, 0x3c, !PT ;  /* 0x0000001409087212 */ /* 0x000fe200078e3cff */
[--C-:B------:R-:W-:Y:S01]  /*10bd0*/  IMAD.MOV.U32 R9, RZ, RZ, R21.reuse ;  /* 0x000000ffff097224 */ /* 0x100fe200078e0015 */
[----:B------:R-:W-:Y:S01]  /*10be0*/  LOP3.LUT R12, R12, R13, RZ, 0x3c, !PT ;  /* 0x0000000d0c0c7212 */ /* 0x000fe200078e3cff */
[--C-:B------:R-:W-:Y:S01]  /*10bf0*/  IMAD.X R13, RZ, RZ, R21.reuse, P3 ;  /* 0x000000ffff0d7224 */ /* 0x100fe200018e0615 */
[----:B------:R-:W-:Y:S01]  /*10c00*/  LOP3.LUT R24, R24, R25, RZ, 0x3c, !PT ;  /* 0x0000001918187212 */ /* 0x000fe200078e3cff */
[----:B------:R-:W-:Y:S01]  /*10c10*/  IMAD.X R25, RZ, RZ, R21, P4 ;  /* 0x000000ffff197224 */ /* 0x000fe200020e0615 */
[----:B0-----:R0:W-:Y:S04]  /*10c20*/  @!P1 ST.E desc[UR40][R4.64], R31 ;  /* 0x0000001f04009985 */ /* 0x0011e8000c101928 */
[----:B--2---:R2:W-:Y:S04]  /*10c30*/  @!P0 ST.E desc[UR40][R6.64], R30 ;  /* 0x0000001e06008985 */ /* 0x0045e8000c101928 */
[----:B------:R-:W3:Y:S04]  /*10c40*/  LD.E.128 R8, desc[UR40][R8.64] ;  /* 0x0000002808087980 */ /* 0x000ee8000c101d00 */
[----:B------:R-:W4:Y:S04]  /*10c50*/  LD.E.128 R12, desc[UR40][R12.64] ;  /* 0x000000280c0c7980 */ /* 0x000f28000c101d00 */
[----:B------:R-:W4:Y:S01]  /*10c60*/  LD.E.128 R24, desc[UR40][R24.64] ;  /* 0x0000002818187980 */ /* 0x000f22000c101d00 */
[----:B------:R-:W-:-:S04]  /*10c70*/  IADD3 R39, P0, R20, 0x4800, RZ ;  /* 0x0000480014277810 */ /* 0x000fc80007f1e0ff */
[----:B------:R-:W-:-:S04]  /*10c80*/  LOP3.LUT R20, R39, 0x380, RZ, 0xc0, !PT ;  /* 0x0000038027147812 */ /* 0x000fc800078ec0ff */
[----:B0-----:R-:W-:-:S04]  /*10c90*/  SHF.R.U64 R4, R20, 0x3, RZ ;  /* 0x0000000314047819 */ /* 0x001fc800000012ff */
[----:B------:R-:W-:Y:S02]  /*10ca0*/  LOP3.LUT R4, R4, R39, RZ, 0x3c, !PT ;  /* 0x0000002704047212 */ /* 0x000fe400078e3cff */
[----:B------:R-:W0:Y:S01]  /*10cb0*/  @P2 LDC R39, c[0x0][0xbec] ;  /* 0x0002fb00ff272b82 */ /* 0x000e220000000800 */
[----:B------:R-:W-:Y:S01]  /*10cc0*/  IADD3.X R5, RZ, R21, RZ, P0, !PT ;  /* 0x00000015ff057210 */ /* 0x000fe200007fe4ff */
[----:B------:R-:W-:Y:S02]  /*10cd0*/  IMAD R21, R37, UR4, RZ ;  /* 0x0000000425157c24 */ /* 0x000fe4000f8e02ff */
[----:B--2---:R-:W-:-:S03]  /*10ce0*/  IMAD R30, R43, 0x30, R40 ;  /* 0x000000302b1e7824 */ /* 0x004fc600078e0228 */
[----:B------:R-:W5:Y:S01]  /*10cf0*/  LD.E.128 R4, desc[UR40][R4.64] ;  /* 0x0000002804047980 */ /* 0x000f62000c101d00 */
[----:B------:R-:W2:Y:S01]  /*10d00*/  @P2 LDC R37, c[0x0][0xbf0] ;  /* 0x0002fc00ff252b82 */ /* 0x000ea20000000800 */
[C---:B------:R-:W-:Y:S02]  /*10d10*/  IMAD R31, R36.reuse, UR5, R21 ;  /* 0x00000005241f7c24 */ /* 0x040fe4000f8e0215 */
[----:B------:R-:W-:Y:S01]  /*10d20*/  IMAD.WIDE.U32 R20, R36, UR4, RZ ;  /* 0x0000000424147c25 */ /* 0x000fe2000f8e00ff */
[----:B------:R-:W-:Y:S01]  /*10d30*/  ULDC.64 UR4, c[0x0][0xae8] ;  /* 0x0002ba0000047ab9 */ /* 0x000fe20000000a00 */
[----:B------:R-:W-:Y:S01]  /*10d40*/  @!PT LDS RZ, [RZ] ;  /* 0x00000000fffff984 */ /* 0x000fe20000000800 */
[----:B------:R-:W-:Y:S01]  /*10d50*/  @!PT LDS RZ, [RZ] ;  /* 0x00000000fffff984 */ /* 0x000fe20000000800 */
[----:B------:R-:W-:Y:S01]  /*10d60*/  @!PT LDS RZ, [RZ] ;  /* 0x00000000fffff984 */ /* 0x000fe20000000800 */
[----:B------:R-:W-:Y:S01]  /*10d70*/  @!PT LDS RZ, [RZ] ;  /* 0x00000000fffff984 */ /* 0x000fe20000000800 */
[----:B------:R1:W-:Y:S06]  /*10d80*/  MEMBAR.ALL.CTA ;  /* 0x0000000000007992 */ /* 0x0003ec0000008000 */
[----:B-1----:R-:W1:Y:S01]  /*10d90*/  FENCE.VIEW.ASYNC.S ;  /* 0x00000000000073c6 */ /* 0x002e620000000000 */
[----:B------:R-:W-:-:S02]  /*10da0*/  IMAD.IADD R21, R21, 0x1, R31 ;  /* 0x0000000115157824 */ /* 0x000fc400078e021f */
[----:B------:R-:W-:Y:S02]  /*10db0*/  IMAD R31, R38, UR4, RZ ;  /* 0x00000004261f7c24 */ /* 0x000fe4000f8e02ff */
[----:B------:R-:W-:Y:S02]  /*10dc0*/  IMAD.IADD R36, R44, 0x1, R30 ;  /* 0x000000012c247824 */ /* 0x000fe400078e021e */
[C---:B------:R-:W-:Y:S02]  /*10dd0*/  IMAD R31, R42.reuse, UR5, R31 ;  /* 0x000000052a1f7c24 */ /* 0x040fe4000f8e021f */
[----:B------:R-:W-:Y:S01]  /*10de0*/  IMAD.WIDE.U32 R20, R42, UR4, R20 ;  /* 0x000000042a147c25 */ /* 0x000fe2000f8e0014 */
[----:B------:R-:W-:-:S03]  /*10df0*/  ULDC.64 UR4, c[0x0][0xaf0] ;  /* 0x0002bc0000047ab9 */ /* 0x000fc60000000a00 */
[----:B0-----:R-:W-:-:S04]  /*10e00*/  @P2 IMAD.HI.U32 R30, R36, R39, RZ ;  /* 0x00000027241e2227 */ /* 0x001fc800078e00ff */
        /* <DEDUP_REMOVED lines=24> */
[----:B------:R-:W-:Y:S01]  /*10f90*/  LEA.HI.X R38, R20, UR5, R21, 0x1, P0 ;  /* 0x0000000514267c11 */ /* 0x000fe200080f0c15 */
[----:B-1----:R-:W0:Y:S01]  /*10fa0*/  SHFL.IDX PT, R30, R32, RZ, 0x181f ;  /* 0x00181fff201e7589 */ /* 0x002e2200000e0000 */
[----:B------:R-:W-:-:S03]  /*10fb0*/  IMAD.IADD R40, R40, 0x1, R44 ;  /* 0x0000000128287824 */ /* 0x000fc600078e022c */
[----:B------:R-:W1:Y:S01]  /*10fc0*/  SHFL.IDX PT, R36, R32, 0x1, 0x181f ;  /* 0x00381f0020247f89 */ /* 0x000e6200000e0000 */
[----:B------:R-:W-:-:S03]  /*10fd0*/  ISETP.GE.AND P0, PT, R29, UR4, PT ;  /* 0x000000041d007c0c */ /* 0x000fc6000bf06270 */
[----:B------:R-:W2:Y:S04]  /*10fe0*/  SHFL.IDX PT, R21, R38, RZ, 0x181f ;  /* 0x00181fff26157589 */ /* 0x000ea800000e0000 */
[----:B------:R-:W2:Y:S01]  /*10ff0*/  SHFL.IDX PT, R42, R32, 0x2, 0x181f ;  /* 0x00581f00202a7f89 */ /* 0x000ea200000e0000 */
[----:B------:R-:W-:-:S03]  /*11000*/  VIADD R0, R40, 0x30 ;  /* 0x0000003028007836 */ /* 0x000fc60000000000 */
[----:B------:R-:W2:Y:S01]  /*11010*/  SHFL.IDX PT, R31, R38, 0x1, 0x181f ;  /* 0x00381f00261f7f89 */ /* 0x000ea200000e0000 */
[CC--:B------:R-:W-:Y:S01]  /*11020*/  ISETP.GE.OR P3, PT, R40.reuse, R3.reuse, P0 ;  /* 0x000000032800720c */ /* 0x0c0fe20000766670 */
[----:B------:R-:W-:Y:S02]  /*11030*/  VIADD R20, R40, 0x60 ;  /* 0x0000006028147836 */ /* 0x000fe40000000000 */
[----:B------:R-:W2:Y:S01]  /*11040*/  SHFL.IDX PT, R37, R38, 0x2, 0x181f ;  /* 0x00581f0026257f89 */ /* 0x000ea200000e0000 */
[-C--:B------:R-:W-:Y:S02]  /*11050*/  ISETP.GE.OR P2, PT, R0, R3.reuse, P0 ;  /* 0x000000030000720c */ /* 0x080fe40000746670 */
[----:B------:R-:W-:Y:S02]  /*11060*/  ISETP.GE.OR P1, PT, R20, R3, P0 ;  /* 0x000000031400720c */ /* 0x000fe40000726670 */
[----:B------:R-:W-:-:S05]  /*11070*/  IADD3 R0, R2, 0x16820, RZ ;  /* 0x0001682002007810 */ /* 0x000fca0007ffe0ff */
[----:B0-----:R-:W-:-:S04]  /*11080*/  @!P3 LEA R20, P5, R29, R30, 0x1 ;  /* 0x0000001e1d14b211 */ /* 0x001fc800078a08ff */
[C---:B-1----:R-:W-:Y:S02]  /*11090*/  @!P2 LEA R30, P4, R29.reuse, R36, 0x1 ;  /* 0x000000241d1ea211 */ /* 0x042fe400078808ff */
[C---:B--2---:R-:W-:Y:S02]  /*110a0*/  @!P3 LEA.HI.X R21, R29.reuse, R21, R28, 0x1, P5 ;  /* 0x000000151d15b211 */ /* 0x044fe400028f0c1c */
[C---:B------:R-:W-:Y:S02]  /*110b0*/  @!P1 LEA R36, P5, R29.reuse, R42, 0x1 ;  /* 0x0000002a1d249211 */ /* 0x040fe400078a08ff */
[----:B------:R-:W-:Y:S02]  /*110c0*/  PRMT R0, RZ, 0x654, R0 ;  /* 0x00000654ff007816 */ /* 0x000fe40000000000 */
[C-C-:B------:R-:W-:Y:S02]  /*110d0*/  @!P2 LEA.HI.X R31, R29.reuse, R31, R28.reuse, 0x1, P4 ;  /* 0x0000001f1d1fa211 */ /* 0x140fe400020f0c1c */
[----:B------:R-:W-:Y:S01]  /*110e0*/  @!P1 LEA.HI.X R37, R29, R37, R28, 0x1, P5 ;  /* 0x000000251d259211 */ /* 0x000fe200028f0c1c */
[----:B------:R0:W-:Y:S02]  /*110f0*/  SYNCS.ARRIVE.TRANS64.RED.A1T0 RZ, [R0+URZ], RZ ;  /* 0x000000ff00ff79a7 */ /* 0x0001e4000810043f */
[----:B0-----:R-:W-:-:S05]  /*11100*/  VIADD R0, R40, 0x90 ;  /* 0x0000009028007836 */ /* 0x001fca0000000000 */
[----:B------:R-:W-:Y:S01]  /*11110*/  ISETP.GE.OR P0, PT, R0, R3, P0 ;  /* 0x000000030000720c */ /* 0x000fe20000706670 */
[----:B------:R-:W2:Y:S04]  /*11120*/  SHFL.IDX PT, R32, R32, 0x3, 0x181f ;  /* 0x00781f0020207f89 */ /* 0x000ea800000e0000 */
[----:B------:R-:W0:Y:S04]  /*11130*/  SHFL.IDX PT, R38, R38, 0x3, 0x181f ;  /* 0x00781f0026267f89 */ /* 0x000e2800000e0000 */
[----:B---3--:R3:W-:Y:S04]  /*11140*/  @!P3 ST.E.128 desc[UR40][R20.64], R8 ;  /* 0x000000081400b985 */ /* 0x0087e8000c101d28 */
[----:B----4-:R3:W-:Y:S04]  /*11150*/  @!P2 ST.E.128 desc[UR40][R30.64], R12 ;  /* 0x0000000c1e00a985 */ /* 0x0107e8000c101d28 */
[----:B------:R3:W-:Y:S01]  /*11160*/  @!P1 ST.E.128 desc[UR40][R36.64], R24 ;  /* 0x0000001824009985 */ /* 0x0007e2000c101d28 */
[----:B0-2---:R-:W-:Y:S05]  /*11170*/  @P0 BRA `(.L_x_2771) ;  /* 0x0000000800740947 */ /* 0x005fea0003800000 */
[----:B---3--:R-:W-:-:S04]  /*11180*/  LEA R8, P0, R29, R32, 0x1 ;  /* 0x000000201d087211 */ /* 0x008fc800078008ff */
[----:B------:R-:W-:-:S05]  /*11190*/  LEA.HI.X R9, R29, R38, R28, 0x1, P0 ;  /* 0x000000261d097211 */ /* 0x000fca00000f0c1c */
[----:B-----5:R2:W-:Y:S01]  /*111a0*/  ST.E.128 desc[UR40][R8.64], R4 ;  /* 0x0000000408007985 */ /* 0x0205e2000c101d28 */
[----:B------:R-:W-:Y:S05]  /*111b0*/  BRA `(.L_x_2771) ;  /* 0x0000000800647947 */ /* 0x000fea0003800000 */
.L_x_2769:
[----:B------:R-:W3:Y:S01]  /*111c0*/  LDL.LU R6, [R1+0x4c] ;  /* 0x00004c0001067983 */ /* 0x000ee20000300800 */
[----:B------:R-:W-:Y:S01]  /*111d0*/  ULDC.64 UR4, c[0x0][0xc00] ;  /* 0x0003000000047ab9 */ /* 0x000fe20000000a00 */
[----:B------:R-:W-:Y:S01]  /*111e0*/  IMAD.MOV.U32 R0, RZ, RZ, RZ ;  /* 0x000000ffff007224 */ /* 0x000fe200078e00ff */
[----:B------:R-:W4:Y:S01]  /*111f0*/  LDC R25, c[0x0][0xbe8] ;  /* 0x0002fa00ff197b82 */ /* 0x000f220000000800 */
[----:B------:R-:W0:Y:S01]  /*11200*/  LDL.LU R3, [R1+0x50] ;  /* 0x0000500001037983 */ /* 0x000e220000300800 */
[----:B------:R-:W-:-:S04]  /*11210*/  ISETP.NE.U32.AND P0, PT, RZ, UR4, PT ;  /* 0x00000004ff007c0c */ /* 0x000fc8000bf05070 */
[----:B------:R-:W-:Y:S02]  /*11220*/  ISETP.NE.AND.EX P0, PT, RZ, UR5, PT, P0 ;  /* 0x00000005ff007c0c */ /* 0x000fe4000bf05300 */
[----:B---3--:R-:W-:-:S04]  /*11230*/  IADD3 R4, P1, R6, UR4, RZ ;  /* 0x0000000406047c10 */ /* 0x008fc8000ff3e0ff */
[----:B0-----:R-:W-:Y:S01]  /*11240*/  IADD3.X R5, R3, UR5, RZ, P1, !PT ;  /* 0x0000000503057c10 */ /* 0x001fe20008ffe4ff */
[----:B------:R-:W-:Y:S02]  /*11250*/  ULDC.64 UR4, c[0x0][0xc08] ;  /* 0x0003020000047ab9 */ /* 0x000fe40000000a00 */
[----:B------:R-:W-:-:S04]  /*11260*/  ISETP.NE.U32.AND P1, PT, RZ, UR4, PT ;  /* 0x00000004ff007c0c */ /* 0x000fc8000bf25070 */
[----:B------:R0:W5:Y:S01]  /*11270*/  @P0 LDG.E R0, desc[UR40][R4.64] ;  /* 0x0000002804000981 */ /* 0x000162000c1e1900 */
[----:B------:R-:W-:Y:S01]  /*11280*/  ISETP.NE.AND.EX P1, PT, RZ, UR5, PT, P1 ;  /* 0x00000005ff007c0c */ /* 0x000fe2000bf25310 */
[----:B------:R-:W3:-:S12]  /*11290*/  S2R R10, SR_TID.X ;  /* 0x00000000000a7919 */ /* 0x000ed80000002100 */
[----:B------:R-:W-:Y:S01]  /*112a0*/  @P1 IADD3 R6, P2, R6, UR4, RZ ;  /* 0x0000000406061c10 */ /* 0x000fe2000ff5e0ff */
[----:B------:R-:W-:Y:S02]  /*112b0*/  ULDC UR4, c[0x0][0xa88] ;  /* 0x0002a20000047ab9 */ /* 0x000fe40000000800 */
[----:B------:R-:W-:Y:S01]  /*112c0*/  IMAD.U32 R8, RZ, RZ, UR4 ;  /* 0x00000004ff087e24 */ /* 0x000fe2000f8e00ff */
[----:B------:R-:W-:-:S05]  /*112d0*/  @P1 IADD3.X R7, R3, UR5, RZ, P2, !PT ;  /* 0x0000000503071c10 */ /* 0x000fca00097fe4ff */
[----:B------:R0:W5:Y:S01]  /*112e0*/  @P1 LDG.E R8, desc[UR40][R6.64] ;  /* 0x0000002806081981 */ /* 0x000162000c1e1900 */
[----:B----4-:R-:W-:Y:S01]  /*112f0*/  ISETP.NE.AND P2, PT, R25, 0x1, PT ;  /* 0x000000011900780c */ /* 0x010fe20003f45270 */
[----:B---3--:R-:W-:-:S12]  /*11300*/  VIADD R31, R10, 0xffffff80 ;  /* 0xffffff800a1f7836 */ /* 0x008fd80000000000 */
[----:B------:R-:W3:Y:S01]  /*11310*/  @P2 LDC R20, c[0x0][0xbec] ;  /* 0x0002fb00ff142b82 */ /* 0x000ee20000000800 */
[----:B------:R-:W-:-:S07]  /*11320*/  ISETP.GE.AND P3, PT, R31, 0xc0, PT ;  /* 0x000000c01f00780c */ /* 0x000fce0003f66270 */
[----:B------:R-:W4:Y:S01]  /*11330*/  @P2 LDC R27, c[0x0][0xbf0] ;  /* 0x0002fc00ff1b2b82 */ /* 0x000f220000000800 */
[----:B0-----:R-:W-:Y:S05]  /*11340*/  @P1 BRA `(.L_x_2772) ;  /* 0x0000000000101947 */ /* 0x001fea0003800000 */
[----:B------:R-:W-:Y:S05]  /*11350*/  @!P0 BRA `(.L_x_2772) ;  /* 0x00000000000c8947 */ /* 0x000fea0003800000 */
[----:B------:R-:W2:Y:S04]  /*11360*/  LDG.E R3, desc[UR40][R4.64] ;  /* 0x0000002804037981 */ /* 0x000ea8000c1e1900 */
[----:B-----5:R-:W2:Y:S02]  /*11370*/  LDG.E R8, desc[UR40][R4.64+0x4] ;  /* 0x0000042804087981 */ /* 0x020ea4000c1e1900 */
[----:B--2---:R-:W-:-:S07]  /*11380*/  IMAD.IADD R8, R8, 0x1, -R3 ;  /* 0x0000000108087824 */ /* 0x004fce00078e0a03 */
.L_x_2772:
        /* <DEDUP_REMOVED lines=11> */
[----:B-----5:R-:W-:Y:S01]  /*11440*/  IADD3 R10, R30, -0x80, R10 ;  /* 0xffffff801e0a7810 */ /* 0x020fe20007ffe00a */
        /* <DEDUP_REMOVED lines=33> */
[----:B------:R-:W-:Y:S02]  /*11660*/  LEA.HI.X R7, R4, UR5, R3, 0x2, P0 ;  /* 0x0000000504077c11 */ /* 0x000fe400080f1403 */
[----:B------:R-:W-:-:S05]  /*11670*/  MOV R3, 0xff800000 ;  /* 0xff80000000037802 */ /* 0x000fca0000000f00 */
[----:B------:R0:W-:Y:S02]  /*11680*/  STG.E desc[UR40][R6.64], R3 ;  /* 0x0000000306007986 */ /* 0x0001e4000c101928 */
.L_x_2774:
[----:B------:R-:W-:Y:S05]  /*11690*/  BSYNC B1 ;  /* 0x0000000000017941 */ /* 0x000fea0003800000 */
.L_x_2773:
[----:B------:R-:W-:Y:S01]  /*116a0*/  SHF.R.S32.HI R26, RZ, 0x1f, R31 ;  /* 0x0000001fff1a7819 */ /* 0x000fe2000001141f */
[----:B------:R-:W-:Y:S01]  /*116b0*/  ULDC.64 UR4, c[0x0][0xaa0] ;  /* 0x0002a80000047ab9 */ /* 0x000fe20000000a00 */
[----:B------:R-:W-:Y:S01]  /*116c0*/  ULDC.64 UR6, c[0x0][0xa80] ;  /* 0x0002a00000067ab9 */ /* 0x000fe20000000a00 */
[----:B0-----:R-:W-:Y:S01]  /*116d0*/  IMAD R3, R11, UR4, RZ ;  /* 0x000000040b037c24 */ /* 0x001fe2000f8e02ff */
[----:B------:R-:W-:Y:S01]  /*116e0*/  LEA.HI R26, R26, R31, RZ, 0x3 ;  /* 0x0000001f1a1a7211 */ /* 0x000fe200078f18ff */
[----:B------:R-:W-:-:S03]  /*116f0*/  IMAD.WIDE.U32 R4, R0, UR4, RZ ;  /* 0x0000000400047c25 */ /* 0x000fc6000f8e00ff */
[----:B------:R-:W-:Y:S01]  /*11700*/  SHF.R.S32.HI R26, RZ, 0x3, R26 ;  /* 0x00000003ff1a7819 */ /* 0x000fe2000001141a */
[----:B------:R-:W-:Y:S01]  /*11710*/  IMAD R3, R0, UR5, R3 ;  /* 0x0000000500037c24 */ /* 0x000fe2000f8e0203 */
[----:B------:R-:W-:Y:S02]  /*11720*/  ULDC.64 UR4, c[0x0][0xae8] ;  /* 0x0002ba0000047ab9 */ /* 0x000fe40000000a00 */
[----:B------:R-:W-:Y:S02]  /*11730*/  IMAD R6, R12, UR4, RZ ;  /* 0x000000040c067c24 */ /* 0x000fe4000f8e02ff */
[----:B------:R-:W-:Y:S02]  /*11740*/  IMAD R0, R43, 0x30, R26 ;  /* 0x000000302b007824 */ /* 0x000fe400078e021a */
[----:B------:R-:W-:Y:S02]  /*11750*/  IMAD.IADD R5, R5, 0x1, R3 ;  /* 0x0000000105057824 */ /* 0x000fe400078e0203 */
[----:B-----5:R-:W-:-:S02]  /*11760*/  IMAD.IADD R9, R30, 0x1, R0 ;  /* 0x000000011e097824 */ /* 0x020fc400078e0200 */
[----:B------:R-:W-:Y:S02]  /*11770*/  IMAD R7, R24, UR5, R6 ;  /* 0x0000000518077c24 */ /* 0x000fe4000f8e0206 */
[----:B------:R-:W-:-:S04]  /*11780*/  @P2 IMAD.HI.U32 R0, R9, R20, RZ ;  /* 0x0000001409002227 */ /* 0x000fc800078e00ff */
[----:B------:R-:W-:Y:S01]  /*11790*/  IMAD.WIDE.U32 R4, R24, UR4, R4 ;  /* 0x0000000418047c25 */ /* 0x000fe2000f8e0004 */
[----:B------:R-:W-:-:S03]  /*117a0*/  ULDC.64 UR4, c[0x0][0xaf0] ;  /* 0x0002bc0000047ab9 */ /* 0x000fc60000000a00 */
[----:B------:R-:W-:Y:S01]  /*117b0*/  IMAD.MOV.U32 R3, RZ, RZ, R9 ;  /* 0x000000ffff037224 */ /* 0x000fe200078e0009 */
[----:B------:R-:W-:Y:S01]  /*117c0*/  @P2 SHF.R.U32.HI R3, RZ, R27, R0 ;  /* 0x0000001bff032219 */ /* 0x000fe20000011600 */
[----:B------:R-:W-:Y:S02]  /*117d0*/  IMAD R6, R14, UR4, RZ ;  /* 0x000000040e067c24 */ /* 0x000fe4000f8e02ff */
[----:B------:R-:W-:Y:S01]  /*117e0*/  IMAD.IADD R5, R5, 0x1, R7 ;  /* 0x0000000105057824 */ /* 0x000fe200078e0207 */
[----:B------:R-:W-:Y:S01]  /*117f0*/  SHF.R.S32.HI R0, RZ, 0x1f, R3 ;  /* 0x0000001fff007819 */ /* 0x000fe20000011403 */
[C---:B------:R-:W-:Y:S02]  /*11800*/  IMAD R7, R13.reuse, UR5, R6 ;  /* 0x000000050d077c24 */ /* 0x040fe4000f8e0206 */
[----:B------:R-:W-:Y:S01]  /*11810*/  IMAD.WIDE.U32 R4, R13, UR4, R4 ;  /* 0x000000040d047c25 */ /* 0x000fe2000f8e0004 */
[----:B------:R-:W-:-:S03]  /*11820*/  ULDC.64 UR4, c[0x0][0xae0] ;  /* 0x0002b80000047ab9 */ /* 0x000fc60000000a00 */
[----:B------:R-:W-:Y:S01]  /*11830*/  IMAD.MOV R6, RZ, RZ, -R3 ;  /* 0x000000ffff067224 */ /* 0x000fe200078e0a03 */
[----:B------:R-:W-:Y:S01]  /*11840*/  IADD3 R5, R5, R7, RZ ;  /* 0x0000000705057210 */ /* 0x000fe20007ffe0ff */
        /* <DEDUP_REMOVED lines=8> */
[----:B------:R-:W-:Y:S01]  /*118d0*/  IMAD.WIDE.U32 R20, R7, UR4, R4 ;  /* 0x0000000407147c25 */ /* 0x000fe2000f8e0004 */
        /* <DEDUP_REMOVED lines=22> */
[C-C-:B--2---:R-:W-:Y:S02]  /*11a40*/  @!P2 LEA.HI.X R3, R29.reuse, R0, R28.reuse, 0x1, P5 ;  /* 0x000000001d03a211 */ /* 0x144fe400028f0c1c */
[----:B------:R0:W2:Y:S01]  /*11a50*/  SHFL.IDX PT, R0, R20, 0x3, 0x181f ;  /* 0x00781f0014007f89 */ /* 0x0000a200000e0000 */
[C---:B---3--:R-:W-:Y:S02]  /*11a60*/  @!P3 LEA R8, P1, R29.reuse, R5, 0x1 ;  /* 0x000000051d08b211 */ /* 0x048fe400078208ff */
[----:B------:R-:W-:Y:S02]  /*11a70*/  @!P2 MOV R11, R3 ;  /* 0x00000003000ba202 */ /* 0x000fe40000000f00 */
[C---:B----4-:R-:W-:Y:S02]  /*11a80*/  @!P4 LEA R25, P5, R29.reuse, R14, 0x1 ;  /* 0x0000000e1d19c211 */ /* 0x050fe400078a08ff */
[----:B------:R0:W3:Y:S01]  /*11a90*/  SHFL.IDX PT, R14, R7, 0x3, 0x181f ;  /* 0x00781f00070e7f89 */ /* 0x0000e200000e0000 */
[----:B-----5:R-:W-:-:S02]  /*11aa0*/  @!P3 LEA.HI.X R9, R29, R4, R28, 0x1, P1 ;  /* 0x000000041d09b211 */ /* 0x020fc400008f0c1c */
[----:B------:R-:W-:Y:S01]  /*11ab0*/  @!P4 IMAD.MOV.U32 R4, RZ, RZ, R25 ;  /* 0x000000ffff04c224 */ /* 0x000fe200078e0019 */
[----:B------:R0:W-:Y:S01]  /*11ac0*/  @!P2 ST.E.128 desc[UR40][R10.64], RZ ;  /* 0x000000ff0a00a985 */ /* 0x0001e2000c101d28 */
[----:B-1----:R-:W-:-:S03]  /*11ad0*/  @!P4 LEA.HI.X R5, R29, R6, R28, 0x1, P5 ;  /* 0x000000061d05c211 */ /* 0x002fc600028f0c1c */
[----:B------:R0:W-:Y:S04]  /*11ae0*/  @!P3 ST.E.128 desc[UR40][R8.64], RZ ;  /* 0x000000ff0800b985 */ /* 0x0001e8000c101d28 */
[----:B------:R0:W-:Y:S02]  /*11af0*/  @!P4 ST.E.128 desc[UR40][R4.64], RZ ;  /* 0x000000ff0400c985 */ /* 0x0001e4000c101d28 */
.L_x_2954:
[----:B------:R-:W-:-:S05]  /*11b00*/  VIADD R24, R24, 0x90 ;  /* 0x0000009018187836 */ /* 0x000fca0000000000 */
[----:B------:R-:W-:-:S13]  /*11b10*/  ISETP.GE.OR P0, PT, R24, R21, P0 ;  /* 0x000000151800720c */ /* 0x000fda0000706670 */
[----:B---3--:R-:W-:-:S04]  /*11b20*/  @!P0 LEA R14, P1, R29, R14, 0x1 ;  /* 0x0000000e1d0e8211 */ /* 0x008fc800078208ff */
[----:B--2---:R-:W-:-:S05]  /*11b30*/  @!P0 LEA.HI.X R15, R29, R0, R28, 0x1, P1 ;  /* 0x000000001d0f8211 */ /* 0x004fca00008f0c1c */
[----:B------:R1:W-:Y:S04]  /*11b40*/  @!P0 ST.E.128 desc[UR40][R14.64], RZ ;  /* 0x000000ff0e008985 */ /* 0x0003e8000c101d28 */
.L_x_2771:
[----:B------:R-:W-:Y:S05]  /*11b50*/  BSYNC B0 ;  /* 0x0000000000007941 */ /* 0x000fea0003800000 */
.L_x_2768:
[----:B------:R-:W-:Y:S02]  /*11b60*/  ULDC UR4, c[0x0][0xc3c] ;  /* 0x00030f0000047ab9 */ /* 0x000fe40000000800 */
[----:B------:R-:W-:-:S13]  /*11b70*/  ISETP.GE.AND P0, PT, R35, UR4, PT ;  /* 0x0000000423007c0c */ /* 0x000fda000bf06270 */
[----:B------:R-:W-:Y:S05]  /*11b80*/  @!P0 BRA `(.L_x_2776) ;  /* 0xfffffef4001c8947 */ /* 0x000fea000383ffff */
[----:B------:R-:W-:Y:S05]  /*11b90*/  BRA `(.L_x_2631) ;  /* 0x0000006c00287947 */ /* 0x000fea0003800000 */
.L_x_2629:
[----:B------:R-:W-:-:S08]  /*11ba0*/  NOP ;  /* 0x0000000000007918 */ /* 0x000fd00000000000 */
[----:B--2---:R-:W0:-:S00]  /*11bb0*/  USETMAXREG.DEALLOC.CTAPOOL 0x20 ;  /* 0x00000020000079c8 */ /* 0x004e0000080e0500 */
        /* <DEDUP_REMOVED lines=11> */
[----:B------:R-:W0:Y:S01]  /*11c70*/  LDS.128 R16, [UR4+0x168d0] ;  /* 0x0168d004ff107984 */ /* 0x000e220008000c00 */
[----:B------:R-:W-:Y:S06]  /*11c80*/  BAR.ARV 0x4, 0x200 ;  /* 0x0108000000007b1d */ /* 0x000fec0000002000 */
[----:B------:R-:W-:Y:S05]  /*11c90*/  BRA `(.L_x_2778) ;  /* 0x0000000800887947 */ /* 0x000fea0003800000 */
.L_x_2777:
        /* <DEDUP_REMOVED lines=42> */
.L_x_2783:
[----:B------:R-:W-:Y:S01]  /*11f40*/  UIADD3 UR4, UR4, 0x1f, URZ ;  /* 0x0000001f04047890 */ /* 0x000fe2000fffe03f */
[----:B------:R-:W-:-:S05]  /*11f50*/  MOV R19, UR7 ;  /* 0x0000000700137c02 */ /* 0x000fca0008000f00 */
        /* <DEDUP_REMOVED lines=10> */
.L_x_2782:
[----:B------:R-:W-:Y:S05]  /*12000*/  BSYNC B0 ;  /* 0x0000000000007941 */ /* 0x000fea0003800000 */
.L_x_2781:
        /* <DEDUP_REMOVED lines=20> */
[----:B------:R-:W-:Y:S02]  /*12150*/  IMAD.MOV.U32 R6, RZ, RZ, R9 ;  /* 0x000000ffff067224 */ /* 0x000fe400078e0009 */
[----:B------:R-:W-:-:S07]  /*12160*/  IMAD.MOV.U32 R9, RZ, RZ, R3 ;  /* 0x000000ffff097224 */ /* 0x000fce00078e0003 */
.L_x_2779:
[----:B------:R-:W-:-:S04]  /*12170*/  IMAD.IADD R9, R4, 0x1, -R9 ;  /* 0x0000000104097824 */ /* 0x000fc800078e0a09 */
[----:B------:R-:W-:-:S05]  /*12180*/  IMAD R2, R6, UR5, R9 ;  /* 0x0000000506027c24 */ /* 0x000fca000f8e0209 */
[----:B------:R-:W-:Y:S02]  /*12190*/  ISETP.GT.AND P0, PT, R2, UR6, PT ;  /* 0x0000000602007c0c */ /* 0x000fe4000bf04270 */
[----:B------:R-:W0:Y:S11]  /*121a0*/  LDC.64 R2, c[0x0][0xc90] ;  /* 0x00032400ff027b82 */ /* 0x000e360000000a00 */
[----:B------:R-:W-:-:S04]  /*121b0*/  VOTE.ANY R10, PT, !P0 ;  /* 0x00000000000a7806 */ /* 0x000fc800040e0100 */
[----:B------:R-:W1:Y:S02]  /*121c0*/  POPC R13, R10 ;  /* 0x0000000a000d7309 */ /* 0x000e640000000000 */
[----:B-1----:R-:W-:-:S05]  /*121d0*/  IADD3 R19, R13, UR4, RZ ;  /* 0x000000040d137c10 */ /* 0x002fca000fffe0ff */
        /* <DEDUP_REMOVED lines=14> */
.L_x_2784:
[----:B-1----:R-:W-:Y:S01]  /*122c0*/  IMAD R16, R16, UR5, R9 ;  /* 0x0000000510107c24 */ /* 0x002fe2000f8e0209 */
[----:B0-----:R-:W-:Y:S01]  /*122d0*/  IABS R6, R4 ;  /* 0x0000000400067213 */ /* 0x001fe20000000000 */
[----:B------:R-:W-:Y:S02]  /*122e0*/  IMAD R11, R15, R8, RZ ;  /* 0x000000080f0b7224 */ /* 0x000fe400078e02ff */
[----:B------:R-:W-:Y:S01]  /*122f0*/  IMAD.MOV.U32 R2, RZ, RZ, RZ ;  /* 0x000000ffff027224 */ /* 0x000fe200078e00ff */
[----:B------:R-:W-:Y:S01]  /*12300*/  IADD3 R9, -R16, UR6, RZ ;  /* 0x0000000610097c10 */ /* 0x000fe2000fffe1ff */
[----:B------:R-:W-:Y:S02]  /*12310*/  IMAD.MOV R6, RZ, RZ, -R6 ;  /* 0x000000ffff067224 */ /* 0x000fe400078e0a06 */
[----:B------:R-:W-:Y:S01]  /*12320*/  IMAD.HI.U32 R2, R3, R11, R2 ;  /* 0x0000000b03027227 */ /* 0x000fe200078e0002 */
[----:B------:R-:W-:-:S05]  /*12330*/  IABS R3, R9 ;  /* 0x0000000900037213 */ /* 0x000fca0000000000 */
[----:B------:R-:W-:-:S04]  /*12340*/  IMAD.HI.U32 R2, R2, R3, RZ ;  /* 0x0000000302027227 */ /* 0x000fc800078e00ff */
[----:B------:R-:W-:-:S05]  /*12350*/  IMAD R3, R2, R6, R3 ;  /* 0x0000000602037224 */ /* 0x000fca00078e0203 */
[----:B------:R-:W-:-:S13]  /*12360*/  ISETP.GT.U32.AND P1, PT, R8, R3, PT ;  /* 0x000000030800720c */ /* 0x000fda0003f24070 */
[-C--:B------:R-:W-:Y:S01]  /*12370*/  @!P1 IADD3 R3, R3, -R8.reuse, RZ ;  /* 0x8000000803039210 */ /* 0x080fe20007ffe0ff */
        /* <DEDUP_REMOVED lines=14> */
[----:B------:R-:W-:-:S04]  /*12460*/  IABS R8, R7 ;  /* 0x0000000700087213 */ /* 0x000fc80000000000 */
[----:B------:R-:W0:Y:S08]  /*12470*/  I2F.RP R10, R8 ;  /* 0x00000008000a7306 */ /* 0x000e300000209400 */
[----:B0-----:R-:W0:Y:S02]  /*12480*/  MUFU.RCP R10, R10 ;  /* 0x0000000a000a7308 */ /* 0x001e240000001000 */
[----:B0-----:R-:W-:Y:S01]  /*12490*/  VIADD R3, R10, 0xffffffe ;  /* 0x0ffffffe0a037836 */ /* 0x001fe20000000000 */
[----:B------:R-:W-:-:S05]  /*124a0*/  IABS R10, R7 ;  /* 0x00000007000a7213 */ /* 0x000fca0000000000 */
[----:B------:R-:W0:Y:S02]  /*124b0*/  F2I.FTZ.U32.TRUNC.NTZ R3, R3 ;  /* 0x0000000300037305 */ /* 0x000e24000021f000 */
[----:B0-----:R-:W-:-:S05]  /*124c0*/  IADD3 R11, RZ, -R3, RZ ;  /* 0x80000003ff0b7210 */ /* 0x001fca0007ffe0ff */
[----:B------:R-:W-:-:S04]  /*124d0*/  IMAD R9, R11, R8, RZ ;  /* 0x000000080b097224 */ /* 0x000fc800078e02ff */
        /* <DEDUP_REMOVED lines=13> */
[----:B------:R-:W-:-:S06]  /*125b0*/  @P0 IADD3 R2, R2, 0x1, RZ ;  /* 0x0000000102020810 */ /* 0x000fcc0007ffe0ff */
[----:B------:R-:W-:Y:S01]  /*125c0*/  @!P2 IMAD.MOV R2, RZ, RZ, -R2 ;  /* 0x000000ffff02a224 */ /* 0x000fe200078e0a02 */
[----:B------:R-:W-:Y:S01]  /*125d0*/  @!P1 LOP3.LUT R2, RZ, R7, RZ, 0x33, !PT ;  /* 0x00000007ff029212 */ /* 0x000fe200078e33ff */
[----:B------:R-:W-:-:S03]  /*125e0*/  IMAD.MOV R7, RZ, RZ, -R7 ;  /* 0x000000ffff077224 */ /* 0x000fc600078e0a07 */
[----:B------:R-:W-:Y:S01]  /*125f0*/  LOP3.LUT R17, RZ, R2, RZ, 0x33, !PT ;  /* 0x00000002ff117212 */ /* 0x000fe200078e33ff */
[----:B------:R-:W-:-:S04]  /*12600*/  IMAD R18, R2, R7, R3 ;  /* 0x0000000702127224 */ /* 0x000fc800078e0203 */
[----:B------:R-:W-:Y:S01]  /*12610*/  IMAD.IADD R17, R0, 0x1, R17 ;  /* 0x0000000100117824 */ /* 0x000fe200078e0211 */
[----:B------:R-:W-:Y:S06]  /*12620*/  BRA `(.L_x_2785) ;  /* 0x00000000000c7947 */ /* 0x000fec0003800000 */
.L_x_2780:
[----:B------:R-:W-:Y:S01]  /*12630*/  IMAD.MOV.U32 R17, RZ, RZ, RZ ;  /* 0x000000ffff117224 */ /* 0x000fe200078e00ff */
[----:B------:R-:W-:Y:S01]  /*12640*/  MOV R16, UR6 ;  /* 0x0000000600107c02 */ /* 0x000fe20008000f00 */
[----:B------:R-:W-:-:S07]  /*12650*/  IMAD.MOV.U32 R18, RZ, RZ, RZ ;  /* 0x000000ffff127224 */ /* 0x000fce00078e00ff */
.L_x_2785:
[----:B------:R-:W-:-:S13]  /*12660*/  ISETP.NE.AND P0, PT, R5, RZ, PT ;  /* 0x000000ff0500720c */ /* 0x000fda0003f05270 */
[----:B------:R-:W0:Y:S01]  /*12670*/  @!P0 S2R R3, SR_CgaCtaId ;  /* 0x0000000000038919 */ /* 0x000e220000008800 */
[----:B------:R-:W-:-:S04]  /*12680*/  @!P0 MOV R0, 0x400 ;  /* 0x0000040000008802 */ /* 0x000fc80000000f00 */
[----:B0-----:R-:W-:-:S05]  /*12690*/  @!P0 LEA R0, R3, R0, 0x18 ;  /* 0x0000000003008211 */ /* 0x001fca00078ec0ff */
[----:B------:R1:W-:Y:S01]  /*126a0*/  @!P0 STS.128 [R0+0x168d0], R16 ;  /* 0x0168d01000008388 */ /* 0x0003e20000000c00 */
[----:B------:R-:W-:Y:S06]  /*126b0*/  BAR.ARV 0x5, 0x200 ;  /* 0x0148000000007b1d */ /* 0x000fec0000002000 */
.L_x_2778:
[----:B------:R2:W-:Y:S01]  /*126c0*/  STL [R1+0x44], RZ ;  /* 0x000044ff01007387 */ /* 0x0005e20000100800 */
[----:B------:R-:W-:Y:S01]  /*126d0*/  ULDC UR4, c[0x0][0xc3c] ;  /* 0x00030f0000047ab9 */ /* 0x000fe20000000800 */
[----:B------:R-:W-:Y:S01]  /*126e0*/  IMAD.MOV.U32 R29, RZ, RZ, 0x1 ;  /* 0x00000001ff1d7424 */ /* 0x000fe200078e00ff */
[----:B0-----:R-:W-:Y:S01]  /*126f0*/  ISETP.GE.AND P0, PT, R19, UR4, PT ;  /* 0x0000000413007c0c */ /* 0x001fe2000bf06270 */
[----:B------:R-:W-:-:S12]  /*12700*/  IMAD.MOV.U32 R26, RZ, RZ, RZ ;  /* 0x000000ffff1a7224 */ /* 0x000fd800078e00ff */
[----:B--2---:R-:W-:Y:S05]  /*12710*/  @P0 BRA `(.L_x_2786) ;  /* 0x0000005c006c0947 */ /* 0x004fea0003800000 */
[----:B------:R-:W2:Y:S01]  /*12720*/  LDL R6, [R1+0x30] ;  /* 0x0000300001067983 */ /* 0x000ea20000100800 */
[----:B------:R-:W1:Y:S01]  /*12730*/  S2R R7, SR_TID.X ;  /* 0x0000000000077919 */ /* 0x000e620000002100 */
[----:B------:R-:W0:Y:S01]  /*12740*/  S2UR UR5, SR_CgaCtaId ;  /* 0x00000000000579c3 */ /* 0x000e220000008800 */
[----:B------:R-:W-:Y:S02]  /*12750*/  UMOV UR4, 0x400 ;  /* 0x0000040000047882 */ /* 0x000fe40000000000 */
[----:B0-----:R-:W-:Y:S01]  /*12760*/  ULEA UR4, UR5, UR4, 0x18 ;  /* 0x0000000405047291 */ /* 0x001fe2000f8ec03f */
[C---:B-1----:R-:W-:Y:S01]  /*12770*/  IMAD.SHL.U32 R0, R7.reuse, 0x8, RZ ;  /* 0x0000000807007824 */ /* 0x042fe200078e00ff */
[----:B------:R-:W-:-:S04]  /*12780*/  LOP3.LUT R5, R7, 0x7f, RZ, 0xc0, !PT ;  /* 0x0000007f07057812 */ /* 0x000fc800078ec0ff */
[----:B------:R-:W-:Y:S01]  /*12790*/  LOP3.LUT R2, R0, 0x1f8, RZ, 0xc0, !PT ;  /* 0x000001f800027812 */ /* 0x000fe200078ec0ff */
[----:B------:R-:W-:-:S03]  /*127a0*/  IMAD.SHL.U32 R3, R5, 0x8, RZ ;  /* 0x0000000805037824 */ /* 0x000fc600078e00ff */
[----:B------:R-:W-:Y:S01]  /*127b0*/  LOP3.LUT R2, R2, 0x38, R7, 0x78, !PT ;  /* 0x0000003802027812 */ /* 0x000fe200078e7807 */
[----:B------:R-:W-:-:S03]  /*127c0*/  IMAD.U32 R22, RZ, RZ, UR4 ;  /* 0x00000004ff167e24 */ /* 0x000fc6000f8e00ff */
[----:B------:R-:W-:Y:S02]  /*127d0*/  LOP3.LUT R4, R2, 0x200, R3, 0xf8, !PT ;  /* 0x0000020002047812 */ /* 0x000fe400078ef803 */
[----:B------:R-:W-:Y:S01]  /*127e0*/  SHF.R.U32.HI R3, RZ, 0x3, R5 ;  /* 0x00000003ff037819 */ /* 0x000fe20000011605 */
[----:B------:R-:W-:Y:S01]  /*127f0*/  IMAD.MOV.U32 R5, RZ, RZ, 0x1 ;  /* 0x00000001ff057424 */ /* 0x000fe200078e00ff */
[----:B------:R-:W-:Y:S01]  /*12800*/  SHF.L.U32 R2, R7, 0x4, RZ ;  /* 0x0000000407027819 */ /* 0x000fe200000006ff */
[----:B------:R-:W-:Y:S03]  /*12810*/  BSSY B8, `(.L_x_2786) ;  /* 0x00005cb000087945 */ /* 0x000fe60003800000 */
[----:B------:R-:W-:Y:S01]  /*12820*/  LOP3.LUT R2, R2, 0x70, RZ, 0xc0, !PT ;  /* 0x0000007002027812 */ /* 0x000fe200078ec0ff */
[----:B------:R-:W-:Y:S02]  /*12830*/  IMAD.MOV.U32 R29, RZ, RZ, 0x1 ;  /* 0x00000001ff1d7424 */ /* 0x000fe400078e00ff */
[----:B------:R-:W-:Y:S01]  /*12840*/  IMAD.MOV.U32 R26, RZ, RZ, RZ ;  /* 0x000000ffff1a7224 */ /* 0x000fe200078e00ff */
[----:B------:R-:W-:Y:S01]  /*12850*/  LOP3.LUT R2, R3, R2, RZ, 0xfc, !PT ;  /* 0x0000000203027212 */ /* 0x000fe200078efcff */
[----:B------:R-:W-:Y:S01]  /*12860*/  IMAD.MOV.U32 R28, RZ, RZ, RZ ;  /* 0x000000ffff1c7224 */ /* 0x000fe200078e00ff */
[----:B------:R-:W-:Y:S01]  /*12870*/  ULDC.64 UR38, c[0x0][0x198] ;  /* 0x0000660000267ab9 */ /* 0x000fe20000000a00 */
[----:B------:R-:W-:Y:S01]  /*12880*/  ULDC UR36, c[0x0][0xc] ;  /* 0x0000030000247ab9 */ /* 0x000fe20000000800 */
[----:B--2---:R-:W-:-:S05]  /*12890*/  LOP3.LUT R0, R6, 0x2, RZ, 0xfc, !PT ;  /* 0x0000000206007812 */ /* 0x004fca00078efcff */
[----:B------:R0:W-:Y:S04]  /*128a0*/  STL [R1+0x50], R0 ;  /* 0x0000500001007387 */ /* 0x0001e80000100800 */
[----:B------:R1:W-:Y:S01]  /*128b0*/  STL [R1+0x44], RZ ;  /* 0x000044ff01007387 */ /* 0x0003e20000100800 */
[----:B0-----:R-:W-:-:S03]  /*128c0*/  LEA R0, R4, R22, 0x1 ;  /* 0x0000001604007211 */ /* 0x001fc600078e08ff */
[----:B------:R1:W-:Y:S04]  /*128d0*/  STL [R1], R5 ;  /* 0x0000000501007387 */ /* 0x0003e80000100800 */
[----:B------:R1:W-:Y:S02]  /*128e0*/  STL [R1+0x24], R0 ;  /* 0x0000240001007387 */ /* 0x0003e40000100800 */
.L_x_2879:
[----:B0-----:R-:W0:Y:S02]  /*128f0*/  LDC.64 R2, c[0x0][0xc88] ;  /* 0x00032200ff027b82 */ /* 0x001e240000000a00 */
[----:B0-----:R-:W-:-:S05]  /*12900*/  IMAD.WIDE R2, R19, 0x4, R2 ;  /* 0x0000000413027825 */ /* 0x001fca00078e0202 */
[----:B-1----:R-:W1:Y:S01]  /*12910*/  LDG.E R11, desc[UR40][R2.64] ;  /* 0x00000028020b7981 */ /* 0x002e62000c1e1900 */
[----:B------:R-:W-:Y:S05]  /*12920*/  YIELD ;  /* 0x0000000000007946 */ /* 0x000fea0003800000 */
[----:B------:R-:W-:Y:S01]  /*12930*/  ULDC.64 UR4, c[0x0][0xa28] ;  /* 0x00028a0000047ab9 */ /* 0x000fe20000000a00 */
[----:B------:R-:W-:Y:S01]  /*12940*/  IMAD.MOV.U32 R10, RZ, RZ, RZ ;  /* 0x000000ffff0a7224 */ /* 0x000fe200078e00ff */
[----:B------:R-:W-:Y:S01]  /*12950*/  ISETP.NE.U32.AND P0, PT, RZ, UR4, PT ;  /* 0x00000004ff007c0c */ /* 0x000fe2000bf05070 */
[----:B--2---:R-:W-:Y:S01]  /*12960*/  IMAD.MOV.U32 R6, RZ, RZ, RZ ;  /* 0x000000ffff067224 */ /* 0x004fe200078e00ff */
[----:B------:R-:W-:Y:S01]  /*12970*/  ULDC.64 UR8, c[0x0][0xa18] ;  /* 0x0002860000087ab9 */ /* 0x000fe20000000a00 */
[----:B------:R-:W-:Y:S01]  /*12980*/  ULDC.64 UR6, c[0x0][0xa10] ;  /* 0x0002840000067ab9 */ /* 0x000fe20000000a00 */
[----:B------:R-:W-:-:S02]  /*12990*/  ISETP.NE.AND.EX P0, PT, RZ, UR5, PT, P0 ;  /* 0x00000005ff007c0c */ /* 0x000fc4000bf05300 */
[----:B-1----:R-:W-:Y:S01]  /*129a0*/  SHF.R.S32.HI R0, RZ, 0x1f, R11 ;  /* 0x0000001fff007819 */ /* 0x002fe2000001140b */
[----:B------:R-:W-:-:S10]  /*129b0*/  IMAD.SHL.U32 R24, R11, 0x4, RZ ;  /* 0x000000040b187824 */ /* 0x000fd400078e00ff */
[C---:B------:R-:W-:Y:S01]  /*129c0*/  @P0 LEA R2, P1, R11.reuse, UR4, 0x2 ;  /* 0x000000040b020c11 */ /* 0x040fe2000f8210ff */
[----:B------:R-:W-:Y:S03]  /*129d0*/  STL [R1+0x8], R11 ;  /* 0x0000080b01007387 */ /* 0x000fe60000100800 */
[C-C-:B------:R-:W-:Y:S01]  /*129e0*/  @P0 LEA.HI.X R3, R11.reuse, UR5, R0.reuse, 0x2, P1 ;  /* 0x000000050b030c11 */ /* 0x140fe200088f1400 */
[----:B------:R-:W-:Y:S01]  /*129f0*/  ULDC.64 UR4, c[0x0][0xa00] ;  /* 0x0002800000047ab9 */ /* 0x000fe20000000a00 */
[----:B------:R-:W-:Y:S01]  /*12a00*/  SHF.L.U64.HI R25, R11, 0x2, R0 ;  /* 0x000000020b197819 */ /* 0x000fe20000010200 */
[----:B------:R0:W-:Y:S04]  /*12a10*/  STL [R1+0x3c], R0 ;  /* 0x00003c0001007387 */ /* 0x0001e80000100800 */
[----:B------:R1:W2:Y:S01]  /*12a20*/  @P0 LDG.E R10, desc[UR40][R2.64] ;  /* 0x00000028020a0981 */ /* 0x0002a2000c1e1900 */
        /* <DEDUP_REMOVED lines=10> */
[----:B---3--:R-:W3:Y:S01]  /*12ad0*/  @P0 LDG.E R6, desc[UR40][R2.64] ;  /* 0x0000002802060981 */ /* 0x008ee2000c1e1900 */
        /* <DEDUP_REMOVED lines=18> */
[----:B---3--:R0:W-:Y:S04]  /*12c00*/  STL [R1+0x38], R8 ;  /* 0x0000380801007387 */ /* 0x0081e80000100800 */
[----:B--2---:R0:W-:Y:S01]  /*12c10*/  STL [R1+0x1c], R10 ;  /* 0x00001c0a01007387 */ /* 0x0041e20000100800 */
[----:B------:R-:W-:Y:S01]  /*12c20*/  MOV R9, R8 ;  /* 0x0000000800097202 */ /* 0x000fe20000000f00 */
[----:B------:R-:W-:Y:S06]  /*12c30*/  @P2 BRA `(.L_x_2787) ;  /* 0x0000000000142947 */ /* 0x000fec0003800000 */
[----:B------:R-:W-:Y:S05]  /*12c40*/  @!P0 BRA `(.L_x_2787) ;  /* 0x0000000000108947 */ /* 0x000fea0003800000 */
[----:B0-----:R-:W2:Y:S04]  /*12c50*/  LDG.E R8, desc[UR40][R2.64] ;  /* 0x0000002802087981 */ /* 0x001ea8000c1e1900 */
[----:B------:R-:W2:Y:S02]  /*12c60*/  LDG.E R2, desc[UR40][R2.64+0x4] ;  /* 0x0000042802027981 */ /* 0x000ea4000c1e1900 */
[----:B--2---:R-:W-:-:S05]  /*12c70*/  IMAD.IADD R9, R2, 0x1, -R8 ;  /* 0x0000000102097824 */ /* 0x004fca00078e0a08 */
[----:B------:R1:W-:Y:S02]  /*12c80*/  STL [R1+0x38], R9 ;  /* 0x0000380901007387 */ /* 0x0003e40000100800 */
.L_x_2787:
[----:B0-----:R-:W-:Y:S01]  /*12c90*/  IMAD.MOV.U32 R8, RZ, RZ, R11 ;  /* 0x000000ffff087224 */ /* 0x001fe200078e000b */
[----:B------:R-:W-:Y:S02]  /*12ca0*/  ULDC.64 UR4, c[0x0][0xa20] ;  /* 0x0002880000047ab9 */ /* 0x000fe40000000a00 */
[----:B------:R-:W-:Y:S02]  /*12cb0*/  ISETP.NE.U32.AND P0, PT, RZ, UR4, PT ;  /* 0x00000004ff007c0c */ /* 0x000fe4000bf05070 */
[----:B------:R0:W-:Y:S02]  /*12cc0*/  STL [R1+0xc], R8 ;  /* 0x00000c0801007387 */ /* 0x0001e40000100800 */
[----:B------:R-:W-:-:S13]  /*12cd0*/  ISETP.NE.AND.EX P0, PT, RZ, UR5, PT, P0 ;  /* 0x00000005ff007c0c */ /* 0x000fda000bf05300 */
[----:B0-----:R-:W-:Y:S05]  /*12ce0*/  @!P0 BRA `(.L_x_2788) ;  /* 0x0000000000108947 */ /* 0x001fea0003800000 */
[----:B------:R-:W-:-:S04]  /*12cf0*/  IADD3 R2, P0, R24, UR4, RZ ;  /* 0x0000000418027c10 */ /* 0x000fc8000ff1e0ff */
[----:B------:R-:W-:-:S05]  /*12d00*/  IADD3.X R3, R25, UR5, RZ, P0, !PT ;  /* 0x0000000519037c10 */ /* 0x000fca00087fe4ff */
[----:B------:R0:W5:Y:S01]  /*12d10*/  LDG.E R7, desc[UR40][R2.64] ;  /* 0x0000002802077981 */ /* 0x000162000c1e1900 */
[----:B------:R-:W-:Y:S05]  /*12d20*/  BRA `(.L_x_2789) ;  /* 0x0000000000247947 */ /* 0x000fea0003800000 */
.L_x_2788:
[----:B------:R-:W-:Y:S02]  /*12d30*/  ULDC.64 UR4, c[0x0][0xa08] ;  /* 0x0002820000047ab9 */ /* 0x000fe40000000a00 */
[----:B------:R-:W-:-:S04]  /*12d40*/  ISETP.NE.U32.AND P0, PT, RZ, UR4, PT ;  /* 0x00000004ff007c0c */ /* 0x000fc8000bf05070 */
[----:B------:R-:W-:-:S13]  /*12d50*/  ISETP.NE.AND.EX P0, PT, RZ, UR5, PT, P0 ;  /* 0x00000005ff007c0c */ /* 0x000fda000bf05300 */
[----:B------:R-:W-:Y:S05]  /*12d60*/  @!P0 BRA `(.L_x_2789) ;  /* 0x0000000000148947 */ /* 0x000fea0003800000 */
[----:B------:R-:W0:Y:S02]  /*12d70*/  LDC.64 R2, c[0x0][0xa08] ;  /* 0x00028200ff027b82 */ /* 0x000e240000000a00 */
[----:B0-----:R-:W-:-:S05]  /*12d80*/  IMAD.WIDE R2, R8, 0x4, R2 ;  /* 0x0000000408027825 */ /* 0x001fca00078e0202 */
[----:B------:R-:W2:Y:S04]  /*12d90*/  LDG.E R7, desc[UR40][R2.64] ;  /* 0x0000002802077981 */ /* 0x000ea8000c1e1900 */
[----:B------:R-:W2:Y:S02]  /*12da0*/  LDG.E R2, desc[UR40][R2.64+0x4] ;  /* 0x0000042802027981 */ /* 0x000ea4000c1e1900 */
[----:B--2---:R-:W-:-:S07]  /*12db0*/  IMAD.IADD R7, R2, 0x1, -R7 ;  /* 0x0000000102077824 */ /* 0x004fce00078e0a07 */
.L_x_2789:
[----:B0-----:R-:W2:Y:S01]  /*12dc0*/  @P1 LDG.E R2, desc[UR40][R4.64] ;  /* 0x0000002804021981 */ /* 0x001ea2000c1e1900 */
[----:B------:R-:W0:Y:S03]  /*12dd0*/  LDC R3, c[0x0][0x448] ;  /* 0x00011200ff037b82 */ /* 0x000e260000000800 */
[----:B------:R3:W2:Y:S01]  /*12de0*/  @P1 LDG.E R4, desc[UR40][R4.64+0x4] ;  /* 0x0000042804041981 */ /* 0x0006a2000c1e1900 */
[----:B-----5:R-:W-:Y:S01]  /*12df0*/  IMAD.IADD R7, R7, 0x1, -R10 ;  /* 0x0000000107077824 */ /* 0x020fe200078e0a0a */
[----:B------:R-:W-:Y:S01]  /*12e00*/  BSSY B0, `(.L_x_2790) ;  /* 0x00000ef000007945 */ /* 0x000fe20003800000 */
[----:B0-----:R-:W-:-:S13]  /*12e10*/  ISETP.NE.AND P0, PT, R3, 0x1, PT ;  /* 0x000000010300780c */ /* 0x001fda0003f05270 */
[----:B------:R-:W0:Y:S08]  /*12e20*/  @P0 LDC R3, c[0x0][0x44c] ;  /* 0x00011300ff030b82 */ /* 0x000e300000000800 */
[----:B---3--:R-:W3:Y:S01]  /*12e30*/  @P0 LDC R5, c[0x0][0x450] ;  /* 0x00011400ff050b82 */ /* 0x008ee20000000800 */
[----:B--2---:R-:W-:Y:S01]  /*12e40*/  @P1 IADD3 R6, -R2, R4, RZ ;  /* 0x0000000402061210 */ /* 0x004fe20007ffe1ff */
[----:B------:R-:W-:-:S04]  /*12e50*/  IMAD R2, R17, 0xc0, RZ ;  /* 0x000000c011027824 */ /* 0x000fc800078e02ff */
[----:B------:R-:W-:Y:S02]  /*12e60*/  VIADD R2, R2, 0xbf ;  /* 0x000000bf02027836 */ /* 0x000fe40000000000 */
[----:B------:R-:W-:Y:S02]  /*12e70*/  IMAD.IADD R4, R7, 0x1, R6 ;  /* 0x0000000107047824 */ /* 0x000fe400078e0206 */
[----:B0-----:R-:W-:-:S03]  /*12e80*/  @P0 IMAD.HI.U32 R3, R2, R3, RZ ;  /* 0x0000000302030227 */ /* 0x001fc600078e00ff */
[C---:B------:R-:W-:Y:S01]  /*12e90*/  IADD3 R20, R4.reuse, 0x80, -R9 ;  /* 0x0000008004147810 */ /* 0x040fe20007ffe809 */
[----:B------:R-:W-:Y:S01]  /*12ea0*/  VIADD R21, R4, 0x7f ;  /* 0x0000007f04157836 */ /* 0x000fe20000000000 */
[----:B---3--:R-:W-:Y:S01]  /*12eb0*/  @P0 SHF.R.U32.HI R2, RZ, R5, R3 ;  /* 0x00000005ff020219 */ /* 0x008fe20000011603 */
        /* <DEDUP_REMOVED lines=8> */
[----:B------:R-:W-:-:S04]  /*12f40*/  VIMNMX R2, R21, R3, PT ;  /* 0x0000000315027248 */ /* 0x000fc80003fe0100 */
[----:B------:R-:W-:Y:S01]  /*12f50*/  LEA R2, R2, -R7, 0x7 ;  /* 0x8000000702027211 */ /* 0x000fe200078e38ff */
[----:B------:R-:W-:-:S03]  /*12f60*/  IMAD.MOV R7, RZ, RZ, -R7 ;  /* 0x000000ffff077224 */ /* 0x000fc600078e0a07 */
[----:B------:R-:W-:Y:S02]  /*12f70*/  VIMNMX R2, R2, R6, PT ;  /* 0x0000000602027248 */ /* 0x000fe40003fe0100 */
[----:B------:R-:W-:-:S04]  /*12f80*/  VIMNMX R7, RZ, R7, !PT ;  /* 0x00000007ff077248 */ /* 0x000fc80007fe0100 */
        /* <DEDUP_REMOVED lines=17> */
.L_x_2957:
[----:B--2---:R-:W-:Y:S02]  /*130a0*/  ISETP.NE.AND P0, PT, R14, RZ, PT ;  /* 0x000000ff0e00720c */ /* 0x004fe40003f05270 */
[----:B------:R-:W-:-:S11]  /*130b0*/  PLOP3.LUT P6, PT, PT, PT, PT, 0x8, 0x0 ;  /* 0x000000000000781c */ /* 0x000fd60003fce170 */
[----:B------:R-:W-:Y:S05]  /*130c0*/  @P0 BRA `(.L_x_2793) ;  /* 0x00000000000c0947 */ /* 0x000fea0003800000 */
[----:B------:R-:W-:-:S03]  /*130d0*/  UMOV UR4, 0xffffffff ;  /* 0xffffffff00047882 */ /* 0x000fc60000000000 */
[----:B------:R-:W-:Y:S05]  /*130e0*/  BRA.DIV UR4, `(.L_x_2794) ;  /* 0x00000072044c7947 */ /* 0x000fea000b800000 */
[----:B------:R-:W-:-:S13]  /*130f0*/  ELECT P6, URZ, PT ;  /* 0x00000000003f782f */ /* 0x000fda00038c0000 */
.L_x_2793:
[----:B0-----:R-:W2:Y:S01]  /*13100*/  LDL R5, [R1+0x44] ;  /* 0x0000440001057983 */ /* 0x001ea20000100800 */
[----:B------:R-:W-:Y:S01]  /*13110*/  BSSY B1, `(.L_x_2795) ;  /* 0x0000008000017945 */ /* 0x000fe20003800000 */
[----:B--2---:R-:W-:-:S05]  /*13120*/  VIADD R5, R5, 0x1 ;  /* 0x0000000105057836 */ /* 0x004fca0000000000 */
[----:B------:R-:W-:-:S04]  /*13130*/  LEA.HI R6, R5, R5, RZ, 0x1 ;  /* 0x0000000505067211 */ /* 0x000fc800078f08ff */
[----:B------:R-:W-:-:S05]  /*13140*/  LOP3.LUT R6, R6, 0xfffffffe, RZ, 0xc0, !PT ;  /* 0xfffffffe06067812 */ /* 0x000fca00078ec0ff */
[----:B------:R-:W-:-:S05]  /*13150*/  IMAD.IADD R5, R5, 0x1, -R6 ;  /* 0x0000000105057824 */ /* 0x000fca00078e0a06 */
[----:B------:R-:W-:-:S04]  /*13160*/  SHF.L.U32 R5, R5, 0x1f, RZ ;  /* 0x0000001f05057819 */ /* 0x000fc800000006ff */
[----:B------:R-:W0:Y:S02]  /*13170*/  SYNCS.PHASECHK.TRANS64.TRYWAIT P0, [R22+URZ+0x16820], R5 ;  /* 0x01682005160075a7 */ /* 0x000e24000800017f */
[----:B0-----:R-:W-:Y:S05]  /*13180*/  @!P0 BRA `(.L_x_2796) ;  /* 0x0000007000448947 */ /* 0x001fea0003800000 */
.L_x_2960:
[----:B------:R-:W-:Y:S05]  /*13190*/  BSYNC B1 ;  /* 0x0000000000017941 */ /* 0x000fea0003800000 */
.L_x_2795:
[----:B------:R-:W-:Y:S04]  /*131a0*/  BSSY B1, `(.L_x_2797) ;  /* 0x0000050000017945 */ /* 0x000fe80003800000 */
[----:B------:R-:W-:Y:S05]  /*131b0*/  @!P6 BRA `(.L_x_2798) ;  /* 0x000000040038e947 */ /* 0x000fea0003800000 */
[----:B------:R-:W2:Y:S01]  /*131c0*/  LDL R6, [R1] ;  /* 0x0000000001067983 */ /* 0x000ea20000100800 */
[----:B0-----:R-:W-:Y:S01]  /*131d0*/  LEA R5, R28, R22, 0x3 ;  /* 0x000000161c057211 */ /* 0x001fe200078e18ff */
[----:B------:R-:W0:Y:S01]  /*131e0*/  S2R R7, SR_TID.X ;  /* 0x0000000000077919 */ /* 0x000e220000002100 */
[----:B------:R-:W-:Y:S01]  /*131f0*/  BSSY B2, `(.L_x_2799) ;  /* 0x0000006000027945 */ /* 0x000fe20003800000 */
[----:B0-----:R-:W-:-:S04]  /*13200*/  LOP3.LUT R7, R7, 0x7f, RZ, 0xc0, !PT ;  /* 0x0000007f07077812 */ /* 0x001fc800078ec0ff */
[----:B------:R-:W-:Y:S02]  /*13210*/  ISETP.NE.AND P1, PT, R7, RZ, PT ;  /* 0x000000ff0700720c */ /* 0x000fe40003f25270 */
[----:B--2---:R-:W-:-:S04]  /*13220*/  SHF.L.U32 R6, R6, 0x1f, RZ ;  /* 0x0000001f06067819 */ /* 0x004fc800000006ff */
[----:B------:R-:W0:Y:S02]  /*13230*/  SYNCS.PHASECHK.TRANS64.TRYWAIT P0, [R5+URZ+0x168a0], R6 ;  /* 0x0168a006050075a7 */ /* 0x000e24000800017f */
[----:B0-----:R-:W-:Y:S05]  /*13240*/  @!P0 BRA `(.L_x_2800) ;  /* 0x0000007000288947 */ /* 0x001fea0003800000 */
.L_x_2961:
[----:B------:R-:W-:Y:S05]  /*13250*/  BSYNC B2 ;  /* 0x0000000000027941 */ /* 0x000fea0003800000 */
.L_x_2799:
        /* <DEDUP_REMOVED lines=9> */
.L_x_2802:
[----:B------:R-:W-:Y:S05]  /*132f0*/  BSYNC B2 ;  /* 0x0000000000027941 */ /* 0x000fea0003800000 */
.L_x_2801:
[----:B------:R-:W-:Y:S01]  /*13300*/  IMAD.MOV.U32 R11, RZ, RZ, RZ ;  /* 0x000000ffff0b7224 */ /* 0x000fe200078e00ff */
[----:B------:R-:W-:Y:S01]  /*13310*/  UIADD3 UR4, UP0, UR38, 0x570, URZ ;  /* 0x0000057026047890 */ /* 0x000fe2000ff1e03f */
[----:B------:R-:W-:Y:S01]  /*13320*/  IMAD R8, R28, 0x4000, R22 ;  /* 0x000040001c087824 */ /* 0x000fe200078e0216 */
[----:B------:R-:W-:Y:S01]  /*13330*/  PLOP3.LUT P0, PT, PT, PT, PT, 0x80, 0x0 ;  /* 0x000000000000781c */ /* 0x000fe20003f0f070 */
[----:B------:R-:W-:Y:S01]  /*13340*/  IMAD R7, R4, 0x80, R0 ;  /* 0x0000008004077824 */ /* 0x000fe200078e0200 */
[----:B------:R-:W-:Y:S01]  /*13350*/  R2UR UR10, R11 ;  /* 0x000000000b0a72ca */ /* 0x000fe200000e0000 */
[----:B------:R-:W-:Y:S01]  /*13360*/  IMAD.SHL.U32 R10, R28, 0x2000, RZ ;  /* 0x000020001c0a7824 */ /* 0x000fe200078e00ff */
[----:B------:R-:W-:Y:S01]  /*13370*/  IADD3 R8, R8, 0xe400, RZ ;  /* 0x0000e40008087810 */ /* 0x000fe20007ffe0ff */
[----:B------:R-:W-:Y:S01]  /*13380*/  VIADD R7, R7, 0xffffff80 ;  /* 0xffffff8007077836 */ /* 0x000fe20000000000 */
[----:B------:R-:W-:Y:S01]  /*13390*/  UIADD3.X UR5, URZ, UR39, URZ, UP0, !UPT ;  /* 0x000000273f057290 */ /* 0x000fe200087fe43f */
[----:B-1----:R-:W-:Y:S01]  /*133a0*/  VIADD R9, R5, 0x16890 ;  /* 0x0001689005097836 */ /* 0x002fe20000000000 */
[----:B------:R-:W-:Y:S01]  /*133b0*/  UMOV UR6, 0x0 ;  /* 0x0000000000067882 */ /* 0x000fe20000000000 */
[----:B------:R-:W-:-:S09]  /*133c0*/  UMOV UR7, 0x12f00000 ;  /* 0x12f0000000077882 */ /* 0x000fd20000000000 */
.L_x_2803:
        /* <DEDUP_REMOVED lines=13> */
.L_x_2962:
[----:B------:R-:W-:Y:S05]  /*134a0*/  BSYNC B2 ;  /* 0x0000000000027941 */ /* 0x000fea0003800000 */
.L_x_2804:
        /* <DEDUP_REMOVED lines=11> */
.L_x_2807:
[----:B------:R-:W-:Y:S05]  /*13560*/  BSYNC B2 ;  /* 0x0000000000027941 */ /* 0x000fea0003800000 */
.L_x_2806:
[----:B------:R-:W-:Y:S01]  /*13570*/  R2UR UR10, R11 ;  /* 0x000000000b0a72ca */ /* 0x000fe200000e0000 */
[----:B------:R-:W-:Y:S01]  /*13580*/  UIADD3 UR4, UP0, UR38, 0x670, URZ ;  /* 0x0000067026047890 */ /* 0x000fe2000ff1e03f */
[----:B------:R-:W-:Y:S01]  /*13590*/  R2UR UR6, R8 ;  /* 0x00000000080672ca */ /* 0x000fe200000e0000 */
[----:B01----:R-:W-:Y:S01]  /*135a0*/  VIADD R5, R5, 0x168b0 ;  /* 0x000168b005057836 */ /* 0x003fe20000000000 */
[----:B------:R-:W-:Y:S01]  /*135b0*/  R2UR UR7, R9 ;  /* 0x00000000090772ca */ /* 0x000fe200000e0000 */
[----:B------:R-:W-:Y:S01]  /*135c0*/  UIADD3.X UR5, URZ, UR39, URZ, UP0, !UPT ;  /* 0x000000273f057290 */ /* 0x000fe200087fe43f */
[----:B------:R-:W-:Y:S02]  /*135d0*/  LEA R6, R10, R22, 0x1 ;  /* 0x000000160a067211 */ /* 0x000fe400078e08ff */
[----:B------:R-:W-:-:S03]  /*135e0*/  PLOP3.LUT P0, PT, PT, PT, PT, 0x80, 0x0 ;  /* 0x000000000000781c */ /* 0x000fc60003f0f070 */
[----:B------:R-:W-:-:S10]  /*135f0*/  VIADD R6, R6, 0x400 ;  /* 0x0000040006067836 */ /* 0x000fd40000000000 */
.L_x_2808:
        /* <DEDUP_REMOVED lines=10> */
.L_x_2798:
[----:B------:R-:W-:Y:S05]  /*136a0*/  BSYNC B1 ;  /* 0x0000000000017941 */ /* 0x000fea0003800000 */
.L_x_2797:
[----:B------:R-:W2:Y:S01]  /*136b0*/  LDL.LU R8, [R1] ;  /* 0x0000000001087983 */ /* 0x000ea20000300800 */
[----:B------:R-:W-:Y:S01]  /*136c0*/  VIADD R28, R28, 0x1 ;  /* 0x000000011c1c7836 */ /* 0x000fe20000000000 */
[----:B------:R-:W-:Y:S01]  /*136d0*/  PLOP3.LUT P0, PT, PT, PT, PT, 0x8, 0x0 ;  /* 0x000000000000781c */ /* 0x000fe20003f0e170 */
[----:B------:R-:W-:-:S03]  /*136e0*/  VIADD R4, R4, 0xfffffffe ;  /* 0xfffffffe04047836 */ /* 0x000fc60000000000 */
[----:B------:R-:W-:Y:S02]  /*136f0*/  ISETP.NE.AND P1, PT, R28, 0x2, PT ;  /* 0x000000021c00780c */ /* 0x000fe40003f25270 */
[----:B------:R-:W-:Y:S02]  /*13700*/  ISETP.GE.AND P2, PT, R4, R3, PT ;  /* 0x000000030400720c */ /* 0x000fe40003f46270 */
[----:B0-----:R-:W-:Y:S02]  /*13710*/  SEL R5, RZ, 0x1, P1 ;  /* 0x00000001ff057807 */ /* 0x001fe40000800000 */
[----:B------:R-:W-:Y:S02]  /*13720*/  SEL R28, R28, RZ, P1 ;  /* 0x000000ff1c1c7207 */ /* 0x000fe40000800000 */
[----:B--2---:R-:W-:-:S05]  /*13730*/  LOP3.LUT R8, R8, R5, RZ, 0x3c, !PT ;  /* 0x0000000508087212 */ /* 0x004fca00078e3cff */
[----:B------:R0:W-:Y:S02]  /*13740*/  STL [R1], R8 ;  /* 0x0000000801007387 */ /* 0x0001e40000100800 */
[----:B------:R-:W-:Y:S05]  /*13750*/  @!P2 BRA `(.L_x_2791) ;  /* 0x000000040064a947 */ /* 0x000fea0003800000 */
.L_x_2821:
[----:B------:R-:W-:Y:S05]  /*13760*/  YIELD ;  /* 0x0000000000007946 */ /* 0x000fea0003800000 */
[----:B------:R-:W-:Y:S04]  /*13770*/  BSSY B1, `(.L_x_2809) ;  /* 0x000004d000017945 */ /* 0x000fe80003800000 */
[----:B--2---:R-:W-:Y:S05]  /*13780*/  @!P6 BRA `(.L_x_2810) ;  /* 0x00000004002ce947 */ /* 0x004fea0003800000 */
[----:B------:R-:W2:Y:S01]  /*13790*/  LDL R6, [R1] ;  /* 0x0000000001067983 */ /* 0x000ea20000100800 */
[----:B------:R-:W3:Y:S02]  /*137a0*/  S2R R5, SR_TID.X ;  /* 0x0000000000057919 */ /* 0x000ee40000002100 */
[----:B---3--:R-:W-:Y:S01]  /*137b0*/  LOP3.LUT R7, R5, 0x7f, RZ, 0xc0, !PT ;  /* 0x0000007f05077812 */ /* 0x008fe200078ec0ff */
[----:B------:R-:W-:Y:S01]  /*137c0*/  IMAD R5, R28, 0x8, R22 ;  /* 0x000000081c057824 */ /* 0x000fe200078e0216 */
[----:B------:R-:W-:Y:S02]  /*137d0*/  BSSY B2, `(.L_x_2811) ;  /* 0x0000005000027945 */ /* 0x000fe40003800000 */
[----:B------:R-:W-:Y:S02]  /*137e0*/  ISETP.NE.AND P2, PT, R7, RZ, PT ;  /* 0x000000ff0700720c */ /* 0x000fe40003f45270 */
[----:B--2---:R-:W-:-:S04]  /*137f0*/  SHF.L.U32 R6, R6, 0x1f, RZ ;  /* 0x0000001f06067819 */ /* 0x004fc800000006ff */
[----:B------:R-:W2:Y:S02]  /*13800*/  SYNCS.PHASECHK.TRANS64.TRYWAIT P1, [R5+URZ+0x168a0], R6 ;  /* 0x0168a006050075a7 */ /* 0x000ea4000802017f */
[----:B--2---:R-:W-:Y:S05]  /*13810*/  @!P1 BRA `(.L_x_2812) ;  /* 0x0000006800dc9947 */ /* 0x004fea0003800000 */
.L_x_2963:
[----:B------:R-:W-:Y:S05]  /*13820*/  BSYNC B2 ;  /* 0x0000000000027941 */ /* 0x000fea0003800000 */
.L_x_2811:
[----:B------:R-:W-:Y:S04]  /*13830*/  BSSY B2, `(.L_x_2813) ;  /* 0x0000009000027945 */ /* 0x000fe80003800000 */
[----:B------:R-:W-:Y:S05]  /*13840*/  @P2 BRA `(.L_x_2814) ;  /* 0x00000000001c2947 */ /* 0x000fea0003800000 */
[----:B------:R-:W0:Y:S02]  /*13850*/  S2R R7, SR_TID.X ;  /* 0x0000000000077919 */ /* 0x000e240000002100 */
[----:B0-----:R-:W-:Y:S02]  /*13860*/  LOP3.LUT R8, R7, 0x1f, RZ, 0xc0, !PT ;  /* 0x0000001f07087812 */ /* 0x001fe400078ec0ff */
[----:B------:R-:W-:Y:S02]  /*13870*/  MOV R7, 0x4000 ;  /* 0x0000400000077802 */ /* 0x000fe40000000f00 */
[----:B------:R-:W-:Y:S02]  /*13880*/  ISETP.NE.AND P1, PT, R8, RZ, PT ;  /* 0x000000ff0800720c */ /* 0x000fe40003f25270 */
[----:B------:R3:W-:Y:S11]  /*13890*/  SYNCS.ARRIVE.TRANS64 RZ, [R5+URZ+0x16890], R7 ;  /* 0x0168900705ff79a7 */ /* 0x0007f6000800003f */
[----:B---3--:R-:W-:Y:S05]  /*138a0*/  @!P1 BRA `(.L_x_2814) ;  /* 0x0000000000049947 */ /* 0x008fea0003800000 */
[----:B------:R-:W-:Y:S01]  /*138b0*/  BPT.TRAP 0x1 ;  /* 0x000000040000795c */ /* 0x000fe20000300000 */
.L_x_2814:
[----:B------:R-:W-:Y:S05]  /*138c0*/  BSYNC B2 ;  /* 0x0000000000027941 */ /* 0x000fea0003800000 */
.L_x_2813:
[----:B------:R-:W-:Y:S01]  /*138d0*/  IMAD.MOV.U32 R11, RZ, RZ, RZ ;  /* 0x000000ffff0b7224 */ /* 0x000fe200078e00ff */
[----:B------:R-:W-:Y:S01]  /*138e0*/  UIADD3 UR4, UP0, UR38, 0x570, URZ ;  /* 0x0000057026047890 */ /* 0x000fe2000ff1e03f */
[----:B------:R-:W-:Y:S01]  /*138f0*/  IMAD R7, R28, 0x4000, R22 ;  /* 0x000040001c077824 */ /* 0x000fe200078e0216 */
[----:B------:R-:W-:Y:S01]  /*13900*/  PLOP3.LUT P1, PT, PT, PT, PT, 0x80, 0x0 ;  /* 0x000000000000781c */ /* 0x000fe20003f2f070 */
[----:B0-----:R-:W-:Y:S01]  /*13910*/  IMAD R8, R4, 0x80, R0 ;  /* 0x0000008004087824 */ /* 0x001fe200078e0200 */
[----:B------:R-:W-:Y:S01]  /*13920*/  R2UR UR10, R11 ;  /* 0x000000000b0a72ca */ /* 0x000fe200000e0000 */
[----:B-1----:R-:W-:Y:S01]  /*13930*/  VIADD R9, R5, 0x16890 ;  /* 0x0001689005097836 */ /* 0x002fe20000000000 */
[----:B------:R-:W-:Y:S01]  /*13940*/  UIADD3.X UR5, URZ, UR39, URZ, UP0, !UPT ;  /* 0x000000273f057290 */ /* 0x000fe200087fe43f */
[----:B------:R-:W-:Y:S01]  /*13950*/  VIADD R10, R7, 0xe400 ;  /* 0x0000e400070a7836 */ /* 0x000fe20000000000 */
[----:B------:R-:W-:Y:S01]  /*13960*/  UMOV UR6, 0x0 ;  /* 0x0000000000067882 */ /* 0x000fe20000000000 */
[----:B------:R-:W-:-:S10]  /*13970*/  UMOV UR7, 0x12f00000 ;  /* 0x12f0000000077882 */ /* 0x000fd40000000000 */
.L_x_2815:
        /* <DEDUP_REMOVED lines=13> */
.L_x_2964:
[----:B------:R-:W-:Y:S05]  /*13a50*/  BSYNC B2 ;  /* 0x0000000000027941 */ /* 0x000fea0003800000 */
.L_x_2816:
[----:B------:R-:W-:Y:S01]  /*13a60*/  BSSY B2, `(.L_x_2818) ;  /* 0x000000b000027945 */ /* 0x000fe20003800000 */
[----:B------:R-:W-:Y:S01]  /*13a70*/  MOV R12, 0x0 ;  /* 0x00000000000c7802 */ /* 0x000fe20000000f00 */
[----:B------:R-:W-:Y:S02]  /*13a80*/  IMAD.MOV.U32 R13, RZ, RZ, 0x12f00000 ;  /* 0x12f00000ff0d7424 */ /* 0x000fe400078e00ff */
[----:B------:R-:W-:Y:S05]  /*13a90*/  @P2 BRA `(.L_x_2819) ;  /* 0x00000000001c2947 */ /* 0x000fea0003800000 */
[----:B------:R-:W1:Y:S01]  /*13aa0*/  S2R R9, SR_TID.X ;  /* 0x0000000000097919 */ /* 0x000e620000002100 */
[----:B0-2---:R-:W-:-:S04]  /*13ab0*/  IMAD.MOV.U32 R6, RZ, RZ, 0x4000 ;  /* 0x00004000ff067424 */ /* 0x005fc800078e00ff */
[----:B------:R3:W-:Y:S01]  /*13ac0*/  SYNCS.ARRIVE.TRANS64 RZ, [R5+URZ+0x168b0], R6 ;  /* 0x0168b00605ff79a7 */ /* 0x0007e2000800003f */
[----:B-1----:R-:W-:-:S04]  /*13ad0*/  LOP3.LUT R9, R9, 0x1f, RZ, 0xc0, !PT ;  /* 0x0000001f09097812 */ /* 0x002fc800078ec0ff */
[----:B------:R-:W-:-:S13]  /*13ae0*/  ISETP.NE.AND P1, PT, R9, RZ, PT ;  /* 0x000000ff0900720c */ /* 0x000fda0003f25270 */
[----:B---3--:R-:W-:Y:S05]  /*13af0*/  @!P1 BRA `(.L_x_2819) ;  /* 0x0000000000049947 */ /* 0x008fea0003800000 */
[----:B------:R-:W-:Y:S01]  /*13b00*/  BPT.TRAP 0x1 ;  /* 0x000000040000795c */ /* 0x000fe20000300000 */
.L_x_2819:
[----:B------:R-:W-:Y:S05]  /*13b10*/  BSYNC B2 ;  /* 0x0000000000027941 */ /* 0x000fea0003800000 */
.L_x_2818:
[----:B------:R-:W-:Y:S01]  /*13b20*/  R2UR UR10, R11 ;  /* 0x000000000b0a72ca */ /* 0x000fe200000e0000 */
[----:B------:R-:W-:Y:S01]  /*13b30*/  UIADD3 UR4, UP0, UR38, 0x670, URZ ;  /* 0x0000067026047890 */ /* 0x000fe2000ff1e03f */
[----:B------:R-:W-:Y:S01]  /*13b40*/  R2UR UR6, R12 ;  /* 0x000000000c0672ca */ /* 0x000fe200000e0000 */
[----:B------:R-:W-:Y:S01]  /*13b50*/  VIADD R7, R7, 0x400 ;  /* 0x0000040007077836 */ /* 0x000fe20000000000 */
[----:B------:R-:W-:Y:S01]  /*13b60*/  R2UR UR7, R13 ;  /* 0x000000000d0772ca */ /* 0x000fe200000e0000 */
[----:B0-2---:R-:W-:Y:S01]  /*13b70*/  VIADD R5, R5, 0x168b0 ;  /* 0x000168b005057836 */ /* 0x005fe20000000000 */
[----:B------:R-:W-:Y:S01]  /*13b80*/  PLOP3.LUT P1, PT, PT, PT, PT, 0x80, 0x0 ;  /* 0x000000000000781c */ /* 0x000fe20003f2f070 */
[----:B------:R-:W-:-:S12]  /*13b90*/  UIADD3.X UR5, URZ, UR39, URZ, UP0, !UPT ;  /* 0x000000273f057290 */ /* 0x000fd800087fe43f */
.L_x_2820:
        /* <DEDUP_REMOVED lines=10> */
.L_x_2810:
[----:B------:R-:W-:Y:S05]  /*13c40*/  BSYNC B1 ;  /* 0x0000000000017941 */ /* 0x000fea0003800000 */
.L_x_2809:
[----:B------:R-:W2:Y:S01]  /*13c50*/  LDL.LU R6, [R1] ;  /* 0x0000000001067983 */ /* 0x000ea20000300800 */
[----:B------:R-:W-:Y:S01]  /*13c60*/  VIADD R28, R28, 0x1 ;  /* 0x000000011c1c7836 */ /* 0x000fe20000000000 */
[C---:B------:R-:W-:Y:S02]  /*13c70*/  ISETP.GT.AND P2, PT, R4.reuse, R3, PT ;  /* 0x000000030400720c */ /* 0x040fe40003f44270 */
[----:B------:R-:W-:Y:S02]  /*13c80*/  IADD3 R4, R4, -0x1, RZ ;  /* 0xffffffff04047810 */ /* 0x000fe40007ffe0ff */
[----:B------:R-:W-:-:S04]  /*13c90*/  ISETP.NE.AND P1, PT, R28, 0x2, PT ;  /* 0x000000021c00780c */ /* 0x000fc80003f25270 */
[----:B------:R-:W-:Y:S02]  /*13ca0*/  SEL R5, RZ, 0x1, P1 ;  /* 0x00000001ff057807 */ /* 0x000fe40000800000 */
[----:B------:R-:W-:Y:S02]  /*13cb0*/  SEL R28, R28, RZ, P1 ;  /* 0x000000ff1c1c7207 */ /* 0x000fe40000800000 */
[----:B--2---:R-:W-:-:S05]  /*13cc0*/  LOP3.LUT R6, R6, R5, RZ, 0x3c, !PT ;  /* 0x0000000506067212 */ /* 0x004fca00078e3cff */
[----:B------:R2:W-:Y:S01]  /*13cd0*/  STL [R1], R6 ;  /* 0x0000000601007387 */ /* 0x0005e20000100800 */
[----:B------:R-:W-:Y:S05]  /*13ce0*/  @P2 BRA `(.L_x_2821) ;  /* 0xfffffff8009c2947 */ /* 0x000fea000383ffff */
.L_x_2791:
[----:B------:R-:W-:Y:S05]  /*13cf0*/  BSYNC B0 ;  /* 0x0000000000007941 */ /* 0x000fea0003800000 */
.L_x_2790:
[----:B------:R-:W3:Y:S01]  /*13d00*/  LDC R0, c[0x0][0x448] ;  /* 0x00011200ff007b82 */ /* 0x000ee20000000800 */
[----:B------:R-:W-:Y:S01]  /*13d10*/  IMAD.MOV.U32 R2, RZ, RZ, 0xc0 ;  /* 0x000000c0ff027424 */ /* 0x000fe200078e00ff */
[----:B------:R-:W-:Y:S05]  /*13d20*/  @!P0 WARPSYNC.ALL ;  /* 0x0000000000008948 */ /* 0x000fea0003800000 */
[----:B------:R-:W-:Y:S01]  /*13d30*/  IMAD R2, R17, R2, 0xbf ;  /* 0x000000bf11027424 */ /* 0x000fe200078e0202 */
[----:B------:R-:W-:Y:S01]  /*13d40*/  BSSY B7, `(.L_x_2822) ;  /* 0x00003b6000077945 */ /* 0x000fe20003800000 */
[----:B------:R-:W-:Y:S01]  /*13d50*/  @!P0 BAR.SYNC.DEFER_BLOCKING 0xc, 0x200 ;  /* 0x0308000000008b1d */ /* 0x000fe20000010000 */
[----:B---3--:R-:W-:-:S13]  /*13d60*/  ISETP.NE.AND P1, PT, R0, 0x1, PT ;  /* 0x000000010000780c */ /* 0x008fda0003f25270 */
[----:B------:R-:W3:Y:S08]  /*13d70*/  @P1 LDC R3, c[0x0][0x44c] ;  /* 0x00011300ff031b82 */ /* 0x000ef00000000800 */
[----:B------:R-:W4:Y:S01]  /*13d80*/  @P1 LDC R0, c[0x0][0x450] ;  /* 0x00011400ff001b82 */ /* 0x000f220000000800 */
[----:B---3--:R-:W-:-:S05]  /*13d90*/  @P1 IMAD.HI.U32 R3, R2, R3, RZ ;  /* 0x0000000302031227 */ /* 0x008fca00078e00ff */
[----:B----4-:R-:W-:-:S05]  /*13da0*/  @P1 SHF.R.U32.HI R2, RZ, R0, R3 ;  /* 0x00000000ff021219 */ /* 0x010fca0000011603 */
[----:B------:R-:W-:-:S05]  /*13db0*/  IMAD.IADD R2, R20, 0x1, R2 ;  /* 0x0000000114027824 */ /* 0x000fca00078e0202 */
[----:B------:R-:W-:-:S04]  /*13dc0*/  SHF.R.S32.HI R0, RZ, 0x1f, R2 ;  /* 0x0000001fff007819 */ /* 0x000fc80000011402 */
[----:B------:R-:W-:-:S04]  /*13dd0*/  LEA.HI R0, R0, R2, RZ, 0x7 ;  /* 0x0000000200007211 */ /* 0x000fc800078f38ff */
[----:B------:R-:W-:-:S04]  /*13de0*/  SHF.R.S32.HI R0, RZ, 0x7, R0 ;  /* 0x00000007ff007819 */ /* 0x000fc80000011400 */
[----:B------:R-:W-:-:S04]  /*13df0*/  VIMNMX R4, R21, R0, PT ;  /* 0x0000000015047248 */ /* 0x000fc80003fe0100 */
[----:B------:R-:W-:Y:S01]  /*13e00*/  ISETP.GT.AND P0, PT, R4, RZ, PT ;  /* 0x000000ff0400720c */ /* 0x000fe20003f04270 */
        /* <DEDUP_REMOVED lines=15> */
[----:B------:R-:W4:Y:S01]  /*13f00*/  POPC R7, R4 ;  /* 0x0000000400077309 */ /* 0x000f220000000000 */
[----:B---3--:R-:W4:Y:S02]  /*13f10*/  SHFL.IDX PT, R0, R3, R0, 0x1f ;  /* 0x00001f0003007589 */ /* 0x008f2400000e0000 */
[----:B----4-:R-:W-:Y:S01]  /*13f20*/  IADD3 R16, R0, UR36, R7 ;  /* 0x0000002400107c10 */ /* 0x010fe2000fffe007 */
[----:B------:R-:W-:Y:S06]  /*13f30*/  BRA `(.L_x_2824) ;  /* 0x0000003800587947 */ /* 0x000fec0003800000 */
.L_x_2823:
        /* <DEDUP_REMOVED lines=9> */
[----:B--2---:R-:W-:Y:S01]  /*13fd0*/  MOV R6, UR8 ;  /* 0x0000000800067c02 */ /* 0x004fe20008000f00 */
[----:B------:R-:W2:Y:S01]  /*13fe0*/  LDC.64 R2, c[0x4][R2] ;  /* 0x0100000002027b82 */ /* 0x000ea20000000a00 */
[----:B------:R-:W-:Y:S01]  /*13ff0*/  IMAD.U32 R5, RZ, RZ, UR7 ;  /* 0x00000007ff057e24 */ /* 0x000fe2000f8e00ff */
[----:B------:R-:W-:Y:S01]  /*14000*/  MOV R13, RZ ;  /* 0x000000ff000d7202 */ /* 0x000fe20000000f00 */
[----:B------:R-:W-:Y:S02]  /*14010*/  IMAD.U32 R7, RZ, RZ, UR9 ;  /* 0x00000009ff077e24 */ /* 0x000fe4000f8e00ff */
[----:B------:R-:W-:-:S02]  /*14020*/  IMAD.U32 R10, RZ, RZ, UR4 ;  /* 0x00000004ff0a7e24 */ /* 0x000fc4000f8e00ff */
[----:B------:R-:W-:Y:S02]  /*14030*/  IMAD.U32 R11, RZ, RZ, UR5 ;  /* 0x00000005ff0b7e24 */ /* 0x000fe4000f8e00ff */
[----:B0-----:R-:W-:Y:S02]  /*14040*/  IMAD.MOV.U32 R8, RZ, RZ, 0x70 ;  /* 0x00000070ff087424 */ /* 0x001fe400078e00ff */
[----:B------:R-:W-:-:S07]  /*14050*/  IMAD.MOV.U32 R12, RZ, RZ, 0x1 ;  /* 0x00000001ff0c7424 */ /* 0x000fce00078e00ff */
[----:B------:R-:W-:-:S07]  /*14060*/  LEPC R20, `(.L_x_2826) ;  /* 0x000000001014794e */ /* 0x000fce0000000000 */
[----:B-12---:R-:W-:Y:S05]  /*14070*/  CALL.ABS.NOINC R2 ;  /* 0x0000000002007343 */ /* 0x006fea0003c00000 */
.L_x_2826:
[----:B------:R-:W-:Y:S05]  /*14080*/  BSYNC B6 ;  /* 0x0000000000067941 */ /* 0x000fea0003800000 */
.L_x_2825:
        /* <DEDUP_REMOVED lines=9> */
[----:B------:R-:W-:Y:S01]  /*14120*/  IMAD.U32 R4, RZ, RZ, UR6 ;  /* 0x00000006ff047e24 */ /* 0x000fe2000f8e00ff */
[----:B------:R-:W-:Y:S01]  /*14130*/  MOV R10, UR4 ;  /* 0x00000004000a7c02 */ /* 0x000fe20008000f00 */
[----:B------:R-:W-:Y:S02]  /*14140*/  IMAD.U32 R5, RZ, RZ, UR7 ;  /* 0x00000007ff057e24 */ /* 0x000fe4000f8e00ff */
[----:B--2---:R-:W-:Y:S02]  /*14150*/  IMAD.U32 R6, RZ, RZ, UR8 ;  /* 0x00000008ff067e24 */ /* 0x004fe4000f8e00ff */
[----:B------:R-:W-:-:S02]  /*14160*/  IMAD.U32 R7, RZ, RZ, UR9 ;  /* 0x00000009ff077e24 */ /* 0x000fc4000f8e00ff */
[----:B------:R-:W-:Y:S02]  /*14170*/  IMAD.U32 R11, RZ, RZ, UR5 ;  /* 0x00000005ff0b7e24 */ /* 0x000fe4000f8e00ff */
[----:B0-----:R-:W-:Y:S02]  /*14180*/  IMAD.MOV.U32 R8, RZ, RZ, 0x70 ;  /* 0x00000070ff087424 */ /* 0x001fe400078e00ff */
[----:B------:R-:W-:Y:S02]  /*14190*/  IMAD.MOV.U32 R12, RZ, RZ, 0x1 ;  /* 0x00000001ff0c7424 */ /* 0x000fe400078e00ff */
[----:B---3--:R-:W-:-:S07]  /*141a0*/  IMAD.MOV.U32 R13, RZ, RZ, RZ ;  /* 0x000000ffff0d7224 */ /* 0x008fce00078e00ff */
[----:B------:R-:W-:-:S07]  /*141b0*/  LEPC R20, `(.L_x_2829) ;  /* 0x000000001014794e */ /* 0x000fce0000000000 */
[----:B-1--4-:R-:W-:Y:S05]  /*141c0*/  CALL.ABS.NOINC R2 ;  /* 0x0000000002007343 */ /* 0x012fea0003c00000 */
.L_x_2829:
[----:B------:R0:W1:Y:S01]  /*141d0*/  LDC.64 R2, c[0x4][R27] ;  /* 0x010000001b027b82 */ /* 0x0000620000000a00 */
[----:B------:R-:W-:Y:S01]  /*141e0*/  ULDC.64 UR4, c[0x4][0x88] ;  /* 0x0100220000047ab9 */ /* 0x000fe20000000a00 */
[----:B------:R-:W-:Y:S01]  /*141f0*/  ULDC.64 UR6, c[0x4][0x90] ;  /* 0x0100240000067ab9 */ /* 0x000fe20000000a00 */
[----:B------:R-:W-:Y:S01]  /*14200*/  ULDC.64 UR8, c[0x4][0x18] ;  /* 0x0100060000087ab9 */ /* 0x000fe20000000a00 */
[----:B------:R-:W-:Y:S01]  /*14210*/  IMAD.U32 R4, RZ, RZ, UR4 ;  /* 0x00000004ff047e24 */ /* 0x000fe2000f8e00ff */
[----:B------:R-:W-:Y:S01]  /*14220*/  MOV R5, UR5 ;  /* 0x0000000500057c02 */ /* 0x000fe20008000f00 */
        /* <DEDUP_REMOVED lines=9> */
.L_x_2828:
[----:B------:R-:W-:Y:S05]  /*142c0*/  BSYNC B6 ;  /* 0x0000000000067941 */ /* 0x000fea0003800000 */
.L_x_2827:
[----:B------:R3:W4:Y:S01]  /*142d0*/  LDL R20, [R1+0xc] ;  /* 0x00000c0001147983 */ /* 0x0007220000100800 */
[----:B------:R-:W-:Y:S01]  /*142e0*/  ULDC.64 UR4, c[0x0][0x9f8] ;  /* 0x00027e0000047ab9 */ /* 0x000fe20000000a00 */
[----:B------:R-:W0:Y:S01]  /*142f0*/  LDC R7, c[0x0][0x430] ;  /* 0x00010c00ff077b82 */ /* 0x000e220000000800 */
[----:B------:R-:W-:Y:S01]  /*14300*/  ISETP.NE.U32.AND P0, PT, RZ, UR4, PT ;  /* 0x00000004ff007c0c */ /* 0x000fe2000bf05070 */
[----:B------:R-:W2:Y:S03]  /*14310*/  LDL R27, [R1+0x34] ;  /* 0x00003400011b7983 */ /* 0x000ea60000100800 */
[----:B------:R-:W-:Y:S01]  /*14320*/  ISETP.NE.AND.EX P0, PT, RZ, UR5, PT, P0 ;  /* 0x00000005ff007c0c */ /* 0x000fe2000bf05300 */
[----:B------:R-:W3:Y:S04]  /*14330*/  LDL R21, [R1+0x18] ;  /* 0x0000180001157983 */ /* 0x000ee80000100800 */
[----:B------:R-:W3:Y:S01]  /*14340*/  LDL R2, [R1+0x1c] ;  /* 0x00001c0001027983 */ /* 0x000ee20000100800 */
[----:B------:R-:W0:Y:S07]  /*14350*/  S2R R3, SR_TID.X ;  /* 0x0000000000037919 */ /* 0x000e2e0000002100 */
[----:B------:R-:W-:Y:S01]  /*14360*/  @P0 IADD3 R24, P1, R24, UR4, RZ ;  /* 0x0000000418180c10 */ /* 0x000fe2000ff3e0ff */
[----:B------:R-:W0:Y:S03]  /*14370*/  S2R R0, SR_TID.X ;  /* 0x0000000000007919 */ /* 0x000e260000002100 */
[----:B------:R-:W-:Y:S01]  /*14380*/  @P0 IADD3.X R25, R25, UR5, RZ, P1, !PT ;  /* 0x0000000519190c10 */ /* 0x000fe20008ffe4ff */
[----:B-1----:R-:W3:Y:S04]  /*14390*/  LDL R9, [R1+0x50] ;  /* 0x0000500001097983 */ /* 0x002ee80000100800 */
[----:B----4-:R-:W4:Y:S01]  /*143a0*/  @P0 LDG.E R20, desc[UR40][R24.64] ;  /* 0x0000002818140981 */ /* 0x010f22000c1e1900 */
[----:B0-----:R-:W-:Y:S01]  /*143b0*/  ISETP.NE.AND P1, PT, R7, 0x1, PT ;  /* 0x000000010700780c */ /* 0x001fe20003f25270 */
[----:B------:R-:W-:Y:S01]  /*143c0*/  IMAD.SHL.U32 R3, R3, 0x10, RZ ;  /* 0x0000001003037824 */ /* 0x000fe200078e00ff */
[----:B------:R-:W-:Y:S01]  /*143d0*/  LOP3.LUT R0, R0, 0x7f, RZ, 0xc0, !PT ;  /* 0x0000007f00007812 */ /* 0x000fe200078ec0ff */
[----:B--2---:R-:W-:-:S03]  /*143e0*/  VIADD R27, R27, 0xffffffff ;  /* 0xffffffff1b1b7836 */ /* 0x004fc60000000000 */
[----:B------:R-:W-:Y:S01]  /*143f0*/  SHF.R.U32.HI R0, RZ, 0x3, R0 ;  /* 0x00000003ff007819 */ /* 0x000fe20000011600 */
[----:B------:R-:W-:Y:S01]  /*14400*/  IMAD.SHL.U32 R8, R27, 0x80, RZ ;  /* 0x000000801b087824 */ /* 0x000fe200078e00ff */
[----:B------:R-:W-:-:S04]  /*14410*/  LOP3.LUT R3, R3, 0x70, RZ, 0xc0, !PT ;  /* 0x0000007003037812 */ /* 0x000fc800078ec0ff */
[----:B------:R-:W-:Y:S01]  /*14420*/  LOP3.LUT R0, R8, R0, R3, 0xfe, !PT ;  /* 0x0000000008007212 */ /* 0x000fe200078efe03 */
[----:B------:R-:W0:Y:S08]  /*14430*/  @P1 LDC R5, c[0x0][0x434] ;  /* 0x00010d00ff051b82 */ /* 0x000e300000000800 */
[----:B------:R-:W1:Y:S01]  /*14440*/  @P1 LDC R6, c[0x0][0x438] ;  /* 0x00010e00ff061b82 */ /* 0x000e620000000800 */
[----:B----4-:R2:W-:Y:S01]  /*14450*/  @P0 STL [R1+0xc], R20 ;  /* 0x00000c1401000387 */ /* 0x0105e20000100800 */
[C---:B---3--:R-:W-:Y:S01]  /*14460*/  ISETP.GE.AND P0, PT, R0.reuse, R21, PT ;  /* 0x000000150000720c */ /* 0x048fe20003f06270 */
        /* <DEDUP_REMOVED lines=13> */
[----:B0-----:R-:W-:Y:S01]  /*14540*/  @!P0 LEA R6, P1, R4, R2, 0x2 ;  /* 0x0000000204068211 */ /* 0x001fe200078210ff */
[----:B------:R-:W-:-:S05]  /*14550*/  @!P0 IMAD.IADD R2, R5, 0x1, R7 ;  /* 0x0000000105028824 */ /* 0x000fca00078e0207 */
[----:B------:R-:W-:Y:S01]  /*14560*/  @!P0 LEA.HI.X R7, R4, R3, R2, 0x2, P1 ;  /* 0x0000000304078211 */ /* 0x000fe200008f1402 */
[----:B------:R-:W-:-:S06]  /*14570*/  IMAD.MOV.U32 R2, RZ, RZ, RZ ;  /* 0x000000ffff027224 */ /* 0x000fcc00078e00ff */
[----:B------:R2:W5:Y:S04]  /*14580*/  @!P0 LDG.E R2, desc[UR40][R6.64] ;  /* 0x0000002806028981 */ /* 0x000568000c1e1900 */
[----:B------:R2:W-:Y:S01]  /*14590*/  STL [R1+0x20], R10 ;  /* 0x0000200a01007387 */ /* 0x0005e20000100800 */
[----:B------:R-:W-:Y:S01]  /*145a0*/  ISETP.NE.AND P2, PT, R9, 0x3, PT ;  /* 0x000000030900780c */ /* 0x000fe20003f45270 */
[----:B------:R-:W-:Y:S01]  /*145b0*/  UMOV UR4, 0xffffffff ;  /* 0xffffffff00047882 */ /* 0x000fe20000000000 */
[----:B------:R-:W-:-:S11]  /*145c0*/  LOP3.LUT R23, R23, 0xfffffffd, RZ, 0xc0, !PT ;  /* 0xfffffffd17177812 */ /* 0x000fd600078ec0ff */
[----:B------:R-:W-:Y:S01]  /*145d0*/  @P2 LOP3.LUT R23, R23, 0x2, RZ, 0xfc, !PT ;  /* 0x0000000217172812 */ /* 0x000fe200078efcff */
[----:B--2---:R-:W-:Y:S06]  /*145e0*/  BRA.DIV UR4, `(.L_x_2830) ;  /* 0x0000005e04907947 */ /* 0x004fec000b800000 */
.L_x_2967:
[----:B------:R-:W-:-:S05]  /*145f0*/  SHF.R.S32.HI R9, RZ, 0x1f, R18 ;  /* 0x0000001fff097819 */ /* 0x000fca0000011412 */
[----:B------:R0:W-:Y:S01]  /*14600*/  STL [R1+0x10], R9 ;  /* 0x0000100901007387 */ /* 0x0001e20000100800 */
[----:B------:R-:W-:Y:S05]  /*14610*/  @!P2 BRA `(.L_x_2831) ;  /* 0x000000000004a947 */ /* 0x000fea0003800000 */
[----:B------:R-:W-:Y:S01]  /*14620*/  BPT.TRAP 0x1 ;  /* 0x000000040000795c */ /* 0x000fe20000300000 */
.L_x_2831:
        /* <DEDUP_REMOVED lines=18> */
[----:B------:R-:W-:Y:S02]  /*14750*/  LEA R24, P0, R4, UR4, 0x1 ;  /* 0x0000000404187c11 */ /* 0x000fe4000f8008ff */
[----:B------:R-:W-:Y:S01]  /*14760*/  IADD3 R25, R5, R3, RZ ;  /* 0x0000000305197210 */ /* 0x000fe20007ffe0ff */
[----:B------:R-:W-:-:S03]  /*14770*/  IMAD R3, R26, 0x8, R22 ;  /* 0x000000081a037824 */ /* 0x000fc600078e0216 */
[----:B------:R-:W-:Y:S02]  /*14780*/  LEA.HI.X R25, R4, UR5, R25, 0x1, P0 ;  /* 0x0000000504197c11 */ /* 0x000fe400080f0c19 */
[----:B------:R-:W-:-:S04]  /*14790*/  SHF.L.U32 R4, R29, 0x1f, RZ ;  /* 0x0000001f1d047819 */ /* 0x000fc800000006ff */
[----:B------:R-:W1:Y:S02]  /*147a0*/  SYNCS.PHASECHK.TRANS64.TRYWAIT P0, [R3+URZ+0x16840], R4 ;  /* 0x01684004030075a7 */ /* 0x000e64000800017f */
[----:B-1----:R-:W-:Y:S05]  /*147b0*/  @!P0 BRA `(.L_x_2833) ;  /* 0x0000005c00508947 */ /* 0x002fea0003800000 */
.L_x_2968:
[----:B------:R-:W-:Y:S05]  /*147c0*/  BSYNC B0 ;  /* 0x0000000000007941 */ /* 0x000fea0003800000 */
.L_x_2832:
        /* <DEDUP_REMOVED lines=11> */
[----:B------:R-:W-:-:S04]  /*14880*/  IMAD.WIDE.U32 R4, R2, UR4, R4 ;  /* 0x0000000402047c25 */ /* 0x000fc8000f8e0004 */
[----:B------:R-:W-:Y:S01]  /*14890*/  IMAD R2, R2, UR5, R7 ;  /* 0x0000000502027c24 */ /* 0x000fe2000f8e0207 */
[----:B------:R-:W-:-:S03]  /*148a0*/  ULDC.64 UR4, c[0x0][0x308] ;  /* 0x0000c20000047ab9 */ /* 0x000fc60000000a00 */
[----:B------:R-:W-:Y:S02]  /*148b0*/  IMAD.IADD R5, R5, 0x1, R2 ;  /* 0x0000000105057824 */ /* 0x000fe400078e0202 */
[----:B------:R-:W-:-:S04]  /*148c0*/  IMAD.WIDE.U32 R4, R18, UR4, R4 ;  /* 0x0000000412047c25 */ /* 0x000fc8000f8e0004 */
[----:B--2---:R-:W-:Y:S02]  /*148d0*/  IMAD R0, R9, UR4, RZ ;  /* 0x0000000409007c24 */ /* 0x004fe4000f8e02ff */
[----:B------:R-:W1:Y:S02]  /*148e0*/  S2R R9, SR_TID.X ;  /* 0x0000000000097919 */ /* 0x000e640000002100 */
[----:B------:R-:W-:Y:S01]  /*148f0*/  IMAD R0, R18, UR5, R0 ;  /* 0x0000000512007c24 */ /* 0x000fe2000f8e0200 */
[----:B------:R-:W-:-:S03]  /*14900*/  ULDC.64 UR4, c[0x0][0x2e8] ;  /* 0x0000ba0000047ab9 */ /* 0x000fc60000000a00 */
[----:B------:R-:W-:Y:S01]  /*14910*/  IMAD.IADD R2, R5, 0x1, R0 ;  /* 0x0000000105027824 */ /* 0x000fe200078e0200 */
[----:B------:R-:W-:Y:S01]  /*14920*/  LEA R0, P0, R4, UR4, 0x1 ;  /* 0x0000000404007c11 */ /* 0x000fe2000f8008ff */
[----:B------:R-:W-:-:S03]  /*14930*/  ULDC UR4, c[0x0][0x2f4] ;  /* 0x0000bd0000047ab9 */ /* 0x000fc60000000800 */
[----:B------:R-:W-:Y:S02]  /*14940*/  LEA.HI.X R2, R4, UR5, R2, 0x1, P0 ;  /* 0x0000000504027c11 */ /* 0x000fe400080f0c02 */
[----:B-1----:R-:W-:Y:S01]  /*14950*/  LOP3.LUT R10, R9, 0x7f, RZ, 0xc0, !PT ;  /* 0x0000007f090a7812 */ /* 0x002fe200078ec0ff */
[----:B0-----:R-:W-:-:S03]  /*14960*/  IMAD.SHL.U32 R9, R12, 0x8, RZ ;  /* 0x000000080c097824 */ /* 0x001fc600078e00ff */
[----:B------:R-:W-:Y:S02]  /*14970*/  SHF.R.U32.HI R11, RZ, 0x3, R10 ;  /* 0x00000003ff0b7819 */ /* 0x000fe4000001160a */
[----:B------:R-:W-:Y:S02]  /*14980*/  LOP3.LUT R9, R9, 0x38, RZ, 0xc0, !PT ;  /* 0x0000003809097812 */ /* 0x000fe400078ec0ff */
[----:B---3--:R-:W-:Y:S02]  /*14990*/  IADD3 R4, -R11, R13, -R8 ;  /* 0x0000000d0b047210 */ /* 0x008fe40007ffe908 */
[----:B------:R-:W-:Y:S01]  /*149a0*/  SHF.L.U32 R11, R10, 0x3, RZ ;  /* 0x000000030a0b7819 */ /* 0x000fe200000006ff */
[----:B------:R-:W-:Y:S01]  /*149b0*/  IMAD.SHL.U32 R10, R12, 0x8, RZ ;  /* 0x000000080c0a7824 */ /* 0x000fe200078e00ff */
[----:B------:R-:W-:Y:S01]  /*149c0*/  ISETP.GE.AND P2, PT, R9, UR4, PT ;  /* 0x0000000409007c0c */ /* 0x000fe2000bf46270 */
[----:B------:R-:W-:Y:S01]  /*149d0*/  UMOV UR4, 0xffffffff ;  /* 0xffffffff00047882 */ /* 0x000fe20000000000 */
[----:B------:R-:W-:-:S02]  /*149e0*/  ISETP.GE.AND P0, PT, R4, 0x1, PT ;  /* 0x000000010400780c */ /* 0x000fc40003f06270 */
[----:B------:R-:W-:-:S04]  /*149f0*/  LOP3.LUT R10, R10, 0x1f8, RZ, 0xc0, !PT ;  /* 0x000001f80a0a7812 */ /* 0x000fc800078ec0ff */
[----:B------:R-:W-:-:S04]  /*14a00*/  LOP3.LUT R10, R10, 0x38, R12, 0x78, !PT ;  /* 0x000000380a0a7812 */ /* 0x000fc800078e780c */
[----:B------:R-:W-:Y:S02]  /*14a10*/  LOP3.LUT R10, R10, 0x200, R11, 0xf8, !PT ;  /* 0x000002000a0a7812 */ /* 0x000fe400078ef80b */
[----:B------:R-:W-:-:S03]  /*14a20*/  @P2 LOP3.LUT R23, R23, 0x1, RZ, 0xfc, !PT ;  /* 0x0000000117172812 */ /* 0x000fc600078efcff */
        /* <DEDUP_REMOVED lines=74> */
.L_x_2986:
[----:B------:R-:W-:-:S13]  /*14ed0*/  ISETP.GE.AND P0, PT, R4, 0x71, PT ;  /* 0x000000710400780c */ /* 0x000fda0003f06270 */
[----:B01----:R-:W-:Y:S02]  /*14ee0*/  @P0 LEA R6, P1, R9, R0, 0x1 ;  /* 0x0000000009060211 */ /* 0x003fe400078208ff */
[----:B------:R-:W-:-:S03]  /*14ef0*/  @P0 LEA R5, R5, R22, 0x1 ;  /* 0x0000001605050211 */ /* 0x000fc600078e08ff */
[----:B------:R-:W-:-:S05]  /*14f00*/  @P0 IMAD.X R7, RZ, RZ, R2, P1 ;  /* 0x000000ffff070224 */ /* 0x000fca00008e0602 */
[----:B------:R-:W-:Y:S01]  /*14f10*/  @!PT LDS RZ, [RZ] ;  /* 0x00000000fffff984 */ /* 0x000fe20000000800 */
[----:B------:R-:W-:Y:S01]  /*14f20*/  @!PT LDS RZ, [RZ] ;  /* 0x00000000fffff984 */ /* 0x000fe20000000800 */
[----:B------:R-:W-:Y:S01]  /*14f30*/  @!PT LDS RZ, [RZ] ;  /* 0x00000000fffff984 */ /* 0x000fe20000000800 */
[----:B------:R0:W-:Y:S01]  /*14f40*/  @P0 LDGSTS.E.BYPASS.LTC128B.128 [R5+0x11c00], desc[UR40][R6.64], !P2 ;  /* 0x11c0000006050fae */ /* 0x0001e2000d101d68 */
[----:B------:R-:W-:Y:S01]  /*14f50*/  PLOP3.LUT P0, PT, PT, PT, PT, 0x80, 0x0 ;  /* 0x000000000000781c */ /* 0x000fe20003f0f070 */
[----:B------:R-:W-:-:S12]  /*14f60*/  NOP ;  /* 0x0000000000007918 */ /* 0x000fd80000000000 */
.L_x_2835:
[----:B------:R-:W-:Y:S02]  /*14f70*/  PLOP3.LUT P1, PT, P1, P0, PT, 0xa2, 0x0 ;  /* 0x000000000000781c */ /* 0x000fe40000f21472 */
[----:B------:R-:W-:-:S08]  /*14f80*/  @P0 R2UR P1, UR4, R3 ;  /* 0x00000000030402ca */ /* 0x000fd00000020000 */
[----:B------:R-:W-:-:S05]  /*14f90*/  @P0 PLOP3.LUT P0, PT, P1, PT, PT, 0x80, 0x0 ;  /* 0x000000000000081c */ /* 0x000fca0000f0f070 */
[----:B------:R-:W-:Y:S01]  /*14fa0*/  @!P1 SYNCS.ARRIVE.TRANS64.RED.A0T1 RZ, [UR4+0x16830], RZ ;  /* 0x016830ffffff99a7 */ /* 0x000fe20008200404 */
[----:B------:R-:W-:Y:S07]  /*14fb0*/  @!P1 ARRIVES.LDGSTSBAR.64.TRANSCNT [UR4+0x16830] ;  /* 0x01683000ff0099b0 */ /* 0x000fee0008000a84 */
[----:B------:R-:W-:Y:S05]  /*14fc0*/  @P0 BRA.U.ANY `(.L_x_2835) ;  /* 0xfffffffd00e80947 */ /* 0x000fea000393ffff */
[----:B------:R-:W-:Y:S01]  /*14fd0*/  NOP ;  /* 0x0000000000007918 */ /* 0x000fe20000000000 */
[----:B------:R-:W2:Y:S02]  /*14fe0*/  LDL R0, [R1+0x50] ;  /* 0x0000500001007983 */ /* 0x000ea40000100800 */
[----:B--2---:R-:W-:-:S13]  /*14ff0*/  ISETP.NE.AND P2, PT, R0, 0x3, PT ;  /* 0x000000030000780c */ /* 0x004fda0003f45270 */
[----:B------:R-:W-:Y:S05]  /*15000*/  @!P2 BRA `(.L_x_2836) ;  /* 0x000000000004a947 */ /* 0x000fea0003800000 */
[----:B------:R-:W-:Y:S01]  /*15010*/  BPT.TRAP 0x1 ;  /* 0x000000040000795c */ /* 0x000fe20000300000 */
.L_x_2836:
[----:B------:R1:W5:Y:S01]  /*15020*/  LDL.LU R4, [R1+0x28] ;  /* 0x0000280001047983 */ /* 0x0003620000300800 */
[----:B------:R1:W-:Y:S03]  /*15030*/  SYNCS.ARRIVE.TRANS64.A1T0 RZ, [R3+URZ+0x16830], RZ ;  /* 0x016830ff03ff79a7 */ /* 0x0003e6000810003f */
[----:B0-----:R1:W5:Y:S04]  /*15040*/  LDL.LU R7, [R1+0x8] ;  /* 0x0000080001077983 */ /* 0x0013680000300800 */
        /* <DEDUP_REMOVED lines=11> */
[----:B-1----:R-:W-:-:S03]  /*15100*/  SEL R3, R7, RZ, !P0 ;  /* 0x000000ff07037207 */ /* 0x002fc60004000000 */
        /* <DEDUP_REMOVED lines=26> */
.L_x_2838:
[----:B------:R-:W-:Y:S05]  /*152b0*/  BSYNC B6 ;  /* 0x0000000000067941 */ /* 0x000fea0003800000 */
.L_x_2837:
[----:B0-----:R-:W2:Y:S01]  /*152c0*/  LDL.LU R0, [R1+0x40] ;  /* 0x0000400001007983 */ /* 0x001ea20000300800 */
[----:B------:R-:W-:Y:S01]  /*152d0*/  ULDC.64 UR4, c[0x0][0x2d8] ;  /* 0x0000b60000047ab9 */ /* 0x000fe20000000a00 */
[----:B------:R-:W0:Y:S01]  /*152e0*/  LDC R10, c[0x0][0x448] ;  /* 0x00011200ff0a7b82 */ /* 0x000e220000000800 */
[----:B------:R-:W-:Y:S01]  /*152f0*/  ULDC.64 UR6, c[0x0][0x2c8] ;  /* 0x0000b20000067ab9 */ /* 0x000fe20000000a00 */
[----:B------:R-:W3:Y:S01]  /*15300*/  LDL.LU R21, [R1+0x3c] ;  /* 0x00003c0001157983 */ /* 0x000ee20000300800 */
[----:B------:R-:W-:-:S03]  /*15310*/  ULDC.64 UR8, c[0x0][0x280] ;  /* 0x0000a00000087ab9 */ /* 0x000fc60000000a00 */
[----:B------:R-:W3:Y:S04]  /*15320*/  LDL.LU.64 R2, [R1+0x28] ;  /* 0x0000280001027983 */ /* 0x000ee80000300a00 */
[----:B------:R-:W4:Y:S04]  /*15330*/  LDL R20, [R1+0x10] ;  /* 0x0000100001147983 */ /* 0x000f280000100800 */
[----:B------:R-:W4:Y:S01]  /*15340*/  LDL.LU R5, [R1+0x8] ;  /* 0x0000080001057983 */ /* 0x000f220000300800 */
[----:B0-----:R-:W-:-:S13]  /*15350*/  ISETP.NE.AND P1, PT, R10, 0x1, PT ;  /* 0x000000010a00780c */ /* 0x001fda0003f25270 */
[----:B------:R-:W0:Y:S01]  /*15360*/  @P1 LDC R7, c[0x0][0x450] ;  /* 0x00011400ff071b82 */ /* 0x000e220000000800 */
[----:B--2---:R-:W-:Y:S01]  /*15370*/  MOV R4, R0 ;  /* 0x0000000000047202 */ /* 0x004fe20000000f00 */
[----:B---3--:R-:W-:Y:S02]  /*15380*/  IMAD.MOV.U32 R3, RZ, RZ, R21 ;  /* 0x000000ffff037224 */ /* 0x008fe400078e0015 */
[----:B------:R-:W1:Y:S01]  /*15390*/  S2R R21, SR_TID.X ;  /* 0x0000000000157919 */ /* 0x000e620000002100 */
[----:B----4-:R-:W-:Y:S02]  /*153a0*/  IMAD R0, R20, UR4, RZ ;  /* 0x0000000414007c24 */ /* 0x010fe4000f8e02ff */
[----:B------:R-:W2:Y:S01]  /*153b0*/  S2R R20, SR_TID.X ;  /* 0x0000000000147919 */ /* 0x000ea20000002100 */
[----:B-1----:R-:W-:Y:S01]  /*153c0*/  IMAD.SHL.U32 R21, R21, 0x10, RZ ;  /* 0x0000001015157824 */ /* 0x002fe200078e00ff */
[----:B--2---:R-:W-:-:S04]  /*153d0*/  LOP3.LUT R20, R20, 0x7f, RZ, 0xc0, !PT ;  /* 0x0000007f14147812 */ /* 0x004fc800078ec0ff */
[----:B------:R-:W-:Y:S02]  /*153e0*/  LOP3.LUT R21, R21, 0x70, RZ, 0xc0, !PT ;  /* 0x0000007015157812 */ /* 0x000fe400078ec0ff */
[----:B------:R-:W-:-:S04]  /*153f0*/  SHF.R.U32.HI R20, RZ, 0x3, R20 ;  /* 0x00000003ff147819 */ /* 0x000fc80000011614 */
[----:B------:R-:W-:-:S05]  /*15400*/  LOP3.LUT R20, R20, R21, RZ, 0xfc, !PT ;  /* 0x0000001514147212 */ /* 0x000fca00078efcff */
[----:B------:R-:W-:Y:S02]  /*15410*/  IMAD R6, R17, 0xc0, R20 ;  /* 0x000000c011067824 */ /* 0x000fe400078e0214 */
[----:B------:R1:W5:Y:S01]  /*15420*/  LDL R20, [R1+0x24] ;  /* 0x0000240001147983 */ /* 0x0003620000100800 */
[C---:B------:R-:W-:Y:S02]  /*15430*/  IMAD R0, R18.reuse, UR5, R0 ;  /* 0x0000000512007c24 */ /* 0x040fe4000f8e0200 */
[----:B------:R-:W-:Y:S01]  /*15440*/  IMAD.WIDE.U32 R2, R18, UR4, R2 ;  /* 0x0000000412027c25 */ /* 0x000fe2000f8e0002 */
[----:B------:R-:W-:-:S03]  /*15450*/  ULDC.64 UR4, c[0x0][0x2e0] ;  /* 0x0000b80000047ab9 */ /* 0x000fc60000000a00 */
[----:B------:R-:W-:Y:S02]  /*15460*/  IMAD.IADD R3, R3, 0x1, R0 ;  /* 0x0000000103037824 */ /* 0x000fe400078e0200 */
[----:B------:R-:W2:Y:S01]  /*15470*/  @P1 LDC R0, c[0x0][0x44c] ;  /* 0x00011300ff001b82 */ /* 0x000ea20000000800 */
[----:B------:R-:W-:Y:S02]  /*15480*/  IMAD R4, R4, UR4, RZ ;  /* 0x0000000404047c24 */ /* 0x000fe4000f8e02ff */
[----:B------:R-:W-:-:S04]  /*15490*/  IMAD.WIDE.U32 R2, R5, UR4, R2 ;  /* 0x0000000405027c25 */ /* 0x000fc8000f8e0002 */
[----:B------:R-:W-:Y:S01]  /*154a0*/  IMAD R4, R5, UR5, R4 ;  /* 0x0000000505047c24 */ /* 0x000fe2000f8e0204 */
[----:B------:R-:W-:-:S03]  /*154b0*/  ULDC.64 UR4, c[0x0][0x2d0] ;  /* 0x0000b40000047ab9 */ /* 0x000fc60000000a00 */
[----:B------:R-:W-:Y:S02]  /*154c0*/  IMAD.IADD R5, R3, 0x1, R4 ;  /* 0x0000000103057824 */ /* 0x000fe400078e0204 */
[----:B------:R-:W-:Y:S01]  /*154d0*/  IMAD.MOV.U32 R4, RZ, RZ, R2 ;  /* 0x000000ffff047224 */ /* 0x000fe200078e0002 */
[----:B------:R-:W-:Y:S01]  /*154e0*/  MOV R2, R6 ;  /* 0x0000000600027202 */ /* 0x000fe20000000f00 */
[----:B--2---:R-:W-:-:S05]  /*154f0*/  @P1 IMAD.HI.U32 R0, R6, R0, RZ ;  /* 0x0000000006001227 */ /* 0x004fca00078e00ff */
[----:B0-----:R-:W-:-:S04]  /*15500*/  @P1 SHF.R.U32.HI R2, RZ, R7, R0 ;  /* 0x00000007ff021219 */ /* 0x001fc80000011600 */
[--C-:B------:R-:W-:Y:S01]  /*15510*/  SHF.R.S32.HI R0, RZ, 0x1f, R2.reuse ;  /* 0x0000001fff007819 */ /* 0x100fe20000011402 */
[----:B------:R-:W-:-:S04]  /*15520*/  IMAD.MOV R7, RZ, RZ, -R2 ;  /* 0x000000ffff077224 */ /* 0x000fc800078e0a02 */
[----:B------:R-:W-:-:S04]  /*15530*/  IMAD R0, R0, UR4, RZ ;  /* 0x0000000400007c24 */ /* 0x000fc8000f8e02ff */
[C---:B------:R-:W-:Y:S02]  /*15540*/  IMAD R0, R2.reuse, UR5, R0 ;  /* 0x0000000502007c24 */ /* 0x040fe4000f8e0200 */
[----:B------:R-:W-:-:S04]  /*15550*/  IMAD.WIDE.U32 R2, R2, UR4, R4 ;  /* 0x0000000402027c25 */ /* 0x000fc8000f8e0004 */
[----:B------:R-:W-:Y:S02]  /*15560*/  IMAD.IADD R3, R3, 0x1, R0 ;  /* 0x0000000103037824 */ /* 0x000fe400078e0200 */
[----:B------:R-:W-:-:S05]  /*15570*/  IMAD R0, R10, R7, R6 ;  /* 0x000000070a007224 */ /* 0x000fca00078e0206 */
[----:B------:R-:W-:Y:S01]  /*15580*/  SHF.R.S32.HI R7, RZ, 0x1f, R0 ;  /* 0x0000001fff077819 */ /* 0x000fe20000011400 */
[----:B------:R-:W-:-:S04]  /*15590*/  IMAD.WIDE.U32 R8, R0, UR6, R2 ;  /* 0x0000000600087c25 */ /* 0x000fc8000f8e0002 */
[----:B------:R-:W-:-:S04]  /*155a0*/  IMAD R7, R7, UR6, RZ ;  /* 0x0000000607077c24 */ /* 0x000fc8000f8e02ff */
[----:B------:R-:W-:Y:S01]  /*155b0*/  IMAD R0, R0, UR7, R7 ;  /* 0x0000000700007c24 */ /* 0x000fe2000f8e0207 */
[----:B------:R-:W-:Y:S01]  /*155c0*/  LEA R2, P0, R8, UR8, 0x1 ;  /* 0x0000000808027c11 */ /* 0x000fe2000f8008ff */
[----:B------:R-:W0:Y:S02]  /*155d0*/  @P1 LDC R7, c[0x0][0x44c] ;  /* 0x00011300ff071b82 */ /* 0x000e240000000800 */
[----:B------:R-:W-:-:S05]  /*155e0*/  IMAD.IADD R0, R9, 0x1, R0 ;  /* 0x0000000109007824 */ /* 0x000fca00078e0200 */
[----:B------:R-:W-:Y:S02]  /*155f0*/  LEA.HI.X R0, R8, UR9, R0, 0x1, P0 ;  /* 0x0000000908007c11 */ /* 0x000fe400080f0c00 */
[----:B------:R-:W2:Y:S01]  /*15600*/  @P1 LDC R8, c[0x0][0x450] ;  /* 0x00011400ff081b82 */ /* 0x000ea20000000800 */
[----:B------:R-:W-:Y:S01]  /*15610*/  VIADD R3, R6, 0x80 ;  /* 0x0000008006037836 */ /* 0x000fe20000000000 */
[----:B------:R-:W3:Y:S03]  /*15620*/  S2R R11, SR_TID.X ;  /* 0x00000000000b7919 */ /* 0x000ee60000002100 */
[----:B------:R-:W-:Y:S02]  /*15630*/  IMAD.MOV.U32 R6, RZ, RZ, R3 ;  /* 0x000000ffff067224 */ /* 0x000fe400078e0003 */
[----:B0-----:R-:W-:-:S05]  /*15640*/  @P1 IMAD.HI.U32 R7, R3, R7, RZ ;  /* 0x0000000703071227 */ /* 0x001fca00078e00ff */
[----:B--2---:R-:W-:-:S04]  /*15650*/  @P1 SHF.R.U32.HI R6, RZ, R8, R7 ;  /* 0x00000008ff061219 */ /* 0x004fc80000011607 */
[----:B------:R-:W-:-:S05]  /*15660*/  IADD3 R7, -R6, RZ, RZ ;  /* 0x000000ff06077210 */ /* 0x000fca0007ffe1ff */
[----:B------:R-:W-:Y:S01]  /*15670*/  IMAD R3, R10, R7, R3 ;  /* 0x000000070a037224 */ /* 0x000fe200078e0203 */
[----:B------:R-:W-:Y:S01]  /*15680*/  SHF.R.S32.HI R7, RZ, 0x1f, R6 ;  /* 0x0000001fff077819 */ /* 0x000fe20000011406 */
[----:B------:R-:W-:-:S04]  /*15690*/  IMAD.WIDE.U32 R4, R6, UR4, R4 ;  /* 0x0000000406047c25 */ /* 0x000fc8000f8e0004 */
[----:B------:R-:W-:Y:S01]  /*156a0*/  IMAD R7, R7, UR4, RZ ;  /* 0x0000000407077c24 */ /* 0x000fe2000f8e02ff */
[----:B------:R-:W-:-:S03]  /*156b0*/  ULDC UR4, c[0x0][0x2b8] ;  /* 0x0000ae0000047ab9 */ /* 0x000fc60000000800 */
[----:B------:R-:W-:-:S04]  /*156c0*/  IMAD R6, R6, UR5, R7 ;  /* 0x0000000506067c24 */ /* 0x000fc8000f8e0207 */
[----:B------:R-:W-:Y:S01]  /*156d0*/  IMAD.IADD R5, R5, 0x1, R6 ;  /* 0x0000000105057824 */ /* 0x000fe200078e0206 */
[----:B------:R-:W-:Y:S01]  /*156e0*/  SHF.R.S32.HI R6, RZ, 0x1f, R3 ;  /* 0x0000001fff067819 */ /* 0x000fe20000011403 */
[----:B---3--:R-:W-:-:S04]  /*156f0*/  IMAD.SHL.U32 R21, R11, 0x8, RZ ;  /* 0x000000080b157824 */ /* 0x008fc800078e00ff */
[----:B------:R-:W-:Y:S02]  /*15700*/  IMAD R8, R6, UR6, RZ ;  /* 0x0000000606087c24 */ /* 0x000fe4000f8e02ff */
[----:B------:R-:W-:Y:S01]  /*15710*/  IMAD.WIDE.U32 R6, R3, UR6, R4 ;  /* 0x0000000603067c25 */ /* 0x000fe2000f8e0004 */
[----:B------:R-:W-:-:S03]  /*15720*/  LOP3.LUT R21, R21, 0x38, RZ, 0xc0, !PT ;  /* 0x0000003815157812 */ /* 0x000fc600078ec0ff */
[----:B------:R-:W-:Y:S01]  /*15730*/  IMAD R3, R3, UR7, R8 ;  /* 0x0000000703037c24 */ /* 0x000fe2000f8e0208 */
[----:B------:R-:W-:-:S03]  /*15740*/  LEA R5, P1, R6, UR8, 0x1 ;  /* 0x0000000806057c11 */ /* 0x000fc6000f8208ff */
[----:B------:R-:W-:Y:S01]  /*15750*/  IMAD.IADD R3, R7, 0x1, R3 ;  /* 0x0000000107037824 */ /* 0x000fe200078e0203 */
[----:B------:R-:W-:Y:S01]  /*15760*/  ISETP.GE.AND P0, PT, R21, UR4, PT ;  /* 0x0000000415007c0c */ /* 0x000fe2000bf06270 */
[----:B------:R-:W-:Y:S01]  /*15770*/  UMOV UR4, 0xffffffff ;  /* 0xffffffff00047882 */ /* 0x000fe20000000000 */
[----:B------:R-:W-:Y:S02]  /*15780*/  LOP3.LUT R11, R11, 0x7f, RZ, 0xc0, !PT ;  /* 0x0000007f0b0b7812 */ /* 0x000fe400078ec0ff */
[----:B------:R-:W-:Y:S02]  /*15790*/  LEA.HI.X R4, R6, UR9, R3, 0x1, P1 ;  /* 0x0000000906047c11 */ /* 0x000fe400088f0c03 */
[----:B------:R-:W-:Y:S01]  /*157a0*/  SHF.R.U32.HI R9, RZ, 0x3, R11 ;  /* 0x00000003ff097819 */ /* 0x000fe2000001160b */
[----:B-1----:R-:W-:Y:S06]  /*157b0*/  BRA.DIV UR4, `(.L_x_2839) ;  /* 0x0000005a04147947 */ /* 0x002fec000b800000 */
        /* <DEDUP_REMOVED lines=15> */
[----:B------:R-:W-:Y:S02]  /*158b0*/  ISETP.GE.AND P1, PT, R6, R3, PT ;  /* 0x000000030600720c */ /* 0x000fe40003f26270 */
[----:B------:R-:W1:Y:S11]  /*158c0*/  SHFL.IDX PT, R6, R0, 0x1, 0x181f ;  /* 0x00381f0000067f89 */ /* 0x000e7600000e0000 */
[----:B0-----:R-:W-:-:S04]  /*158d0*/  @!P1 LEA R7, P2, R21, R7, 0x1 ;  /* 0x0000000715079211 */ /* 0x001fc800078408ff */
[----:B-1----:R-:W-:-:S04]  /*158e0*/  @!P1 IADD3.X R6, RZ, R6, RZ, P2, !PT ;  /* 0x00000006ff069210 */ /* 0x002fc800017fe4ff */
        /* <DEDUP_REMOVED lines=46> */
[----:B------:R-:W-:Y:S01]  /*15bd0*/  ISETP.GE.AND P1, PT, R6, R3, PT ;  /* 0x000000030600720c */ /* 0x000fe20003f26270 */
[----:B------:R-:W-:Y:S04]  /*15be0*/  SHFL.IDX PT, R2, R2, 0x7, 0x181f ;  /* 0x00f81f0002027f89 */ /* 0x000fe800000e0000 */
[----:B------:R-:W1:Y:S08]  /*15bf0*/  SHFL.IDX PT, R6, R0, 0x6, 0x181f ;  /* 0x00d81f0000067f89 */ /* 0x000e7000000e0000 */
[----:B0-----:R-:W-:-:S05]  /*15c00*/  @!P1 LEA R7, P2, R21, R7, 0x1 ;  /* 0x0000000715079211 */ /* 0x001fca00078408ff */
[----:B-1----:R-:W-:-:S05]  /*15c10*/  @!P1 IMAD.X R6, RZ, RZ, R6, P2 ;  /* 0x000000ffff069224 */ /* 0x002fca00010e0606 */
[----:B------:R-:W-:-:S04]  /*15c20*/  @!P1 LOP3.LUT R7, R7, R6, RZ, 0x3c, !PT ;  /* 0x0000000607079212 */ /* 0x000fc800078e3cff */
[----:B------:R-:W-:-:S04]  /*15c30*/  @!P1 LOP3.LUT R6, R7, R6, RZ, 0x3c, !PT ;  /* 0x0000000607069212 */ /* 0x000fc800078e3cff */
[----:B------:R-:W-:-:S05]  /*15c40*/  @!P1 LOP3.LUT R7, R7, R6, RZ, 0x3c, !PT ;  /* 0x0000000607079212 */ /* 0x000fca00078e3cff */
[----:B------:R0:W-:Y:S02]  /*15c50*/  @!P1 LDGSTS.E.BYPASS.LTC128B.128 [R20+0xb400], desc[UR40][R6.64], !P0 ;  /* 0x0b40000006149fae */ /* 0x0001e4000c101d68 */
[----:B0-----:R-:W-:-:S05]  /*15c60*/  VIADD R6, R17, 0x80 ;  /* 0x0000008011067836 */ /* 0x001fca0000000000 */
[----:B------:R-:W-:Y:S02]  /*15c70*/  ISETP.GE.AND P1, PT, R6, R3, PT ;  /* 0x000000030600720c */ /* 0x000fe40003f26270 */
[----:B------:R0:W1:Y:S02]  /*15c80*/  SHFL.IDX PT, R6, R0, 0x7, 0x181f ;  /* 0x00f81f0000067f89 */ /* 0x00006400000e0000 */
[----:B0-----:R-:W-:-:S04]  /*15c90*/  IADD3 R0, R17, 0x70, RZ ;  /* 0x0000007011007810 */ /* 0x001fc80007ffe0ff */
[----:B------:R-:W-:Y:S02]  /*15ca0*/  ISETP.GE.AND P3, PT, R0, R3, PT ;  /* 0x000000030000720c */ /* 0x000fe40003f66270 */
[----:B------:R-:W0:Y:S11]  /*15cb0*/  SHFL.IDX PT, R0, R5, RZ, 0x181f ;  /* 0x00181fff05007589 */ /* 0x000e3600000e0000 */
[----:B------:R-:W-:-:S05]  /*15cc0*/  @!P3 LEA R2, P2, R21, R2, 0x1 ;  /* 0x000000021502b211 */ /* 0x000fca00078408ff */
[----:B-1----:R-:W-:-:S04]  /*15cd0*/  @!P3 IMAD.X R6, RZ, RZ, R6, P2 ;  /* 0x000000ffff06b224 */ /* 0x002fc800010e0606 */
[----:B------:R-:W-:Y:S02]  /*15ce0*/  @!P3 IMAD.MOV.U32 R7, RZ, RZ, R6 ;  /* 0x000000ffff07b224 */ /* 0x000fe400078e0006 */
[----:B------:R-:W-:Y:S01]  /*15cf0*/  @!P3 IMAD.MOV.U32 R6, RZ, RZ, R2 ;  /* 0x000000ffff06b224 */ /* 0x000fe200078e0002 */
[----:B0-----:R-:W-:Y:S01]  /*15d00*/  @!P1 LEA R0, P2, R21, R0, 0x1 ;  /* 0x0000000015009211 */ /* 0x001fe200078408ff */
[----:B------:R-:W-:Y:S04]  /*15d10*/  SHFL.IDX PT, R2, R5, 0x3, 0x181f ;  /* 0x00781f0005027f89 */ /* 0x000fe800000e0000 */
[----:B------:R0:W-:Y:S02]  /*15d20*/  @!P3 LDGSTS.E.BYPASS.LTC128B.128 [R20+0xbc00], desc[UR40][R6.64], !P0 ;  /* 0x0bc000000614bfae */ /* 0x0001e4000c101d68 */
[----:B0-----:R-:W-:-:S04]  /*15d30*/  @!P1 IMAD.X R6, RZ, RZ, R8, P2 ;  /* 0x000000ffff069224 */ /* 0x001fc800010e0608 */
[----:B------:R-:W-:Y:S01]  /*15d40*/  @!P1 IMAD.MOV.U32 R7, RZ, RZ, R6 ;  /* 0x000000ffff079224 */ /* 0x000fe200078e0006 */
[----:B------:R-:W-:Y:S01]  /*15d50*/  @!P1 MOV R6, R0 ;  /* 0x0000000000069202 */ /* 0x000fe20000000f00 */
[----:B------:R-:W-:-:S04]  /*15d60*/  VIADD R0, R17, 0x90 ;  /* 0x0000009011007836 */ /* 0x000fc80000000000 */
        /* <DEDUP_REMOVED lines=14> */
[----:B------:R-:W-:-:S05]  /*15e50*/  @!P1 IMAD.X R0, RZ, RZ, R0, P2 ;  /* 0x000000ffff009224 */ /* 0x000fca00010e0600 */
[----:B------:R-:W-:-:S05]  /*15e60*/  @!P1 MOV R7, R0 ;  /* 0x0000000000079202 */ /* 0x000fca0000000f00 */
[----:B------:R0:W-:Y:S02]  /*15e70*/  @!P1 LDGSTS.E.BYPASS.LTC128B.128 [R20+0xd400], desc[UR40][R6.64], !P0 ;  /* 0x0d40000006149fae */ /* 0x0001e4000c101d68 */
.L_x_3011:
        /* <DEDUP_REMOVED lines=10> */
.L_x_2840:
        /* <DEDUP_REMOVED lines=18> */
.L_x_3012:
[----:B------:R-:W-:Y:S05]  /*16040*/  BSYNC B0 ;  /* 0x0000000000007941 */ /* 0x000fea0003800000 */
.L_x_2841:
[----:B------:R-:W2:Y:S01]  /*16050*/  LDL R2, [R1+0x34] ;  /* 0x0000340001027983 */ /* 0x000ea20000100800 */
[----:B------:R-:W-:Y:S01]  /*16060*/  BSSY B0, `(.L_x_2843) ;  /* 0x000010d000007945 */ /* 0x000fe20003800000 */
[----:B--2---:R-:W-:-:S13]  /*16070*/  ISETP.GE.AND P0, PT, R2, 0x2, PT ;  /* 0x000000020200780c */ /* 0x004fda0003f06270 */
[----:B------:R-:W-:Y:S05]  /*16080*/  @!P0 BRA `(.L_x_2844) ;  /* 0x0000001000288947 */ /* 0x000fea0003800000 */
[----:B------:R-:W2:Y:S01]  /*16090*/  S2R R3, SR_TID.X ;  /* 0x0000000000037919 */ /* 0x000ea20000002100 */
[----:B------:R-:W-:Y:S01]  /*160a0*/  ULDC UR4, c[0x0][0x2f4] ;  /* 0x0000bd0000047ab9 */ /* 0x000fe20000000800 */
[----:B0-----:R-:W-:Y:S01]  /*160b0*/  IADD3 R7, R2, -0x2, RZ ;  /* 0xfffffffe02077810 */ /* 0x001fe20007ffe0ff */
[----:B------:R-:W-:Y:S01]  /*160c0*/  IMAD.MOV.U32 R17, RZ, RZ, R29 ;  /* 0x000000ffff117224 */ /* 0x000fe200078e001d */
[----:B------:R0:W-:Y:S01]  /*160d0*/  STL [R1+0x8], R27 ;  /* 0x0000081b01007387 */ /* 0x0001e20000100800 */
[----:B------:R-:W-:Y:S02]  /*160e0*/  IMAD.MOV.U32 R6, RZ, RZ, R26 ;  /* 0x000000ffff067224 */ /* 0x000fe400078e001a */
[----:B--2---:R-:W-:-:S05]  /*160f0*/  IMAD.SHL.U32 R3, R3, 0x8, RZ ;  /* 0x0000000803037824 */ /* 0x004fca00078e00ff */
[----:B------:R-:W-:-:S04]  /*16100*/  LOP3.LUT R3, R3, 0x38, RZ, 0xc0, !PT ;  /* 0x0000003803037812 */ /* 0x000fc800078ec0ff */
[----:B0-----:R-:W-:-:S13]  /*16110*/  ISETP.GE.AND P1, PT, R3, UR4, PT ;  /* 0x0000000403007c0c */ /* 0x001fda000bf26270 */
.L_x_2857:
[----:B------:R-:W2:Y:S01]  /*16120*/  LDL R11, [R1+0x1c] ;  /* 0x00001c00010b7983 */ /* 0x000ea20000100800 */
[----:B-1----:R-:W0:Y:S03]  /*16130*/  LDC R0, c[0x0][0x430] ;  /* 0x00010c00ff007b82 */ /* 0x002e260000000800 */
[----:B------:R-:W3:Y:S04]  /*16140*/  LDL R10, [R1+0x20] ;  /* 0x00002000010a7983 */ /* 0x000ee80000100800 */
[----:B------:R-:W4:Y:S01]  /*16150*/  LDL R9, [R1+0xc] ;  /* 0x00000c0001097983 */ /* 0x000f220000100800 */
[----:B------:R-:W1:Y:S03]  /*16160*/  S2R R2, SR_TID.X ;  /* 0x0000000000027919 */ /* 0x000e660000002100 */
[----:B------:R-:W5:Y:S01]  /*16170*/  LDL R8, [R1+0x50] ;  /* 0x0000500001087983 */ /* 0x000f620000100800 */
        /* <DEDUP_REMOVED lines=13> */
[----:B-1----:R-:W-:-:S04]  /*16250*/  @P0 SHF.R.U32.HI R2, RZ, R3, R5 ;  /* 0x00000003ff020219 */ /* 0x002fc80000011605 */
[----:B------:R-:W-:-:S05]  /*16260*/  IADD3 R3, -R2, RZ, RZ ;  /* 0x000000ff02037210 */ /* 0x000fca0007ffe1ff */
        /* <DEDUP_REMOVED lines=10> */
[----:B-----5:R-:W-:Y:S01]  /*16310*/  ISETP.NE.AND P2, PT, R8, 0x3, PT ;  /* 0x000000030800780c */ /* 0x020fe20003f45270 */
[----:B------:R-:W-:-:S05]  /*16320*/  VIADD R26, R6, 0x1 ;  /* 0x00000001061a7836 */ /* 0x000fca0000000000 */
        /* <DEDUP_REMOVED lines=8> */
.L_x_2845:
[----:B------:R-:W-:Y:S01]  /*163b0*/  IMAD R5, R26, 0x8, R22 ;  /* 0x000000081a057824 */ /* 0x000fe200078e0216 */
[----:B------:R-:W-:Y:S01]  /*163c0*/  SHF.L.U32 R2, R29, 0x1f, RZ ;  /* 0x0000001f1d027819 */ /* 0x000fe200000006ff */
[----:B------:R-:W-:Y:S03]  /*163d0*/  BSSY B1, `(.L_x_2846) ;  /* 0x0000003000017945 */ /* 0x000fe60003800000 */
[----:B------:R-:W0:Y:S02]  /*163e0*/  SYNCS.PHASECHK.TRANS64.TRYWAIT P0, [R5+URZ+0x16840], R2 ;  /* 0x01684002050075a7 */ /* 0x000e24000800017f */
[----:B0-----:R-:W-:Y:S05]  /*163f0*/  @!P0 BRA `(.L_x_2847) ;  /* 0x0000005c00088947 */ /* 0x001fea0003800000 */
.L_x_3013:
[----:B------:R-:W-:Y:S05]  /*16400*/  BSYNC B1 ;  /* 0x0000000000017941 */ /* 0x000fea0003800000 */
.L_x_2846:
        /* <DEDUP_REMOVED lines=13> */
[----:B------:R-:W-:-:S04]  /*164e0*/  ULDC.64 UR4, c[0x0][0x308] ;  /* 0x0000c20000047ab9 */ /* 0x000fc80000000a00 */
[----:B------:R-:W-:-:S03]  /*164f0*/  IADD3 R3, R3, R7, RZ ;  /* 0x0000000703037210 */ /* 0x000fc60007ffe0ff */
[----:B------:R-:W-:-:S04]  /*16500*/  IMAD.WIDE.U32 R2, R18, UR4, R2 ;  /* 0x0000000412027c25 */ /* 0x000fc8000f8e0002 */
[----:B--2---:R-:W-:Y:S01]  /*16510*/  IMAD R7, R9, UR4, RZ ;  /* 0x0000000409077c24 */ /* 0x004fe2000f8e02ff */
[----:B-1----:R-:W-:-:S03]  /*16520*/  LOP3.LUT R9, R8, 0x7f, RZ, 0xc0, !PT ;  /* 0x0000007f08097812 */ /* 0x002fc600078ec0ff */
[----:B------:R-:W-:Y:S01]  /*16530*/  IMAD R7, R18, UR5, R7 ;  /* 0x0000000512077c24 */ /* 0x000fe2000f8e0207 */
[----:B------:R-:W-:Y:S01]  /*16540*/  ULDC.64 UR4, c[0x0][0x2e8] ;  /* 0x0000ba0000047ab9 */ /* 0x000fe20000000a00 */
[----:B------:R-:W-:Y:S02]  /*16550*/  IMAD.SHL.U32 R11, R9, 0x8, RZ ;  /* 0x00000008090b7824 */ /* 0x000fe400078e00ff */
[----:B------:R-:W-:Y:S02]  /*16560*/  IMAD.SHL.U32 R9, R8, 0x8, RZ ;  /* 0x0000000808097824 */ /* 0x000fe400078e00ff */
        /* <DEDUP_REMOVED lines=14> */
[----:B------:R-:W-:-:S04]  /*16650*/  LOP3.LUT R11, R11, 0x38, RZ, 0xc0, !PT ;  /* 0x000000380b0b7812 */ /* 0x000fc800078ec0ff */
[----:B------:R-:W-:-:S04]  /*16660*/  SHF.L.U32 R7, R11, 0x1, RZ ;  /* 0x000000010b077819 */ /* 0x000fc800000006ff */
        /* <DEDUP_REMOVED lines=36> */
.L_x_3031:
        /* <DEDUP_REMOVED lines=8> */
.L_x_2849:
[----:B------:R-:W-:Y:S02]  /*16930*/  PLOP3.LUT P2, PT, P2, P0, PT, 0xa2, 0x0 ;  /* 0x000000000000781c */ /* 0x000fe40001741472 */
[----:B------:R-:W-:-:S08]  /*16940*/  @P0 R2UR P2, UR4, R5 ;  /* 0x00000000050402ca */ /* 0x000fd00000040000 */
[----:B------:R-:W-:-:S05]  /*16950*/  @P0 PLOP3.LUT P0, PT, P2, PT, PT, 0x80, 0x0 ;  /* 0x000000000000081c */ /* 0x000fca000170f070 */
[----:B------:R-:W-:Y:S01]  /*16960*/  @!P2 SYNCS.ARRIVE.TRANS64.RED.A0T1 RZ, [UR4+0x16830], RZ ;  /* 0x016830ffffffa9a7 */ /* 0x000fe20008200404 */
[----:B------:R-:W-:Y:S07]  /*16970*/  @!P2 ARRIVES.LDGSTSBAR.64.TRANSCNT [UR4+0x16830] ;  /* 0x01683000ff00a9b0 */ /* 0x000fee0008000a84 */
[----:B------:R-:W-:Y:S05]  /*16980*/  @P0 BRA.U.ANY `(.L_x_2849) ;  /* 0xfffffffd00e80947 */ /* 0x000fea000393ffff */
[----:B------:R-:W-:Y:S01]  /*16990*/  NOP ;  /* 0x0000000000007918 */ /* 0x000fe20000000000 */
[----:B-1----:R-:W2:Y:S02]  /*169a0*/  LDL R2, [R1+0x50] ;  /* 0x0000500001027983 */ /* 0x002ea40000100800 */
[----:B--2---:R-:W-:-:S13]  /*169b0*/  ISETP.NE.AND P3, PT, R2, 0x3, PT ;  /* 0x000000030200780c */ /* 0x004fda0003f65270 */
[----:B------:R-:W-:Y:S05]  /*169c0*/  @!P3 BRA `(.L_x_2850) ;  /* 0x000000000004b947 */ /* 0x000fea0003800000 */
[----:B------:R-:W-:Y:S01]  /*169d0*/  BPT.TRAP 0x1 ;  /* 0x000000040000795c */ /* 0x000fe20000300000 */
.L_x_2850:
[----:B------:R1:W-:Y:S01]  /*169e0*/  SYNCS.ARRIVE.TRANS64.A1T0 RZ, [R5+URZ+0x16830], RZ ;  /* 0x016830ff05ff79a7 */ /* 0x0003e2000810003f */
[----:B------:R-:W-:Y:S05]  /*169f0*/  @!P3 BRA `(.L_x_2851) ;  /* 0x000000000004b947 */ /* 0x000fea0003800000 */
[----:B------:R-:W-:Y:S01]  /*16a00*/  BPT.TRAP 0x1 ;  /* 0x000000040000795c */ /* 0x000fe20000300000 */
.L_x_2851:
[----:B------:R-:W-:Y:S01]  /*16a10*/  SHF.L.U32 R2, R17, 0x1f, RZ ;  /* 0x0000001f11027819 */ /* 0x000fe200000006ff */
[----:B-1----:R-:W-:Y:S01]  /*16a20*/  IMAD R5, R6, 0x8, R22 ;  /* 0x0000000806057824 */ /* 0x002fe200078e0216 */
[----:B------:R-:W-:Y:S03]  /*16a30*/  BSSY B1, `(.L_x_2852) ;  /* 0x0000003000017945 */ /* 0x000fe60003800000 */
[----:B------:R-:W1:Y:S02]  /*16a40*/  SYNCS.PHASECHK.TRANS64.TRYWAIT P0, [R5+URZ+0x16860], R2 ;  /* 0x01686002050075a7 */ /* 0x000e64000800017f */
[----:B-1----:R-:W-:Y:S05]  /*16a50*/  @!P0 BRA `(.L_x_2853) ;  /* 0x0000005c00c08947 */ /* 0x002fea0003800000 */
.L_x_3032:
[----:B------:R-:W-:Y:S05]  /*16a60*/  BSYNC B1 ;  /* 0x0000000000017941 */ /* 0x000fea0003800000 */
.L_x_2852:
[----:B------:R-:W2:Y:S04]  /*16a70*/  LDL R11, [R1+0x18] ;  /* 0x00001800010b7983 */ /* 0x000ea80000100800 */
[----:B0-----:R-:W2:Y:S01]  /*16a80*/  LDL.LU R8, [R1+0x8] ;  /* 0x0000080001087983 */ /* 0x001ea20000300800 */
        /* <DEDUP_REMOVED lines=59> */
.L_x_3050:
        /* <DEDUP_REMOVED lines=28> */
.L_x_2855:
[----:B------:R-:W-:Y:S02]  /*17000*/  PLOP3.LUT P2, PT, P2, P0, PT, 0xa2, 0x0 ;  /* 0x000000000000781c */ /* 0x000fe40001741472 */
[----:B------:R-:W-:-:S08]  /*17010*/  @P0 R2UR P2, UR4, R5 ;  /* 0x00000000050402ca */ /* 0x000fd00000040000 */
[----:B------:R-:W-:-:S05]  /*17020*/  @P0 PLOP3.LUT P0, PT, P2, PT, PT, 0x80, 0x0 ;  /* 0x000000000000081c */ /* 0x000fca000170f070 */
[----:B------:R-:W-:Y:S01]  /*17030*/  @!P2 SYNCS.ARRIVE.TRANS64.RED.A0T1 RZ, [UR4+0x16850], RZ ;  /* 0x016850ffffffa9a7 */ /* 0x000fe20008200404 */
[----:B------:R-:W-:Y:S07]  /*17040*/  @!P2 ARRIVES.LDGSTSBAR.64.TRANSCNT [UR4+0x16850] ;  /* 0x01685000ff00a9b0 */ /* 0x000fee0008000a84 */
[----:B------:R-:W-:Y:S05]  /*17050*/  @P0 BRA.U.ANY `(.L_x_2855) ;  /* 0xfffffffd00e80947 */ /* 0x000fea000393ffff */
[----:B------:R-:W-:Y:S01]  /*17060*/  NOP ;  /* 0x0000000000007918 */ /* 0x000fe20000000000 */
[----:B------:R-:W2:Y:S01]  /*17070*/  LDL R2, [R1+0x50] ;  /* 0x0000500001027983 */ /* 0x000ea20000100800 */
[----:B------:R-:W-:Y:S01]  /*17080*/  IMAD.MOV.U32 R25, RZ, RZ, R0 ;  /* 0x000000ffff197224 */ /* 0x000fe200078e0000 */
[----:B--2---:R-:W-:-:S13]  /*17090*/  ISETP.NE.AND P3, PT, R2, 0x3, PT ;  /* 0x000000030200780c */ /* 0x004fda0003f65270 */
[----:B------:R-:W-:Y:S05]  /*170a0*/  @!P3 BRA `(.L_x_2856) ;  /* 0x000000000004b947 */ /* 0x000fea0003800000 */
[----:B------:R-:W-:Y:S01]  /*170b0*/  BPT.TRAP 0x1 ;  /* 0x000000040000795c */ /* 0x000fe20000300000 */
.L_x_2856:
[----:B------:R2:W-:Y:S01]  /*170c0*/  STL [R1+0x8], R27 ;  /* 0x0000081b01007387 */ /* 0x0005e20000100800 */
[C---:B------:R-:W-:Y:S01]  /*170d0*/  ISETP.GT.AND P0, PT, R27.reuse, RZ, PT ;  /* 0x000000ff1b00720c */ /* 0x040fe20003f04270 */
[----:B------:R2:W-:Y:S01]  /*170e0*/  SYNCS.ARRIVE.TRANS64.A1T0 RZ, [R5+URZ+0x16850], RZ ;  /* 0x016850ff05ff79a7 */ /* 0x0005e2000810003f */
[----:B------:R-:W-:Y:S01]  /*170f0*/  VIADD R7, R27, 0xffffffff ;  /* 0xffffffff1b077836 */ /* 0x000fe20000000000 */
[----:B------:R-:W-:Y:S01]  /*17100*/  MOV R6, R26 ;  /* 0x0000001a00067202 */ /* 0x000fe20000000f00 */
[----:B------:R-:W-:-:S09]  /*17110*/  IMAD.MOV.U32 R17, RZ, RZ, R29 ;  /* 0x000000ffff117224 */ /* 0x000fd200078e001d */
[----:B--2---:R-:W-:Y:S05]  /*17120*/  @P0 BRA `(.L_x_2857) ;  /* 0xffffffec00fc0947 */ /* 0x004fea000383ffff */
.L_x_2844:
[----:B------:R-:W-:Y:S05]  /*17130*/  BSYNC B0 ;  /* 0x0000000000007941 */ /* 0x000fea0003800000 */
.L_x_2843:
        /* <DEDUP_REMOVED lines=17> */
.L_x_2859:
[----:B------:R-:W-:Y:S05]  /*17250*/  BSYNC B0 ;  /* 0x0000000000007941 */ /* 0x000fea0003800000 */
.L_x_2858:
[----:B------:R-:W2:Y:S02]  /*17260*/  LDL R0, [R1+0x50] ;  /* 0x0000500001007983 */ /* 0x000ea40000100800 */
[----:B--2---:R-:W-:-:S13]  /*17270*/  ISETP.NE.AND P0, PT, R0, 0x3, PT ;  /* 0x000000030000780c */ /* 0x004fda0003f05270 */
[----:B------:R-:W-:Y:S05]  /*17280*/  @!P0 BRA `(.L_x_2860) ;  /* 0x0000000000048947 */ /* 0x000fea0003800000 */
[----:B------:R-:W-:Y:S01]  /*17290*/  BPT.TRAP 0x1 ;  /* 0x000000040000795c */ /* 0x000fe20000300000 */
.L_x_2860:
[----:B------:R-:W0:Y:S01]  /*172a0*/  LDL.LU R2, [R1+0x18] ;  /* 0x0000180001027983 */ /* 0x000e220000300800 */
[----:B------:R-:W-:Y:S01]  /*172b0*/  IMAD R0, R26, 0x8, R22 ;  /* 0x000000081a007824 */ /* 0x000fe200078e0216 */
[----:B------:R-:W-:Y:S01]  /*172c0*/  SHF.L.U32 R3, R29, 0x1f, RZ ;  /* 0x0000001f1d037819 */ /* 0x000fe200000006ff */
[----:B------:R-:W-:Y:S03]  /*172d0*/  BSSY B0, `(.L_x_2861) ;  /* 0x0000004000007945 */ /* 0x000fe60003800000 */
[----:B------:R-:W1:Y:S01]  /*172e0*/  SYNCS.PHASECHK.TRANS64.TRYWAIT P0, [R0+URZ+0x16860], R3 ;  /* 0x01686003000075a7 */ /* 0x000e62000800017f */
[----:B0-----:R-:W-:Y:S01]  /*172f0*/  IMAD R6, R27, -0x80, R2 ;  /* 0xffffff801b067824 */ /* 0x001fe200078e0202 */
[----:B-1----:R-:W-:Y:S06]  /*17300*/  @!P0 BRA `(.L_x_2862) ;  /* 0x0000005c00f08947 */ /* 0x002fec0003800000 */
.L_x_3051:
[----:B------:R-:W-:Y:S05]  /*17310*/  BSYNC B0 ;  /* 0x0000000000007941 */ /* 0x000fea0003800000 */
.L_x_2861:
        /* <DEDUP_REMOVED lines=13> */
[----:B------:R-:W-:Y:S01]  /*173f0*/  IMAD.IADD R6, R6, 0x1, -R5 ;  /* 0x0000000106067824 */ /* 0x000fe200078e0a05 */
[----:B------:R-:W-:Y:S01]  /*17400*/  LEA R4, R26, R2, 0xd ;  /* 0x000000021a047211 */ /* 0x000fe200078e68ff */
        /* <DEDUP_REMOVED lines=47> */
.L_x_3069:
        /* <DEDUP_REMOVED lines=9> */
.L_x_2864:
[----:B------:R-:W-:Y:S02]  /*17790*/  PLOP3.LUT P1, PT, P1, P0, PT, 0xa2, 0x0 ;  /* 0x000000000000781c */ /* 0x000fe40000f21472 */
[----:B------:R-:W-:-:S08]  /*177a0*/  @P0 R2UR P1, UR4, R0 ;  /* 0x00000000000402ca */ /* 0x000fd00000020000 */
[----:B------:R-:W-:-:S05]  /*177b0*/  @P0 PLOP3.LUT P0, PT, P1, PT, PT, 0x80, 0x0 ;  /* 0x000000000000081c */ /* 0x000fca0000f0f070 */
[----:B------:R-:W-:Y:S01]  /*177c0*/  @!P1 SYNCS.ARRIVE.TRANS64.RED.A0T1 RZ, [UR4+0x16850], RZ ;  /* 0x016850ffffff99a7 */ /* 0x000fe20008200404 */
[----:B------:R-:W-:Y:S07]  /*177d0*/  @!P1 ARRIVES.LDGSTSBAR.64.TRANSCNT [UR4+0x16850] ;  /* 0x01685000ff0099b0 */ /* 0x000fee0008000a84 */
[----:B------:R-:W-:Y:S05]  /*177e0*/  @P0 BRA.U.ANY `(.L_x_2864) ;  /* 0xfffffffd00e80947 */ /* 0x000fea000393ffff */
[----:B------:R-:W-:Y:S01]  /*177f0*/  NOP ;  /* 0x0000000000007918 */ /* 0x000fe20000000000 */
[----:B0-----:R-:W2:Y:S02]  /*17800*/  LDL R2, [R1+0x50] ;  /* 0x0000500001027983 */ /* 0x001ea40000100800 */
[----:B--2---:R-:W-:-:S13]  /*17810*/  ISETP.NE.AND P2, PT, R2, 0x3, PT ;  /* 0x000000030200780c */ /* 0x004fda0003f45270 */
[----:B------:R-:W-:Y:S05]  /*17820*/  @!P2 BRA `(.L_x_2865) ;  /* 0x000000000004a947 */ /* 0x000fea0003800000 */
[----:B------:R-:W-:Y:S01]  /*17830*/  BPT.TRAP 0x1 ;  /* 0x000000040000795c */ /* 0x000fe20000300000 */
.L_x_2865:
[----:B------:R-:W-:Y:S01]  /*17840*/  VIADD R26, R26, 0x1 ;  /* 0x000000011a1a7836 */ /* 0x000fe20000000000 */
[----:B------:R0:W-:Y:S04]  /*17850*/  SYNCS.ARRIVE.TRANS64.A1T0 RZ, [R0+URZ+0x16850], RZ ;  /* 0x016850ff00ff79a7 */ /* 0x0001e8000810003f */
[----:B------:R-:W-:-:S04]  /*17860*/  ISETP.NE.AND P0, PT, R26, 0x2, PT ;  /* 0x000000021a00780c */ /* 0x000fc80003f05270 */
[----:B0-----:R-:W-:Y:S02]  /*17870*/  SEL R0, RZ, 0x1, P0 ;  /* 0x00000001ff007807 */ /* 0x001fe40000000000 */
[----:B------:R-:W-:Y:S02]  /*17880*/  SEL R26, R26, RZ, P0 ;  /* 0x000000ff1a1a7207 */ /* 0x000fe40000000000 */
[----:B------:R-:W-:-:S07]  /*17890*/  LOP3.LUT R29, R29, R0, RZ, 0x3c, !PT ;  /* 0x000000001d1d7212 */ /* 0x000fce00078e3cff */
.L_x_2824:
[----:B------:R-:W-:Y:S05]  /*178a0*/  BSYNC B7 ;  /* 0x0000000000077941 */ /* 0x000fea0003800000 */
.L_x_2822:
[----:B------:R-:W-:-:S13]  /*178b0*/  LOP3.LUT P0, RZ, R23, 0x4, RZ, 0xc0, !PT ;  /* 0x0000000417ff7812 */ /* 0x000fda000780c0ff */
[----:B------:R-:W-:Y:S05]  /*178c0*/  @!P0 BRA `(.L_x_2866) ;  /* 0x0000000000248947 */ /* 0x000fea0003800000 */
[----:B------:R-:W-:Y:S05]  /*178d0*/  WARPSYNC.ALL ;  /* 0x0000000000007948 */ /* 0x000fea0003800000 */
[----:B------:R-:W3:Y:S08]  /*178e0*/  S2UR UR5, SR_CgaCtaId ;  /* 0x00000000000579c3 */ /* 0x000ef00000008800 */
[----:B------:R-:W-:Y:S06]  /*178f0*/  BAR.SYNC.DEFER_BLOCKING 0x5, 0x200 ;  /* 0x0148000000007b1d */ /* 0x000fec0000010000 */
[----:B------:R-:W-:-:S02]  /*17900*/  UMOV UR4, 0x400 ;  /* 0x0000040000047882 */ /* 0x000fc40000000000 */
[----:B---3--:R-:W-:-:S06]  /*17910*/  ULEA UR4, UR5, UR4, 0x18 ;  /* 0x0000000405047291 */ /* 0x008fcc000f8ec03f */
[----:B------:R-:W-:-:S05]  /*17920*/  MOV R22, UR4 ;  /* 0x0000000400167c02 */ /* 0x000fca0008000f00 */
[----:B------:R3:W4:Y:S01]  /*17930*/  LDS.128 R16, [R22+0x168d0] ;  /* 0x0168d00016107984 */ /* 0x0007220000000c00 */
[----:B------:R-:W-:Y:S06]  /*17940*/  BAR.ARV 0x4, 0x200 ;  /* 0x0108000000007b1d */ /* 0x000fec0000002000 */
[----:B------:R-:W-:Y:S05]  /*17950*/  BRA `(.L_x_2867) ;  /* 0x0000000800cc7947 */ /* 0x000fea0003800000 */
.L_x_2866:
[----:B------:R-:W3:Y:S01]  /*17960*/  S2R R0, SR_TID.X ;  /* 0x0000000000007919 */ /* 0x000ee20000002100 */
[----:B------:R-:W-:Y:S01]  /*17970*/  UMOV UR4, 0xffffffff ;  /* 0xffffffff00047882 */ /* 0x000fe20000000000 */
[----:B---3--:R-:W-:-:S04]  /*17980*/  LOP3.LUT R7, R0, 0x1f, RZ, 0xc0, !PT ;  /* 0x0000001f00077812 */ /* 0x008fc800078ec0ff */
[----:B------:R-:W-:Y:S01]  /*17990*/  ISETP.NE.AND P0, PT, R7, 0x1f, PT ;  /* 0x0000001f0700780c */ /* 0x000fe20003f05270 */
[----:B------:R-:W-:-:S12]  /*179a0*/  BRA.DIV UR4, `(.L_x_2868) ;  /* 0x0000006204887947 */ /* 0x000fd8000b800000 */
[----:B------:R-:W-:Y:S01]  /*179b0*/  IMAD.IADD R5, R19, 0x1, R7 ;  /* 0x0000000113057824 */ /* 0x000fe200078e0207 */
[----:B------:R-:W-:-:S04]  /*179c0*/  ULDC UR4, c[0x0][0xc3c] ;  /* 0x00030f0000047ab9 */ /* 0x000fc80000000800 */
[----:B------:R-:W-:-:S13]  /*179d0*/  ISETP.GE.OR P1, PT, R5, UR4, !P0 ;  /* 0x0000000405007c0c */ /* 0x000fda000c726670 */
[----:B------:R-:W3:Y:S02]  /*179e0*/  @!P1 LDC.64 R2, c[0x0][0xc80] ;  /* 0x00032000ff029b82 */ /* 0x000ee40000000a00 */
[----:B---3--:R-:W-:-:S06]  /*179f0*/  @!P1 IMAD.WIDE R2, R5, 0x4, R2 ;  /* 0x0000000405029825 */ /* 0x008fcc00078e0202 */
[----:B------:R3:W4:Y:S01]  /*17a00*/  @!P1 LDG.E R3, desc[UR40][R2.64] ;  /* 0x0000002802039981 */ /* 0x000722000c1e1900 */
[C---:B------:R-:W-:Y:S02]  /*17a10*/  ISETP.GE.U32.AND P2, PT, R7.reuse, 0x2, PT ;  /* 0x000000020700780c */ /* 0x040fe40003f46070 */
[C---:B------:R-:W-:Y:S01]  /*17a20*/  ISETP.GE.U32.AND P3, PT, R7.reuse, 0x4, PT ;  /* 0x000000040700780c */ /* 0x040fe20003f66070 */
[----:B------:R-:W-:Y:S01]  /*17a30*/  SHFL.IDX PT, R0, R16, RZ, 0x1f ;  /* 0x00001fff10007589 */ /* 0x000fe200000e0000 */
[C---:B------:R-:W-:Y:S02]  /*17a40*/  ISETP.GE.U32.AND P4, PT, R7.reuse, 0x8, PT ;  /* 0x000000080700780c */ /* 0x040fe40003f86070 */
[C---:B------:R-:W-:Y:S01]  /*17a50*/  ISETP.GE.U32.AND P5, PT, R7.reuse, 0x10, PT ;  /* 0x000000100700780c */ /* 0x040fe20003fa6070 */
[----:B------:R-:W-:Y:S01]  /*17a60*/  SHFL.IDX PT, R16, R16, 0x1, 0x1f ;  /* 0x00201f0010107f89 */ /* 0x000fe200000e0000 */
[----:B---3--:R-:W-:Y:S02]  /*17a70*/  IMAD.MOV.U32 R2, RZ, RZ, RZ ;  /* 0x000000ffff027224 */ /* 0x008fe400078e00ff */
[----:B----4-:R-:W-:Y:S01]  /*17a80*/  @!P1 IMAD.MOV.U32 R2, RZ, RZ, R3 ;  /* 0x000000ffff029224 */ /* 0x010fe200078e0003 */
[----:B------:R-:W-:-:S04]  /*17a90*/  ISETP.NE.AND P1, PT, R7, RZ, PT ;  /* 0x000000ff0700720c */ /* 0x000fc80003f25270 */
[----:B------:R-:W3:Y:S02]  /*17aa0*/  SHFL.UP PT, R14, R2, 0x1, RZ ;  /* 0x04200000020e7989 */ /* 0x000ee400000e00ff */
[----:B---3--:R-:W-:-:S05]  /*17ab0*/  SEL R5, R14, RZ, P1 ;  /* 0x000000ff0e057207 */ /* 0x008fca0000800000 */
[----:B------:R-:W-:-:S05]  /*17ac0*/  IMAD.IADD R4, R2, 0x1, R5 ;  /* 0x0000000102047824 */ /* 0x000fca00078e0205 */
[----:B------:R-:W3:Y:S02]  /*17ad0*/  SHFL.UP PT, R14, R4, 0x2, RZ ;  /* 0x04400000040e7989 */ /* 0x000ee400000e00ff */
[----:B---3--:R-:W-:-:S05]  /*17ae0*/  SEL R5, R14, RZ, P2 ;  /* 0x000000ff0e057207 */ /* 0x008fca0001000000 */
[----:B------:R-:W-:-:S05]  /*17af0*/  IMAD.IADD R5, R4, 0x1, R5 ;  /* 0x0000000104057824 */ /* 0x000fca00078e0205 */
[----:B------:R-:W2:Y:S02]  /*17b00*/  SHFL.UP PT, R14, R5, 0x4, RZ ;  /* 0x04800000050e7989 */ /* 0x000ea400000e00ff */
[----:B--2---:R-:W-:-:S04]  /*17b10*/  SEL R6, R14, RZ, P3 ;  /* 0x000000ff0e067207 */ /* 0x004fc80001800000 */
[----:B------:R-:W-:-:S05]  /*17b20*/  IADD3 R6, R5, R6, RZ ;  /* 0x0000000605067210 */ /* 0x000fca0007ffe0ff */
[----:B------:R-:W2:Y:S02]  /*17b30*/  SHFL.UP PT, R14, R6, 0x8, RZ ;  /* 0x05000000060e7989 */ /* 0x000ea400000e00ff */
[----:B--2---:R-:W-:-:S05]  /*17b40*/  SEL R3, R14, RZ, P4 ;  /* 0x000000ff0e037207 */ /* 0x004fca0002000000 */
[----:B------:R-:W-:-:S05]  /*17b50*/  IMAD.IADD R4, R6, 0x1, R3 ;  /* 0x0000000106047824 */ /* 0x000fca00078e0203 */
[----:B------:R-:W2:Y:S02]  /*17b60*/  SHFL.UP PT, R14, R4, 0x10, RZ ;  /* 0x06000000040e7989 */ /* 0x000ea400000e00ff */
[----:B--2---:R-:W-:-:S05]  /*17b70*/  SEL R3, R14, RZ, P5 ;  /* 0x000000ff0e037207 */ /* 0x004fca0002800000 */
[----:B------:R-:W-:-:S05]  /*17b80*/  IMAD.IADD R3, R4, 0x1, R3 ;  /* 0x0000000104037824 */ /* 0x000fca00078e0203 */
[----:B------:R2:W3:Y:S02]  /*17b90*/  SHFL.IDX PT, R14, R3, 0x1f, 0x1f ;  /* 0x03e01f00030e7f89 */ /* 0x0004e400000e0000 */
.L_x_3079:
[----:B------:R-:W-:Y:S02]  /*17ba0*/  ULDC UR4, c[0x0][0xc38] ;  /* 0x00030e0000047ab9 */ /* 0x000fe40000000800 */
[----:B------:R-:W-:-:S04]  /*17bb0*/  IMAD.U32 R4, RZ, RZ, UR4 ;  /* 0x00000004ff047e24 */ /* 0x000fc8000f8e00ff */
[----:B---3--:R-:W-:-:S04]  /*17bc0*/  IMAD R5, R14, R4, RZ ;  /* 0x000000040e057224 */ /* 0x008fc800078e02ff */
[----:B------:R-:W-:-:S05]  /*17bd0*/  IMAD.IADD R16, R16, 0x1, R5 ;  /* 0x0000000110107824 */ /* 0x000fca00078e0205 */
[----:B------:R-:W-:-:S13]  /*17be0*/  ISETP.GT.AND P6, PT, R16, R0, PT ;  /* 0x000000001000720c */ /* 0x000fda0003fc4270 */
[----:B------:R-:W-:Y:S05]  /*17bf0*/  @P6 BRA `(.L_x_2869) ;  /* 0x00000000009c6947 */ /* 0x000fea0003800000 */
.L_x_2874:
[----:B------:R-:W3:Y:S01]  /*17c00*/  LDC R4, c[0x0][0xc3c] ;  /* 0x00030f00ff047b82 */ /* 0x000ee20000000800 */
[----:B------:R-:W-:-:S05]  /*17c10*/  VIADD R19, R19, 0x1f ;  /* 0x0000001f13137836 */ /* 0x000fca0000000000 */
[----:B---3--:R-:W-:-:S13]  /*17c20*/  ISETP.GE.AND P6, PT, R19, R4, PT ;  /* 0x000000041300720c */ /* 0x008fda0003fc6270 */
[----:B------:R-:W-:Y:S05]  /*17c30*/  @P6 BRA `(.L_x_2870) ;  /* 0x0000000400d06947 */ /* 0x000fea0003800000 */
[----:B------:R-:W3:Y:S01]  /*17c40*/  S2R R2, SR_TID.X ;  /* 0x0000000000027919 */ /* 0x000ee20000002100 */
[----:B------:R-:W-:Y:S01]  /*17c50*/  BSSY B0, `(.L_x_2871) ;  /* 0x0000009000007945 */ /* 0x000fe20003800000 */
[----:B---3--:R-:W-:-:S04]  /*17c60*/  LOP3.LUT R2, R2, 0x1f, RZ, 0xc0, !PT ;  /* 0x0000001f02027812 */ /* 0x008fc800078ec0ff */
[----:B------:R-:W-:Y:S01]  /*17c70*/  IADD3 R5, R19, R2, RZ ;  /* 0x0000000213057210 */ /* 0x000fe20007ffe0ff */
[----:B------:R-:W-:-:S03]  /*17c80*/  IMAD.MOV.U32 R2, RZ, RZ, RZ ;  /* 0x000000ffff027224 */ /* 0x000fc600078e00ff */
[----:B------:R-:W-:-:S13]  /*17c90*/  ISETP.GE.OR P6, PT, R5, R4, !P0 ;  /* 0x000000040500720c */ /* 0x000fda00047c6670 */
[----:B------:R-:W-:Y:S05]  /*17ca0*/  @P6 BRA `(.L_x_2872) ;  /* 0x00000000000c6947 */ /* 0x000fea0003800000 */
[----:B--2---:R-:W2:Y:S02]  /*17cb0*/  LDC.64 R2, c[0x0][0xc80] ;  /* 0x00032000ff027b82 */ /* 0x004ea40000000a00 */
[----:B--2---:R-:W-:-:S06]  /*17cc0*/  IMAD.WIDE R2, R5, 0x4, R2 ;  /* 0x0000000405027825 */ /* 0x004fcc00078e0202 */
[----:B------:R3:W5:Y:S02]  /*17cd0*/  LDG.E R2, desc[UR40][R2.64] ;  /* 0x0000002802027981 */ /* 0x000764000c1e1900 */
.L_x_2872:
[----:B------:R-:W-:Y:S05]  /*17ce0*/  BSYNC B0 ;  /* 0x0000000000007941 */ /* 0x000fea0003800000 */
.L_x_2871:
[----:B------:R-:W-:-:S03]  /*17cf0*/  UMOV UR4, 0xffffffff ;  /* 0xffffffff00047882 */ /* 0x000fc60000000000 */
[----:B------:R-:W-:Y:S05]  /*17d00*/  BRA.DIV UR4, `(.L_x_2873) ;  /* 0x0000006204d47947 */ /* 0x000fea000b800000 */
[----:B-----5:R-:W4:Y:S02]  /*17d10*/  SHFL.UP PT, R14, R2, 0x1, RZ ;  /* 0x04200000020e7989 */ /* 0x020f2400000e00ff */
[----:B----4-:R-:W-:-:S05]  /*17d20*/  SEL R13, R14, RZ, P1 ;  /* 0x000000ff0e0d7207 */ /* 0x010fca0000800000 */
[----:B------:R-:W-:-:S05]  /*17d30*/  IMAD.IADD R13, R2, 0x1, R13 ;  /* 0x00000001020d7824 */ /* 0x000fca00078e020d */
[----:B------:R-:W4:Y:S02]  /*17d40*/  SHFL.UP PT, R14, R13, 0x2, RZ ;  /* 0x044000000d0e7989 */ /* 0x000f2400000e00ff */
[----:B----4-:R-:W-:-:S05]  /*17d50*/  SEL R14, R14, RZ, P2 ;  /* 0x000000ff0e0e7207 */ /* 0x010fca0001000000 */
[----:B--23--:R-:W-:-:S05]  /*17d60*/  IMAD.IADD R3, R13, 0x1, R14 ;  /* 0x000000010d037824 */ /* 0x00cfca00078e020e */
[----:B------:R-:W2:Y:S02]  /*17d70*/  SHFL.UP PT, R14, R3, 0x4, RZ ;  /* 0x04800000030e7989 */ /* 0x000ea400000e00ff */
[----:B--2---:R-:W-:-:S05]  /*17d80*/  SEL R4, R14, RZ, P3 ;  /* 0x000000ff0e047207 */ /* 0x004fca0001800000 */
[----:B------:R-:W-:-:S05]  /*17d90*/  IMAD.IADD R4, R3, 0x1, R4 ;  /* 0x0000000103047824 */ /* 0x000fca00078e0204 */
[----:B------:R-:W2:Y:S02]  /*17da0*/  SHFL.UP PT, R14, R4, 0x8, RZ ;  /* 0x05000000040e7989 */ /* 0x000ea400000e00ff */
[----:B--2---:R-:W-:-:S05]  /*17db0*/  SEL R5, R14, RZ, P4 ;  /* 0x000000ff0e057207 */ /* 0x004fca0002000000 */
[----:B------:R-:W-:-:S05]  /*17dc0*/  IMAD.IADD R5, R4, 0x1, R5 ;  /* 0x0000000104057824 */ /* 0x000fca00078e0205 */
[----:B------:R-:W2:Y:S02]  /*17dd0*/  SHFL.UP PT, R14, R5, 0x10, RZ ;  /* 0x06000000050e7989 */ /* 0x000ea400000e00ff */
[----:B--2---:R-:W-:-:S04]  /*17de0*/  SEL R14, R14, RZ, P5 ;  /* 0x000000ff0e0e7207 */ /* 0x004fc80002800000 */
[----:B------:R-:W-:-:S05]  /*17df0*/  IADD3 R3, R5, R14, RZ ;  /* 0x0000000e05037210 */ /* 0x000fca0007ffe0ff */
[----:B------:R2:W3:Y:S02]  /*17e00*/  SHFL.IDX PT, R14, R3, 0x1f, 0x1f ;  /* 0x03e01f00030e7f89 */ /* 0x0004e400000e0000 */
.L_x_3087:
[----:B------:R-:W-:Y:S02]  /*17e10*/  ULDC UR4, c[0x0][0xc38] ;  /* 0x00030e0000047ab9 */ /* 0x000fe40000000800 */
[----:B------:R-:W-:-:S04]  /*17e20*/  IMAD.U32 R4, RZ, RZ, UR4 ;  /* 0x00000004ff047e24 */ /* 0x000fc8000f8e00ff */
[----:B---3--:R-:W-:-:S04]  /*17e30*/  IMAD R5, R14, R4, RZ ;  /* 0x000000040e057224 */ /* 0x008fc800078e02ff */
[----:B------:R-:W-:-:S05]  /*17e40*/  IMAD.IADD R16, R5, 0x1, R16 ;  /* 0x0000000105107824 */ /* 0x000fca00078e0210 */
[----:B------:R-:W-:-:S13]  /*17e50*/  ISETP.GT.AND P6, PT, R16, R0, PT ;  /* 0x000000001000720c */ /* 0x000fda0003fc4270 */
[----:B------:R-:W-:Y:S05]  /*17e60*/  @!P6 BRA `(.L_x_2874) ;  /* 0xfffffffc0064e947 */ /* 0x000fea000383ffff */
.L_x_2869:
[----:B------:R-:W-:Y:S01]  /*17e70*/  IMAD.IADD R16, R16, 0x1, -R5 ;  /* 0x0000000110107824 */ /* 0x000fe200078e0a05 */
[----:B------:R-:W-:-:S03]  /*17e80*/  UMOV UR4, 0xffffffff ;  /* 0xffffffff00047882 */ /* 0x000fc60000000000 */
[----:B------:R-:W-:-:S05]  /*17e90*/  IMAD R5, R3, R4, R16 ;  /* 0x0000000403057224 */ /* 0x000fca00078e0210 */
[----:B------:R-:W-:Y:S01]  /*17ea0*/  ISETP.GT.AND P6, PT, R5, R0, PT ;  /* 0x000000000500720c */ /* 0x000fe20003fc4270 */
[----:B------:R-:W-:-:S12]  /*17eb0*/  BRA.DIV UR4, `(.L_x_2875) ;  /* 0x0000006604247947 */ /* 0x000fd8000b800000 */
[----:B------:R-:W-:-:S04]  /*17ec0*/  VOTE.ANY R5, PT, !P6 ;  /* 0x0000000000057806 */ /* 0x000fc800070e0100 */
[----:B------:R-:W3:Y:S02]  /*17ed0*/  POPC R6, R5 ;  /* 0x0000000500067309 */ /* 0x000ee40000000000 */
[----:B---3--:R3:W4:Y:S02]  /*17ee0*/  SHFL.IDX PT, R17, R2, R6, 0x1f ;  /* 0x00001f0602117589 */ /* 0x00872400000e0000 */
.L_x_3091:
[----:B------:R-:W-:Y:S01]  /*17ef0*/  ISETP.NE.AND P0, PT, R5, RZ, PT ;  /* 0x000000ff0500720c */ /* 0x000fe20003f05270 */
[----:B------:R-:W-:-:S12]  /*17f00*/  IMAD.MOV.U32 R5, RZ, RZ, RZ ;  /* 0x000000ffff057224 */ /* 0x000fd800078e00ff */
[----:B------:R-:W-:Y:S05]  /*17f10*/  @!P0 BRA `(.L_x_2876) ;  /* 0x0000000000108947 */ /* 0x000fea0003800000 */
[----:B------:R-:W-:Y:S01]  /*17f20*/  UMOV UR4, 0xffffffff ;  /* 0xffffffff00047882 */ /* 0x000fe20000000000 */
[----:B------:R-:W-:Y:S02]  /*17f30*/  VIADD R12, R6, 0xffffffff ;  /* 0xffffffff060c7836 */ /* 0x000fe40000000000 */
[----:B------:R-:W-:Y:S05]  /*17f40*/  BRA.DIV UR4, `(.L_x_2877) ;  /* 0x0000006604487947 */ /* 0x000fea000b800000 */
[----:B------:R0:W0:Y:S02]  /*17f50*/  SHFL.IDX PT, R5, R3, R12, 0x1f ;  /* 0x00001f0c03057589 */ /* 0x00002400000e0000 */
.L_x_2876:
[----:B0-23--:R-:W0:Y:S01]  /*17f60*/  LDC.64 R2, c[0x0][0xc90] ;  /* 0x00032400ff027b82 */ /* 0x00de220000000a00 */
[----:B------:R-:W-:-:S05]  /*17f70*/  IADD3 R19, R6, R19, RZ ;  /* 0x0000001306137210 */ /* 0x000fca0007ffe0ff */
[----:B0-----:R-:W-:-:S05]  /*17f80*/  IMAD.WIDE R2, R19, 0x4, R2 ;  /* 0x0000000413027825 */ /* 0x001fca00078e0202 */
[----:B------:R0:W4:Y:S01]  /*17f90*/  LDG.E R7, desc[UR40][R2.64] ;  /* 0x0000002802077981 */ /* 0x000122000c1e1900 */
[----:B------:R-:W-:Y:S02]  /*17fa0*/  IMAD R16, R5, R4, R16 ;  /* 0x0000000405107224 */ /* 0x000fe400078e0210 */
[----:B0-----:R-:W-:Y:S02]  /*17fb0*/  IMAD.MOV.U32 R2, RZ, RZ, RZ ;  /* 0x000000ffff027224 */ /* 0x001fe400078e00ff */
[----:B----4-:R-:W-:-:S05]  /*17fc0*/  IMAD R6, R17, R7, RZ ;  /* 0x0000000711067224 */ /* 0x010fca00078e02ff */
[----:B------:R-:W-:-:S04]  /*17fd0*/  IABS R8, R6 ;  /* 0x0000000600087213 */ /* 0x000fc80000000000 */
[----:B-1----:R-:W0:Y:S08]  /*17fe0*/  I2F.RP R9, R8 ;  /* 0x0000000800097306 */ /* 0x002e300000209400 */
[----:B0-----:R-:W0:Y:S02]  /*17ff0*/  MUFU.RCP R9, R9 ;  /* 0x0000000900097308 */ /* 0x001e240000001000 */
[----:B0-----:R-:W-:-:S06]  /*18000*/  VIADD R10, R9, 0xffffffe ;  /* 0x0ffffffe090a7836 */ /* 0x001fcc0000000000 */
[----:B------:R-:W0:Y:S02]  /*18010*/  F2I.FTZ.U32.TRUNC.NTZ R3, R10 ;  /* 0x0000000a00037305 */ /* 0x000e24000021f000 */
[----:B0-----:R-:W-:-:S04]  /*18020*/  IMAD.MOV R5, RZ, RZ, -R3 ;  /* 0x000000ffff057224 */ /* 0x001fc800078e0a03 */
[----:B------:R-:W-:-:S04]  /*18030*/  IMAD R5, R5, R8, RZ ;  /* 0x0000000805057224 */ /* 0x000fc800078e02ff */
[----:B------:R-:W-:-:S04]  /*18040*/  IMAD.HI.U32 R2, R3, R5, R2 ;  /* 0x0000000503027227 */ /* 0x000fc800078e0002 */
[----:B------:R-:W-:Y:S01]  /*18050*/  IMAD.IADD R5, R0, 0x1, -R16 ;  /* 0x0000000100057824 */ /* 0x000fe200078e0a10 */
[----:B------:R-:W-:-:S04]  /*18060*/  IABS R0, R6 ;  /* 0x0000000600007213 */ /* 0x000fc80000000000 */
[----:B------:R-:W-:Y:S01]  /*18070*/  IABS R3, R5 ;  /* 0x0000000500037213 */ /* 0x000fe20000000000 */
[----:B------:R-:W-:-:S04]  /*18080*/  IMAD.MOV R0, RZ, RZ, -R0 ;  /* 0x000000ffff007224 */ /* 0x000fc800078e0a00 */
        /* <DEDUP_REMOVED lines=11> */
[----:B------:R-:W-:-:S05]  /*18140*/  @!P1 LOP3.LUT R2, RZ, R6, RZ, 0x33, !PT ;  /* 0x00000006ff029212 */ /* 0x000fca00078e33ff */
[----:B------:R-:W-:Y:S01]  /*18150*/  IMAD R0, R7, R2, RZ ;  /* 0x0000000207007224 */ /* 0x000fe200078e02ff */
[----:B------:R-:W-:-:S03]  /*18160*/  IADD3 R2, -R2, RZ, RZ ;  /* 0x000000ff02027210 */ /* 0x000fc60007ffe1ff */
[----:B------:R-:W-:Y:S02]  /*18170*/  IMAD.MOV R3, RZ, RZ, -R0 ;  /* 0x000000ffff037224 */ /* 0x000fe400078e0a00 */
[----:B------:R-:W-:-:S03]  /*18180*/  IMAD R5, R6, R2, R5 ;  /* 0x0000000206057224 */ /* 0x000fc600078e0205 */
[----:B------:R-:W-:-:S04]  /*18190*/  VIADDMNMX R4, R3, R4, R7, PT ;  /* 0x0000000403047246 */ /* 0x000fc80003800107 */
        /* <DEDUP_REMOVED lines=8> */
[----:B------:R-:W-:Y:S02]  /*18220*/  IMAD R11, R2, R7, RZ ;  /* 0x00000007020b7224 */ /* 0x000fe400078e02ff */
[----:B------:R-:W-:-:S04]  /*18230*/  IMAD.MOV.U32 R2, RZ, RZ, RZ ;  /* 0x000000ffff027224 */ /* 0x000fc800078e00ff */
[----:B------:R-:W-:Y:S01]  /*18240*/  IMAD.HI.U32 R2, R3, R11, R2 ;  /* 0x0000000b03027227 */ /* 0x000fe200078e0002 */
[----:B------:R-:W-:-:S05]  /*18250*/  IABS R3, R5 ;  /* 0x0000000500037213 */ /* 0x000fca0000000000 */
[----:B------:R-:W-:-:S04]  /*18260*/  IMAD.HI.U32 R2, R2, R3, RZ ;  /* 0x0000000302027227 */ /* 0x000fc800078e00ff */
[----:B------:R-:W-:Y:S01]  /*18270*/  IMAD R6, R2, R6, R3 ;  /* 0x0000000602067224 */ /* 0x000fe200078e0203 */
[C---:B------:R-:W-:Y:S01]  /*18280*/  LOP3.LUT R3, R5.reuse, R4, RZ, 0x3c, !PT ;  /* 0x0000000405037212 */ /* 0x040fe200078e3cff */
[----:B------:R-:W-:-:S03]  /*18290*/  IMAD.IADD R5, R5, 0x1, R0 ;  /* 0x0000000105057824 */ /* 0x000fc600078e0200 */
[----:B------:R-:W-:Y:S02]  /*182a0*/  ISETP.GT.U32.AND P1, PT, R7, R6, PT ;  /* 0x000000060700720c */ /* 0x000fe40003f24070 */
[----:B------:R-:W-:-:S11]  /*182b0*/  ISETP.GE.AND P2, PT, R3, RZ, PT ;  /* 0x000000ff0300720c */ /* 0x000fd60003f46270 */
[----:B------:R-:W-:Y:S02]  /*182c0*/  @!P1 IMAD.IADD R6, R6, 0x1, -R7 ;  /* 0x0000000106069824 */ /* 0x000fe400078e0a07 */
[----:B------:R-:W-:Y:S01]  /*182d0*/  @!P1 VIADD R2, R2, 0x1 ;  /* 0x0000000102029836 */ /* 0x000fe20000000000 */
[----:B------:R-:W-:Y:S02]  /*182e0*/  ISETP.NE.AND P1, PT, R4, RZ, PT ;  /* 0x000000ff0400720c */ /* 0x000fe40003f25270 */
[----:B------:R-:W-:-:S13]  /*182f0*/  ISETP.GE.U32.AND P0, PT, R6, R7, PT ;  /* 0x000000070600720c */ /* 0x000fda0003f06070 */
[----:B------:R-:W-:-:S05]  /*18300*/  @P0 IADD3 R2, R2, 0x1, RZ ;  /* 0x0000000102020810 */ /* 0x000fca0007ffe0ff */
[----:B------:R-:W-:Y:S01]  /*18310*/  @!P2 IMAD.MOV R2, RZ, RZ, -R2 ;  /* 0x000000ffff02a224 */ /* 0x000fe200078e0a02 */
[----:B------:R-:W-:Y:S01]  /*18320*/  @!P1 LOP3.LUT R2, RZ, R4, RZ, 0x33, !PT ;  /* 0x00000004ff029212 */ /* 0x000fe200078e33ff */
[----:B------:R-:W-:-:S04]  /*18330*/  IMAD.MOV R4, RZ, RZ, -R4 ;  /* 0x000000ffff047224 */ /* 0x000fc800078e0a04 */
[----:B------:R-:W-:Y:S01]  /*18340*/  IMAD R18, R2, R4, R5 ;  /* 0x0000000402127224 */ /* 0x000fe200078e0205 */
[----:B------:R-:W-:-:S05]  /*18350*/  LOP3.LUT R2, RZ, R2, RZ, 0x33, !PT ;  /* 0x00000002ff027212 */ /* 0x000fca00078e33ff */
[----:B------:R-:W-:Y:S01]  /*18360*/  IMAD.IADD R17, R17, 0x1, R2 ;  /* 0x0000000111117824 */ /* 0x000fe200078e0202 */
[----:B------:R-:W-:Y:S06]  /*18370*/  BRA `(.L_x_2878) ;  /* 0x00000000001c7947 */ /* 0x000fec0003800000 */
.L_x_2870:
[----:B------:R-:W-:Y:S01]  /*18380*/  UMOV UR4, URZ ;  /* 0x0000003f00047c82 */ /* 0x000fe20008000000 */
[----:B------:R-:W-:Y:S01]  /*18390*/  UMOV UR5, URZ ;  /* 0x0000003f00057c82 */ /* 0x000fe20008000000 */
[----:B------:R-:W-:Y:S01]  /*183a0*/  ULDC UR6, c[0x0][0xc3c] ;  /* 0x00030f0000067ab9 */ /* 0x000fe20000000800 */
[----:B------:R-:W-:Y:S01]  /*183b0*/  IMAD.MOV.U32 R16, RZ, RZ, R0 ;  /* 0x000000ffff107224 */ /* 0x000fe200078e0000 */
[----:B------:R-:W-:Y:S01]  /*183c0*/  MOV R17, UR4 ;  /* 0x0000000400117c02 */ /* 0x000fe20008000f00 */
[----:B------:R-:W-:Y:S02]  /*183d0*/  IMAD.U32 R18, RZ, RZ, UR5 ;  /* 0x00000005ff127e24 */ /* 0x000fe4000f8e00ff */
[----:B------:R-:W-:-:S07]  /*183e0*/  IMAD.U32 R19, RZ, RZ, UR6 ;  /* 0x00000006ff137e24 */ /* 0x000fce000f8e00ff */
.L_x_2878:
[----:B------:R-:W3:Y:S01]  /*183f0*/  S2R R0, SR_TID.X ;  /* 0x0000000000007919 */ /* 0x000ee20000002100 */
[----:B------:R-:W-:Y:S05]  /*18400*/  WARPSYNC.ALL ;  /* 0x0000000000007948 */ /* 0x000fea0003800000 */
[----:B------:R-:W-:Y:S01]  /*18410*/  BAR.SYNC.DEFER_BLOCKING 0x4, 0x200 ;  /* 0x0108000000007b1d */ /* 0x000fe20000010000 */
[----:B---3--:R-:W-:-:S04]  /*18420*/  LOP3.LUT R0, R0, 0x1f, RZ, 0xc0, !PT ;  /* 0x0000001f00007812 */ /* 0x008fc800078ec0ff */
[----:B------:R-:W-:-:S13]  /*18430*/  ISETP.NE.AND P0, PT, R0, RZ, PT ;  /* 0x000000ff0000720c */ /* 0x000fda0003f05270 */
[----:B--2---:R-:W2:Y:S01]  /*18440*/  @!P0 S2R R3, SR_CgaCtaId ;  /* 0x0000000000038919 */ /* 0x004ea20000008800 */
[----:B------:R-:W-:-:S04]  /*18450*/  @!P0 MOV R0, 0x400 ;  /* 0x0000040000008802 */ /* 0x000fc80000000f00 */
[----:B--2---:R-:W-:-:S05]  /*18460*/  @!P0 LEA R22, R3, R0, 0x18 ;  /* 0x0000000003168211 */ /* 0x004fca00078ec0ff */
[----:B------:R2:W-:Y:S01]  /*18470*/  @!P0 STS.128 [R22+0x168d0], R16 ;  /* 0x0168d01016008388 */ /* 0x0005e20000000c00 */
[----:B------:R-:W-:Y:S06]  /*18480*/  BAR.ARV 0x5, 0x200 ;  /* 0x0148000000007b1d */ /* 0x000fec0000002000 */
.L_x_2867:
[----:B------:R-:W-:Y:S02]  /*18490*/  ULDC UR4, c[0x0][0xc3c] ;  /* 0x00030f0000047ab9 */ /* 0x000fe40000000800 */
[----:B----4-:R-:W-:-:S13]  /*184a0*/  ISETP.GE.AND P0, PT, R19, UR4, PT ;  /* 0x0000000413007c0c */ /* 0x010fda000bf06270 */
[----:B------:R-:W-:Y:S05]  /*184b0*/  @!P0 BRA `(.L_x_2879) ;  /* 0xffffffa4000c8947 */ /* 0x000fea000383ffff */
[----:B------:R-:W-:Y:S05]  /*184c0*/  BSYNC B8 ;  /* 0x0000000000087941 */ /* 0x000fea0003800000 */
.L_x_2786:
[----:B-1----:R-:W4:Y:S01]  /*184d0*/  LDL.LU R0, [R1+0x44] ;  /* 0x0000440001007983 */ /* 0x002f220000300800 */
[----:B------:R-:W-:Y:S01]  /*184e0*/  BSSY B0, `(.L_x_2880) ;  /* 0x000000b000007945 */ /* 0x000fe20003800000 */
[----:B------:R-:W1:Y:S01]  /*184f0*/  S2R R5, SR_CgaCtaId ;  /* 0x0000000000057919 */ /* 0x000e620000008800 */
[----:B----4-:R-:W-:-:S05]  /*18500*/  VIADD R0, R0, 0x1 ;  /* 0x0000000100007836 */ /* 0x010fca0000000000 */
[----:B------:R-:W-:-:S04]  /*18510*/  LEA.HI R2, R0, R0, RZ, 0x1 ;  /* 0x0000000000027211 */ /* 0x000fc800078f08ff */
[----:B------:R-:W-:Y:S02]  /*18520*/  LOP3.LUT R3, R2, 0xfffffffe, RZ, 0xc0, !PT ;  /* 0xfffffffe02037812 */ /* 0x000fe400078ec0ff */
[----:B------:R-:W-:-:S03]  /*18530*/  MOV R2, 0x400 ;  /* 0x0000040000027802 */ /* 0x000fc60000000f00 */
[----:B------:R-:W-:Y:S01]  /*18540*/  IMAD.IADD R0, R0, 0x1, -R3 ;  /* 0x0000000100007824 */ /* 0x000fe200078e0a03 */
[----:B-1----:R-:W-:-:S04]  /*18550*/  LEA R5, R5, R2, 0x18 ;  /* 0x0000000205057211 */ /* 0x002fc800078ec0ff */
[----:B------:R-:W-:-:S04]  /*18560*/  SHF.L.U32 R0, R0, 0x1f, RZ ;  /* 0x0000001f00007819 */ /* 0x000fc800000006ff */
[----:B------:R-:W1:Y:S02]  /*18570*/  SYNCS.PHASECHK.TRANS64.TRYWAIT P0, [R5+URZ+0x16820], R0 ;  /* 0x01682000050075a7 */ /* 0x000e64000800017f */
[----:B-1----:R-:W-:Y:S05]  /*18580*/  @!P0 BRA `(.L_x_2881) ;  /* 0x0000005c00e08947 */ /* 0x002fea0003800000 */
.L_x_3094:
[----:B------:R-:W-:Y:S05]  /*18590*/  BSYNC B0 ;  /* 0x0000000000007941 */ /* 0x000fea0003800000 */
.L_x_2880:
[----:B------:R-:W-:-:S03]  /*185a0*/  UMOV UR4, 0xffffffff ;  /* 0xffffffff00047882 */ /* 0x000fc60000000000 */
[----:B------:R-:W-:Y:S05]  /*185b0*/  BRA.DIV UR4, `(.L_x_2882) ;  /* 0x0000005e04e87947 */ /* 0x000fea000b800000 */
[----:B-1----:R-:W1:Y:S02]  /*185c0*/  S2R R0, SR_TID.X ;  /* 0x0000000000007919 */ /* 0x002e640000002100 */
[----:B-1----:R-:W-:-:S04]  /*185d0*/  SHF.R.U32.HI R0, RZ, 0x5, R0 ;  /* 0x00000005ff007819 */ /* 0x002fc80000011600 */
[----:B------:R-:W-:-:S05]  /*185e0*/  LOP3.LUT R0, R0, 0x3, RZ, 0xc0, !PT ;  /* 0x0000000300007812 */ /* 0x000fca00078ec0ff */
[----:B------:R1:W4:Y:S02]  /*185f0*/  SHFL.IDX PT, R14, R0, RZ, 0x1f ;  /* 0x00001fff000e7589 */ /* 0x00032400000e0000 */
.L_x_3097:
[----:B----4-:R-:W-:-:S13]  /*18600*/  ISETP.NE.AND P0, PT, R14, RZ, PT ;  /* 0x000000ff0e00720c */ /* 0x010fda0003f05270 */
[----:B------:R-:W-:Y:S05]  /*18610*/  @P0 BRA `(.L_x_2631) ;  /* 0x0000000000880947 */ /* 0x000fea0003800000 */
[----:B------:R-:W-:-:S03]  /*18620*/  UMOV UR4, 0xffffffff ;  /* 0xffffffff00047882 */ /* 0x000fc60000000000 */
[----:B------:R-:W-:Y:S05]  /*18630*/  BRA.DIV UR4, `(.L_x_2883) ;  /* 0x0000005e04fc7947 */ /* 0x000fea000b800000 */
[----:B------:R-:W-:-:S13]  /*18640*/  ELECT P6, URZ, PT ;  /* 0x00000000003f782f */ /* 0x000fda00038c0000 */
.L_x_3100:
[----:B------:R-:W-:Y:S05]  /*18650*/  @!P6 BRA `(.L_x_2631) ;  /* 0x000000000078e947 */ /* 0x000fea0003800000 */
[----:B-1----:R-:W4:Y:S02]  /*18660*/  LDL.LU R0, [R1+0x30] ;  /* 0x0000300001007983 */ /* 0x002f240000300800 */
[----:B----4-:R-:W-:-:S04]  /*18670*/  LOP3.LUT R0, R0, 0x2, RZ, 0xfc, !PT ;  /* 0x0000000200007812 */ /* 0x010fc800078efcff */
[----:B------:R-:W-:-:S13]  /*18680*/  ISETP.NE.AND P0, PT, R0, 0x3, PT ;  /* 0x000000030000780c */ /* 0x000fda0003f05270 */
[----:B------:R-:W-:Y:S05]  /*18690*/  @!P0 BRA `(.L_x_2884) ;  /* 0x0000000000048947 */ /* 0x000fea0003800000 */
[----:B------:R-:W-:Y:S01]  /*186a0*/  BPT.TRAP 0x1 ;  /* 0x000000040000795c */ /* 0x000fe20000300000 */
.L_x_2884:
[C---:B------:R-:W-:Y:S01]  /*186b0*/  IMAD R3, R26.reuse, 0x8, R5 ;  /* 0x000000081a037824 */ /* 0x040fe200078e0205 */
[----:B------:R-:W-:Y:S02]  /*186c0*/  SHF.L.U32 R2, R29, 0x1f, RZ ;  /* 0x0000001f1d027819 */ /* 0x000fe400000006ff */
[----:B------:R-:W-:Y:S02]  /*186d0*/  IADD3 R26, R26, 0x1, RZ ;  /* 0x000000011a1a7810 */ /* 0x000fe40007ffe0ff */
[----:B------:R-:W1:Y:S02]  /*186e0*/  SYNCS.PHASECHK.TRANS64.TRYWAIT P1, [R3+URZ+0x16840], R2 ;  /* 0x01684002030075a7 */ /* 0x000e64000802017f */
[----:B------:R-:W-:-:S04]  /*186f0*/  ISETP.NE.AND P2, PT, R26, 0x2, PT ;  /* 0x000000021a00780c */ /* 0x000fc80003f45270 */
[----:B------:R-:W-:Y:S01]  /*18700*/  SEL R0, RZ, 0x1, P2 ;  /* 0x00000001ff007807 */ /* 0x000fe20001000000 */
[----:B-1----:R-:W-:Y:S08]  /*18710*/  @!P1 BRA `(.L_x_2885) ;  /* 0x0000005c00e49947 */ /* 0x002ff00003800000 */
.L_x_3101:
[----:B------:R-:W-:Y:S02]  /*18720*/  SEL R26, R26, RZ, P2 ;  /* 0x000000ff1a1a7207 */ /* 0x000fe40001000000 */
[----:B------:R-:W-:Y:S01]  /*18730*/  LOP3.LUT R0, R29, R0, RZ, 0x3c, !PT ;  /* 0x000000001d007212 */ /* 0x000fe200078e3cff */
[----:B------:R-:W-:Y:S06]  /*18740*/  @!P0 BRA `(.L_x_2886) ;  /* 0x0000000000048947 */ /* 0x000fec0003800000 */
[----:B------:R-:W-:Y:S01]  /*18750*/  BPT.TRAP 0x1 ;  /* 0x000000040000795c */ /* 0x000fe20000300000 */
.L_x_2886:
[----:B------:R-:W-:Y:S01]  /*18760*/  IMAD R5, R26, 0x8, R5 ;  /* 0x000000081a057824 */ /* 0x000fe200078e0205 */
[----:B------:R-:W-:-:S04]  /*18770*/  SHF.L.U32 R0, R0, 0x1f, RZ ;  /* 0x0000001f00007819 */ /* 0x000fc800000006ff */
[----:B------:R-:W4:Y:S02]  /*18780*/  SYNCS.PHASECHK.TRANS64.TRYWAIT P1, [R5+URZ+0x16840], R0 ;  /* 0x01684000050075a7 */ /* 0x000f24000802017f */
[----:B----4-:R-:W-:Y:S05]  /*18790*/  @!P1 BRA `(.L_x_2887) ;  /* 0x0000005c00d89947 */ /* 0x010fea0003800000 */
.L_x_3102:
[----:B------:R-:W-:Y:S05]  /*187a0*/  @!P0 BRA `(.L_x_2888) ;  /* 0x0000000000048947 */ /* 0x000fea0003800000 */
[----:B------:R-:W-:Y:S01]  /*187b0*/  BPT.TRAP 0x1 ;  /* 0x000000040000795c */ /* 0x000fe20000300000 */
.L_x_2888:
[----:B------:R-:W5:Y:S02]  /*187c0*/  SYNCS.PHASECHK.TRANS64.TRYWAIT P1, [R3+URZ+0x16860], R2 ;  /* 0x01686002030075a7 */ /* 0x000f64000802017f */
[----:B-----5:R-:W-:Y:S05]  /*187d0*/  @!P1 BRA `(.L_x_2889) ;  /* 0x0000005c00dc9947 */ /* 0x020fea0003800000 */
.L_x_3103:
[----:B------:R-:W-:Y:S05]  /*187e0*/  @!P0 BRA `(.L_x_2890) ;  /* 0x0000000000048947 */ /* 0x000fea0003800000 */
[----:B------:R-:W-:Y:S01]  /*187f0*/  BPT.TRAP 0x1 ;  /* 0x000000040000795c */ /* 0x000fe20000300000 */
.L_x_2890:
[----:B------:R0:W0:Y:S02]  /*18800*/  SYNCS.PHASECHK.TRANS64.TRYWAIT P0, [R5+URZ+0x16860], R0 ;  /* 0x01686000050075a7 */ /* 0x000024000800017f */
[----:B0-----:R-:W-:Y:S05]  /*18810*/  @!P0 NANOSLEEP.SYNCS 0x989680 ;  /* 0x009896800000895d */ /* 0x001fea0003900000 */
[----:B------:R-:W0:Y:S02]  /*18820*/  @!P0 SYNCS.PHASECHK.TRANS64 P0, [R5+URZ+0x16860], R0 ;  /* 0x01686000050085a7 */ /* 0x000e24000800007f */
[----:B0-----:R-:W-:Y:S05]  /*18830*/  @!P0 BRA `(.L_x_2890) ;  /* 0xfffffffc00f08947 */ /* 0x001fea000383ffff */
.L_x_2631:
[----:B------:R-:W-:Y:S05]  /*18840*/  BSYNC B9 ;  /* 0x0000000000097941 */ /* 0x000fea0003800000 */
.L_x_2628:
[----:B------:R-:W-:Y:S05]  /*18850*/  EXIT ;  /* 0x000000000000794d */ /* 0x000fea0003800000 */
.L_x_2649:
[----:B0-----:R0:W1:Y:S02]  /*18860*/  SYNCS.PHASECHK.TRANS64.TRYWAIT P6, [R69+URZ+0x16890], R77 ;  /* 0x0168904d450075a7 */ /* 0x00106400080c017f */
[----:B-1----:R-:W-:Y:S05]  /*18870*/  @!P6 NANOSLEEP.SYNCS 0x989680 ;  /* 0x009896800000e95d */ /* 0x002fea0003900000 */
[----:B------:R-:W1:Y:S02]  /*18880*/  @!P6 SYNCS.PHASECHK.TRANS64 P6, [R69+URZ+0x16890], R77 ;  /* 0x0168904d4500e5a7 */ /* 0x000e6400080c007f */
[----:B-1----:R-:W-:Y:S05]  /*18890*/  @!P6 BRA `(.L_x_2649) ;  /* 0xfffffffc00f0e947 */ /* 0x002fea000383ffff */
[----:B------:R-:W-:Y:S05]  /*188a0*/  BRA `(.L_x_2891) ;  /* 0xfffffea000907947 */ /* 0x000fea000383ffff */
.L_x_2650:
        /* <DEDUP_REMOVED lines=8> */
.L_x_2893:
[----:B------:R-:W-:Y:S05]  /*18930*/  BSYNC B1 ;  /* 0x0000000000017941 */ /* 0x000fea0003800000 */
.L_x_2892:
[----:B------:R-:W-:Y:S01]  /*18940*/  IMAD.MOV.U32 R13, RZ, RZ, R85 ;  /* 0x000000ffff0d7224 */ /* 0x000fe200078e0055 */
[----:B------:R-:W-:Y:S01]  /*18950*/  MOV R79, R14 ;  /* 0x0000000e004f7202 */ /* 0x000fe20000000f00 */
[----:B------:R-:W-:Y:S02]  /*18960*/  IMAD.MOV.U32 R12, RZ, RZ, RZ ;  /* 0x000000ffff0c7224 */ /* 0x000fe400078e00ff */
[----:B------:R-:W-:Y:S02]  /*18970*/  IMAD.MOV.U32 R11, RZ, RZ, 0x1c1f ;  /* 0x00001c1fff0b7424 */ /* 0x000fe400078e00ff */
[----:B------:R-:W-:-:S07]  /*18980*/  IMAD.MOV.U32 R15, RZ, RZ, -0x1 ;  /* 0xffffffffff0f7424 */ /* 0x000fce00078e00ff */
[----:B------:R-:W-:Y:S05]  /*18990*/  WARPSYNC.COLLECTIVE R15, `(.L_x_2894) ;  /* 0x000000000f087348 */ /* 0x000fea0003c00000 */
[----:B------:R0:W1:Y:S02]  /*189a0*/  SHFL.IDX P6, R14, R13, R12, R11 ;  /* 0x0000000c0d0e7389 */ /* 0x00006400000c000b */
[----:B01----:R-:W-:Y:S01]  /*189b0*/  ENDCOLLECTIVE ;  /* 0x000000000000791b */ /* 0x003fe20003800000 */
.L_x_2894:
[----:B------:R-:W-:Y:S05]  /*189c0*/  BRA `(.L_x_2895) ;  /* 0xfffffea0005c7947 */ /* 0x000fea000383ffff */
.L_x_2659:
[----:B------:R-:W-:Y:S01]  /*189d0*/  BSSY B1, `(.L_x_2896) ;  /* 0x0000008000017945 */ /* 0x000fe20003800000 */
[----:B--2-4-:R-:W-:Y:S01]  /*189e0*/  IMAD.MOV.U32 R13, RZ, RZ, R86 ;  /* 0x000000ffff0d7224 */ /* 0x014fe200078e0056 */
[----:B------:R-:W-:Y:S01]  /*189f0*/  MOV R12, 0x1 ;  /* 0x00000001000c7802 */ /* 0x000fe20000000f00 */
[----:B------:R-:W-:Y:S02]  /*18a00*/  IMAD.MOV.U32 R11, RZ, RZ, 0x1c1f ;  /* 0x00001c1fff0b7424 */ /* 0x000fe400078e00ff */
[----:B------:R-:W-:-:S07]  /*18a10*/  IMAD.MOV.U32 R15, RZ, RZ, -0x1 ;  /* 0xffffffffff0f7424 */ /* 0x000fce00078e00ff */
[----:B01-3--:R-:W-:Y:S05]  /*18a20*/  WARPSYNC.COLLECTIVE R15, `(.L_x_2897) ;  /* 0x000000000f087348 */ /* 0x00bfea0003c00000 */
[----:B---3--:R2:W3:Y:S02]  /*18a30*/  SHFL.IDX P6, R14, R13, R12, R11 ;  /* 0x0000000c0d0e7389 */ /* 0x0084e400000c000b */
[----:B0123--:R-:W-:Y:S01]  /*18a40*/  ENDCOLLECTIVE ;  /* 0x000000000000791b */ /* 0x00ffe20003800000 */
.L_x_2897:
[----:B------:R-:W-:Y:S05]  /*18a50*/  BSYNC B1 ;  /* 0x0000000000017941 */ /* 0x000fea0003800000 */
.L_x_2896:
        /* <DEDUP_REMOVED lines=8> */
.L_x_2898:
[----:B------:R-:W-:Y:S05]  /*18ae0*/  BRA `(.L_x_2899) ;  /* 0xfffffea400cc7947 */ /* 0x000fea000383ffff */
.L_x_2671:
[----:B-1----:R1:W2:Y:S02]  /*18af0*/  SYNCS.PHASECHK.TRANS64.TRYWAIT P4, [R69+URZ+0x16890], R77 ;  /* 0x0168904d450075a7 */ /* 0x0022a4000808017f */
[----:B--2---:R-:W-:Y:S05]  /*18b00*/  @!P4 NANOSLEEP.SYNCS 0x989680 ;  /* 0x009896800000c95d */ /* 0x004fea0003900000 */
[----:B------:R-:W2:Y:S02]  /*18b10*/  @!P4 SYNCS.PHASECHK.TRANS64 P4, [R69+URZ+0x16890], R77 ;  /* 0x0168904d4500c5a7 */ /* 0x000ea4000808007f */
[----:B--2---:R-:W-:Y:S05]  /*18b20*/  @!P4 BRA `(.L_x_2671) ;  /* 0xfffffffc00f0c947 */ /* 0x004fea000383ffff */
[----:B------:R-:W-:Y:S05]  /*18b30*/  BRA `(.L_x_2900) ;  /* 0xfffffeb000c07947 */ /* 0x000fea000383ffff */
.L_x_2672:
        /* <DEDUP_REMOVED lines=8> */
.L_x_2902:
[----:B------:R-:W-:Y:S05]  /*18bc0*/  BSYNC B1 ;  /* 0x0000000000017941 */ /* 0x000fea0003800000 */
.L_x_2901:
        /* <DEDUP_REMOVED lines=8> */
.L_x_2903:
[----:B------:R-:W-:Y:S01]  /*18c50*/  IMAD.MOV.U32 R80, RZ, RZ, R14 ;  /* 0x000000ffff507224 */ /* 0x000fe200078e000e */
[----:B------:R-:W-:Y:S06]  /*18c60*/  BRA `(.L_x_2904) ;  /* 0xfffffeb0008c7947 */ /* 0x000fec000383ffff */
.L_x_2677:
[----:B------:R-:W-:Y:S01]  /*18c70*/  BSSY B1, `(.L_x_2905) ;  /* 0x0000008000017945 */ /* 0x000fe20003800000 */
[----:B0-----:R-:W-:Y:S01]  /*18c80*/  MOV R13, R86 ;  /* 0x00000056000d7202 */ /* 0x001fe20000000f00 */
[----:B------:R-:W-:Y:S02]  /*18c90*/  IMAD.MOV.U32 R12, RZ, RZ, 0x1 ;  /* 0x00000001ff0c7424 */ /* 0x000fe400078e00ff */
[----:B------:R-:W-:Y:S02]  /*18ca0*/  IMAD.MOV.U32 R11, RZ, RZ, 0x1c1f ;  /* 0x00001c1fff0b7424 */ /* 0x000fe400078e00ff */
[----:B------:R-:W-:-:S07]  /*18cb0*/  IMAD.MOV.U32 R15, RZ, RZ, -0x1 ;  /* 0xffffffffff0f7424 */ /* 0x000fce00078e00ff */
[----:B-1234-:R-:W-:Y:S05]  /*18cc0*/  WARPSYNC.COLLECTIVE R15, `(.L_x_2906) ;  /* 0x000000000f087348 */ /* 0x01efea0003c00000 */
[----:B------:R0:W0:Y:S02]  /*18cd0*/  SHFL.IDX P6, R14, R13, R12, R11 ;  /* 0x0000000c0d0e7389 */ /* 0x00002400000c000b */
[----:B01234-:R-:W-:Y:S01]  /*18ce0*/  ENDCOLLECTIVE ;  /* 0x000000000000791b */ /* 0x01ffe20003800000 */
.L_x_2906:
[----:B------:R-:W-:Y:S05]  /*18cf0*/  BSYNC B1 ;  /* 0x0000000000017941 */ /* 0x000fea0003800000 */
.L_x_2905:
        /* <DEDUP_REMOVED lines=8> */
.L_x_2907:
[----:B------:R-:W-:Y:S01]  /*18d80*/  IMAD.MOV.U32 R38, RZ, RZ, R14 ;  /* 0x000000ffff267224 */ /* 0x000fe200078e000e */
[----:B------:R-:W-:Y:S06]  /*18d90*/  BRA `(.L_x_2908) ;  /* 0xfffffeb800207947 */ /* 0x000fec000383ffff */
.L_x_2682:
[----:B0-----:R0:W1:Y:S02]  /*18da0*/  SYNCS.PHASECHK.TRANS64.TRYWAIT P3, [R69+URZ+0x16890], R77 ;  /* 0x0168904d450075a7 */ /* 0x001064000806017f */
[----:B-1----:R-:W-:Y:S05]  /*18db0*/  @!P3 NANOSLEEP.SYNCS 0x989680 ;  /* 0x009896800000b95d */ /* 0x002fea0003900000 */
[----:B------:R-:W1:Y:S02]  /*18dc0*/  @!P3 SYNCS.PHASECHK.TRANS64 P3, [R69+URZ+0x16890], R77 ;  /* 0x0168904d4500b5a7 */ /* 0x000e64000806007f */
[----:B-1----:R-:W-:Y:S05]  /*18dd0*/  @!P3 BRA `(.L_x_2682) ;  /* 0xfffffffc00f0b947 */ /* 0x002fea000383ffff */
[----:B------:R-:W-:Y:S05]  /*18de0*/  BRA `(.L_x_2909) ;  /* 0xfffffec000287947 */ /* 0x000fea000383ffff */
.L_x_2683:
        /* <DEDUP_REMOVED lines=8> */
.L_x_2911:
[----:B------:R-:W-:Y:S05]  /*18e70*/  BSYNC B1 ;  /* 0x0000000000017941 */ /* 0x000fea0003800000 */
.L_x_2910:
[----:B------:R-:W-:Y:S01]  /*18e80*/  IMAD.MOV.U32 R13, RZ, RZ, R36 ;  /* 0x000000ffff0d7224 */ /* 0x000fe200078e0024 */
[----:B------:R-:W-:Y:S01]  /*18e90*/  MOV R15, 0xffffffff ;  /* 0xffffffff000f7802 */ /* 0x000fe20000000f00 */
[----:B------:R-:W-:Y:S02]  /*18ea0*/  IMAD.MOV.U32 R12, RZ, RZ, RZ ;  /* 0x000000ffff0c7224 */ /* 0x000fe400078e00ff */
[----:B------:R-:W-:Y:S02]  /*18eb0*/  IMAD.MOV.U32 R11, RZ, RZ, 0x1c1f ;  /* 0x00001c1fff0b7424 */ /* 0x000fe400078e00ff */
[----:B------:R-:W-:-:S07]  /*18ec0*/  IMAD.MOV.U32 R9, RZ, RZ, R14 ;  /* 0x000000ffff097224 */ /* 0x000fce00078e000e */
[----:B------:R-:W-:Y:S05]  /*18ed0*/  WARPSYNC.COLLECTIVE R15, `(.L_x_2912) ;  /* 0x000000000f087348 */ /* 0x000fea0003c00000 */
[----:B------:R0:W1:Y:S02]  /*18ee0*/  SHFL.IDX P6, R14, R13, R12, R11 ;  /* 0x0000000c0d0e7389 */ /* 0x00006400000c000b */
[----:B01----:R-:W-:Y:S01]  /*18ef0*/  ENDCOLLECTIVE ;  /* 0x000000000000791b */ /* 0x003fe20003800000 */
.L_x_2912:
[----:B------:R-:W-:Y:S01]  /*18f00*/  IMAD.MOV.U32 R37, RZ, RZ, R14 ;  /* 0x000000ffff257224 */ /* 0x000fe200078e000e */
[----:B------:R-:W-:Y:S06]  /*18f10*/  BRA `(.L_x_2913) ;  /* 0xfffffec0004c7947 */ /* 0x000fec000383ffff */
.L_x_2686:
        /* <DEDUP_REMOVED lines=8> */
.L_x_2915:
[----:B------:R-:W-:Y:S05]  /*18fa0*/  BSYNC B1 ;  /* 0x0000000000017941 */ /* 0x000fea0003800000 */
.L_x_2914:
        /* <DEDUP_REMOVED lines=8> */
.L_x_2916:
[----:B------:R-:W-:Y:S01]  /*19030*/  IMAD.MOV.U32 R37, RZ, RZ, R14 ;  /* 0x000000ffff257224 */ /* 0x000fe200078e000e */
[----:B------:R-:W-:Y:S06]  /*19040*/  BRA `(.L_x_2917) ;  /* 0xfffffec000487947 */ /* 0x000fec000383ffff */
.L_x_2690:
[----:B0-----:R0:W3:Y:S02]  /*19050*/  SYNCS.PHASECHK.TRANS64.TRYWAIT P4, [R69+URZ+0x168b0], R77 ;  /* 0x0168b04d450075a7 */ /* 0x0010e4000808017f */
[----:B---3--:R-:W-:Y:S05]  /*19060*/  @!P4 NANOSLEEP.SYNCS 0x989680 ;  /* 0x009896800000c95d */ /* 0x008fea0003900000 */
[----:B------:R-:W3:Y:S02]  /*19070*/  @!P4 SYNCS.PHASECHK.TRANS64 P4, [R69+URZ+0x168b0], R77 ;  /* 0x0168b04d4500c5a7 */ /* 0x000ee4000808007f */
[----:B---3--:R-:W-:Y:S05]  /*19080*/  @!P4 BRA `(.L_x_2690) ;  /* 0xfffffffc00f0c947 */ /* 0x008fea000383ffff */
[----:B------:R-:W-:Y:S05]  /*19090*/  BRA `(.L_x_2918) ;  /* 0xfffffec000c07947 */ /* 0x000fea000383ffff */
.L_x_2698:
[----:B------:R-:W0:Y:S01]  /*190a0*/  S2R R0, SR_TID.X ;  /* 0x0000000000007919 */ /* 0x000e220000002100 */
[----:B------:R-:W-:Y:S01]  /*190b0*/  BSSY B0, `(.L_x_2919) ;  /* 0x000000c000007945 */ /* 0x000fe20003800000 */
[----:B------:R-:W-:Y:S02]  /*190c0*/  IMAD.MOV.U32 R12, RZ, RZ, RZ ;  /* 0x000000ffff0c7224 */ /* 0x000fe400078e00ff */
[----:B------:R-:W-:Y:S02]  /*190d0*/  IMAD.MOV.U32 R11, RZ, RZ, 0x1f ;  /* 0x0000001fff0b7424 */ /* 0x000fe400078e00ff */
[----:B------:R-:W-:Y:S01]  /*190e0*/  IMAD.MOV.U32 R15, RZ, RZ, -0x1 ;  /* 0xffffffffff0f7424 */ /* 0x000fe200078e00ff */
[----:B0-----:R-:W-:-:S04]  /*190f0*/  IADD3 R4, R0, -0x80, RZ ;  /* 0xffffff8000047810 */ /* 0x001fc80007ffe0ff */
[----:B------:R-:W-:-:S04]  /*19100*/  SHF.R.S32.HI R0, RZ, 0x1f, R4 ;  /* 0x0000001fff007819 */ /* 0x000fc80000011404 */
[----:B------:R-:W-:-:S04]  /*19110*/  LEA.HI R0, R0, R4, RZ, 0x7 ;  /* 0x0000000400007211 */ /* 0x000fc800078f38ff */
[----:B------:R-:W-:-:S05]  /*19120*/  SHF.R.S32.HI R0, RZ, 0x7, R0 ;  /* 0x00000007ff007819 */ /* 0x000fca0000011400 */
[----:B------:R-:W-:-:S07]  /*19130*/  IMAD.MOV.U32 R13, RZ, RZ, R0 ;  /* 0x000000ffff0d7224 */ /* 0x000fce00078e0000 */
[----:B----45:R-:W-:Y:S05]  /*19140*/  WARPSYNC.COLLECTIVE R15, `(.L_x_2920) ;  /* 0x000000000f087348 */ /* 0x030fea0003c00000 */
[----:B------:R0:W1:Y:S02]  /*19150*/  SHFL.IDX P6, R14, R13, R12, R11 ;  /* 0x0000000c0d0e7389 */ /* 0x00006400000c000b */
[----:B01--45:R-:W-:Y:S01]  /*19160*/  ENDCOLLECTIVE ;  /* 0x000000000000791b */ /* 0x033fe20003800000 */
.L_x_2920:
[----:B------:R-:W-:Y:S05]  /*19170*/  BSYNC B0 ;  /* 0x0000000000007941 */ /* 0x000fea0003800000 */
.L_x_2919:
[----:B------:R0:W-:Y:S01]  /*19180*/  STL [R1+0x1c], R14 ;  /* 0x00001c0e01007387 */ /* 0x0001e20000100800 */
[----:B------:R-:W-:Y:S05]  /*19190*/  BRA `(.L_x_2921) ;  /* 0xfffffec800747947 */ /* 0x000fea000383ffff */
.L_x_2710:
[----:B------:R-:W-:Y:S01]  /*191a0*/  BSSY B1, `(.L_x_2922) ;  /* 0x0000008000017945 */ /* 0x000fe20003800000 */
[----:B------:R-:W-:Y:S01]  /*191b0*/  IMAD.MOV.U32 R13, RZ, RZ, R6 ;  /* 0x000000ffff0d7224 */ /* 0x000fe200078e0006 */
[----:B------:R-:W-:Y:S01]  /*191c0*/  MOV R12, RZ ;  /* 0x000000ff000c7202 */ /* 0x000fe20000000f00 */
[----:B------:R-:W-:Y:S02]  /*191d0*/  IMAD.MOV.U32 R11, RZ, RZ, 0x1c1f ;  /* 0x00001c1fff0b7424 */ /* 0x000fe400078e00ff */
[----:B------:R-:W-:-:S07]  /*191e0*/  IMAD.MOV.U32 R15, RZ, RZ, -0x1 ;  /* 0xffffffffff0f7424 */ /* 0x000fce00078e00ff */
[----:B0---4-:R-:W-:Y:S05]  /*191f0*/  WARPSYNC.COLLECTIVE R15, `(.L_x_2923) ;  /* 0x000000000f087348 */ /* 0x011fea0003c00000 */
[----:B0-----:R0:W1:Y:S02]  /*19200*/  SHFL.IDX P6, R14, R13, R12, R11 ;  /* 0x0000000c0d0e7389 */ /* 0x00106400000c000b */
[----:B01--4-:R-:W-:Y:S01]  /*19210*/  ENDCOLLECTIVE ;  /* 0x000000000000791b */ /* 0x013fe20003800000 */
.L_x_2923:
[----:B------:R-:W-:Y:S05]  /*19220*/  BSYNC B1 ;  /* 0x0000000000017941 */ /* 0x000fea0003800000 */
.L_x_2922:
        /* <DEDUP_REMOVED lines=8> */
.L_x_2924:
[----:B------:R-:W-:Y:S02]  /*192b0*/  IMAD.MOV.U32 R13, RZ, RZ, R8 ;  /* 0x000000ffff0d7224 */ /* 0x000fe400078e0008 */
[----:B------:R-:W-:-:S07]  /*192c0*/  IMAD.MOV.U32 R0, RZ, RZ, R14 ;  /* 0x000000ffff007224 */ /* 0x000fce00078e000e */
[----:B------:R-:W-:Y:S05]  /*192d0*/  WARPSYNC.COLLECTIVE R15, `(.L_x_2925) ;  /* 0x000000000f087348 */ /* 0x000fea0003c00000 */
[----:B------:R0:W1:Y:S02]  /*192e0*/  SHFL.IDX P6, R14, R13, R12, R11 ;  /* 0x0000000c0d0e7389 */ /* 0x00006400000c000b */
[----:B01----:R-:W-:Y:S01]  /*192f0*/  ENDCOLLECTIVE ;  /* 0x000000000000791b */ /* 0x003fe20003800000 */
.L_x_2925:
[----:B------:R-:W-:Y:S02]  /*19300*/  IMAD.MOV.U32 R13, RZ, RZ, R7 ;  /* 0x000000ffff0d7224 */ /* 0x000fe400078e0007 */
[----:B------:R-:W-:-:S07]  /*19310*/  IMAD.MOV.U32 R5, RZ, RZ, R14 ;  /* 0x000000ffff057224 */ /* 0x000fce00078e000e */
[----:B------:R-:W-:Y:S05]  /*19320*/  WARPSYNC.COLLECTIVE R15, `(.L_x_2926) ;  /* 0x000000000f087348 */ /* 0x000fea0003c00000 */
[----:B------:R0:W1:Y:S02]  /*19330*/  SHFL.IDX P6, R14, R13, R12, R11 ;  /* 0x0000000c0d0e7389 */ /* 0x00006400000c000b */
[----:B01----:R-:W-:Y:S01]  /*19340*/  ENDCOLLECTIVE ;  /* 0x000000000000791b */ /* 0x003fe20003800000 */
.L_x_2926:
[----:B------:R-:W-:Y:S05]  /*19350*/  BRA `(.L_x_2927) ;  /* 0xfffffecc00f87947 */ /* 0x000fea000383ffff */
.L_x_2713:
[----:B------:R-:W-:Y:S01]  /*19360*/  BSSY B1, `(.L_x_2928) ;  /* 0x0000008000017945 */ /* 0x000fe20003800000 */
[----:B------:R-:W-:Y:S01]  /*19370*/  MOV R13, R6 ;  /* 0x00000006000d7202 */ /* 0x000fe20000000f00 */
[----:B------:R-:W-:Y:S02]  /*19380*/  IMAD.MOV.U32 R12, RZ, RZ, 0x1 ;  /* 0x00000001ff0c7424 */ /* 0x000fe400078e00ff */
[----:B------:R-:W-:Y:S02]  /*19390*/  IMAD.MOV.U32 R11, RZ, RZ, 0x1c1f ;  /* 0x00001c1fff0b7424 */ /* 0x000fe400078e00ff */
[----:B------:R-:W-:-:S07]  /*193a0*/  IMAD.MOV.U32 R15, RZ, RZ, -0x1 ;  /* 0xffffffffff0f7424 */ /* 0x000fce00078e00ff */
[----:B0---4-:R-:W-:Y:S05]  /*193b0*/  WARPSYNC.COLLECTIVE R15, `(.L_x_2929) ;  /* 0x000000000f087348 */ /* 0x011fea0003c00000 */
[----:B0-----:R0:W1:Y:S02]  /*193c0*/  SHFL.IDX P6, R14, R13, R12, R11 ;  /* 0x0000000c0d0e7389 */ /* 0x00106400000c000b */
[----:B01--4-:R-:W-:Y:S01]  /*193d0*/  ENDCOLLECTIVE ;  /* 0x000000000000791b */ /* 0x013fe20003800000 */
.L_x_2929:
[----:B------:R-:W-:Y:S05]  /*193e0*/  BSYNC B1 ;  /* 0x0000000000017941 */ /* 0x000fea0003800000 */
.L_x_2928:
        /* <DEDUP_REMOVED lines=8> */
.L_x_2930:
[----:B------:R-:W-:Y:S02]  /*19470*/  IMAD.MOV.U32 R13, RZ, RZ, R8 ;  /* 0x000000ffff0d7224 */ /* 0x000fe400078e0008 */
[----:B------:R-:W-:-:S07]  /*19480*/  IMAD.MOV.U32 R0, RZ, RZ, R14 ;  /* 0x000000ffff007224 */ /* 0x000fce00078e000e */
[----:B------:R-:W-:Y:S05]  /*19490*/  WARPSYNC.COLLECTIVE R15, `(.L_x_2931) ;  /* 0x000000000f087348 */ /* 0x000fea0003c00000 */
[----:B------:R0:W1:Y:S02]  /*194a0*/  SHFL.IDX P6, R14, R13, R12, R11 ;  /* 0x0000000c0d0e7389 */ /* 0x00006400000c000b */
[----:B01----:R-:W-:Y:S01]  /*194b0*/  ENDCOLLECTIVE ;  /* 0x000000000000791b */ /* 0x003fe20003800000 */
.L_x_2931:
[----:B------:R-:W-:Y:S01]  /*194c0*/  MOV R13, R7 ;  /* 0x00000007000d7202 */ /* 0x000fe20000000f00 */
[----:B------:R-:W-:-:S07]  /*194d0*/  IMAD.MOV.U32 R5, RZ, RZ, R14 ;  /* 0x000000ffff057224 */ /* 0x000fce00078e000e */
[----:B------:R-:W-:Y:S05]  /*194e0*/  WARPSYNC.COLLECTIVE R15, `(.L_x_2932) ;  /* 0x000000000f087348 */ /* 0x000fea0003c00000 */
[----:B------:R0:W1:Y:S02]  /*194f0*/  SHFL.IDX P6, R14, R13, R12, R11 ;  /* 0x0000000c0d0e7389 */ /* 0x00006400000c000b */
[----:B01----:R-:W-:Y:S01]  /*19500*/  ENDCOLLECTIVE ;  /* 0x000000000000791b */ /* 0x003fe20003800000 */
.L_x_2932:
[----:B------:R-:W-:Y:S05]  /*19510*/  BRA `(.L_x_2933) ;  /* 0xfffffed000647947 */ /* 0x000fea000383ffff */
.L_x_2717:
[----:B0-----:R0:W1:Y:S02]  /*19520*/  SYNCS.PHASECHK.TRANS64.TRYWAIT P0, [R2+URZ+0x16800], R37 ;  /* 0x01680025020075a7 */ /* 0x001064000800017f */
[----:B-1----:R-:W-:Y:S05]  /*19530*/  @!P0 NANOSLEEP.SYNCS 0x989680 ;  /* 0x009896800000895d */ /* 0x002fea0003900000 */
[----:B------:R-:W1:Y:S02]  /*19540*/  @!P0 SYNCS.PHASECHK.TRANS64 P0, [R2+URZ+0x16800], R37 ;  /* 0x01680025020085a7 */ /* 0x000e64000800007f */
[----:B-1----:R-:W-:Y:S05]  /*19550*/  @!P0 BRA `(.L_x_2717) ;  /* 0xfffffffc00f08947 */ /* 0x002fea000383ffff */
[----:B------:R-:W-:Y:S05]  /*19560*/  BRA `(.L_x_2934) ;  /* 0xfffffed400747947 */ /* 0x000fea000383ffff */
.L_x_2725:
[----:B------:R-:W1:Y:S01]  /*19570*/  LDC R43, c[0x0][0x3f4] ;  /* 0x0000fd00ff2b7b82 */ /* 0x000e620000000800 */
[----:B------:R-:W-:Y:S01]  /*19580*/  BSSY B1, `(.L_x_2935) ;  /* 0x0000008000017945 */ /* 0x000fe20003800000 */
[----:B------:R-:W-:Y:S02]  /*19590*/  IMAD.MOV.U32 R13, RZ, RZ, R26 ;  /* 0x000000ffff0d7224 */ /* 0x000fe400078e001a */
[----:B------:R-:W-:Y:S02]  /*195a0*/  IMAD.MOV.U32 R12, RZ, RZ, RZ ;  /* 0x000000ffff0c7224 */ /* 0x000fe400078e00ff */
[----:B------:R-:W-:Y:S02]  /*195b0*/  IMAD.MOV.U32 R11, RZ, RZ, 0x1c1f ;  /* 0x00001c1fff0b7424 */ /* 0x000fe400078e00ff */
[----:B------:R-:W-:-:S07]  /*195c0*/  IMAD.MOV.U32 R15, RZ, RZ, -0x1 ;  /* 0xffffffffff0f7424 */ /* 0x000fce00078e00ff */
[----:B01--4-:R-:W-:Y:S05]  /*195d0*/  WARPSYNC.COLLECTIVE R15, `(.L_x_2936) ;  /* 0x000000000f087348 */ /* 0x013fea0003c00000 */
[----:B0-----:R0:W2:Y:S02]  /*195e0*/  SHFL.IDX P6, R14, R13, R12, R11 ;  /* 0x0000000c0d0e7389 */ /* 0x0010a400000c000b */
[----:B012-4-:R-:W-:Y:S01]  /*195f0*/  ENDCOLLECTIVE ;  /* 0x000000000000791b */ /* 0x017fe20003800000 */
.L_x_2936:
[----:B------:R-:W-:Y:S05]  /*19600*/  BSYNC B1 ;  /* 0x0000000000017941 */ /* 0x000fea0003800000 */
.L_x_2935:
[----:B------:R0:W5:Y:S01]  /*19610*/  LDL R10, [R1+0x18] ;  /* 0x00001800010a7983 */ /* 0x0001620000100800 */
[----:B------:R-:W-:Y:S01]  /*19620*/  MOV R13, R25 ;  /* 0x00000019000d7202 */ /* 0x000fe20000000f00 */
[----:B------:R-:W-:Y:S01]  /*19630*/  IMAD.MOV.U32 R12, RZ, RZ, RZ ;  /* 0x000000ffff0c7224 */ /* 0x000fe200078e00ff */
[----:B------:R-:W-:Y:S01]  /*19640*/  ISETP.GE.AND P0, PT, R16, R43, PT ;  /* 0x0000002b1000720c */ /* 0x000fe20003f06270 */
[----:B------:R-:W-:Y:S02]  /*19650*/  IMAD.MOV.U32 R11, RZ, RZ, 0x1c1f ;  /* 0x00001c1fff0b7424 */ /* 0x000fe400078e00ff */
[----:B------:R-:W-:Y:S02]  /*19660*/  IMAD.MOV.U32 R15, RZ, RZ, -0x1 ;  /* 0xffffffffff0f7424 */ /* 0x000fe400078e00ff */
[----:B0-----:R-:W-:-:S08]  /*19670*/  IMAD.MOV.U32 R0, RZ, RZ, R14 ;  /* 0x000000ffff007224 */ /* 0x001fd000078e000e */
[----:B-----5:R-:W-:Y:S05]  /*19680*/  WARPSYNC.COLLECTIVE R15, `(.L_x_2937) ;  /* 0x000000000f087348 */ /* 0x020fea0003c00000 */
[----:B------:R0:W1:Y:S02]  /*19690*/  SHFL.IDX P6, R14, R13, R12, R11 ;  /* 0x0000000c0d0e7389 */ /* 0x00006400000c000b */
[----:B01---5:R-:W-:Y:S01]  /*196a0*/  ENDCOLLECTIVE ;  /* 0x000000000000791b */ /* 0x023fe20003800000 */
.L_x_2937:
[----:B------:R-:W-:Y:S02]  /*196b0*/  IMAD.MOV.U32 R13, RZ, RZ, R24 ;  /* 0x000000ffff0d7224 */ /* 0x000fe400078e0018 */
[----:B------:R-:W-:-:S07]  /*196c0*/  IMAD.MOV.U32 R3, RZ, RZ, R14 ;  /* 0x000000ffff037224 */ /* 0x000fce00078e000e */
[----:B------:R-:W-:Y:S05]  /*196d0*/  WARPSYNC.COLLECTIVE R15, `(.L_x_2938) ;  /* 0x000000000f087348 */ /* 0x000fea0003c00000 */
[----:B------:R0:W1:Y:S02]  /*196e0*/  SHFL.IDX P6, R14, R13, R12, R11 ;  /* 0x0000000c0d0e7389 */ /* 0x00006400000c000b */
[----:B01----:R-:W-:Y:S01]  /*196f0*/  ENDCOLLECTIVE ;  /* 0x000000000000791b */ /* 0x003fe20003800000 */
.L_x_2938:
[----:B------:R-:W-:Y:S01]  /*19700*/  IMAD.MOV.U32 R13, RZ, RZ, R27 ;  /* 0x000000ffff0d7224 */ /* 0x000fe200078e001b */
[----:B------:R-:W-:-:S07]  /*19710*/  MOV R4, R14 ;  /* 0x0000000e00047202 */ /* 0x000fce0000000f00 */
[----:B------:R-:W-:Y:S05]  /*19720*/  WARPSYNC.COLLECTIVE R15, `(.L_x_2939) ;  /* 0x000000000f087348 */ /* 0x000fea0003c00000 */
[----:B------:R0:W1:Y:S02]  /*19730*/  SHFL.IDX P6, R14, R13, R12, R11 ;  /* 0x0000000c0d0e7389 */ /* 0x00006400000c000b */
[----:B01----:R-:W-:Y:S01]  /*19740*/  ENDCOLLECTIVE ;  /* 0x000000000000791b */ /* 0x003fe20003800000 */
.L_x_2939:
[----:B------:R-:W-:-:S05]  /*19750*/  IMAD R32, R10, R32, RZ ;  /* 0x000000200a207224 */ /* 0x000fca00078e02ff */
[----:B------:R-:W-:-:S13]  /*19760*/  ISETP.GE.OR P1, PT, R39, R32, P0 ;  /* 0x000000202700720c */ /* 0x000fda0000726670 */
[C---:B------:R-:W-:Y:S01]  /*19770*/  @!P1 IMAD.SHL.U32 R5, R16.reuse, 0x2, RZ ;  /* 0x0000000210059824 */ /* 0x040fe200078e00ff */
[----:B------:R-:W-:-:S04]  /*19780*/  @!P1 SHF.L.U64.HI R21, R16, 0x1, R17 ;  /* 0x0000000110159819 */ /* 0x000fc80000010211 */
[----:B------:R-:W-:-:S05]  /*19790*/  @!P1 IADD3 R6, P2, R3, R5, RZ ;  /* 0x0000000503069210 */ /* 0x000fca0007f5e0ff */
[----:B------:R-:W-:-:S05]  /*197a0*/  @!P1 IMAD.X R7, R0, 0x1, R21, P2 ;  /* 0x0000000100079824 */ /* 0x000fca00010e0615 */
[----:B------:R-:W2:Y:S01]  /*197b0*/  @!P1 LD.E.128 R8, desc[UR40][R6.64] ;  /* 0x0000002806089980 */ /* 0x000ea2000c101d00 */
[----:B------:R-:W-:-:S05]  /*197c0*/  @!P1 IADD3 R14, P2, R14, R5, RZ ;  /* 0x000000050e0e9210 */ /* 0x000fca0007f5e0ff */
[----:B------:R-:W-:-:S04]  /*197d0*/  @!P1 IMAD.X R3, R4, 0x1, R21, P2 ;  /* 0x0000000104039824 */ /* 0x000fc800010e0615 */
[----:B------:R-:W-:-:S05]  /*197e0*/  @!P1 IMAD.MOV.U32 R15, RZ, RZ, R3 ;  /* 0x000000ffff0f9224 */ /* 0x000fca00078e0003 */
[----:B------:R0:W5:Y:S01]  /*197f0*/  @!P1 LD.E.128 R4, desc[UR40][R14.64] ;  /* 0x000000280e049980 */ /* 0x000162000c101d00 */
[----:B------:R-:W-:Y:S02]  /*19800*/  CS2R R36, SRZ ;  /* 0x0000000000247805 */ /* 0x000fe4000001ff00 */
[----:B------:R-:W-:Y:S01]  /*19810*/  MOV R13, R26 ;  /* 0x0000001a000d7202 */ /* 0x000fe20000000f00 */
[----:B------:R-:W-:Y:S01]  /*19820*/  IMAD.MOV.U32 R12, RZ, RZ, 0x1 ;  /* 0x00000001ff0c7424 */ /* 0x000fe200078e00ff */
[----:B------:R-:W-:Y:S02]  /*19830*/  CS2R R34, SRZ ;  /* 0x0000000000227805 */ /* 0x000fe4000001ff00 */
[----:B------:R-:W-:Y:S02]  /*19840*/  CS2R R28, SRZ ;  /* 0x00000000001c7805 */ /* 0x000fe4000001ff00 */
[----:B------:R-:W-:Y:S01]  /*19850*/  CS2R R20, SRZ ;  /* 0x0000000000147805 */ /* 0x000fe2000001ff00 */
[----:B0-----:R-:W-:-:S02]  /*19860*/  IMAD.MOV.U32 R15, RZ, RZ, -0x1 ;  /* 0xffffffffff0f7424 */ /* 0x001fc400078e00ff */
[----:B--2---:R-:W-:Y:S01]  /*19870*/  @!P1 IMAD.MOV.U32 R37, RZ, RZ, R11 ;  /* 0x000000ffff259224 */ /* 0x004fe200078e000b */
[----:B------:R-:W-:Y:S01]  /*19880*/  @!P1 MOV R34, R8 ;  /* 0x0000000800229202 */ /* 0x000fe20000000f00 */
[----:B------:R-:W-:Y:S02]  /*19890*/  IMAD.MOV.U32 R11, RZ, RZ, 0x1c1f ;  /* 0x00001c1fff0b7424 */ /* 0x000fe400078e00ff */
[----:B------:R-:W-:Y:S02]  /*198a0*/  @!P1 IMAD.MOV.U32 R35, RZ, RZ, R9 ;  /* 0x000000ffff239224 */ /* 0x000fe400078e0009 */
[----:B------:R-:W-:-:S07]  /*198b0*/  IMAD.MOV.U32 R0, RZ, RZ, R34 ;  /* 0x000000ffff007224 */ /* 0x000fce00078e0022 */
[----:B-----5:R-:W-:Y:S05]  /*198c0*/  WARPSYNC.COLLECTIVE R15, `(.L_x_2940) ;  /* 0x000000000f087348 */ /* 0x020fea0003c00000 */
[----:B------:R0:W1:Y:S02]  /*198d0*/  SHFL.IDX P6, R14, R13, R12, R11 ;  /* 0x0000000c0d0e7389 */ /* 0x00006400000c000b */
[----:B01---5:R-:W-:Y:S01]  /*198e0*/  ENDCOLLECTIVE ;  /* 0x000000000000791b */ /* 0x023fe20003800000 */
.L_x_2940:
[----:B------:R-:W-:Y:S02]  /*198f0*/  IMAD.MOV.U32 R3, RZ, RZ, R35 ;  /* 0x000000ffff037224 */ /* 0x000fe400078e0023 */
[----:B------:R-:W-:Y:S01]  /*19900*/  @!P1 IMAD.MOV.U32 R36, RZ, RZ, R10 ;  /* 0x000000ffff249224 */ /* 0x000fe200078e000a */
[----:B------:R-:W-:Y:S01]  /*19910*/  PRMT R42, R0, 0x7610, R42 ;  /* 0x00007610002a7816 */ /* 0x000fe2000000002a */
[----:B------:R-:W-:Y:S01]  /*19920*/  IMAD.MOV.U32 R9, RZ, RZ, R37 ;  /* 0x000000ffff097224 */ /* 0x000fe200078e0025 */
[----:B------:R-:W-:Y:S01]  /*19930*/  PRMT R45, R45, 0x5410, R3 ;  /* 0x000054102d2d7816 */ /* 0x000fe20000000003 */
[----:B------:R-:W-:Y:S01]  /*19940*/  IMAD.MOV.U32 R8, RZ, RZ, R36 ;  /* 0x000000ffff087224 */ /* 0x000fe200078e0024 */
[----:B------:R-:W-:Y:S01]  /*19950*/  @!P1 MOV R28, R4 ;  /* 0x00000004001c9202 */ /* 0x000fe20000000f00 */
[----:B------:R-:W-:Y:S02]  /*19960*/  @!P1 IMAD.MOV.U32 R29, RZ, RZ, R5 ;  /* 0x000000ffff1d9224 */ /* 0x000fe400078e0005 */
[----:B------:R-:W-:Y:S01]  /*19970*/  @!P1 IMAD.MOV.U32 R20, RZ, RZ, R6 ;  /* 0x000000ffff149224 */ /* 0x000fe200078e0006 */
[----:B------:R-:W-:Y:S01]  /*19980*/  PRMT R31, R8, 0x5410, R9 ;  /* 0x00005410081f7816 */ /* 0x000fe20000000009 */
[----:B------:R-:W-:-:S02]  /*19990*/  @!P1 IMAD.MOV.U32 R21, RZ, RZ, R7 ;  /* 0x000000ffff159224 */ /* 0x000fc400078e0007 */
[----:B------:R-:W-:Y:S01]  /*199a0*/  IMAD.MOV.U32 R13, RZ, RZ, R25 ;  /* 0x000000ffff0d7224 */ /* 0x000fe200078e0019 */
[----:B------:R-:W-:Y:S01]  /*199b0*/  MOV R6, R20 ;  /* 0x0000001400067202 */ /* 0x000fe20000000f00 */
[----:B------:R-:W-:Y:S02]  /*199c0*/  IMAD.MOV.U32 R4, RZ, RZ, R28 ;  /* 0x000000ffff047224 */ /* 0x000fe400078e001c */
[----:B------:R-:W-:Y:S02]  /*199d0*/  IMAD.MOV.U32 R5, RZ, RZ, R29 ;  /* 0x000000ffff057224 */ /* 0x000fe400078e001d */
[----:B------:R-:W-:Y:S01]  /*199e0*/  IMAD.MOV.U32 R7, RZ, RZ, R21 ;  /* 0x000000ffff077224 */ /* 0x000fe200078e0015 */
[----:B------:R-:W-:Y:S01]  /*199f0*/  PRMT R56, R4, 0x5410, R6 ;  /* 0x0000541004387816 */ /* 0x000fe20000000006 */
[----:B------:R-:W-:Y:S01]  /*19a00*/  IMAD.MOV.U32 R0, RZ, RZ, R14 ;  /* 0x000000ffff007224 */ /* 0x000fe200078e000e */
[----:B------:R-:W-:-:S07]  /*19a10*/  PRMT R45, R5, 0x7610, R45 ;  /* 0x00007610052d7816 */ /* 0x000fce000000002d */
[----:B------:R-:W-:Y:S05]  /*19a20*/  WARPSYNC.COLLECTIVE R15, `(.L_x_2941) ;  /* 0x000000000f087348 */ /* 0x000fea0003c00000 */
[----:B------:R0:W1:Y:S02]  /*19a30*/  SHFL.IDX P6, R14, R13, R12, R11 ;  /* 0x0000000c0d0e7389 */ /* 0x00006400000c000b */
[----:B01----:R-:W-:Y:S01]  /*19a40*/  ENDCOLLECTIVE ;  /* 0x000000000000791b */ /* 0x003fe20003800000 */
.L_x_2941:
[----:B------:R-:W-:Y:S02]  /*19a50*/  PRMT R42, R42, 0x5410, R7 ;  /* 0x000054102a2a7816 */ /* 0x000fe40000000007 */
[----:B------:R-:W-:Y:S01]  /*19a60*/  CS2R R4, SRZ ;  /* 0x0000000000047805 */ /* 0x000fe2000001ff00 */
[----:B------:R-:W-:Y:S01]  /*19a70*/  IMAD.MOV.U32 R13, RZ, RZ, R24 ;  /* 0x000000ffff0d7224 */ /* 0x000fe200078e0018 */
[----:B------:R-:W-:-:S07]  /*19a80*/  MOV R3, R14 ;  /* 0x0000000e00037202 */ /* 0x000fce0000000f00 */
[----:B------:R-:W-:Y:S05]  /*19a90*/  WARPSYNC.COLLECTIVE R15, `(.L_x_2942) ;  /* 0x000000000f087348 */ /* 0x000fea0003c00000 */
[----:B------:R0:W1:Y:S02]  /*19aa0*/  SHFL.IDX P6, R14, R13, R12, R11 ;  /* 0x0000000c0d0e7389 */ /* 0x00006400000c000b */
[----:B01----:R-:W-:Y:S01]  /*19ab0*/  ENDCOLLECTIVE ;  /* 0x000000000000791b */ /* 0x003fe20003800000 */
.L_x_2942:
[----:B------:R-:W-:Y:S02]  /*19ac0*/  IMAD.MOV.U32 R13, RZ, RZ, R27 ;  /* 0x000000ffff0d7224 */ /* 0x000fe400078e001b */
[----:B------:R-:W-:-:S07]  /*19ad0*/  IMAD.MOV.U32 R24, RZ, RZ, R14 ;  /* 0x000000ffff187224 */ /* 0x000fce00078e000e */
[----:B------:R-:W-:Y:S05]  /*19ae0*/  WARPSYNC.COLLECTIVE R15, `(.L_x_2943) ;  /* 0x000000000f087348 */ /* 0x000fea0003c00000 */
[----:B------:R0:W1:Y:S02]  /*19af0*/  SHFL.IDX P6, R14, R13, R12, R11 ;  /* 0x0000000c0d0e7389 */ /* 0x00006400000c000b */
[----:B01----:R-:W-:Y:S01]  /*19b00*/  ENDCOLLECTIVE ;  /* 0x000000000000791b */ /* 0x003fe20003800000 */
.L_x_2943:
[----:B------:R-:W-:Y:S05]  /*19b10*/  BRA `(.L_x_2944) ;  /* 0xfffffee000647947 */ /* 0x000fea000383ffff */
.L_x_2729:
[----:B0-----:R0:W1:Y:S02]  /*19b20*/  SYNCS.PHASECHK.TRANS64.TRYWAIT P1, [R2+URZ+0x16800], R13 ;  /* 0x0168000d020075a7 */ /* 0x001064000802017f */
[----:B-1----:R-:W-:Y:S05]  /*19b30*/  @!P1 NANOSLEEP.SYNCS 0x989680 ;  /* 0x009896800000995d */ /* 0x002fea0003900000 */
[----:B------:R-:W1:Y:S02]  /*19b40*/  @!P1 SYNCS.PHASECHK.TRANS64 P1, [R2+URZ+0x16800], R13 ;  /* 0x0168000d020095a7 */ /* 0x000e64000802007f */
[----:B-1----:R-:W-:Y:S05]  /*19b50*/  @!P1 BRA `(.L_x_2729) ;  /* 0xfffffffc00f09947 */ /* 0x002fea000383ffff */
[----:B------:R-:W-:Y:S05]  /*19b60*/  BRA `(.L_x_2945) ;  /* 0xfffffee400047947 */ /* 0x000fea000383ffff */
.L_x_2735:
[----:B--2---:R2:W3:Y:S02]  /*19b70*/  SYNCS.PHASECHK.TRANS64.TRYWAIT P1, [R8+URZ+0x16830], R3 ;  /* 0x01683003080075a7 */ /* 0x0044e4000802017f */
[----:B---3--:R-:W-:Y:S05]  /*19b80*/  @!P1 NANOSLEEP.SYNCS 0x989680 ;  /* 0x009896800000995d */ /* 0x008fea0003900000 */
[----:B------:R-:W3:Y:S02]  /*19b90*/  @!P1 SYNCS.PHASECHK.TRANS64 P1, [R8+URZ+0x16830], R3 ;  /* 0x01683003080095a7 */ /* 0x000ee4000802007f */
[----:B---3--:R-:W-:Y:S05]  /*19ba0*/  @!P1 BRA `(.L_x_2735) ;  /* 0xfffffffc00f09947 */ /* 0x008fea000383ffff */
[----:B------:R-:W-:Y:S05]  /*19bb0*/  BRA `(.L_x_2734) ;  /* 0xfffffef000907947 */ /* 0x000fea000383ffff */
.L_x_2742:
[----:B-1----:R1:W2:Y:S02]  /*19bc0*/  SYNCS.PHASECHK.TRANS64.TRYWAIT P2, [R3+URZ+0x16830], R0 ;  /* 0x01683000030075a7 */ /* 0x0022a4000804017f */
[----:B--2---:R-:W-:Y:S05]  /*19bd0*/  @!P2 NANOSLEEP.SYNCS 0x989680 ;  /* 0x009896800000a95d */ /* 0x004fea0003900000 */
[----:B------:R-:W2:Y:S02]  /*19be0*/  @!P2 SYNCS.PHASECHK.TRANS64 P2, [R3+URZ+0x16830], R0 ;  /* 0x016830000300a5a7 */ /* 0x000ea4000804007f */
[----:B--2---:R-:W-:Y:S05]  /*19bf0*/  @!P2 BRA `(.L_x_2742) ;  /* 0xfffffffc00f0a947 */ /* 0x004fea000383ffff */
[----:B------:R-:W-:Y:S05]  /*19c00*/  BRA `(.L_x_2741) ;  /* 0xffffff1400407947 */ /* 0x000fea000383ffff */
.L_x_2746:
[----:B-1----:R1:W2:Y:S02]  /*19c10*/  SYNCS.PHASECHK.TRANS64.TRYWAIT P1, [R3+URZ+0x16850], R0 ;  /* 0x01685000030075a7 */ /* 0x0022a4000802017f */
[----:B--2---:R-:W-:Y:S05]  /*19c20*/  @!P1 NANOSLEEP.SYNCS 0x989680 ;  /* 0x009896800000995d */ /* 0x004fea0003900000 */
[----:B------:R-:W2:Y:S02]  /*19c30*/  @!P1 SYNCS.PHASECHK.TRANS64 P1, [R3+URZ+0x16850], R0 ;  /* 0x01685000030095a7 */ /* 0x000ea4000802007f */
[----:B--2---:R-:W-:Y:S05]  /*19c40*/  @!P1 BRA `(.L_x_2746) ;  /* 0xfffffffc00f09947 */ /* 0x004fea000383ffff */
[----:B------:R-:W-:Y:S05]  /*19c50*/  BRA `(.L_x_2743) ;  /* 0xffffff18001c7947 */ /* 0x000fea000383ffff */
.L_x_2755:
[----:B-1----:R1:W2:Y:S02]  /*19c60*/  SYNCS.PHASECHK.TRANS64.TRYWAIT P1, [R0+URZ+0x16830], R3 ;  /* 0x01683003000075a7 */ /* 0x0022a4000802017f */
[----:B--2---:R-:W-:Y:S05]  /*19c70*/  @!P1 NANOSLEEP.SYNCS 0x989680 ;  /* 0x009896800000995d */ /* 0x004fea0003900000 */
[----:B------:R-:W2:Y:S02]  /*19c80*/  @!P1 SYNCS.PHASECHK.TRANS64 P1, [R0+URZ+0x16830], R3 ;  /* 0x01683003000095a7 */ /* 0x000ea4000802007f */
[----:B--2---:R-:W-:Y:S05]  /*19c90*/  @!P1 BRA `(.L_x_2755) ;  /* 0xfffffffc00f09947 */ /* 0x004fea000383ffff */
[----:B------:R-:W-:Y:S05]  /*19ca0*/  BRA `(.L_x_2754) ;  /* 0xffffff3c00907947 */ /* 0x000fea000383ffff */
.L_x_2759:
[----:B-1----:R1:W2:Y:S02]  /*19cb0*/  SYNCS.PHASECHK.TRANS64.TRYWAIT P1, [R3+URZ+0x16850], R0 ;  /* 0x01685000030075a7 */ /* 0x0022a4000802017f */
[----:B--2---:R-:W-:Y:S05]  /*19cc0*/  @!P1 NANOSLEEP.SYNCS 0x989680 ;  /* 0x009896800000995d */ /* 0x004fea0003900000 */
[----:B------:R-:W2:Y:S02]  /*19cd0*/  @!P1 SYNCS.PHASECHK.TRANS64 P1, [R3+URZ+0x16850], R0 ;  /* 0x01685000030095a7 */ /* 0x000ea4000802007f */
[----:B--2---:R-:W-:Y:S05]  /*19ce0*/  @!P1 BRA `(.L_x_2759) ;  /* 0xfffffffc00f09947 */ /* 0x004fea000383ffff */
[----:B------:R-:W-:Y:S05]  /*19cf0*/  BRA `(.L_x_2756) ;  /* 0xffffff4000607947 */ /* 0x000fea000383ffff */
.L_x_2766:
[----:B-1----:R1:W2:Y:S02]  /*19d00*/  SYNCS.PHASECHK.TRANS64.TRYWAIT P1, [R10+URZ+0x16850], R7 ;  /* 0x016850070a0075a7 */ /* 0x0022a4000802017f */
[----:B--2---:R-:W-:Y:S05]  /*19d10*/  @!P1 NANOSLEEP.SYNCS 0x989680 ;  /* 0x009896800000995d */ /* 0x004fea0003900000 */
[----:B------:R-:W2:Y:S02]  /*19d20*/  @!P1 SYNCS.PHASECHK.TRANS64 P1, [R10+URZ+0x16850], R7 ;  /* 0x016850070a0095a7 */ /* 0x000ea4000802007f */
[----:B--2---:R-:W-:Y:S05]  /*19d30*/  @!P1 BRA `(.L_x_2766) ;  /* 0xfffffffc00f09947 */ /* 0x004fea000383ffff */
[----:B------:R-:W-:Y:S05]  /*19d40*/  BRA `(.L_x_2765) ;  /* 0xffffff5c00247947 */ /* 0x000fea000383ffff */
.L_x_2775:
[----:B------:R-:W-:Y:S02]  /*19d50*/  IMAD.MOV.U32 R13, RZ, RZ, R20 ;  /* 0x000000ffff0d7224 */ /* 0x000fe400078e0014 */
[----:B------:R-:W-:Y:S02]  /*19d60*/  IMAD.MOV.U32 R12, RZ, RZ, RZ ;  /* 0x000000ffff0c7224 */ /* 0x000fe400078e00ff */
[----:B------:R-:W-:Y:S02]  /*19d70*/  IMAD.MOV.U32 R11, RZ, RZ, 0x181f ;  /* 0x0000181fff0b7424 */ /* 0x000fe400078e00ff */
[----:B------:R-:W-:Y:S02]  /*19d80*/  IMAD.MOV.U32 R15, RZ, RZ, -0x1 ;  /* 0xffffffffff0f7424 */ /* 0x000fe400078e00ff */
[----:B------:R-:W-:Y:S02]  /*19d90*/  IMAD R21, R8, R25, RZ ;  /* 0x0000001908157224 */ /* 0x000fe400078e02ff */
[----:B------:R-:W-:-:S07]  /*19da0*/  IMAD.IADD R24, R26, 0x1, R30 ;  /* 0x000000011a187824 */ /* 0x000fce00078e021e */
[----:B-1----:R-:W-:Y:S05]  /*19db0*/  WARPSYNC.COLLECTIVE R15, `(.L_x_2946) ;  /* 0x000000000f087348 */ /* 0x002fea0003c00000 */
[----:B------:R0:W2:Y:S02]  /*19dc0*/  SHFL.IDX P6, R14, R13, R12, R11 ;  /* 0x0000000c0d0e7389 */ /* 0x0000a400000c000b */
[----:B012---:R-:W-:Y:S01]  /*19dd0*/  ENDCOLLECTIVE ;  /* 0x000000000000791b */ /* 0x007fe20003800000 */
.L_x_2946:
[C---:B------:R-:W-:Y:S01]  /*19de0*/  VIADD R8, R24.reuse, 0x30 ;  /* 0x0000003018087836 */ /* 0x040fe20000000000 */
[----:B------:R-:W-:-:S04]  /*19df0*/  ISETP.GE.OR P3, PT, R24, R21, P0 ;  /* 0x000000151800720c */ /* 0x000fc80000766670 */
[----:B------:R-:W-:Y:S01]  /*19e00*/  ISETP.GE.OR P4, PT, R8, R21, P0 ;  /* 0x000000150800720c */ /* 0x000fe20000786670 */
[----:B------:R-:W-:Y:S02]  /*19e10*/  VIADD R8, R24, 0x60 ;  /* 0x0000006018087836 */ /* 0x000fe40000000000 */
[----:B------:R-:W-:-:S03]  /*19e20*/  IMAD.MOV.U32 R13, RZ, RZ, R7 ;  /* 0x000000ffff0d7224 */ /* 0x000fc600078e0007 */
[----:B------:R-:W-:Y:S02]  /*19e30*/  ISETP.GE.OR P2, PT, R8, R21, P0 ;  /* 0x000000150800720c */ /* 0x000fe40000746670 */
[----:B------:R-:W-:-:S11]  /*19e40*/  MOV R0, R14 ;  /* 0x0000000e00007202 */ /* 0x000fd60000000f00 */
[----:B------:R-:W-:Y:S05]  /*19e50*/  WARPSYNC.COLLECTIVE R15, `(.L_x_2947) ;  /* 0x000000000f087348 */ /* 0x000fea0003c00000 */
[----:B------:R0:W1:Y:S02]  /*19e60*/  SHFL.IDX P6, R14, R13, R12, R11 ;  /* 0x0000000c0d0e7389 */ /* 0x00006400000c000b */
[----:B01----:R-:W-:Y:S01]  /*19e70*/  ENDCOLLECTIVE ;  /* 0x000000000000791b */ /* 0x003fe20003800000 */
.L_x_2947:
[----:B------:R-:W-:Y:S02]  /*19e80*/  IMAD.MOV.U32 R13, RZ, RZ, R20 ;  /* 0x000000ffff0d7224 */ /* 0x000fe400078e0014 */
[----:B------:R-:W-:Y:S02]  /*19e90*/  IMAD.MOV.U32 R12, RZ, RZ, 0x1 ;  /* 0x00000001ff0c7424 */ /* 0x000fe400078e00ff */
[----:B------:R-:W-:-:S07]  /*19ea0*/  IMAD.MOV.U32 R3, RZ, RZ, R14 ;  /* 0x000000ffff037224 */ /* 0x000fce00078e000e */
[----:B------:R-:W-:Y:S05]  /*19eb0*/  WARPSYNC.COLLECTIVE R15, `(.L_x_2948) ;  /* 0x000000000f087348 */ /* 0x000fea0003c00000 */
[----:B------:R0:W1:Y:S02]  /*19ec0*/  SHFL.IDX P6, R14, R13, R12, R11 ;  /* 0x0000000c0d0e7389 */ /* 0x00006400000c000b */
[----:B01----:R-:W-:Y:S01]  /*19ed0*/  ENDCOLLECTIVE ;  /* 0x000000000000791b */ /* 0x003fe20003800000 */
.L_x_2948:
[----:B------:R-:W-:-:S04]  /*19ee0*/  @!P3 LEA R10, P5, R29, R3, 0x1 ;  /* 0x000000031d0ab211 */ /* 0x000fc800078a08ff */
[----:B------:R-:W-:Y:S02]  /*19ef0*/  @!P3 LEA.HI.X R3, R29, R0, R28, 0x1, P5 ;  /* 0x000000001d03b211 */ /* 0x000fe400028f0c1c */
[----:B------:R-:W-:Y:S01]  /*19f00*/  MOV R13, R7 ;  /* 0x00000007000d7202 */ /* 0x000fe20000000f00 */
[----:B------:R-:W-:-:S07]  /*19f10*/  IMAD.MOV.U32 R4, RZ, RZ, R14 ;  /* 0x000000ffff047224 */ /* 0x000fce00078e000e */
[----:B------:R-:W-:Y:S05]  /*19f20*/  WARPSYNC.COLLECTIVE R15, `(.L_x_2949) ;  /* 0x000000000f087348 */ /* 0x000fea0003c00000 */
[----:B------:R0:W1:Y:S02]  /*19f30*/  SHFL.IDX P6, R14, R13, R12, R11 ;  /* 0x0000000c0d0e7389 */ /* 0x00006400000c000b */
[----:B01----:R-:W-:Y:S01]  /*19f40*/  ENDCOLLECTIVE ;  /* 0x000000000000791b */ /* 0x003fe20003800000 */
.L_x_2949:
[----:B------:R-:W-:Y:S02]  /*19f50*/  IMAD.MOV.U32 R13, RZ, RZ, R20 ;  /* 0x000000ffff0d7224 */ /* 0x000fe400078e0014 */
[----:B------:R-:W-:Y:S02]  /*19f60*/  IMAD.MOV.U32 R12, RZ, RZ, 0x2 ;  /* 0x00000002ff0c7424 */ /* 0x000fe400078e00ff */
[----:B------:R-:W-:-:S07]  /*19f70*/  IMAD.MOV.U32 R5, RZ, RZ, R14 ;  /* 0x000000ffff057224 */ /* 0x000fce00078e000e */
[----:B------:R-:W-:Y:S05]  /*19f80*/  WARPSYNC.COLLECTIVE R15, `(.L_x_2950) ;  /* 0x000000000f087348 */ /* 0x000fea0003c00000 */
[----:B------:R0:W1:Y:S02]  /*19f90*/  SHFL.IDX P6, R14, R13, R12, R11 ;  /* 0x0000000c0d0e7389 */ /* 0x00006400000c000b */
[----:B01----:R-:W-:Y:S01]  /*19fa0*/  ENDCOLLECTIVE ;  /* 0x000000000000791b */ /* 0x003fe20003800000 */
.L_x_2950:
[----:B------:R-:W-:-:S04]  /*19fb0*/  @!P4 LEA R8, P1, R29, R5, 0x1 ;  /* 0x000000051d08c211 */ /* 0x000fc800078208ff */
[----:B------:R-:W-:Y:S02]  /*19fc0*/  @!P4 LEA.HI.X R9, R29, R4, R28, 0x1, P1 ;  /* 0x000000041d09c211 */ /* 0x000fe400008f0c1c */
[----:B------:R-:W-:Y:S01]  /*19fd0*/  MOV R13, R7 ;  /* 0x00000007000d7202 */ /* 0x000fe20000000f00 */
[----:B------:R-:W-:-:S07]  /*19fe0*/  IMAD.MOV.U32 R6, RZ, RZ, R14 ;  /* 0x000000ffff067224 */ /* 0x000fce00078e000e */
[----:B------:R-:W-:Y:S05]  /*19ff0*/  WARPSYNC.COLLECTIVE R15, `(.L_x_2951) ;  /* 0x000000000f087348 */ /* 0x000fea0003c00000 */
[----:B------:R0:W1:Y:S02]  /*1a000*/  SHFL.IDX P6, R14, R13, R12, R11 ;  /* 0x0000000c0d0e7389 */ /* 0x00006400000c000b */
[----:B01----:R-:W-:Y:S01]  /*1a010*/  ENDCOLLECTIVE ;  /* 0x000000000000791b */ /* 0x003fe20003800000 */
.L_x_2951:
[----:B------:R-:W-:Y:S02]  /*1a020*/  @!P3 IMAD.MOV.U32 R11, RZ, RZ, R3 ;  /* 0x000000ffff0bb224 */ /* 0x000fe400078e0003 */
[----:B------:R-:W-:Y:S02]  /*1a030*/  IMAD.MOV.U32 R13, RZ, RZ, R20 ;  /* 0x000000ffff0d7224 */ /* 0x000fe400078e0014 */
[----:B------:R-:W-:Y:S01]  /*1a040*/  IMAD.MOV.U32 R12, RZ, RZ, 0x3 ;  /* 0x00000003ff0c7424 */ /* 0x000fe200078e00ff */
[----:B------:R0:W-:Y:S04]  /*1a050*/  @!P3 ST.E.128 desc[UR40][R10.64], RZ ;  /* 0x000000ff0a00b985 */ /* 0x0001e8000c101d28 */
[----:B------:R1:W-:Y:S01]  /*1a060*/  @!P4 ST.E.128 desc[UR40][R8.64], RZ ;  /* 0x000000ff0800c985 */ /* 0x0003e2000c101d28 */
[----:B------:R-:W-:-:S04]  /*1a070*/  @!P2 LEA R25, P5, R29, R14, 0x1 ;  /* 0x0000000e1d19a211 */ /* 0x000fc800078a08ff */
[----:B------:R-:W-:Y:S01]  /*1a080*/  @!P2 LEA.HI.X R5, R29, R6, R28, 0x1, P5 ;  /* 0x000000061d05a211 */ /* 0x000fe200028f0c1c */
[----:B------:R-:W-:Y:S01]  /*1a090*/  @!P2 IMAD.MOV.U32 R4, RZ, RZ, R25 ;  /* 0x000000ffff04a224 */ /* 0x000fe200078e0019 */
[----:B0-----:R-:W-:-:S04]  /*1a0a0*/  MOV R11, 0x181f ;  /* 0x0000181f000b7802 */ /* 0x001fc80000000f00 */
[----:B------:R1:W-:Y:S03]  /*1a0b0*/  @!P2 ST.E.128 desc[UR40][R4.64], RZ ;  /* 0x000000ff0400a985 */ /* 0x0003e6000c101d28 */
[----:B-1----:R-:W-:Y:S05]  /*1a0c0*/  WARPSYNC.COLLECTIVE R15, `(.L_x_2952) ;  /* 0x000000000f087348 */ /* 0x002fea0003c00000 */
[----:B------:R0:W2:Y:S02]  /*1a0d0*/  SHFL.IDX P6, R14, R13, R12, R11 ;  /* 0x0000000c0d0e7389 */ /* 0x0000a400000c000b */
[----:B012---:R-:W-:Y:S01]  /*1a0e0*/  ENDCOLLECTIVE ;  /* 0x000000000000791b */ /* 0x007fe20003800000 */
.L_x_2952:
[----:B------:R-:W-:Y:S02]  /*1a0f0*/  IMAD.MOV.U32 R13, RZ, RZ, R7 ;  /* 0x000000ffff0d7224 */ /* 0x000fe400078e0007 */
[----:B------:R-:W-:-:S07]  /*1a100*/  IMAD.MOV.U32 R0, RZ, RZ, R14 ;  /* 0x000000ffff007224 */ /* 0x000fce00078e000e */
[----:B------:R-:W-:Y:S05]  /*1a110*/  WARPSYNC.COLLECTIVE R15, `(.L_x_2953) ;  /* 0x000000000f087348 */ /* 0x000fea0003c00000 */
[----:B------:R0:W1:Y:S02]  /*1a120*/  SHFL.IDX P6, R14, R13, R12, R11 ;  /* 0x0000000c0d0e7389 */ /* 0x00006400000c000b */
[----:B01----:R-:W-:Y:S01]  /*1a130*/  ENDCOLLECTIVE ;  /* 0x000000000000791b */ /* 0x003fe20003800000 */
.L_x_2953:
[----:B------:R-:W-:Y:S05]  /*1a140*/  BRA `(.L_x_2954) ;  /* 0xffffff78006c7947 */ /* 0x000fea000383ffff */
.L_x_2792:
[----:B------:R-:W0:Y:S01]  /*1a150*/  S2R R8, SR_TID.X ;  /* 0x0000000000087919 */ /* 0x000e220000002100 */
[----:B------:R-:W-:Y:S01]  /*1a160*/  BSSY B1, `(.L_x_2955) ;  /* 0x000000a000017945 */ /* 0x000fe20003800000 */
[----:B------:R-:W-:Y:S01]  /*1a170*/  IMAD.MOV.U32 R12, RZ, RZ, RZ ;  /* 0x000000ffff0c7224 */ /* 0x000fe200078e00ff */
[----:B------:R-:W-:Y:S01]  /*1a180*/  MOV R11, 0x1f ;  /* 0x0000001f000b7802 */ /* 0x000fe20000000f00 */
[----:B------:R-:W-:Y:S01]  /*1a190*/  IMAD.MOV.U32 R15, RZ, RZ, -0x1 ;  /* 0xffffffffff0f7424 */ /* 0x000fe200078e00ff */
[----:B0-----:R-:W-:-:S04]  /*1a1a0*/  SHF.R.U32.HI R8, RZ, 0x5, R8 ;  /* 0x00000005ff087819 */ /* 0x001fc80000011608 */
[----:B------:R-:W-:-:S05]  /*1a1b0*/  LOP3.LUT R8, R8, 0x3, RZ, 0xc0, !PT ;  /* 0x0000000308087812 */ /* 0x000fca00078ec0ff */
[----:B------:R-:W-:-:S07]  /*1a1c0*/  IMAD.MOV.U32 R13, RZ, RZ, R8 ;  /* 0x000000ffff0d7224 */ /* 0x000fce00078e0008 */
[----:B-1----:R-:W-:Y:S05]  /*1a1d0*/  WARPSYNC.COLLECTIVE R15, `(.L_x_2956) ;  /* 0x000000000f087348 */ /* 0x002fea0003c00000 */
[----:B------:R0:W2:Y:S02]  /*1a1e0*/  SHFL.IDX P6, R14, R13, R12, R11 ;  /* 0x0000000c0d0e7389 */ /* 0x0000a400000c000b */
[----:B012---:R-:W-:Y:S01]  /*1a1f0*/  ENDCOLLECTIVE ;  /* 0x000000000000791b */ /* 0x007fe20003800000 */
.L_x_2956:
[----:B------:R-:W-:Y:S05]  /*1a200*/  BSYNC B1 ;  /* 0x0000000000017941 */ /* 0x000fea0003800000 */
.L_x_2955:
[----:B------:R-:W-:Y:S05]  /*1a210*/  BRA `(.L_x_2957) ;  /* 0xffffff8c00a07947 */ /* 0x000fea000383ffff */
.L_x_2794:
[----:B------:R-:W-:Y:S01]  /*1a220*/  BSSY B1, `(.L_x_2958) ;  /* 0x0000006000017945 */ /* 0x000fe20003800000 */
[----:B------:R-:W-:-:S07]  /*1a230*/  IMAD.MOV.U32 R15, RZ, RZ, -0x1 ;  /* 0xffffffffff0f7424 */ /* 0x000fce00078e00ff */
[----:B01----:R-:W-:Y:S05]  /*1a240*/  WARPSYNC.COLLECTIVE R15, `(.L_x_2959) ;  /* 0x000000000f0c7348 */ /* 0x003fea0003c00000 */
[----:B------:R-:W-:Y:S02]  /*1a250*/  ELECT P6, UR62, PT ;  /* 0x00000000003e782f */ /* 0x000fe400038c0000 */
[----:B------:R-:W-:Y:S01]  /*1a260*/  MOV R14, UR62 ;  /* 0x0000003e000e7c02 */ /* 0x000fe20008000f00 */
[----:B01----:R-:W-:Y:S10]  /*1a270*/  ENDCOLLECTIVE ;  /* 0x000000000000791b */ /* 0x003ff40003800000 */
.L_x_2959:
[----:B------:R-:W-:Y:S05]  /*1a280*/  BSYNC B1 ;  /* 0x0000000000017941 */ /* 0x000fea0003800000 */
.L_x_2958:
[----:B------:R-:W-:Y:S05]  /*1a290*/  BRA `(.L_x_2793) ;  /* 0xffffff8c00987947 */ /* 0x000fea000383ffff */
.L_x_2796:
[----:B0-----:R0:W2:Y:S02]  /*1a2a0*/  SYNCS.PHASECHK.TRANS64.TRYWAIT P0, [R22+URZ+0x16820], R5 ;  /* 0x01682005160075a7 */ /* 0x0010a4000800017f */
[----:B--2---:R-:W-:Y:S05]  /*1a2b0*/  @!P0 NANOSLEEP.SYNCS 0x989680 ;  /* 0x009896800000895d */ /* 0x004fea0003900000 */
[----:B------:R-:W2:Y:S02]  /*1a2c0*/  @!P0 SYNCS.PHASECHK.TRANS64 P0, [R22+URZ+0x16820], R5 ;  /* 0x01682005160085a7 */ /* 0x000ea4000800007f */
[----:B--2---:R-:W-:Y:S05]  /*1a2d0*/  @!P0 BRA `(.L_x_2796) ;  /* 0xfffffffc00f08947 */ /* 0x004fea000383ffff */
[----:B------:R-:W-:Y:S05]  /*1a2e0*/  BRA `(.L_x_2960) ;  /* 0xffffff8c00a87947 */ /* 0x000fea000383ffff */
.L_x_2800:
[----:B0-----:R0:W2:Y:S02]  /*1a2f0*/  SYNCS.PHASECHK.TRANS64.TRYWAIT P0, [R5+URZ+0x168a0], R6 ;  /* 0x0168a006050075a7 */ /* 0x0010a4000800017f */
[----:B--2---:R-:W-:Y:S05]  /*1a300*/  @!P0 NANOSLEEP.SYNCS 0x989680 ;  /* 0x009896800000895d */ /* 0x004fea0003900000 */
[----:B------:R-:W2:Y:S02]  /*1a310*/  @!P0 SYNCS.PHASECHK.TRANS64 P0, [R5+URZ+0x168a0], R6 ;  /* 0x0168a006050085a7 */ /* 0x000ea4000800007f */
[----:B--2---:R-:W-:Y:S05]  /*1a320*/  @!P0 BRA `(.L_x_2800) ;  /* 0xfffffffc00f08947 */ /* 0x004fea000383ffff */
[----:B------:R-:W-:Y:S05]  /*1a330*/  BRA `(.L_x_2961) ;  /* 0xffffff8c00c47947 */ /* 0x000fea000383ffff */
.L_x_2805:
[----:B-1----:R1:W2:Y:S02]  /*1a340*/  SYNCS.PHASECHK.TRANS64.TRYWAIT P0, [R5+URZ+0x168c0], R6 ;  /* 0x0168c006050075a7 */ /* 0x0022a4000800017f */
[----:B--2---:R-:W-:Y:S05]  /*1a350*/  @!P0 NANOSLEEP.SYNCS 0x989680 ;  /* 0x009896800000895d */ /* 0x004fea0003900000 */
[----:B------:R-:W2:Y:S02]  /*1a360*/  @!P0 SYNCS.PHASECHK.TRANS64 P0, [R5+URZ+0x168c0], R6 ;  /* 0x0168c006050085a7 */ /* 0x000ea4000800007f */
[----:B--2---:R-:W-:Y:S05]  /*1a370*/  @!P0 BRA `(.L_x_2805) ;  /* 0xfffffffc00f08947 */ /* 0x004fea000383ffff */
[----:B------:R-:W-:Y:S05]  /*1a380*/  BRA `(.L_x_2962) ;  /* 0xffffff9000447947 */ /* 0x000fea000383ffff */
.L_x_2812:
[----:B--2---:R2:W3:Y:S02]  /*1a390*/  SYNCS.PHASECHK.TRANS64.TRYWAIT P1, [R5+URZ+0x168a0], R6 ;  /* 0x0168a006050075a7 */ /* 0x0044e4000802017f */
[----:B---3--:R-:W-:Y:S05]  /*1a3a0*/  @!P1 NANOSLEEP.SYNCS 0x989680 ;  /* 0x009896800000995d */ /* 0x008fea0003900000 */
[----:B------:R-:W3:Y:S02]  /*1a3b0*/  @!P1 SYNCS.PHASECHK.TRANS64 P1, [R5+URZ+0x168a0], R6 ;  /* 0x0168a006050095a7 */ /* 0x000ee4000802007f */
[----:B---3--:R-:W-:Y:S05]  /*1a3c0*/  @!P1 BRA `(.L_x_2812) ;  /* 0xfffffffc00f09947 */ /* 0x008fea000383ffff */
[----:B------:R-:W-:Y:S05]  /*1a3d0*/  BRA `(.L_x_2963) ;  /* 0xffffff9400107947 */ /* 0x000fea000383ffff */
.L_x_2817:
[----:B0-----:R0:W1:Y:S02]  /*1a3e0*/  SYNCS.PHASECHK.TRANS64.TRYWAIT P1, [R5+URZ+0x168c0], R6 ;  /* 0x0168c006050075a7 */ /* 0x001064000802017f */
[----:B-1----:R-:W-:Y:S05]  /*1a3f0*/  @!P1 NANOSLEEP.SYNCS 0x989680 ;  /* 0x009896800000995d */ /* 0x002fea0003900000 */
[----:B------:R-:W1:Y:S02]  /*1a400*/  @!P1 SYNCS.PHASECHK.TRANS64 P1, [R5+URZ+0x168c0], R6 ;  /* 0x0168c006050095a7 */ /* 0x000e64000802007f */
[----:B-1----:R-:W-:Y:S05]  /*1a410*/  @!P1 BRA `(.L_x_2817) ;  /* 0xfffffffc00f09947 */ /* 0x002fea000383ffff */
[----:B------:R-:W-:Y:S05]  /*1a420*/  BRA `(.L_x_2964) ;  /* 0xffffff9400887947 */ /* 0x000fea000383ffff */
.L_x_2830:
[----:B------:R-:W0:Y:S01]  /*1a430*/  S2R R20, SR_TID.X ;  /* 0x0000000000147919 */ /* 0x000e220000002100 */
[----:B------:R-:W-:Y:S01]  /*1a440*/  BSSY B0, `(.L_x_2965) ;  /* 0x000000a000007945 */ /* 0x000fe20003800000 */
[----:B------:R-:W-:Y:S01]  /*1a450*/  IMAD.MOV.U32 R12, RZ, RZ, RZ ;  /* 0x000000ffff0c7224 */ /* 0x000fe200078e00ff */
[----:B------:R-:W-:Y:S01]  /*1a460*/  MOV R15, 0xffffffff ;  /* 0xffffffff000f7802 */ /* 0x000fe20000000f00 */
[----:B------:R-:W-:Y:S01]  /*1a470*/  IMAD.MOV.U32 R11, RZ, RZ, 0x1f ;  /* 0x0000001fff0b7424 */ /* 0x000fe200078e00ff */
[----:B0-----:R-:W-:-:S04]  /*1a480*/  SHF.R.U32.HI R9, RZ, 0x5, R20 ;  /* 0x00000005ff097819 */ /* 0x001fc80000011614 */
[----:B------:R-:W-:-:S05]  /*1a490*/  LOP3.LUT R9, R9, 0x3, RZ, 0xc0, !PT ;  /* 0x0000000309097812 */ /* 0x000fca00078ec0ff */
[----:B------:R-:W-:-:S07]  /*1a4a0*/  IMAD.MOV.U32 R13, RZ, RZ, R9 ;  /* 0x000000ffff0d7224 */ /* 0x000fce00078e0009 */
[----:B-----5:R-:W-:Y:S05]  /*1a4b0*/  WARPSYNC.COLLECTIVE R15, `(.L_x_2966) ;  /* 0x000000000f087348 */ /* 0x020fea0003c00000 */
[----:B------:R0:W1:Y:S02]  /*1a4c0*/  SHFL.IDX P6, R14, R13, R12, R11 ;  /* 0x0000000c0d0e7389 */ /* 0x00006400000c000b */
[----:B01---5:R-:W-:Y:S01]  /*1a4d0*/  ENDCOLLECTIVE ;  /* 0x000000000000791b */ /* 0x023fe20003800000 */
.L_x_2966:
[----:B------:R-:W-:Y:S05]  /*1a4e0*/  BSYNC B0 ;  /* 0x0000000000007941 */ /* 0x000fea0003800000 */
.L_x_2965:
[----:B------:R-:W-:Y:S05]  /*1a4f0*/  BRA `(.L_x_2967) ;  /* 0xffffffa0003c7947 */ /* 0x000fea000383ffff */
.L_x_2833:
[----:B-1----:R1:W2:Y:S02]  /*1a500*/  SYNCS.PHASECHK.TRANS64.TRYWAIT P0, [R3+URZ+0x16840], R4 ;  /* 0x01684004030075a7 */ /* 0x0022a4000800017f */
[----:B--2---:R-:W-:Y:S05]  /*1a510*/  @!P0 NANOSLEEP.SYNCS 0x989680 ;  /* 0x009896800000895d */ /* 0x004fea0003900000 */
[----:B------:R-:W2:Y:S02]  /*1a520*/  @!P0 SYNCS.PHASECHK.TRANS64 P0, [R3+URZ+0x16840], R4 ;  /* 0x01684004030085a7 */ /* 0x000ea4000800007f */
[----:B--2---:R-:W-:Y:S05]  /*1a530*/  @!P0 BRA `(.L_x_2833) ;  /* 0xfffffffc00f08947 */ /* 0x004fea000383ffff */
[----:B------:R-:W-:Y:S05]  /*1a540*/  BRA `(.L_x_2968) ;  /* 0xffffffa0009c7947 */ /* 0x000fea000383ffff */
.L_x_2834:
        /* <DEDUP_REMOVED lines=8> */
.L_x_2970:
[----:B------:R-:W-:Y:S05]  /*1a5d0*/  BSYNC B0 ;  /* 0x0000000000007941 */ /* 0x000fea0003800000 */
.L_x_2969:
[----:B------:R-:W-:Y:S01]  /*1a5e0*/  MOV R13, R0 ;  /* 0x00000000000d7202 */ /* 0x000fe20000000f00 */
[----:B------:R-:W-:Y:S01]  /*1a5f0*/  IMAD.MOV.U32 R12, RZ, RZ, RZ ;  /* 0x000000ffff0c7224 */ /* 0x000fe200078e00ff */
[----:B------:R-:W-:Y:S01]  /*1a600*/  @P0 LEA R8, R5, R22, 0x1 ;  /* 0x0000001605080211 */ /* 0x000fe200078e08ff */
[----:B------:R-:W-:Y:S02]  /*1a610*/  IMAD.MOV.U32 R11, RZ, RZ, 0x181f ;  /* 0x0000181fff0b7424 */ /* 0x000fe400078e00ff */
[----:B------:R-:W-:Y:S02]  /*1a620*/  IMAD.MOV.U32 R15, RZ, RZ, -0x1 ;  /* 0xffffffffff0f7424 */ /* 0x000fe400078e00ff */
[----:B------:R-:W-:-:S07]  /*1a630*/  IMAD.MOV.U32 R6, RZ, RZ, R14 ;  /* 0x000000ffff067224 */ /* 0x000fce00078e000e */
[----:B------:R-:W-:Y:S05]  /*1a640*/  WARPSYNC.COLLECTIVE R15, `(.L_x_2971) ;  /* 0x000000000f087348 */ /* 0x000fea0003c00000 */
[----:B------:R0:W1:Y:S02]  /*1a650*/  SHFL.IDX P6, R14, R13, R12, R11 ;  /* 0x0000000c0d0e7389 */ /* 0x00006400000c000b */
[----:B01----:R-:W-:Y:S01]  /*1a660*/  ENDCOLLECTIVE ;  /* 0x000000000000791b */ /* 0x003fe20003800000 */
.L_x_2971:
[----:B------:R-:W-:Y:S02]  /*1a670*/  IMAD.MOV.U32 R13, RZ, RZ, R2 ;  /* 0x000000ffff0d7224 */ /* 0x000fe400078e0002 */
[----:B------:R-:W-:Y:S02]  /*1a680*/  IMAD.MOV.U32 R12, RZ, RZ, 0x1 ;  /* 0x00000001ff0c7424 */ /* 0x000fe400078e00ff */
[----:B------:R-:W-:-:S07]  /*1a690*/  IMAD.MOV.U32 R7, RZ, RZ, R14 ;  /* 0x000000ffff077224 */ /* 0x000fce00078e000e */
[----:B------:R-:W-:Y:S05]  /*1a6a0*/  WARPSYNC.COLLECTIVE R15, `(.L_x_2972) ;  /* 0x000000000f087348 */ /* 0x000fea0003c00000 */
[----:B------:R0:W1:Y:S02]  /*1a6b0*/  SHFL.IDX P6, R14, R13, R12, R11 ;  /* 0x0000000c0d0e7389 */ /* 0x00006400000c000b */
[----:B01----:R-:W-:Y:S01]  /*1a6c0*/  ENDCOLLECTIVE ;  /* 0x000000000000791b */ /* 0x003fe20003800000 */
.L_x_2972:
        /* <DEDUP_REMOVED lines=15> */
.L_x_2973:
[----:B------:R-:W-:Y:S02]  /*1a7c0*/  @P0 IMAD R8, R5, 0x2, R22 ;  /* 0x0000000205080824 */ /* 0x000fe400078e0216 */
[----:B------:R-:W-:Y:S02]  /*1a7d0*/  IMAD.MOV.U32 R13, RZ, RZ, R2 ;  /* 0x000000ffff0d7224 */ /* 0x000fe400078e0002 */
[----:B------:R-:W-:Y:S02]  /*1a7e0*/  IMAD.MOV.U32 R12, RZ, RZ, 0x2 ;  /* 0x00000002ff0c7424 */ /* 0x000fe400078e00ff */
[----:B------:R-:W-:-:S07]  /*1a7f0*/  IMAD.MOV.U32 R7, RZ, RZ, R14 ;  /* 0x000000ffff077224 */ /* 0x000fce00078e000e */
[----:B------:R-:W-:Y:S05]  /*1a800*/  WARPSYNC.COLLECTIVE R15, `(.L_x_2974) ;  /* 0x000000000f087348 */ /* 0x000fea0003c00000 */
[----:B------:R0:W1:Y:S02]  /*1a810*/  SHFL.IDX P6, R14, R13, R12, R11 ;  /* 0x0000000c0d0e7389 */ /* 0x00006400000c000b */
[----:B01----:R-:W-:Y:S01]  /*1a820*/  ENDCOLLECTIVE ;  /* 0x000000000000791b */ /* 0x003fe20003800000 */
.L_x_2974:
        /* <DEDUP_REMOVED lines=15> */
.L_x_2975:
[----:B------:R-:W-:Y:S02]  /*1a920*/  @P0 IMAD R8, R5, 0x2, R22 ;  /* 0x0000000205080824 */ /* 0x000fe400078e0216 */
[----:B------:R-:W-:Y:S02]  /*1a930*/  IMAD.MOV.U32 R13, RZ, RZ, R2 ;  /* 0x000000ffff0d7224 */ /* 0x000fe400078e0002 */
[----:B------:R-:W-:Y:S01]  /*1a940*/  IMAD.MOV.U32 R12, RZ, RZ, 0x3 ;  /* 0x00000003ff0c7424 */ /* 0x000fe200078e00ff */
[----:B------:R-:W-:-:S07]  /*1a950*/  MOV R7, R14 ;  /* 0x0000000e00077202 */ /* 0x000fce0000000f00 */
[----:B------:R-:W-:Y:S05]  /*1a960*/  WARPSYNC.COLLECTIVE R15, `(.L_x_2976) ;  /* 0x000000000f087348 */ /* 0x000fea0003c00000 */
[----:B------:R0:W1:Y:S02]  /*1a970*/  SHFL.IDX P6, R14, R13, R12, R11 ;  /* 0x0000000c0d0e7389 */ /* 0x00006400000c000b */
[----:B01----:R-:W-:Y:S01]  /*1a980*/  ENDCOLLECTIVE ;  /* 0x000000000000791b */ /* 0x003fe20003800000 */
.L_x_2976:
        /* <DEDUP_REMOVED lines=15> */
.L_x_2977:
[----:B------:R-:W-:Y:S02]  /*1aa80*/  @P0 IMAD R8, R5, 0x2, R22 ;  /* 0x0000000205080824 */ /* 0x000fe400078e0216 */
[----:B------:R-:W-:Y:S02]  /*1aa90*/  IMAD.MOV.U32 R13, RZ, RZ, R2 ;  /* 0x000000ffff0d7224 */ /* 0x000fe400078e0002 */
[----:B------:R-:W-:Y:S02]  /*1aaa0*/  IMAD.MOV.U32 R12, RZ, RZ, 0x4 ;  /* 0x00000004ff0c7424 */ /* 0x000fe400078e00ff */
[----:B------:R-:W-:-:S07]  /*1aab0*/  IMAD.MOV.U32 R7, RZ, RZ, R14 ;  /* 0x000000ffff077224 */ /* 0x000fce00078e000e */
[----:B------:R-:W-:Y:S05]  /*1aac0*/  WARPSYNC.COLLECTIVE R15, `(.L_x_2978) ;  /* 0x000000000f087348 */ /* 0x000fea0003c00000 */
[----:B------:R0:W1:Y:S02]  /*1aad0*/  SHFL.IDX P6, R14, R13, R12, R11 ;  /* 0x0000000c0d0e7389 */ /* 0x00006400000c000b */
[----:B01----:R-:W-:Y:S01]  /*1aae0*/  ENDCOLLECTIVE ;  /* 0x000000000000791b */ /* 0x003fe20003800000 */
.L_x_2978:
        /* <DEDUP_REMOVED lines=15> */
.L_x_2979:
[----:B------:R-:W-:Y:S02]  /*1abe0*/  @P0 IMAD R8, R5, 0x2, R22 ;  /* 0x0000000205080824 */ /* 0x000fe400078e0216 */
[----:B------:R-:W-:Y:S01]  /*1abf0*/  IMAD.MOV.U32 R13, RZ, RZ, R2 ;  /* 0x000000ffff0d7224 */ /* 0x000fe200078e0002 */
[----:B------:R-:W-:Y:S01]  /*1ac00*/  MOV R12, 0x5 ;  /* 0x00000005000c7802 */ /* 0x000fe20000000f00 */
[----:B------:R-:W-:-:S07]  /*1ac10*/  IMAD.MOV.U32 R7, RZ, RZ, R14 ;  /* 0x000000ffff077224 */ /* 0x000fce00078e000e */
[----:B------:R-:W-:Y:S05]  /*1ac20*/  WARPSYNC.COLLECTIVE R15, `(.L_x_2980) ;  /* 0x000000000f087348 */ /* 0x000fea0003c00000 */
[----:B------:R0:W1:Y:S02]  /*1ac30*/  SHFL.IDX P6, R14, R13, R12, R11 ;  /* 0x0000000c0d0e7389 */ /* 0x00006400000c000b */
[----:B01----:R-:W-:Y:S01]  /*1ac40*/  ENDCOLLECTIVE ;  /* 0x000000000000791b */ /* 0x003fe20003800000 */
.L_x_2980:
        /* <DEDUP_REMOVED lines=15> */
.L_x_2981:
[----:B------:R-:W-:Y:S01]  /*1ad40*/  @P0 IMAD R8, R5, 0x2, R22 ;  /* 0x0000000205080824 */ /* 0x000fe200078e0216 */
[----:B------:R-:W-:Y:S01]  /*1ad50*/  MOV R13, R2 ;  /* 0x00000002000d7202 */ /* 0x000fe20000000f00 */
[----:B------:R-:W-:Y:S02]  /*1ad60*/  IMAD.MOV.U32 R12, RZ, RZ, 0x6 ;  /* 0x00000006ff0c7424 */ /* 0x000fe400078e00ff */
[----:B------:R-:W-:-:S07]  /*1ad70*/  IMAD.MOV.U32 R7, RZ, RZ, R14 ;  /* 0x000000ffff077224 */ /* 0x000fce00078e000e */
[----:B------:R-:W-:Y:S05]  /*1ad80*/  WARPSYNC.COLLECTIVE R15, `(.L_x_2982) ;  /* 0x000000000f087348 */ /* 0x000fea0003c00000 */
[----:B------:R0:W1:Y:S02]  /*1ad90*/  SHFL.IDX P6, R14, R13, R12, R11 ;  /* 0x0000000c0d0e7389 */ /* 0x00006400000c000b */
[----:B01----:R-:W-:Y:S01]  /*1ada0*/  ENDCOLLECTIVE ;  /* 0x000000000000791b */ /* 0x003fe20003800000 */
.L_x_2982:
        /* <DEDUP_REMOVED lines=15> */
.L_x_2983:
[----:B------:R-:W-:Y:S01]  /*1aea0*/  @P0 LEA R8, R5, R22, 0x1 ;  /* 0x0000001605080211 */ /* 0x000fe200078e08ff */
[----:B------:R-:W-:Y:S02]  /*1aeb0*/  IMAD.MOV.U32 R13, RZ, RZ, R2 ;  /* 0x000000ffff0d7224 */ /* 0x000fe400078e0002 */
[----:B------:R-:W-:Y:S02]  /*1aec0*/  IMAD.MOV.U32 R12, RZ, RZ, 0x7 ;  /* 0x00000007ff0c7424 */ /* 0x000fe400078e00ff */
[----:B------:R-:W-:-:S07]  /*1aed0*/  IMAD.MOV.U32 R7, RZ, RZ, R14 ;  /* 0x000000ffff077224 */ /* 0x000fce00078e000e */
[----:B------:R-:W-:Y:S05]  /*1aee0*/  WARPSYNC.COLLECTIVE R15, `(.L_x_2984) ;  /* 0x000000000f087348 */ /* 0x000fea0003c00000 */
[----:B------:R0:W1:Y:S02]  /*1aef0*/  SHFL.IDX P6, R14, R13, R12, R11 ;  /* 0x0000000c0d0e7389 */ /* 0x00006400000c000b */
[----:B01----:R-:W-:Y:S01]  /*1af00*/  ENDCOLLECTIVE ;  /* 0x000000000000791b */ /* 0x003fe20003800000 */
.L_x_2984:
        /* <DEDUP_REMOVED lines=10> */
.L_x_2985:
[----:B------:R-:W-:Y:S01]  /*1afb0*/  @!PT LDS RZ, [RZ] ;  /* 0x00000000fffff984 */ /* 0x000fe20000000800 */
[----:B------:R-:W-:Y:S01]  /*1afc0*/  @!PT LDS RZ, [RZ] ;  /* 0x00000000fffff984 */ /* 0x000fe20000000800 */
[----:B------:R-:W-:Y:S01]  /*1afd0*/  @!PT LDS RZ, [RZ] ;  /* 0x00000000fffff984 */ /* 0x000fe20000000800 */
[----:B------:R0:W-:Y:S01]  /*1afe0*/  @P0 LDGSTS.E.BYPASS.LTC128B.128 [R8+0x11400], desc[UR40][R6.64], !P2 ;  /* 0x1140000006080fae */ /* 0x0001e2000d101d68 */
[----:B------:R-:W-:Y:S01]  /*1aff0*/  IMAD.MOV.U32 R0, RZ, RZ, R14 ;  /* 0x000000ffff007224 */ /* 0x000fe200078e000e */
[----:B------:R-:W-:Y:S06]  /*1b000*/  BRA `(.L_x_2986) ;  /* 0xffffff9c00b07947 */ /* 0x000fec000383ffff */
.L_x_2839:
[----:B------:R-:W2:Y:S01]  /*1b010*/  LDL.LU R11, [R1+0x38] ;  /* 0x00003800010b7983 */ /* 0x000ea20000300800 */
[----:B------:R-:W-:Y:S01]  /*1b020*/  MOV R13, R0 ;  /* 0x00000000000d7202 */ /* 0x000fe20000000f00 */
[----:B------:R-:W-:Y:S02]  /*1b030*/  IMAD.MOV.U32 R12, RZ, RZ, RZ ;  /* 0x000000ffff0c7224 */ /* 0x000fe400078e00ff */
        /* <DEDUP_REMOVED lines=9> */
.L_x_2987:
[----:B------:R-:W-:Y:S02]  /*1b0d0*/  IMAD.MOV.U32 R13, RZ, RZ, R2 ;  /* 0x000000ffff0d7224 */ /* 0x000fe400078e0002 */
[----:B------:R-:W-:-:S07]  /*1b0e0*/  IMAD.MOV.U32 R6, RZ, RZ, R14 ;  /* 0x000000ffff067224 */ /* 0x000fce00078e000e */
[----:B------:R-:W-:Y:S05]  /*1b0f0*/  WARPSYNC.COLLECTIVE R15, `(.L_x_2988) ;  /* 0x000000000f087348 */ /* 0x000fea0003c00000 */
[----:B------:R0:W1:Y:S02]  /*1b100*/  SHFL.IDX P6, R14, R13, R12, R11 ;  /* 0x0000000c0d0e7389 */ /* 0x00006400000c000b */
[----:B01----:R-:W-:Y:S01]  /*1b110*/  ENDCOLLECTIVE ;  /* 0x000000000000791b */ /* 0x003fe20003800000 */
.L_x_2988:
[----:B------:R-:W-:Y:S02]  /*1b120*/  IMAD.MOV.U32 R13, RZ, RZ, R0 ;  /* 0x000000ffff0d7224 */ /* 0x000fe400078e0000 */
[----:B------:R-:W-:Y:S01]  /*1b130*/  IMAD.MOV.U32 R12, RZ, RZ, 0x1 ;  /* 0x00000001ff0c7424 */ /* 0x000fe200078e00ff */
[----:B------:R-:W-:-:S07]  /*1b140*/  MOV R7, R14 ;  /* 0x0000000e00077202 */ /* 0x000fce0000000f00 */
[----:B------:R-:W-:Y:S05]  /*1b150*/  WARPSYNC.COLLECTIVE R15, `(.L_x_2989) ;  /* 0x000000000f087348 */ /* 0x000fea0003c00000 */
[----:B------:R0:W1:Y:S02]  /*1b160*/  SHFL.IDX P6, R14, R13, R12, R11 ;  /* 0x0000000c0d0e7389 */ /* 0x00006400000c000b */
[----:B01----:R-:W-:Y:S01]  /*1b170*/  ENDCOLLECTIVE ;  /* 0x000000000000791b */ /* 0x003fe20003800000 */
.L_x_2989:
        /* <DEDUP_REMOVED lines=15> */
.L_x_2990:
[----:B------:R-:W-:Y:S02]  /*1b270*/  IMAD.MOV.U32 R13, RZ, RZ, R0 ;  /* 0x000000ffff0d7224 */ /* 0x000fe400078e0000 */
[----:B------:R-:W-:Y:S02]  /*1b280*/  IMAD.MOV.U32 R12, RZ, RZ, 0x2 ;  /* 0x00000002ff0c7424 */ /* 0x000fe400078e00ff */
[----:B------:R-:W-:-:S07]  /*1b290*/  IMAD.MOV.U32 R7, RZ, RZ, R14 ;  /* 0x000000ffff077224 */ /* 0x000fce00078e000e */
[----:B------:R-:W-:Y:S05]  /*1b2a0*/  WARPSYNC.COLLECTIVE R15, `(.L_x_2991) ;  /* 0x000000000f087348 */ /* 0x000fea0003c00000 */
[----:B------:R0:W1:Y:S02]  /*1b2b0*/  SHFL.IDX P6, R14, R13, R12, R11 ;  /* 0x0000000c0d0e7389 */ /* 0x00006400000c000b */
[----:B01----:R-:W-:Y:S01]  /*1b2c0*/  ENDCOLLECTIVE ;  /* 0x000000000000791b */ /* 0x003fe20003800000 */
.L_x_2991:
        /* <DEDUP_REMOVED lines=16> */
.L_x_2992:
[----:B------:R-:W-:Y:S01]  /*1b3d0*/  IMAD.MOV.U32 R13, RZ, RZ, R0 ;  /* 0x000000ffff0d7224 */ /* 0x000fe200078e0000 */
[----:B------:R-:W-:Y:S01]  /*1b3e0*/  MOV R12, 0x3 ;  /* 0x00000003000c7802 */ /* 0x000fe20000000f00 */
[----:B------:R-:W-:-:S07]  /*1b3f0*/  IMAD.MOV.U32 R7, RZ, RZ, R14 ;  /* 0x000000ffff077224 */ /* 0x000fce00078e000e */
[----:B------:R-:W-:Y:S05]  /*1b400*/  WARPSYNC.COLLECTIVE R15, `(.L_x_2993) ;  /* 0x000000000f087348 */ /* 0x000fea0003c00000 */
[----:B------:R0:W1:Y:S02]  /*1b410*/  SHFL.IDX P6, R14, R13, R12, R11 ;  /* 0x0000000c0d0e7389 */ /* 0x00006400000c000b */
[----:B01----:R-:W-:Y:S01]  /*1b420*/  ENDCOLLECTIVE ;  /* 0x000000000000791b */ /* 0x003fe20003800000 */
.L_x_2993:
        /* <DEDUP_REMOVED lines=16> */
.L_x_2994:
[----:B------:R-:W-:Y:S01]  /*1b530*/  MOV R13, R0 ;  /* 0x00000000000d7202 */ /* 0x000fe20000000f00 */
[----:B------:R-:W-:Y:S02]  /*1b540*/  IMAD.MOV.U32 R12, RZ, RZ, 0x4 ;  /* 0x00000004ff0c7424 */ /* 0x000fe400078e00ff */
[----:B------:R-:W-:-:S07]  /*1b550*/  IMAD.MOV.U32 R7, RZ, RZ, R14 ;  /* 0x000000ffff077224 */ /* 0x000fce00078e000e */
[----:B------:R-:W-:Y:S05]  /*1b560*/  WARPSYNC.COLLECTIVE R15, `(.L_x_2995) ;  /* 0x000000000f087348 */ /* 0x000fea0003c00000 */
[----:B------:R0:W1:Y:S02]  /*1b570*/  SHFL.IDX P6, R14, R13, R12, R11 ;  /* 0x0000000c0d0e7389 */ /* 0x00006400000c000b */
[----:B01----:R-:W-:Y:S01]  /*1b580*/  ENDCOLLECTIVE ;  /* 0x000000000000791b */ /* 0x003fe20003800000 */
.L_x_2995:
        /* <DEDUP_REMOVED lines=16> */
.L_x_2996:
[----:B------:R-:W-:Y:S02]  /*1b690*/  IMAD.MOV.U32 R13, RZ, RZ, R0 ;  /* 0x000000ffff0d7224 */ /* 0x000fe400078e0000 */
[----:B------:R-:W-:Y:S02]  /*1b6a0*/  IMAD.MOV.U32 R12, RZ, RZ, 0x5 ;  /* 0x00000005ff0c7424 */ /* 0x000fe400078e00ff */
[----:B------:R-:W-:-:S07]  /*1b6b0*/  IMAD.MOV.U32 R7, RZ, RZ, R14 ;  /* 0x000000ffff077224 */ /* 0x000fce00078e000e */
[----:B------:R-:W-:Y:S05]  /*1b6c0*/  WARPSYNC.COLLECTIVE R15, `(.L_x_2997) ;  /* 0x000000000f087348 */ /* 0x000fea0003c00000 */
[----:B------:R0:W1:Y:S02]  /*1b6d0*/  SHFL.IDX P6, R14, R13, R12, R11 ;  /* 0x0000000c0d0e7389 */ /* 0x00006400000c000b */
[----:B01----:R-:W-:Y:S01]  /*1b6e0*/  ENDCOLLECTIVE ;  /* 0x000000000000791b */ /* 0x003fe20003800000 */
.L_x_2997:
        /* <DEDUP_REMOVED lines=16> */
.L_x_2998:
[----:B------:R-:W-:Y:S02]  /*1b7f0*/  IMAD.MOV.U32 R13, RZ, RZ, R0 ;  /* 0x000000ffff0d7224 */ /* 0x000fe400078e0000 */
[----:B------:R-:W-:Y:S02]  /*1b800*/  IMAD.MOV.U32 R12, RZ, RZ, 0x6 ;  /* 0x00000006ff0c7424 */ /* 0x000fe400078e00ff */
[----:B------:R-:W-:-:S07]  /*1b810*/  IMAD.MOV.U32 R7, RZ, RZ, R14 ;  /* 0x000000ffff077224 */ /* 0x000fce00078e000e */
[----:B------:R-:W-:Y:S05]  /*1b820*/  WARPSYNC.COLLECTIVE R15, `(.L_x_2999) ;  /* 0x000000000f087348 */ /* 0x000fea0003c00000 */
[----:B------:R0:W1:Y:S02]  /*1b830*/  SHFL.IDX P6, R14, R13, R12, R11 ;  /* 0x0000000c0d0e7389 */ /* 0x00006400000c000b */
[----:B01----:R-:W-:Y:S01]  /*1b840*/  ENDCOLLECTIVE ;  /* 0x000000000000791b */ /* 0x003fe20003800000 */
.L_x_2999:
        /* <DEDUP_REMOVED lines=16> */
.L_x_3000:
[----:B------:R-:W-:Y:S02]  /*1b950*/  IMAD.MOV.U32 R13, RZ, RZ, R0 ;  /* 0x000000ffff0d7224 */ /* 0x000fe400078e0000 */
[----:B------:R-:W-:Y:S02]  /*1b960*/  IMAD.MOV.U32 R12, RZ, RZ, 0x7 ;  /* 0x00000007ff0c7424 */ /* 0x000fe400078e00ff */
[----:B------:R-:W-:Y:S01]  /*1b970*/  VIADD R0, R17, 0x70 ;  /* 0x0000007011007836 */ /* 0x000fe20000000000 */
[----:B------:R-:W-:-:S07]  /*1b980*/  MOV R7, R14 ;  /* 0x0000000e00077202 */ /* 0x000fce0000000f00 */
[----:B------:R-:W-:Y:S05]  /*1b990*/  WARPSYNC.COLLECTIVE R15, `(.L_x_3001) ;  /* 0x000000000f087348 */ /* 0x000fea0003c00000 */
[----:B------:R0:W1:Y:S02]  /*1b9a0*/  SHFL.IDX P6, R14, R13, R12, R11 ;  /* 0x0000000c0d0e7389 */ /* 0x00006400000c000b */
[----:B01----:R-:W-:Y:S01]  /*1b9b0*/  ENDCOLLECTIVE ;  /* 0x000000000000791b */ /* 0x003fe20003800000 */
.L_x_3001:
        /* <DEDUP_REMOVED lines=11> */
[----:B------:R-:W-:Y:S02]  /*1ba70*/  VIADD R0, R17, 0x80 ;  /* 0x0000008011007836 */ /* 0x000fe40000000000 */
[----:B0-----:R-:W-:-:S10]  /*1ba80*/  IMAD.MOV.U32 R6, RZ, RZ, R14 ;  /* 0x000000ffff067224 */ /* 0x001fd400078e000e */
[----:B------:R-:W-:Y:S05]  /*1ba90*/  WARPSYNC.COLLECTIVE R15, `(.L_x_3002) ;  /* 0x000000000f087348 */ /* 0x000fea0003c00000 */
[----:B------:R0:W1:Y:S02]  /*1baa0*/  SHFL.IDX P6, R14, R13, R12, R11 ;  /* 0x0000000c0d0e7389 */ /* 0x00006400000c000b */
[----:B01----:R-:W-:Y:S01]  /*1bab0*/  ENDCOLLECTIVE ;  /* 0x000000000000791b */ /* 0x003fe20003800000 */
.L_x_3002:
[----:B------:R-:W-:Y:S01]  /*1bac0*/  MOV R13, R4 ;  /* 0x00000004000d7202 */ /* 0x000fe20000000f00 */
[----:B------:R-:W-:Y:S01]  /*1bad0*/  IMAD.MOV.U32 R12, RZ, RZ, RZ ;  /* 0x000000ffff0c7224 */ /* 0x000fe200078e00ff */
[----:B------:R-:W-:-:S07]  /*1bae0*/  MOV R2, R14 ;  /* 0x0000000e00027202 */ /* 0x000fce0000000f00 */
[----:B------:R-:W-:Y:S05]  /*1baf0*/  WARPSYNC.COLLECTIVE R15, `(.L_x_3003) ;  /* 0x000000000f087348 */ /* 0x000fea0003c00000 */
[----:B------:R0:W1:Y:S02]  /*1bb00*/  SHFL.IDX P6, R14, R13, R12, R11 ;  /* 0x0000000c0d0e7389 */ /* 0x00006400000c000b */
[----:B01----:R-:W-:Y:S01]  /*1bb10*/  ENDCOLLECTIVE ;  /* 0x000000000000791b */ /* 0x003fe20003800000 */
.L_x_3003:
        /* <DEDUP_REMOVED lines=15> */
.L_x_3004:
[----:B------:R-:W-:Y:S02]  /*1bc10*/  IMAD.MOV.U32 R13, RZ, RZ, R4 ;  /* 0x000000ffff0d7224 */ /* 0x000fe400078e0004 */
[----:B------:R-:W-:Y:S02]  /*1bc20*/  IMAD.MOV.U32 R12, RZ, RZ, 0x1 ;  /* 0x00000001ff0c7424 */ /* 0x000fe400078e00ff */
[----:B------:R-:W-:-:S07]  /*1bc30*/  IMAD.MOV.U32 R0, RZ, RZ, R14 ;  /* 0x000000ffff007224 */ /* 0x000fce00078e000e */
[----:B------:R-:W-:Y:S05]  /*1bc40*/  WARPSYNC.COLLECTIVE R15, `(.L_x_3005) ;  /* 0x000000000f087348 */ /* 0x000fea0003c00000 */
[----:B------:R0:W1:Y:S02]  /*1bc50*/  SHFL.IDX P6, R14, R13, R12, R11 ;  /* 0x0000000c0d0e7389 */ /* 0x00006400000c000b */
[----:B01----:R-:W-:Y:S01]  /*1bc60*/  ENDCOLLECTIVE ;  /* 0x000000000000791b */ /* 0x003fe20003800000 */
.L_x_3005:
[----:B------:R-:W-:-:S05]  /*1bc70*/  @!P1 LEA R0, P2, R21, R0, 0x1 ;  /* 0x0000000015009211 */ /* 0x000fca00078408ff */
[----:B------:R-:W-:-:S05]  /*1bc80*/  @!P1 IMAD.X R6, RZ, RZ, R8, P2 ;  /* 0x000000ffff069224 */ /* 0x000fca00010e0608 */
[----:B------:R-:W-:Y:S01]  /*1bc90*/  @!P1 MOV R7, R6 ;  /* 0x0000000600079202 */ /* 0x000fe20000000f00 */
[----:B------:R-:W-:Y:S01]  /*1bca0*/  @!P1 IMAD.MOV.U32 R6, RZ, RZ, R0 ;  /* 0x000000ffff069224 */ /* 0x000fe200078e0000 */
[----:B------:R-:W-:Y:S01]  /*1bcb0*/  MOV R13, R5 ;  /* 0x00000005000d7202 */ /* 0x000fe20000000f00 */
[----:B------:R-:W-:-:S03]  /*1bcc0*/  VIADD R0, R17, 0x90 ;  /* 0x0000009011007836 */ /* 0x000fc60000000000 */
[----:B------:R-:W-:Y:S01]  /*1bcd0*/  @!PT LDS RZ, [RZ] ;  /* 0x00000000fffff984 */ /* 0x000fe20000000800 */
[----:B------:R-:W-:Y:S01]  /*1bce0*/  @!PT LDS RZ, [RZ] ;  /* 0x00000000fffff984 */ /* 0x000fe20000000800 */
[----:B------:R-:W-:Y:S01]  /*1bcf0*/  @!PT LDS RZ, [RZ] ;  /* 0x00000000fffff984 */ /* 0x000fe20000000800 */
[----:B------:R0:W-:Y:S02]  /*1bd00*/  @!P1 LDGSTS.E.BYPASS.LTC128B.128 [R20+0xc400], desc[UR40][R6.64], !P0 ;  /* 0x0c40000006149fae */ /* 0x0001e4000c101d68 */
[----:B------:R-:W-:Y:S01]  /*1bd10*/  ISETP.GE.AND P1, PT, R0, R3, PT ;  /* 0x000000030000720c */ /* 0x000fe20003f26270 */
[----:B------:R-:W-:-:S12]  /*1bd20*/  IMAD.MOV.U32 R0, RZ, RZ, R14 ;  /* 0x000000ffff007224 */ /* 0x000fd800078e000e */
[----:B0-----:R-:W-:Y:S05]  /*1bd30*/  WARPSYNC.COLLECTIVE R15, `(.L_x_3006) ;  /* 0x000000000f087348 */ /* 0x001fea0003c00000 */
[----:B------:R1:W2:Y:S02]  /*1bd40*/  SHFL.IDX P6, R14, R13, R12, R11 ;  /* 0x0000000c0d0e7389 */ /* 0x0002a400000c000b */
[----:B012---:R-:W-:Y:S01]  /*1bd50*/  ENDCOLLECTIVE ;  /* 0x000000000000791b */ /* 0x007fe20003800000 */
.L_x_3006:
[----:B------:R-:W-:Y:S01]  /*1bd60*/  IMAD.MOV.U32 R13, RZ, RZ, R4 ;  /* 0x000000ffff0d7224 */ /* 0x000fe200078e0004 */
[----:B------:R-:W-:Y:S01]  /*1bd70*/  MOV R12, 0x2 ;  /* 0x00000002000c7802 */ /* 0x000fe20000000f00 */
[----:B------:R-:W-:-:S07]  /*1bd80*/  IMAD.MOV.U32 R6, RZ, RZ, R14 ;  /* 0x000000ffff067224 */ /* 0x000fce00078e000e */
[----:B------:R-:W-:Y:S05]  /*1bd90*/  WARPSYNC.COLLECTIVE R15, `(.L_x_3007) ;  /* 0x000000000f087348 */ /* 0x000fea0003c00000 */
[----:B------:R0:W1:Y:S02]  /*1bda0*/  SHFL.IDX P6, R14, R13, R12, R11 ;  /* 0x0000000c0d0e7389 */ /* 0x00006400000c000b */
[----:B01----:R-:W-:Y:S01]  /*1bdb0*/  ENDCOLLECTIVE ;  /* 0x000000000000791b */ /* 0x003fe20003800000 */
.L_x_3007:
        /* <DEDUP_REMOVED lines=13> */
.L_x_3008:
[----:B------:R-:W-:Y:S02]  /*1be90*/  IMAD.MOV.U32 R13, RZ, RZ, R4 ;  /* 0x000000ffff0d7224 */ /* 0x000fe400078e0004 */
[----:B------:R-:W-:Y:S02]  /*1bea0*/  IMAD.MOV.U32 R12, RZ, RZ, 0x3 ;  /* 0x00000003ff0c7424 */ /* 0x000fe400078e00ff */
[----:B------:R-:W-:-:S07]  /*1beb0*/  IMAD.MOV.U32 R6, RZ, RZ, R14 ;  /* 0x000000ffff067224 */ /* 0x000fce00078e000e */
[----:B------:R-:W-:Y:S05]  /*1bec0*/  WARPSYNC.COLLECTIVE R15, `(.L_x_3009) ;  /* 0x000000000f087348 */ /* 0x000fea0003c00000 */
[----:B------:R0:W1:Y:S02]  /*1bed0*/  SHFL.IDX P6, R14, R13, R12, R11 ;  /* 0x0000000c0d0e7389 */ /* 0x00006400000c000b */
[----:B01----:R-:W-:Y:S01]  /*1bee0*/  ENDCOLLECTIVE ;  /* 0x000000000000791b */ /* 0x003fe20003800000 */
.L_x_3009:
[----:B------:R-:W-:-:S04]  /*1bef0*/  @!P1 LEA R6, P2, R21, R6, 0x1 ;  /* 0x0000000615069211 */ /* 0x000fc800078408ff */
[----:B------:R-:W-:-:S05]  /*1bf00*/  @!P1 IADD3.X R0, RZ, R0, RZ, P2, !PT ;  /* 0x00000000ff009210 */ /* 0x000fca00017fe4ff */
        /* <DEDUP_REMOVED lines=10> */
.L_x_3010:
[----:B------:R-:W-:Y:S01]  /*1bfb0*/  IMAD.MOV.U32 R2, RZ, RZ, R14 ;  /* 0x000000ffff027224 */ /* 0x000fe200078e000e */
[----:B------:R-:W-:Y:S06]  /*1bfc0*/  BRA `(.L_x_3011) ;  /* 0xffffff9c00ac7947 */ /* 0x000fec000383ffff */
.L_x_2842:
[----:B-1----:R1:W2:Y:S02]  /*1bfd0*/  SYNCS.PHASECHK.TRANS64.TRYWAIT P0, [R22+URZ+0x16820], R0 ;  /* 0x01682000160075a7 */ /* 0x0022a4000800017f */
[----:B--2---:R-:W-:Y:S05]  /*1bfe0*/  @!P0 NANOSLEEP.SYNCS 0x989680 ;  /* 0x009896800000895d */ /* 0x004fea0003900000 */
[----:B------:R-:W2:Y:S02]  /*1bff0*/  @!P0 SYNCS.PHASECHK.TRANS64 P0, [R22+URZ+0x16820], R0 ;  /* 0x01682000160085a7 */ /* 0x000ea4000800007f */
[----:B--2---:R-:W-:Y:S05]  /*1c000*/  @!P0 BRA `(.L_x_2842) ;  /* 0xfffffffc00f08947 */ /* 0x004fea000383ffff */
[----:B------:R-:W-:Y:S05]  /*1c010*/  BRA `(.L_x_3012) ;  /* 0xffffffa000087947 */ /* 0x000fea000383ffff */
.L_x_2847:
[----:B0-----:R0:W1:Y:S02]  /*1c020*/  SYNCS.PHASECHK.TRANS64.TRYWAIT P0, [R5+URZ+0x16840], R2 ;  /* 0x01684002050075a7 */ /* 0x001064000800017f */
[----:B-1----:R-:W-:Y:S05]  /*1c030*/  @!P0 NANOSLEEP.SYNCS 0x989680 ;  /* 0x009896800000895d */ /* 0x002fea0003900000 */
[----:B------:R-:W1:Y:S02]  /*1c040*/  @!P0 SYNCS.PHASECHK.TRANS64 P0, [R5+URZ+0x16840], R2 ;  /* 0x01684002050085a7 */ /* 0x000e64000800007f */
[----:B-1----:R-:W-:Y:S05]  /*1c050*/  @!P0 BRA `(.L_x_2847) ;  /* 0xfffffffc00f08947 */ /* 0x002fea000383ffff */
[----:B------:R-:W-:Y:S05]  /*1c060*/  BRA `(.L_x_3013) ;  /* 0xffffffa000e47947 */ /* 0x000fea000383ffff */
.L_x_2848:
        /* <DEDUP_REMOVED lines=8> */
.L_x_3015:
[----:B------:R-:W-:Y:S05]  /*1c0f0*/  BSYNC B1 ;  /* 0x0000000000017941 */ /* 0x000fea0003800000 */
.L_x_3014:
[----:B------:R-:W0:Y:S01]  /*1c100*/  S2R R7, SR_TID.X ;  /* 0x0000000000077919 */ /* 0x000e220000002100 */
[----:B------:R-:W-:Y:S01]  /*1c110*/  IMAD.MOV.U32 R13, RZ, RZ, R8 ;  /* 0x000000ffff0d7224 */ /* 0x000fe200078e0008 */
[----:B------:R-:W-:Y:S01]  /*1c120*/  LEA R9, R9, R22, 0x1 ;  /* 0x0000001609097211 */ /* 0x000fe200078e08ff */
[----:B------:R-:W-:Y:S02]  /*1c130*/  IMAD.MOV.U32 R12, RZ, RZ, RZ ;  /* 0x000000ffff0c7224 */ /* 0x000fe400078e00ff */
[----:B------:R-:W-:Y:S02]  /*1c140*/  IMAD.MOV.U32 R11, RZ, RZ, 0x181f ;  /* 0x0000181fff0b7424 */ /* 0x000fe400078e00ff */
[----:B------:R-:W-:Y:S02]  /*1c150*/  IMAD.MOV.U32 R15, RZ, RZ, -0x1 ;  /* 0xffffffffff0f7424 */ /* 0x000fe400078e00ff */
[----:B------:R-:W-:-:S07]  /*1c160*/  IMAD.MOV.U32 R3, RZ, RZ, R14 ;  /* 0x000000ffff037224 */ /* 0x000fce00078e000e */
[----:B0-----:R-:W-:Y:S05]  /*1c170*/  WARPSYNC.COLLECTIVE R15, `(.L_x_3016) ;  /* 0x000000000f087348 */ /* 0x001fea0003c00000 */
[----:B------:R1:W2:Y:S02]  /*1c180*/  SHFL.IDX P6, R14, R13, R12, R11 ;  /* 0x0000000c0d0e7389 */ /* 0x0002a400000c000b */
[----:B012---:R-:W-:Y:S01]  /*1c190*/  ENDCOLLECTIVE ;  /* 0x000000000000791b */ /* 0x007fe20003800000 */
.L_x_3016:
        /* <DEDUP_REMOVED lines=8> */
.L_x_3017:
        /* <DEDUP_REMOVED lines=12> */
.L_x_3018:
[----:B------:R-:W-:Y:S02]  /*1c2e0*/  IMAD.MOV.U32 R13, RZ, RZ, R10 ;  /* 0x000000ffff0d7224 */ /* 0x000fe400078e000a */
[----:B------:R-:W-:Y:S01]  /*1c2f0*/  IMAD.MOV.U32 R12, RZ, RZ, 0x2 ;  /* 0x00000002ff0c7424 */ /* 0x000fe200078e00ff */
[----:B------:R-:W-:-:S07]  /*1c300*/  MOV R2, R14 ;  /* 0x0000000e00027202 */ /* 0x000fce0000000f00 */
[----:B------:R-:W-:Y:S05]  /*1c310*/  WARPSYNC.COLLECTIVE R15, `(.L_x_3019) ;  /* 0x000000000f087348 */ /* 0x000fea0003c00000 */
[----:B------:R0:W1:Y:S02]  /*1c320*/  SHFL.IDX P6, R14, R13, R12, R11 ;  /* 0x0000000c0d0e7389 */ /* 0x00006400000c000b */
[----:B01----:R-:W-:Y:S01]  /*1c330*/  ENDCOLLECTIVE ;  /* 0x000000000000791b */ /* 0x003fe20003800000 */
.L_x_3019:
        /* <DEDUP_REMOVED lines=11> */
.L_x_3020:
[----:B------:R-:W-:Y:S02]  /*1c3f0*/  IMAD.MOV.U32 R13, RZ, RZ, R10 ;  /* 0x000000ffff0d7224 */ /* 0x000fe400078e000a */
[----:B------:R-:W-:Y:S02]  /*1c400*/  IMAD.MOV.U32 R12, RZ, RZ, 0x3 ;  /* 0x00000003ff0c7424 */ /* 0x000fe400078e00ff */
[----:B------:R-:W-:-:S07]  /*1c410*/  IMAD.MOV.U32 R2, RZ, RZ, R14 ;  /* 0x000000ffff027224 */ /* 0x000fce00078e000e */
[----:B------:R-:W-:Y:S05]  /*1c420*/  WARPSYNC.COLLECTIVE R15, `(.L_x_3021) ;  /* 0x000000000f087348 */ /* 0x000fea0003c00000 */
[----:B------:R0:W1:Y:S02]  /*1c430*/  SHFL.IDX P6, R14, R13, R12, R11 ;  /* 0x0000000c0d0e7389 */ /* 0x00006400000c000b */
[----:B01----:R-:W-:Y:S01]  /*1c440*/  ENDCOLLECTIVE ;  /* 0x000000000000791b */ /* 0x003fe20003800000 */
.L_x_3021:
        /* <DEDUP_REMOVED lines=11> */
.L_x_3022:
[----:B------:R-:W-:Y:S01]  /*1c500*/  IMAD.MOV.U32 R13, RZ, RZ, R10 ;  /* 0x000000ffff0d7224 */ /* 0x000fe200078e000a */
[----:B------:R-:W-:Y:S01]  /*1c510*/  MOV R12, 0x4 ;  /* 0x00000004000c7802 */ /* 0x000fe20000000f00 */
[----:B------:R-:W-:-:S07]  /*1c520*/  IMAD.MOV.U32 R2, RZ, RZ, R14 ;  /* 0x000000ffff027224 */ /* 0x000fce00078e000e */
[----:B------:R-:W-:Y:S05]  /*1c530*/  WARPSYNC.COLLECTIVE R15, `(.L_x_3023) ;  /* 0x000000000f087348 */ /* 0x000fea0003c00000 */
[----:B------:R0:W1:Y:S02]  /*1c540*/  SHFL.IDX P6, R14, R13, R12, R11 ;  /* 0x0000000c0d0e7389 */ /* 0x00006400000c000b */
[----:B01----:R-:W-:Y:S01]  /*1c550*/  ENDCOLLECTIVE ;  /* 0x000000000000791b */ /* 0x003fe20003800000 */
.L_x_3023:
        /* <DEDUP_REMOVED lines=11> */
.L_x_3024:
[----:B------:R-:W-:Y:S01]  /*1c610*/  MOV R13, R10 ;  /* 0x0000000a000d7202 */ /* 0x000fe20000000f00 */
[----:B------:R-:W-:Y:S02]  /*1c620*/  IMAD.MOV.U32 R12, RZ, RZ, 0x5 ;  /* 0x00000005ff0c7424 */ /* 0x000fe400078e00ff */
[----:B------:R-:W-:-:S07]  /*1c630*/  IMAD.MOV.U32 R2, RZ, RZ, R14 ;  /* 0x000000ffff027224 */ /* 0x000fce00078e000e */
[----:B------:R-:W-:Y:S05]  /*1c640*/  WARPSYNC.COLLECTIVE R15, `(.L_x_3025) ;  /* 0x000000000f087348 */ /* 0x000fea0003c00000 */
[----:B------:R0:W1:Y:S02]  /*1c650*/  SHFL.IDX P6, R14, R13, R12, R11 ;  /* 0x0000000c0d0e7389 */ /* 0x00006400000c000b */
[----:B01----:R-:W-:Y:S01]  /*1c660*/  ENDCOLLECTIVE ;  /* 0x000000000000791b */ /* 0x003fe20003800000 */
.L_x_3025:
        /* <DEDUP_REMOVED lines=11> */
.L_x_3026:
[----:B------:R-:W-:Y:S02]  /*1c720*/  IMAD.MOV.U32 R13, RZ, RZ, R10 ;  /* 0x000000ffff0d7224 */ /* 0x000fe400078e000a */
[----:B------:R-:W-:Y:S02]  /*1c730*/  IMAD.MOV.U32 R12, RZ, RZ, 0x6 ;  /* 0x00000006ff0c7424 */ /* 0x000fe400078e00ff */
[----:B------:R-:W-:-:S07]  /*1c740*/  IMAD.MOV.U32 R2, RZ, RZ, R14 ;  /* 0x000000ffff027224 */ /* 0x000fce00078e000e */
[----:B------:R-:W-:Y:S05]  /*1c750*/  WARPSYNC.COLLECTIVE R15, `(.L_x_3027) ;  /* 0x000000000f087348 */ /* 0x000fea0003c00000 */
[----:B------:R0:W1:Y:S02]  /*1c760*/  SHFL.IDX P6, R14, R13, R12, R11 ;  /* 0x0000000c0d0e7389 */ /* 0x00006400000c000b */
[----:B01----:R-:W-:Y:S01]  /*1c770*/  ENDCOLLECTIVE ;  /* 0x000000000000791b */ /* 0x003fe20003800000 */
.L_x_3027:
        /* <DEDUP_REMOVED lines=11> */
.L_x_3028:
[----:B------:R-:W-:Y:S02]  /*1c830*/  IMAD.MOV.U32 R13, RZ, RZ, R10 ;  /* 0x000000ffff0d7224 */ /* 0x000fe400078e000a */
[----:B------:R-:W-:Y:S01]  /*1c840*/  IMAD.MOV.U32 R12, RZ, RZ, 0x7 ;  /* 0x00000007ff0c7424 */ /* 0x000fe200078e00ff */
[----:B------:R-:W-:-:S07]  /*1c850*/  MOV R2, R14 ;  /* 0x0000000e00027202 */ /* 0x000fce0000000f00 */
[----:B------:R-:W-:Y:S05]  /*1c860*/  WARPSYNC.COLLECTIVE R15, `(.L_x_3029) ;  /* 0x000000000f087348 */ /* 0x000fea0003c00000 */
[----:B------:R0:W1:Y:S02]  /*1c870*/  SHFL.IDX P6, R14, R13, R12, R11 ;  /* 0x0000000c0d0e7389 */ /* 0x00006400000c000b */
[----:B01----:R-:W-:Y:S01]  /*1c880*/  ENDCOLLECTIVE ;  /* 0x000000000000791b */ /* 0x003fe20003800000 */
.L_x_3029:
        /* <DEDUP_REMOVED lines=11> */
.L_x_3030:
[----:B------:R-:W-:Y:S01]  /*1c940*/  IMAD.MOV.U32 R2, RZ, RZ, R14 ;  /* 0x000000ffff027224 */ /* 0x000fe200078e000e */
[----:B------:R-:W-:Y:S06]  /*1c950*/  BRA `(.L_x_3031) ;  /* 0xffffff9c00d47947 */ /* 0x000fec000383ffff */
.L_x_2853:
[----:B-1----:R1:W2:Y:S02]  /*1c960*/  SYNCS.PHASECHK.TRANS64.TRYWAIT P0, [R5+URZ+0x16860], R2 ;  /* 0x01686002050075a7 */ /* 0x0022a4000800017f */
[----:B--2---:R-:W-:Y:S05]  /*1c970*/  @!P0 NANOSLEEP.SYNCS 0x989680 ;  /* 0x009896800000895d */ /* 0x004fea0003900000 */
[----:B------:R-:W2:Y:S02]  /*1c980*/  @!P0 SYNCS.PHASECHK.TRANS64 P0, [R5+URZ+0x16860], R2 ;  /* 0x01686002050085a7 */ /* 0x000ea4000800007f */
[----:B--2---:R-:W-:Y:S05]  /*1c990*/  @!P0 BRA `(.L_x_2853) ;  /* 0xfffffffc00f08947 */ /* 0x004fea000383ffff */
[----:B------:R-:W-:Y:S05]  /*1c9a0*/  BRA `(.L_x_3032) ;  /* 0xffffffa0002c7947 */ /* 0x000fea000383ffff */
.L_x_2854:
        /* <DEDUP_REMOVED lines=8> */
.L_x_3034:
[----:B------:R-:W-:Y:S05]  /*1ca30*/  BSYNC B1 ;  /* 0x0000000000017941 */ /* 0x000fea0003800000 */
.L_x_3033:
[----:B------:R-:W-:Y:S01]  /*1ca40*/  IMAD.MOV.U32 R13, RZ, RZ, R24 ;  /* 0x000000ffff0d7224 */ /* 0x000fe200078e0018 */
[----:B------:R-:W-:Y:S01]  /*1ca50*/  MOV R15, 0xffffffff ;  /* 0xffffffff000f7802 */ /* 0x000fe20000000f00 */
[----:B------:R-:W-:Y:S01]  /*1ca60*/  IMAD.MOV.U32 R12, RZ, RZ, RZ ;  /* 0x000000ffff0c7224 */ /* 0x000fe200078e00ff */
[----:B------:R-:W-:Y:S01]  /*1ca70*/  ISETP.LT.OR P2, PT, R8, 0x1, P1 ;  /* 0x000000010800780c */ /* 0x000fe20000f41670 */
[----:B------:R-:W-:Y:S02]  /*1ca80*/  IMAD.MOV.U32 R11, RZ, RZ, 0x181f ;  /* 0x0000181fff0b7424 */ /* 0x000fe400078e00ff */
[----:B------:R-:W-:Y:S02]  /*1ca90*/  IMAD.MOV.U32 R3, RZ, RZ, R14 ;  /* 0x000000ffff037224 */ /* 0x000fe400078e000e */
[----:B------:R-:W-:-:S08]  /*1caa0*/  IMAD R6, R6, 0x2, R22 ;  /* 0x0000000206067824 */ /* 0x000fd000078e0216 */
[----:B------:R-:W-:Y:S05]  /*1cab0*/  WARPSYNC.COLLECTIVE R15, `(.L_x_3035) ;  /* 0x000000000f087348 */ /* 0x000fea0003c00000 */
[----:B------:R0:W1:Y:S02]  /*1cac0*/  SHFL.IDX P6, R14, R13, R12, R11 ;  /* 0x0000000c0d0e7389 */ /* 0x00006400000c000b */
[----:B01----:R-:W-:Y:S01]  /*1cad0*/  ENDCOLLECTIVE ;  /* 0x000000000000791b */ /* 0x003fe20003800000 */
.L_x_3035:
[----:B------:R-:W-:Y:S01]  /*1cae0*/  IMAD.MOV.U32 R13, RZ, RZ, R25 ;  /* 0x000000ffff0d7224 */ /* 0x000fe200078e0019 */
[----:B------:R-:W-:Y:S01]  /*1caf0*/  MOV R12, 0x1 ;  /* 0x00000001000c7802 */ /* 0x000fe20000000f00 */
[----:B------:R-:W-:-:S07]  /*1cb00*/  IMAD.MOV.U32 R2, RZ, RZ, R14 ;  /* 0x000000ffff027224 */ /* 0x000fce00078e000e */
[----:B------:R-:W-:Y:S05]  /*1cb10*/  WARPSYNC.COLLECTIVE R15, `(.L_x_3036) ;  /* 0x000000000f087348 */ /* 0x000fea0003c00000 */
[----:B------:R0:W1:Y:S02]  /*1cb20*/  SHFL.IDX P6, R14, R13, R12, R11 ;  /* 0x0000000c0d0e7389 */ /* 0x00006400000c000b */
[----:B01----:R-:W-:Y:S01]  /*1cb30*/  ENDCOLLECTIVE ;  /* 0x000000000000791b */ /* 0x003fe20003800000 */
.L_x_3036:
        /* <DEDUP_REMOVED lines=12> */
.L_x_3037:
[----:B------:R-:W-:Y:S01]  /*1cc00*/  MOV R13, R25 ;  /* 0x00000019000d7202 */ /* 0x000fe20000000f00 */
[----:B------:R-:W-:Y:S02]  /*1cc10*/  IMAD.MOV.U32 R12, RZ, RZ, 0x2 ;  /* 0x00000002ff0c7424 */ /* 0x000fe400078e00ff */
[----:B------:R-:W-:-:S07]  /*1cc20*/  IMAD.MOV.U32 R2, RZ, RZ, R14 ;  /* 0x000000ffff027224 */ /* 0x000fce00078e000e */
[----:B------:R-:W-:Y:S05]  /*1cc30*/  WARPSYNC.COLLECTIVE R15, `(.L_x_3038) ;  /* 0x000000000f087348 */ /* 0x000fea0003c00000 */
[----:B------:R0:W1:Y:S02]  /*1cc40*/  SHFL.IDX P6, R14, R13, R12, R11 ;  /* 0x0000000c0d0e7389 */ /* 0x00006400000c000b */
[----:B01----:R-:W-:Y:S01]  /*1cc50*/  ENDCOLLECTIVE ;  /* 0x000000000000791b */ /* 0x003fe20003800000 */
.L_x_3038:
        /* <DEDUP_REMOVED lines=12> */
.L_x_3039:
[----:B------:R-:W-:Y:S02]  /*1cd20*/  IMAD.MOV.U32 R13, RZ, RZ, R25 ;  /* 0x000000ffff0d7224 */ /* 0x000fe400078e0019 */
[----:B------:R-:W-:Y:S02]  /*1cd30*/  IMAD.MOV.U32 R12, RZ, RZ, 0x3 ;  /* 0x00000003ff0c7424 */ /* 0x000fe400078e00ff */
[----:B------:R-:W-:-:S07]  /*1cd40*/  IMAD.MOV.U32 R2, RZ, RZ, R14 ;  /* 0x000000ffff027224 */ /* 0x000fce00078e000e */
[----:B------:R-:W-:Y:S05]  /*1cd50*/  WARPSYNC.COLLECTIVE R15, `(.L_x_3040) ;  /* 0x000000000f087348 */ /* 0x000fea0003c00000 */
[----:B------:R0:W1:Y:S02]  /*1cd60*/  SHFL.IDX P6, R14, R13, R12, R11 ;  /* 0x0000000c0d0e7389 */ /* 0x00006400000c000b */
[----:B01----:R-:W-:Y:S01]  /*1cd70*/  ENDCOLLECTIVE ;  /* 0x000000000000791b */ /* 0x003fe20003800000 */
.L_x_3040:
        /* <DEDUP_REMOVED lines=12> */
.L_x_3041:
[----:B------:R-:W-:Y:S02]  /*1ce40*/  IMAD.MOV.U32 R13, RZ, RZ, R25 ;  /* 0x000000ffff0d7224 */ /* 0x000fe400078e0019 */
[----:B------:R-:W-:Y:S01]  /*1ce50*/  IMAD.MOV.U32 R12, RZ, RZ, 0x4 ;  /* 0x00000004ff0c7424 */ /* 0x000fe200078e00ff */
[----:B------:R-:W-:-:S07]  /*1ce60*/  MOV R2, R14 ;  /* 0x0000000e00027202 */ /* 0x000fce0000000f00 */
[----:B------:R-:W-:Y:S05]  /*1ce70*/  WARPSYNC.COLLECTIVE R15, `(.L_x_3042) ;  /* 0x000000000f087348 */ /* 0x000fea0003c00000 */
[----:B------:R0:W1:Y:S02]  /*1ce80*/  SHFL.IDX P6, R14, R13, R12, R11 ;  /* 0x0000000c0d0e7389 */ /* 0x00006400000c000b */
[----:B01----:R-:W-:Y:S01]  /*1ce90*/  ENDCOLLECTIVE ;  /* 0x000000000000791b */ /* 0x003fe20003800000 */
.L_x_3042:
[----:B------:R-:W-:-:S05]  /*1cea0*/  IADD3 R2, P0, R2, R7, RZ ;  /* 0x0000000702027210 */ /* 0x000fca0007f1e0ff */
        /* <DEDUP_REMOVED lines=11> */
.L_x_3043:
[----:B------:R-:W-:Y:S02]  /*1cf60*/  IMAD.MOV.U32 R13, RZ, RZ, R25 ;  /* 0x000000ffff0d7224 */ /* 0x000fe400078e0019 */
[----:B------:R-:W-:Y:S02]  /*1cf70*/  IMAD.MOV.U32 R12, RZ, RZ, 0x5 ;  /* 0x00000005ff0c7424 */ /* 0x000fe400078e00ff */
[----:B------:R-:W-:-:S07]  /*1cf80*/  IMAD.MOV.U32 R2, RZ, RZ, R14 ;  /* 0x000000ffff027224 */ /* 0x000fce00078e000e */
[----:B------:R-:W-:Y:S05]  /*1cf90*/  WARPSYNC.COLLECTIVE R15, `(.L_x_3044) ;  /* 0x000000000f087348 */ /* 0x000fea0003c00000 */
[----:B------:R0:W1:Y:S02]  /*1cfa0*/  SHFL.IDX P6, R14, R13, R12, R11 ;  /* 0x0000000c0d0e7389 */ /* 0x00006400000c000b */
[----:B01----:R-:W-:Y:S01]  /*1cfb0*/  ENDCOLLECTIVE ;  /* 0x000000000000791b */ /* 0x003fe20003800000 */
.L_x_3044:
        /* <DEDUP_REMOVED lines=12> */
.L_x_3045:
[----:B------:R-:W-:Y:S01]  /*1d080*/  IMAD.MOV.U32 R13, RZ, RZ, R25 ;  /* 0x000000ffff0d7224 */ /* 0x000fe200078e0019 */
[----:B------:R-:W-:Y:S01]  /*1d090*/  MOV R12, 0x6 ;  /* 0x00000006000c7802 */ /* 0x000fe20000000f00 */
[----:B------:R-:W-:-:S07]  /*1d0a0*/  IMAD.MOV.U32 R2, RZ, RZ, R14 ;  /* 0x000000ffff027224 */ /* 0x000fce00078e000e */
[----:B------:R-:W-:Y:S05]  /*1d0b0*/  WARPSYNC.COLLECTIVE R15, `(.L_x_3046) ;  /* 0x000000000f087348 */ /* 0x000fea0003c00000 */
[----:B------:R0:W1:Y:S02]  /*1d0c0*/  SHFL.IDX P6, R14, R13, R12, R11 ;  /* 0x0000000c0d0e7389 */ /* 0x00006400000c000b */
[----:B01----:R-:W-:Y:S01]  /*1d0d0*/  ENDCOLLECTIVE ;  /* 0x000000000000791b */ /* 0x003fe20003800000 */
.L_x_3046:
        /* <DEDUP_REMOVED lines=12> */
.L_x_3047:
[----:B------:R-:W-:Y:S01]  /*1d1a0*/  MOV R13, R25 ;  /* 0x00000019000d7202 */ /* 0x000fe20000000f00 */
[----:B------:R-:W-:Y:S02]  /*1d1b0*/  IMAD.MOV.U32 R12, RZ, RZ, 0x7 ;  /* 0x00000007ff0c7424 */ /* 0x000fe400078e00ff */
[----:B------:R-:W-:-:S07]  /*1d1c0*/  IMAD.MOV.U32 R2, RZ, RZ, R14 ;  /* 0x000000ffff027224 */ /* 0x000fce00078e000e */
[----:B------:R-:W-:Y:S05]  /*1d1d0*/  WARPSYNC.COLLECTIVE R15, `(.L_x_3048) ;  /* 0x000000000f087348 */ /* 0x000fea0003c00000 */
[----:B------:R0:W1:Y:S02]  /*1d1e0*/  SHFL.IDX P6, R14, R13, R12, R11 ;  /* 0x0000000c0d0e7389 */ /* 0x00006400000c000b */
[----:B01----:R-:W-:Y:S01]  /*1d1f0*/  ENDCOLLECTIVE ;  /* 0x000000000000791b */ /* 0x003fe20003800000 */
.L_x_3048:
        /* <DEDUP_REMOVED lines=11> */
.L_x_3049:
[----:B------:R-:W-:Y:S01]  /*1d2b0*/  IMAD.MOV.U32 R2, RZ, RZ, R14 ;  /* 0x000000ffff027224 */ /* 0x000fe200078e000e */
[----:B------:R-:W-:Y:S06]  /*1d2c0*/  BRA `(.L_x_3050) ;  /* 0xffffff9800dc7947 */ /* 0x000fec000383ffff */
.L_x_2862:
[----:B0-----:R0:W1:Y:S02]  /*1d2d0*/  SYNCS.PHASECHK.TRANS64.TRYWAIT P0, [R0+URZ+0x16860], R3 ;  /* 0x01686003000075a7 */ /* 0x001064000800017f */
[----:B-1----:R-:W-:Y:S05]  /*1d2e0*/  @!P0 NANOSLEEP.SYNCS 0x989680 ;  /* 0x009896800000895d */ /* 0x002fea0003900000 */
[----:B------:R-:W1:Y:S02]  /*1d2f0*/  @!P0 SYNCS.PHASECHK.TRANS64 P0, [R0+URZ+0x16860], R3 ;  /* 0x01686003000085a7 */ /* 0x000e64000800007f */
[----:B-1----:R-:W-:Y:S05]  /*1d300*/  @!P0 BRA `(.L_x_2862) ;  /* 0xfffffffc00f08947 */ /* 0x002fea000383ffff */
[----:B------:R-:W-:Y:S05]  /*1d310*/  BRA `(.L_x_3051) ;  /* 0xffffff9c00fc7947 */ /* 0x000fea000383ffff */
.L_x_2863:
        /* <DEDUP_REMOVED lines=8> */
.L_x_3053:
[----:B------:R-:W-:Y:S05]  /*1d3a0*/  BSYNC B0 ;  /* 0x0000000000007941 */ /* 0x000fea0003800000 */
.L_x_3052:
[----:B------:R-:W-:Y:S01]  /*1d3b0*/  MOV R13, R24 ;  /* 0x00000018000d7202 */ /* 0x000fe20000000f00 */
[----:B------:R-:W-:Y:S01]  /*1d3c0*/  IMAD.MOV.U32 R12, RZ, RZ, RZ ;  /* 0x000000ffff0c7224 */ /* 0x000fe200078e00ff */
[----:B------:R-:W-:Y:S01]  /*1d3d0*/  ISETP.LT.OR P2, PT, R6, 0x1, P0 ;  /* 0x000000010600780c */ /* 0x000fe20000741670 */
[----:B------:R-:W-:Y:S02]  /*1d3e0*/  IMAD.MOV.U32 R11, RZ, RZ, 0x181f ;  /* 0x0000181fff0b7424 */ /* 0x000fe400078e00ff */
[----:B------:R-:W-:Y:S02]  /*1d3f0*/  IMAD.MOV.U32 R15, RZ, RZ, -0x1 ;  /* 0xffffffffff0f7424 */ /* 0x000fe400078e00ff */
[----:B------:R-:W-:Y:S02]  /*1d400*/  IMAD.MOV.U32 R3, RZ, RZ, R14 ;  /* 0x000000ffff037224 */ /* 0x000fe400078e000e */
[----:B------:R-:W-:-:S07]  /*1d410*/  IMAD.SHL.U32 R5, R7, 0x2, RZ ;  /* 0x0000000207057824 */ /* 0x000fce00078e00ff */
[----:B------:R-:W-:Y:S05]  /*1d420*/  WARPSYNC.COLLECTIVE R15, `(.L_x_3054) ;  /* 0x000000000f087348 */ /* 0x000fea0003c00000 */
[----:B------:R0:W1:Y:S02]  /*1d430*/  SHFL.IDX P6, R14, R13, R12, R11 ;  /* 0x0000000c0d0e7389 */ /* 0x00006400000c000b */
[----:B01----:R-:W-:Y:S01]  /*1d440*/  ENDCOLLECTIVE ;  /* 0x000000000000791b */ /* 0x003fe20003800000 */
.L_x_3054:
[----:B------:R-:W-:Y:S02]  /*1d450*/  IMAD R4, R4, 0x2, R22 ;  /* 0x0000000204047824 */ /* 0x000fe400078e0216 */
[----:B------:R-:W-:Y:S02]  /*1d460*/  IMAD.MOV.U32 R13, RZ, RZ, R25 ;  /* 0x000000ffff0d7224 */ /* 0x000fe400078e0019 */
[----:B------:R-:W-:Y:S01]  /*1d470*/  IMAD.MOV.U32 R12, RZ, RZ, 0x1 ;  /* 0x00000001ff0c7424 */ /* 0x000fe200078e00ff */
[----:B------:R-:W-:-:S13]  /*1d480*/  IADD3 R2, P1, R14, R5, RZ ;  /* 0x000000050e027210 */ /* 0x000fda0007f3e0ff */
[----:B------:R-:W-:Y:S05]  /*1d490*/  WARPSYNC.COLLECTIVE R15, `(.L_x_3055) ;  /* 0x000000000f087348 */ /* 0x000fea0003c00000 */
[----:B------:R0:W1:Y:S02]  /*1d4a0*/  SHFL.IDX P6, R14, R13, R12, R11 ;  /* 0x0000000c0d0e7389 */ /* 0x00006400000c000b */
[----:B01----:R-:W-:Y:S01]  /*1d4b0*/  ENDCOLLECTIVE ;  /* 0x000000000000791b */ /* 0x003fe20003800000 */
.L_x_3055:
        /* <DEDUP_REMOVED lines=11> */
.L_x_3056:
[----:B------:R-:W-:Y:S02]  /*1d570*/  IMAD.MOV.U32 R13, RZ, RZ, R25 ;  /* 0x000000ffff0d7224 */ /* 0x000fe400078e0019 */
[----:B------:R-:W-:Y:S01]  /*1d580*/  IMAD.MOV.U32 R12, RZ, RZ, 0x2 ;  /* 0x00000002ff0c7424 */ /* 0x000fe200078e00ff */
[----:B------:R-:W-:-:S13]  /*1d590*/  IADD3 R2, P1, R14, R5, RZ ;  /* 0x000000050e027210 */ /* 0x000fda0007f3e0ff */
[----:B------:R-:W-:Y:S05]  /*1d5a0*/  WARPSYNC.COLLECTIVE R15, `(.L_x_3057) ;  /* 0x000000000f087348 */ /* 0x000fea0003c00000 */
[----:B------:R0:W1:Y:S02]  /*1d5b0*/  SHFL.IDX P6, R14, R13, R12, R11 ;  /* 0x0000000c0d0e7389 */ /* 0x00006400000c000b */
[----:B01----:R-:W-:Y:S01]  /*1d5c0*/  ENDCOLLECTIVE ;  /* 0x000000000000791b */ /* 0x003fe20003800000 */
.L_x_3057:
        /* <DEDUP_REMOVED lines=11> */
.L_x_3058:
[----:B------:R-:W-:Y:S02]  /*1d680*/  IMAD.MOV.U32 R13, RZ, RZ, R25 ;  /* 0x000000ffff0d7224 */ /* 0x000fe400078e0019 */
[----:B------:R-:W-:Y:S01]  /*1d690*/  IMAD.MOV.U32 R12, RZ, RZ, 0x3 ;  /* 0x00000003ff0c7424 */ /* 0x000fe200078e00ff */
[----:B------:R-:W-:-:S13]  /*1d6a0*/  IADD3 R2, P1, R14, R5, RZ ;  /* 0x000000050e027210 */ /* 0x000fda0007f3e0ff */
[----:B------:R-:W-:Y:S05]  /*1d6b0*/  WARPSYNC.COLLECTIVE R15, `(.L_x_3059) ;  /* 0x000000000f087348 */ /* 0x000fea0003c00000 */
[----:B------:R0:W1:Y:S02]  /*1d6c0*/  SHFL.IDX P6, R14, R13, R12, R11 ;  /* 0x0000000c0d0e7389 */ /* 0x00006400000c000b */
[----:B01----:R-:W-:Y:S01]  /*1d6d0*/  ENDCOLLECTIVE ;  /* 0x000000000000791b */ /* 0x003fe20003800000 */
.L_x_3059:
        /* <DEDUP_REMOVED lines=11> */
.L_x_3060:
[----:B------:R-:W-:Y:S02]  /*1d790*/  IMAD.MOV.U32 R13, RZ, RZ, R25 ;  /* 0x000000ffff0d7224 */ /* 0x000fe400078e0019 */
[----:B------:R-:W-:Y:S01]  /*1d7a0*/  IMAD.MOV.U32 R12, RZ, RZ, 0x4 ;  /* 0x00000004ff0c7424 */ /* 0x000fe200078e00ff */
[----:B------:R-:W-:-:S13]  /*1d7b0*/  IADD3 R2, P1, R14, R5, RZ ;  /* 0x000000050e027210 */ /* 0x000fda0007f3e0ff */
[----:B------:R-:W-:Y:S05]  /*1d7c0*/  WARPSYNC.COLLECTIVE R15, `(.L_x_3061) ;  /* 0x000000000f087348 */ /* 0x000fea0003c00000 */
[----:B------:R0:W1:Y:S02]  /*1d7d0*/  SHFL.IDX P6, R14, R13, R12, R11 ;  /* 0x0000000c0d0e7389 */ /* 0x00006400000c000b */
[----:B01----:R-:W-:Y:S01]  /*1d7e0*/  ENDCOLLECTIVE ;  /* 0x000000000000791b */ /* 0x003fe20003800000 */
.L_x_3061:
        /* <DEDUP_REMOVED lines=11> */
.L_x_3062:
[----:B------:R-:W-:Y:S02]  /*1d8a0*/  IMAD.MOV.U32 R13, RZ, RZ, R25 ;  /* 0x000000ffff0d7224 */ /* 0x000fe400078e0019 */
[----:B------:R-:W-:Y:S01]  /*1d8b0*/  IMAD.MOV.U32 R12, RZ, RZ, 0x5 ;  /* 0x00000005ff0c7424 */ /* 0x000fe200078e00ff */
[----:B------:R-:W-:-:S13]  /*1d8c0*/  IADD3 R2, P1, R14, R5, RZ ;  /* 0x000000050e027210 */ /* 0x000fda0007f3e0ff */
[----:B------:R-:W-:Y:S05]  /*1d8d0*/  WARPSYNC.COLLECTIVE R15, `(.L_x_3063) ;  /* 0x000000000f087348 */ /* 0x000fea0003c00000 */
[----:B------:R0:W1:Y:S02]  /*1d8e0*/  SHFL.IDX P6, R14, R13, R12, R11 ;  /* 0x0000000c0d0e7389 */ /* 0x00006400000c000b */
[----:B01----:R-:W-:Y:S01]  /*1d8f0*/  ENDCOLLECTIVE ;  /* 0x000000000000791b */ /* 0x003fe20003800000 */
.L_x_3063:
        /* <DEDUP_REMOVED lines=11> */
.L_x_3064:
[----:B------:R-:W-:Y:S02]  /*1d9b0*/  IMAD.MOV.U32 R13, RZ, RZ, R25 ;  /* 0x000000ffff0d7224 */ /* 0x000fe400078e0019 */
[----:B------:R-:W-:Y:S01]  /*1d9c0*/  IMAD.MOV.U32 R12, RZ, RZ, 0x6 ;  /* 0x00000006ff0c7424 */ /* 0x000fe200078e00ff */
[----:B------:R-:W-:-:S13]  /*1d9d0*/  IADD3 R2, P1, R14, R5, RZ ;  /* 0x000000050e027210 */ /* 0x000fda0007f3e0ff */
[----:B------:R-:W-:Y:S05]  /*1d9e0*/  WARPSYNC.COLLECTIVE R15, `(.L_x_3065) ;  /* 0x000000000f087348 */ /* 0x000fea0003c00000 */
[----:B------:R0:W1:Y:S02]  /*1d9f0*/  SHFL.IDX P6, R14, R13, R12, R11 ;  /* 0x0000000c0d0e7389 */ /* 0x00006400000c000b */
[----:B01----:R-:W-:Y:S01]  /*1da00*/  ENDCOLLECTIVE ;  /* 0x000000000000791b */ /* 0x003fe20003800000 */
.L_x_3065:
        /* <DEDUP_REMOVED lines=11> */
.L_x_3066:
[----:B------:R-:W-:Y:S02]  /*1dac0*/  IMAD.MOV.U32 R13, RZ, RZ, R25 ;  /* 0x000000ffff0d7224 */ /* 0x000fe400078e0019 */
[----:B------:R-:W-:Y:S01]  /*1dad0*/  IMAD.MOV.U32 R12, RZ, RZ, 0x7 ;  /* 0x00000007ff0c7424 */ /* 0x000fe200078e00ff */
[----:B------:R-:W-:-:S13]  /*1dae0*/  IADD3 R2, P1, R14, R5, RZ ;  /* 0x000000050e027210 */ /* 0x000fda0007f3e0ff */
[----:B------:R-:W-:Y:S05]  /*1daf0*/  WARPSYNC.COLLECTIVE R15, `(.L_x_3067) ;  /* 0x000000000f087348 */ /* 0x000fea0003c00000 */
[----:B------:R0:W1:Y:S02]  /*1db00*/  SHFL.IDX P6, R14, R13, R12, R11 ;  /* 0x0000000c0d0e7389 */ /* 0x00006400000c000b */
[----:B01----:R-:W-:Y:S01]  /*1db10*/  ENDCOLLECTIVE ;  /* 0x000000000000791b */ /* 0x003fe20003800000 */
.L_x_3067:
        /* <DEDUP_REMOVED lines=10> */
.L_x_3068:
[----:B------:R-:W-:Y:S05]  /*1dbc0*/  BRA `(.L_x_3069) ;  /* 0xffffff9800cc7947 */ /* 0x000fea000383ffff */
.L_x_2868:
[----:B------:R-:W-:Y:S01]  /*1dbd0*/  BSSY B0, `(.L_x_3070) ;  /* 0x0000008000007945 */ /* 0x000fe20003800000 */
[----:B------:R-:W-:Y:S02]  /*1dbe0*/  IMAD.MOV.U32 R13, RZ, RZ, R16 ;  /* 0x000000ffff0d7224 */ /* 0x000fe400078e0010 */
[----:B------:R-:W-:Y:S02]  /*1dbf0*/  IMAD.MOV.U32 R12, RZ, RZ, RZ ;  /* 0x000000ffff0c7224 */ /* 0x000fe400078e00ff */
[----:B------:R-:W-:Y:S02]  /*1dc00*/  IMAD.MOV.U32 R11, RZ, RZ, 0x1f ;  /* 0x0000001fff0b7424 */ /* 0x000fe400078e00ff */
[----:B------:R-:W-:-:S07]  /*1dc10*/  IMAD.MOV.U32 R15, RZ, RZ, -0x1 ;  /* 0xffffffffff0f7424 */ /* 0x000fce00078e00ff */
[----:B012---:R-:W-:Y:S05]  /*1dc20*/  WARPSYNC.COLLECTIVE R15, `(.L_x_3071) ;  /* 0x000000000f087348 */ /* 0x007fea0003c00000 */
[----:B------:R3:W4:Y:S02]  /*1dc30*/  SHFL.IDX P6, R14, R13, R12, R11 ;  /* 0x0000000c0d0e7389 */ /* 0x00072400000c000b */
[----:B01234-:R-:W-:Y:S01]  /*1dc40*/  ENDCOLLECTIVE ;  /* 0x000000000000791b */ /* 0x01ffe20003800000 */
.L_x_3071:
[----:B------:R-:W-:Y:S05]  /*1dc50*/  BSYNC B0 ;  /* 0x0000000000007941 */ /* 0x000fea0003800000 */
.L_x_3070:
[----:B------:R-:W-:Y:S01]  /*1dc60*/  IMAD.MOV.U32 R13, RZ, RZ, R16 ;  /* 0x000000ffff0d7224 */ /* 0x000fe200078e0010 */
[----:B------:R-:W-:Y:S01]  /*1dc70*/  MOV R0, R14 ;  /* 0x0000000e00007202 */ /* 0x000fe20000000f00 */
[----:B------:R-:W-:Y:S02]  /*1dc80*/  IMAD.MOV.U32 R12, RZ, RZ, 0x1 ;  /* 0x00000001ff0c7424 */ /* 0x000fe400078e00ff */
[----:B------:R-:W-:Y:S02]  /*1dc90*/  IMAD.MOV.U32 R11, RZ, RZ, 0x1f ;  /* 0x0000001fff0b7424 */ /* 0x000fe400078e00ff */
[----:B------:R-:W-:Y:S02]  /*1dca0*/  IMAD.MOV.U32 R15, RZ, RZ, -0x1 ;  /* 0xffffffffff0f7424 */ /* 0x000fe400078e00ff */
[----:B------:R-:W-:-:S07]  /*1dcb0*/  IMAD.IADD R5, R19, 0x1, R7 ;  /* 0x0000000113057824 */ /* 0x000fce00078e0207 */
[----:B------:R-:W-:Y:S05]  /*1dcc0*/  WARPSYNC.COLLECTIVE R15, `(.L_x_3072) ;  /* 0x000000000f087348 */ /* 0x000fea0003c00000 */
[----:B------:R0:W1:Y:S02]  /*1dcd0*/  SHFL.IDX P6, R14, R13, R12, R11 ;  /* 0x0000000c0d0e7389 */ /* 0x00006400000c000b */
[----:B01----:R-:W-:Y:S01]  /*1dce0*/  ENDCOLLECTIVE ;  /* 0x000000000000791b */ /* 0x003fe20003800000 */
.L_x_3072:
[----:B------:R-:W-:Y:S02]  /*1dcf0*/  ULDC UR4, c[0x0][0xc3c] ;  /* 0x00030f0000047ab9 */ /* 0x000fe40000000800 */
[----:B------:R-:W-:-:S13]  /*1dd00*/  ISETP.GE.OR P1, PT, R5, UR4, !P0 ;  /* 0x0000000405007c0c */ /* 0x000fda000c726670 */
[----:B------:R-:W0:Y:S01]  /*1dd10*/  @!P1 LDC.64 R2, c[0x0][0xc80] ;  /* 0x00032000ff029b82 */ /* 0x000e220000000a00 */
[----:B------:R-:W-:Y:S02]  /*1dd20*/  MOV R11, RZ ;  /* 0x000000ff000b7202 */ /* 0x000fe40000000f00 */
[----:B------:R-:W-:Y:S01]  /*1dd30*/  MOV R16, R14 ;  /* 0x0000000e00107202 */ /* 0x000fe20000000f00 */
        /* <DEDUP_REMOVED lines=13> */
.L_x_3073:
[----:B------:R-:W-:Y:S01]  /*1de10*/  IMAD.MOV.U32 R12, RZ, RZ, 0x2 ;  /* 0x00000002ff0c7424 */ /* 0x000fe200078e00ff */
[----:B------:R-:W-:-:S05]  /*1de20*/  SEL R5, R14, RZ, P1 ;  /* 0x000000ff0e057207 */ /* 0x000fca0000800000 */
[----:B------:R-:W-:-:S04]  /*1de30*/  IMAD.IADD R4, R2, 0x1, R5 ;  /* 0x0000000102047824 */ /* 0x000fc800078e0205 */
[----:B------:R-:W-:-:S07]  /*1de40*/  IMAD.MOV.U32 R13, RZ, RZ, R4 ;  /* 0x000000ffff0d7224 */ /* 0x000fce00078e0004 */
[----:B------:R-:W-:Y:S05]  /*1de50*/  WARPSYNC.COLLECTIVE R15, `(.L_x_3074) ;  /* 0x000000000f087348 */ /* 0x000fea0003c00000 */
[----:B------:R0:W1:Y:S02]  /*1de60*/  SHFL.UP P6, R14, R13, R12, R11 ;  /* 0x0400000c0d0e7389 */ /* 0x00006400000c000b */
[----:B01----:R-:W-:Y:S01]  /*1de70*/  ENDCOLLECTIVE ;  /* 0x000000000000791b */ /* 0x003fe20003800000 */
.L_x_3074:
[----:B------:R-:W-:Y:S01]  /*1de80*/  IMAD.MOV.U32 R12, RZ, RZ, 0x4 ;  /* 0x00000004ff0c7424 */ /* 0x000fe200078e00ff */
[----:B------:R-:W-:-:S05]  /*1de90*/  SEL R5, R14, RZ, P2 ;  /* 0x000000ff0e057207 */ /* 0x000fca0001000000 */
[----:B------:R-:W-:-:S05]  /*1dea0*/  IMAD.IADD R5, R4, 0x1, R5 ;  /* 0x0000000104057824 */ /* 0x000fca00078e0205 */
[----:B------:R-:W-:-:S07]  /*1deb0*/  MOV R13, R5 ;  /* 0x00000005000d7202 */ /* 0x000fce0000000f00 */
[----:B------:R-:W-:Y:S05]  /*1dec0*/  WARPSYNC.COLLECTIVE R15, `(.L_x_3075) ;  /* 0x000000000f087348 */ /* 0x000fea0003c00000 */
[----:B------:R0:W1:Y:S02]  /*1ded0*/  SHFL.UP P6, R14, R13, R12, R11 ;  /* 0x0400000c0d0e7389 */ /* 0x00006400000c000b */
[----:B01----:R-:W-:Y:S01]  /*1dee0*/  ENDCOLLECTIVE ;  /* 0x000000000000791b */ /* 0x003fe20003800000 */
.L_x_3075:
[----:B------:R-:W-:Y:S01]  /*1def0*/  IMAD.MOV.U32 R12, RZ, RZ, 0x8 ;  /* 0x00000008ff0c7424 */ /* 0x000fe200078e00ff */
[----:B------:R-:W-:-:S05]  /*1df00*/  SEL R6, R14, RZ, P3 ;  /* 0x000000ff0e067207 */ /* 0x000fca0001800000 */
[----:B------:R-:W-:-:S04]  /*1df10*/  IMAD.IADD R6, R5, 0x1, R6 ;  /* 0x0000000105067824 */ /* 0x000fc800078e0206 */
[----:B------:R-:W-:-:S07]  /*1df20*/  IMAD.MOV.U32 R13, RZ, RZ, R6 ;  /* 0x000000ffff0d7224 */ /* 0x000fce00078e0006 */
[----:B------:R-:W-:Y:S05]  /*1df30*/  WARPSYNC.COLLECTIVE R15, `(.L_x_3076) ;  /* 0x000000000f087348 */ /* 0x000fea0003c00000 */
[----:B------:R0:W1:Y:S02]  /*1df40*/  SHFL.UP P6, R14, R13, R12, R11 ;  /* 0x0400000c0d0e7389 */ /* 0x00006400000c000b */
[----:B01----:R-:W-:Y:S01]  /*1df50*/  ENDCOLLECTIVE ;  /* 0x000000000000791b */ /* 0x003fe20003800000 */
.L_x_3076:
[----:B------:R-:W-:Y:S01]  /*1df60*/  IMAD.MOV.U32 R12, RZ, RZ, 0x10 ;  /* 0x00000010ff0c7424 */ /* 0x000fe200078e00ff */
[----:B------:R-:W-:-:S04]  /*1df70*/  SEL R3, R14, RZ, P4 ;  /* 0x000000ff0e037207 */ /* 0x000fc80002000000 */
[----:B------:R-:W-:-:S05]  /*1df80*/  IADD3 R4, R6, R3, RZ ;  /* 0x0000000306047210 */ /* 0x000fca0007ffe0ff */
[----:B------:R-:W-:-:S07]  /*1df90*/  IMAD.MOV.U32 R13, RZ, RZ, R4 ;  /* 0x000000ffff0d7224 */ /* 0x000fce00078e0004 */
[----:B------:R-:W-:Y:S05]  /*1dfa0*/  WARPSYNC.COLLECTIVE R15, `(.L_x_3077) ;  /* 0x000000000f087348 */ /* 0x000fea0003c00000 */
[----:B------:R0:W1:Y:S02]  /*1dfb0*/  SHFL.UP P6, R14, R13, R12, R11 ;  /* 0x0400000c0d0e7389 */ /* 0x00006400000c000b */
[----:B01----:R-:W-:Y:S01]  /*1dfc0*/  ENDCOLLECTIVE ;  /* 0x000000000000791b */ /* 0x003fe20003800000 */
.L_x_3077:
[----:B------:R-:W-:Y:S01]  /*1dfd0*/  MOV R12, 0x1f ;  /* 0x0000001f000c7802 */ /* 0x000fe20000000f00 */
[----:B------:R-:W-:Y:S01]  /*1dfe0*/  IMAD.MOV.U32 R11, RZ, RZ, 0x1f ;  /* 0x0000001fff0b7424 */ /* 0x000fe200078e00ff */
[----:B------:R-:W-:-:S05]  /*1dff0*/  SEL R3, R14, RZ, P5 ;  /* 0x000000ff0e037207 */ /* 0x000fca0002800000 */
[----:B------:R-:W-:-:S04]  /*1e000*/  IMAD.IADD R3, R4, 0x1, R3 ;  /* 0x0000000104037824 */ /* 0x000fc800078e0203 */
[----:B------:R-:W-:-:S07]  /*1e010*/  IMAD.MOV.U32 R13, RZ, RZ, R3 ;  /* 0x000000ffff0d7224 */ /* 0x000fce00078e0003 */
[----:B------:R-:W-:Y:S05]  /*1e020*/  WARPSYNC.COLLECTIVE R15, `(.L_x_3078) ;  /* 0x000000000f087348 */ /* 0x000fea0003c00000 */
[----:B------:R0:W1:Y:S02]  /*1e030*/  SHFL.IDX P6, R14, R13, R12, R11 ;  /* 0x0000000c0d0e7389 */ /* 0x00006400000c000b */
[----:B01----:R-:W-:Y:S01]  /*1e040*/  ENDCOLLECTIVE ;  /* 0x000000000000791b */ /* 0x003fe20003800000 */
.L_x_3078:
[----:B------:R-:W-:Y:S05]  /*1e050*/  BRA `(.L_x_3079) ;  /* 0xffffff9800d07947 */ /* 0x000fea000383ffff */
.L_x_2873:
[----:B------:R-:W-:Y:S01]  /*1e060*/  BSSY B0, `(.L_x_3080) ;  /* 0x0000008000007945 */ /* 0x000fe20003800000 */
[----:B-----5:R-:W-:Y:S01]  /*1e070*/  IMAD.MOV.U32 R13, RZ, RZ, R2 ;  /* 0x000000ffff0d7224 */ /* 0x020fe200078e0002 */
[----:B------:R-:W-:Y:S01]  /*1e080*/  MOV R15, 0xffffffff ;  /* 0xffffffff000f7802 */ /* 0x000fe20000000f00 */
[----:B------:R-:W-:Y:S02]  /*1e090*/  IMAD.MOV.U32 R12, RZ, RZ, 0x1 ;  /* 0x00000001ff0c7424 */ /* 0x000fe400078e00ff */
[----:B------:R-:W-:-:S07]  /*1e0a0*/  IMAD.MOV.U32 R11, RZ, RZ, RZ ;  /* 0x000000ffff0b7224 */ /* 0x000fce00078e00ff */
[----:B0123--:R-:W-:Y:S05]  /*1e0b0*/  WARPSYNC.COLLECTIVE R15, `(.L_x_3081) ;  /* 0x000000000f087348 */ /* 0x00ffea0003c00000 */
[----:B------:R4:W0:Y:S02]  /*1e0c0*/  SHFL.UP P6, R14, R13, R12, R11 ;  /* 0x0400000c0d0e7389 */ /* 0x00082400000c000b */
[----:B01234-:R-:W-:Y:S01]  /*1e0d0*/  ENDCOLLECTIVE ;  /* 0x000000000000791b */ /* 0x01ffe20003800000 */
.L_x_3081:
[----:B------:R-:W-:Y:S05]  /*1e0e0*/  BSYNC B0 ;  /* 0x0000000000007941 */ /* 0x000fea0003800000 */
.L_x_3080:
        /* <DEDUP_REMOVED lines=8> */
.L_x_3082:
[----:B------:R-:W-:Y:S01]  /*1e170*/  IMAD.MOV.U32 R12, RZ, RZ, 0x4 ;  /* 0x00000004ff0c7424 */ /* 0x000fe200078e00ff */
[----:B------:R-:W-:-:S04]  /*1e180*/  SEL R14, R14, RZ, P2 ;  /* 0x000000ff0e0e7207 */ /* 0x000fc80001000000 */
[----:B------:R-:W-:-:S05]  /*1e190*/  IADD3 R3, R13, R14, RZ ;  /* 0x0000000e0d037210 */ /* 0x000fca0007ffe0ff */
[----:B------:R-:W-:-:S07]  /*1e1a0*/  IMAD.MOV.U32 R13, RZ, RZ, R3 ;  /* 0x000000ffff0d7224 */ /* 0x000fce00078e0003 */
[----:B------:R-:W-:Y:S05]  /*1e1b0*/  WARPSYNC.COLLECTIVE R15, `(.L_x_3083) ;  /* 0x000000000f087348 */ /* 0x000fea0003c00000 */
[----:B------:R0:W1:Y:S02]  /*1e1c0*/  SHFL.UP P6, R14, R13, R12, R11 ;  /* 0x0400000c0d0e7389 */ /* 0x00006400000c000b */
[----:B01----:R-:W-:Y:S01]  /*1e1d0*/  ENDCOLLECTIVE ;  /* 0x000000000000791b */ /* 0x003fe20003800000 */
.L_x_3083:
[----:B------:R-:W-:Y:S02]  /*1e1e0*/  MOV R12, 0x8 ;  /* 0x00000008000c7802 */ /* 0x000fe40000000f00 */
[----:B------:R-:W-:-:S05]  /*1e1f0*/  SEL R4, R14, RZ, P3 ;  /* 0x000000ff0e047207 */ /* 0x000fca0001800000 */
[----:B------:R-:W-:-:S04]  /*1e200*/  IMAD.IADD R4, R3, 0x1, R4 ;  /* 0x0000000103047824 */ /* 0x000fc800078e0204 */
[----:B------:R-:W-:-:S07]  /*1e210*/  IMAD.MOV.U32 R13, RZ, RZ, R4 ;  /* 0x000000ffff0d7224 */ /* 0x000fce00078e0004 */
[----:B------:R-:W-:Y:S05]  /*1e220*/  WARPSYNC.COLLECTIVE R15, `(.L_x_3084) ;  /* 0x000000000f087348 */ /* 0x000fea0003c00000 */
[----:B------:R0:W1:Y:S02]  /*1e230*/  SHFL.UP P6, R14, R13, R12, R11 ;  /* 0x0400000c0d0e7389 */ /* 0x00006400000c000b */
[----:B01----:R-:W-:Y:S01]  /*1e240*/  ENDCOLLECTIVE ;  /* 0x000000000000791b */ /* 0x003fe20003800000 */
.L_x_3084:
[----:B------:R-:W-:Y:S01]  /*1e250*/  IMAD.MOV.U32 R12, RZ, RZ, 0x10 ;  /* 0x00000010ff0c7424 */ /* 0x000fe200078e00ff */
[----:B------:R-:W-:-:S05]  /*1e260*/  SEL R5, R14, RZ, P4 ;  /* 0x000000ff0e057207 */ /* 0x000fca0002000000 */
[----:B------:R-:W-:-:S04]  /*1e270*/  IMAD.IADD R5, R4, 0x1, R5 ;  /* 0x0000000104057824 */ /* 0x000fc800078e0205 */
[----:B------:R-:W-:-:S07]  /*1e280*/  IMAD.MOV.U32 R13, RZ, RZ, R5 ;  /* 0x000000ffff0d7224 */ /* 0x000fce00078e0005 */
[----:B------:R-:W-:Y:S05]  /*1e290*/  WARPSYNC.COLLECTIVE R15, `(.L_x_3085) ;  /* 0x000000000f087348 */ /* 0x000fea0003c00000 */
[----:B------:R0:W1:Y:S02]  /*1e2a0*/  SHFL.UP P6, R14, R13, R12, R11 ;  /* 0x0400000c0d0e7389 */ /* 0x00006400000c000b */
[----:B01----:R-:W-:Y:S01]  /*1e2b0*/  ENDCOLLECTIVE ;  /* 0x000000000000791b */ /* 0x003fe20003800000 */
.L_x_3085:
        /* <DEDUP_REMOVED lines=8> */
.L_x_3086:
[----:B------:R-:W-:Y:S05]  /*1e340*/  BRA `(.L_x_3087) ;  /* 0xffffff9800b07947 */ /* 0x000fea000383ffff */
.L_x_2875:
[----:B------:R-:W-:Y:S01]  /*1e350*/  BSSY B0, `(.L_x_3088) ;  /* 0x0000006000007945 */ /* 0x000fe20003800000 */
[----:B------:R-:W-:Y:S01]  /*1e360*/  PLOP3.LUT P6, PT, P6, PT, PT, 0x8, 0x0 ;  /* 0x000000000000781c */ /* 0x000fe200037ce170 */
[----:B------:R-:W-:-:S12]  /*1e370*/  IMAD.MOV.U32 R15, RZ, RZ, -0x1 ;  /* 0xffffffffff0f7424 */ /* 0x000fd800078e00ff */
[----:B012---:R-:W-:Y:S05]  /*1e380*/  WARPSYNC.COLLECTIVE R15, `(.L_x_3089) ;  /* 0x000000000f087348 */ /* 0x007fea0003c00000 */
[----:B------:R-:W-:Y:S01]  /*1e390*/  VOTE.ANY R14, PT, P6 ;  /* 0x00000000000e7806 */ /* 0x000fe200030e0100 */
[----:B012---:R-:W-:Y:S06]  /*1e3a0*/  ENDCOLLECTIVE ;  /* 0x000000000000791b */ /* 0x007fec0003800000 */
.L_x_3089:
[----:B------:R-:W-:Y:S05]  /*1e3b0*/  BSYNC B0 ;  /* 0x0000000000007941 */ /* 0x000fea0003800000 */
.L_x_3088:
        /* <DEDUP_REMOVED lines=9> */
.L_x_3090:
[----:B------:R-:W-:Y:S01]  /*1e450*/  IMAD.MOV.U32 R17, RZ, RZ, R14 ;  /* 0x000000ffff117224 */ /* 0x000fe200078e000e */
[----:B------:R-:W-:Y:S06]  /*1e460*/  BRA `(.L_x_3091) ;  /* 0xffffff9800a07947 */ /* 0x000fec000383ffff */
.L_x_2877:
[----:B------:R-:W-:Y:S01]  /*1e470*/  BSSY B0, `(.L_x_3092) ;  /* 0x0000007000007945 */ /* 0x000fe20003800000 */
[----:B------:R-:W-:Y:S01]  /*1e480*/  MOV R13, R3 ;  /* 0x00000003000d7202 */ /* 0x000fe20000000f00 */
[----:B------:R-:W-:Y:S02]  /*1e490*/  IMAD.MOV.U32 R11, RZ, RZ, 0x1f ;  /* 0x0000001fff0b7424 */ /* 0x000fe400078e00ff */
[----:B------:R-:W-:-:S07]  /*1e4a0*/  IMAD.MOV.U32 R15, RZ, RZ, -0x1 ;  /* 0xffffffffff0f7424 */ /* 0x000fce00078e00ff */
[----:B01234-:R-:W-:Y:S05]  /*1e4b0*/  WARPSYNC.COLLECTIVE R15, `(.L_x_3093) ;  /* 0x000000000f087348 */ /* 0x01ffea0003c00000 */
[----:B------:R0:W0:Y:S02]  /*1e4c0*/  SHFL.IDX P6, R14, R13, R12, R11 ;  /* 0x0000000c0d0e7389 */ /* 0x00002400000c000b */
[----:B01234-:R-:W-:Y:S01]  /*1e4d0*/  ENDCOLLECTIVE ;  /* 0x000000000000791b */ /* 0x01ffe20003800000 */
.L_x_3093:
[----:B------:R-:W-:Y:S05]  /*1e4e0*/  BSYNC B0 ;  /* 0x0000000000007941 */ /* 0x000fea0003800000 */
.L_x_3092:
[----:B------:R-:W-:Y:S01]  /*1e4f0*/  IMAD.MOV.U32 R5, RZ, RZ, R14 ;  /* 0x000000ffff057224 */ /* 0x000fe200078e000e */
[----:B------:R-:W-:Y:S06]  /*1e500*/  BRA `(.L_x_2876) ;  /* 0xffffff9800947947 */ /* 0x000fec000383ffff */
.L_x_2881:
[----:B-1----:R1:W4:Y:S02]  /*1e510*/  SYNCS.PHASECHK.TRANS64.TRYWAIT P0, [R5+URZ+0x16820], R0 ;  /* 0x01682000050075a7 */ /* 0x002324000800017f */
[----:B----4-:R-:W-:Y:S05]  /*1e520*/  @!P0 NANOSLEEP.SYNCS 0x989680 ;  /* 0x009896800000895d */ /* 0x010fea0003900000 */
[----:B------:R-:W4:Y:S02]  /*1e530*/  @!P0 SYNCS.PHASECHK.TRANS64 P0, [R5+URZ+0x16820], R0 ;  /* 0x01682000050085a7 */ /* 0x000f24000800007f */
[----:B----4-:R-:W-:Y:S05]  /*1e540*/  @!P0 BRA `(.L_x_2881) ;  /* 0xfffffffc00f08947 */ /* 0x010fea000383ffff */
[----:B------:R-:W-:Y:S05]  /*1e550*/  BRA `(.L_x_3094) ;  /* 0xffffffa0000c7947 */ /* 0x000fea000383ffff */
.L_x_2882:
[----:B------:R-:W4:Y:S01]  /*1e560*/  S2R R2, SR_TID.X ;  /* 0x0000000000027919 */ /* 0x000f220000002100 */
[----:B------:R-:W-:Y:S01]  /*1e570*/  BSSY B0, `(.L_x_3095) ;  /* 0x000000a000007945 */ /* 0x000fe20003800000 */
[----:B------:R-:W-:Y:S01]  /*1e580*/  MOV R12, RZ ;  /* 0x000000ff000c7202 */ /* 0x000fe20000000f00 */
[----:B------:R-:W-:Y:S02]  /*1e590*/  IMAD.MOV.U32 R11, RZ, RZ, 0x1f ;  /* 0x0000001fff0b7424 */ /* 0x000fe400078e00ff */
[----:B------:R-:W-:Y:S01]  /*1e5a0*/  IMAD.MOV.U32 R15, RZ, RZ, -0x1 ;  /* 0xffffffffff0f7424 */ /* 0x000fe200078e00ff */
[----:B----4-:R-:W-:-:S04]  /*1e5b0*/  SHF.R.U32.HI R2, RZ, 0x5, R2 ;  /* 0x00000005ff027819 */ /* 0x010fc80000011602 */
[----:B------:R-:W-:-:S05]  /*1e5c0*/  LOP3.LUT R2, R2, 0x3, RZ, 0xc0, !PT ;  /* 0x0000000302027812 */ /* 0x000fca00078ec0ff */
[----:B------:R-:W-:-:S07]  /*1e5d0*/  IMAD.MOV.U32 R13, RZ, RZ, R2 ;  /* 0x000000ffff0d7224 */ /* 0x000fce00078e0002 */
[----:B0123--:R-:W-:Y:S05]  /*1e5e0*/  WARPSYNC.COLLECTIVE R15, `(.L_x_3096) ;  /* 0x000000000f087348 */ /* 0x00ffea0003c00000 */
[----:B------:R4:W0:Y:S02]  /*1e5f0*/  SHFL.IDX P6, R14, R13, R12, R11 ;  /* 0x0000000c0d0e7389 */ /* 0x00082400000c000b */
[----:B01234-:R-:W-:Y:S01]  /*1e600*/  ENDCOLLECTIVE ;  /* 0x000000000000791b */ /* 0x01ffe20003800000 */
.L_x_3096:
[----:B------:R-:W-:Y:S05]  /*1e610*/  BSYNC B0 ;  /* 0x0000000000007941 */ /* 0x000fea0003800000 */
.L_x_3095:
[----:B------:R-:W-:Y:S05]  /*1e620*/  BRA `(.L_x_3097) ;  /* 0xffffff9c00f47947 */ /* 0x000fea000383ffff */
.L_x_2883:
[----:B------:R-:W-:Y:S01]  /*1e630*/  BSSY B0, `(.L_x_3098) ;  /* 0x0000006000007945 */ /* 0x000fe20003800000 */
[----:B------:R-:W-:-:S07]  /*1e640*/  IMAD.MOV.U32 R15, RZ, RZ, -0x1 ;  /* 0xffffffffff0f7424 */ /* 0x000fce00078e00ff */
[----:B0123--:R-:W-:Y:S05]  /*1e650*/  WARPSYNC.COLLECTIVE R15, `(.L_x_3099) ;  /* 0x000000000f0c7348 */ /* 0x00ffea0003c00000 */
[----:B------:R-:W-:Y:S02]  /*1e660*/  ELECT P6, UR62, PT ;  /* 0x00000000003e782f */ /* 0x000fe400038c0000 */
[----:B------:R-:W-:Y:S01]  /*1e670*/  MOV R14, UR62 ;  /* 0x0000003e000e7c02 */ /* 0x000fe20008000f00 */
[----:B0123--:R-:W-:Y:S10]  /*1e680*/  ENDCOLLECTIVE ;  /* 0x000000000000791b */ /* 0x00fff40003800000 */
.L_x_3099:
[----:B------:R-:W-:Y:S05]  /*1e690*/  BSYNC B0 ;  /* 0x0000000000007941 */ /* 0x000fea0003800000 */
.L_x_3098:
[----:B------:R-:W-:Y:S05]  /*1e6a0*/  BRA `(.L_x_3100) ;  /* 0xffffff9c00e87947 */ /* 0x000fea000383ffff */
.L_x_2885:
[----:B-1----:R1:W4:Y:S02]  /*1e6b0*/  SYNCS.PHASECHK.TRANS64.TRYWAIT P1, [R3+URZ+0x16840], R2 ;  /* 0x01684002030075a7 */ /* 0x002324000802017f */
[----:B----4-:R-:W-:Y:S05]  /*1e6c0*/  @!P1 NANOSLEEP.SYNCS 0x989680 ;  /* 0x009896800000995d */ /* 0x010fea0003900000 */
[----:B------:R-:W4:Y:S02]  /*1e6d0*/  @!P1 SYNCS.PHASECHK.TRANS64 P1, [R3+URZ+0x16840], R2 ;  /* 0x01684002030095a7 */ /* 0x000f24000802007f */
[----:B----4-:R-:W-:Y:S05]  /*1e6e0*/  @!P1 BRA `(.L_x_2885) ;  /* 0xfffffffc00f09947 */ /* 0x010fea000383ffff */
[----:B------:R-:W-:Y:S05]  /*1e6f0*/  BRA `(.L_x_3101) ;  /* 0xffffffa000087947 */ /* 0x000fea000383ffff */
.L_x_2887:
[----:B----4-:R4:W0:Y:S02]  /*1e700*/  SYNCS.PHASECHK.TRANS64.TRYWAIT P1, [R5+URZ+0x16840], R0 ;  /* 0x01684000050075a7 */ /* 0x010824000802017f */
[----:B0-----:R-:W-:Y:S05]  /*1e710*/  @!P1 NANOSLEEP.SYNCS 0x989680 ;  /* 0x009896800000995d */ /* 0x001fea0003900000 */
[----:B------:R-:W0:Y:S02]  /*1e720*/  @!P1 SYNCS.PHASECHK.TRANS64 P1, [R5+URZ+0x16840], R0 ;  /* 0x01684000050095a7 */ /* 0x000e24000802007f */
[----:B0-----:R-:W-:Y:S05]  /*1e730*/  @!P1 BRA `(.L_x_2887) ;  /* 0xfffffffc00f09947 */ /* 0x001fea000383ffff */
[----:B------:R-:W-:Y:S05]  /*1e740*/  BRA `(.L_x_3102) ;  /* 0xffffffa000147947 */ /* 0x000fea000383ffff */
.L_x_2889:
[----:B------:R0:W0:Y:S02]  /*1e750*/  SYNCS.PHASECHK.TRANS64.TRYWAIT P1, [R3+URZ+0x16860], R2 ;  /* 0x01686002030075a7 */ /* 0x000024000802017f */
[----:B0-----:R-:W-:Y:S05]  /*1e760*/  @!P1 NANOSLEEP.SYNCS 0x989680 ;  /* 0x009896800000995d */ /* 0x001fea0003900000 */
[----:B------:R-:W0:Y:S02]  /*1e770*/  @!P1 SYNCS.PHASECHK.TRANS64 P1, [R3+URZ+0x16860], R2 ;  /* 0x01686002030095a7 */ /* 0x000e24000802007f */
[----:B0-----:R-:W-:Y:S05]  /*1e780*/  @!P1 BRA `(.L_x_2889) ;  /* 0xfffffffc00f09947 */ /* 0x001fea000383ffff */
[----:B------:R-:W-:Y:S05]  /*1e790*/  BRA `(.L_x_3103) ;  /* 0xffffffa000107947 */ /* 0x000fea000383ffff */
.L_x_3104:
        /* <DEDUP_REMOVED lines=14> */
.L_x_3113:


//--------------------- .nv.global.init           --------------------------
	.section	.nv.global.init,"aw",@progbits
.nv.global.init:
	.type		$str$23,@object
	.size		$str$23,($str$24 - $str$23)
$str$23:
        /*0000*/ 	.byte	0x28, 0x61, 0x64, 0x64, 0x72, 0x65, 0x73, 0x73, 0x20, 0x26, 0x20, 0x6d, 0x61, 0x73, 0x6b, 0x29
        /*0010*/ 	.byte	0x20, 0x3d, 0x3d, 0x20, 0x30, 0x00
	.type		$str$24,@object
	.size		$str$24,(__unnamed_4 - $str$24)
$str$24:
        /*0016*/ 	.byte	0x2f, 0x74, 0x6d, 0x70, 0x2f, 0x6f, 0x73, 0x73, 0x5f, 0x6b, 0x65, 0x72, 0x6e, 0x65, 0x6c, 0x73
        /*0026*/ 	.byte	0x5f, 0x73, 0x72, 0x63, 0x2f, 0x66, 0x6c, 0x61, 0x73, 0x68, 0x5f, 0x61, 0x74, 0x74, 0x65, 0x6e
        /*0036*/ 	.byte	0x74, 0x69, 0x6f, 0x6e, 0x2f, 0x63, 0x73, 0x72, 0x63, 0x2f, 0x63, 0x75, 0x74, 0x6c, 0x61, 0x73
        /*0046*/ 	.byte	0x73, 0x2f, 0x69, 0x6e, 0x63, 0x6c, 0x75, 0x64, 0x65, 0x2f, 0x63, 0x75, 0x74, 0x65, 0x2f, 0x70
        /*0056*/ 	.byte	0x6f, 0x69, 0x6e, 0x74, 0x65, 0x72, 0x5f, 0x66, 0x6c, 0x61, 0x67, 0x67, 0x65, 0x64, 0x2e, 0x68
        /*0066*/ 	.byte	0x70, 0x70, 0x00
	.type		__unnamed_4,@object
	.size		__unnamed_4,(__unnamed_5 - __unnamed_4)
__unnamed_4:
        /* <DEDUP_REMOVED lines=23> */
        /*01d9*/ 	.byte	0x3a, 0x43, 0x3c, 0x30, 0x3e, 0x3e, 0x3e, 0x3e, 0x3e, 0x20, 0x26, 0x5d, 0x00
	.type		__unnamed_5,@object
	.size		__unnamed_5,(__unnamed_3 - __unnamed_5)
__unnamed_5:
        /* <DEDUP_REMOVED lines=24> */
        /*0366*/ 	.byte	0x00
	.type		__unnamed_3,@object
	.size		__unnamed_3,(__unnamed_2 - __unnamed_3)
__unnamed_3:
        /* <DEDUP_REMOVED lines=28> */
        /*0527*/ 	.byte	0x32, 0x3e, 0x3e, 0x3e, 0x3e, 0x3e, 0x5d, 0x00
	.type		__unnamed_2,@object
	.size		__unnamed_2,(__unnamed_1 - __unnamed_2)
__unnamed_2:
        /* <DEDUP_REMOVED lines=29> */
	.type		__unnamed_1,@object
	.size		__unnamed_1,(.L_0 - __unnamed_1)
__unnamed_1:
        /* <DEDUP_REMOVED lines=28> */
        /*08b7*/ 	.byte	0x32, 0x3e, 0x3e, 0x3e, 0x3e, 0x3e, 0x20, 0x26, 0x5d, 0x00
.L_0:


//--------------------- .nv.shared._ZN7cutlass13device_kernelIN5flash11enable_sm90INS1_16FlashAttnFwdSm90INS1_25CollectiveMainloopFwdSm90ILi2EN4cute5tupleIJNS5_1CILi1EEES8_S8_EEENS6_IJNS7_ILi192EEENS7_ILi128EEENS7_ILi64EEEEEELi64ENS_6half_tEfNS_4arch4Sm90ELb0ELb0ELb0ELb0ELb1ELb0ELb0ELb1ELb1ELb1ELb0ELb0EEENS1_21CollectiveEpilogueFwdINS6_IJSA_SC_SB_EEES9_SE_SG_Li384ELb0ELb1ELb0ELb0EEENS1_29StaticPersistentTileSchedulerILb0EEEEEEEEEvNT_6ParamsE --------------------------
	.section	.nv.shared._ZN7cutlass13device_kernelIN5flash11enable_sm90INS1_16FlashAttnFwdSm90INS1_25CollectiveMainloopFwdSm90ILi2EN4cute5tupleIJNS5_1CILi1EEES8_S8_EEENS6_IJNS7_ILi192EEENS7_ILi128EEENS7_ILi64EEEEEELi64ENS_6half_tEfNS_4arch4Sm90ELb0ELb0ELb0ELb0ELb1ELb0ELb0ELb1ELb1ELb1ELb0ELb0EEENS1_21CollectiveEpilogueFwdINS6_IJSA_SC_SB_EEES9_SE_SG_Li384ELb0ELb1ELb0ELb0EEENS1_29StaticPersistentTileSchedulerILb0EEEEEEEEEvNT_6ParamsE,"aw",@nobits
	.sectionflags	@""
	.align	16
	.zero		1024


//--------------------- .nv.shared.reserved.0     --------------------------
	.section	.nv.shared.reserved.0,"aw",@nobits
	.weak		__nv_reservedSMEM_offset_0_alias
	.size		__nv_reservedSMEM_offset_0_alias, 0, 0
	.other		__nv_reservedSMEM_offset_0_alias,@"STO_CUDA_RESERVED_SHARED STV_DEFAULT"
__nv_reservedSMEM_offset_0_alias:
	.zero		0


//--------------------- .nv.global                --------------------------
	.section	.nv.global,"aw",@nobits
.nv.global:
	.type		_ZN71_INTERNAL_5862e68d_35_flash_fwd_hdim64_fp16_paged_sm90_cu_1f2e7571_34664cute1_E,@object
	.size		_ZN71_INTERNAL_5862e68d_35_flash_fwd_hdim64_fp16_paged_sm90_cu_1f2e7571_34664cute1_E,(_ZN71_INTERNAL_5862e68d_35_flash_fwd_hdim64_fp16_paged_sm90_cu_1f2e7571_34664cuda3std3__45__cpo6cbeginE - _ZN71_INTERNAL_5862e68d_35_flash_fwd_hdim64_fp16_paged_sm90_cu_1f2e7571_34664cute1_E)
_ZN71_INTERNAL_5862e68d_35_flash_fwd_hdim64_fp16_paged_sm90_cu_1f2e7571_34664cute1_E:
	.zero		1
	.type		_ZN71_INTERNAL_5862e68d_35_flash_fwd_hdim64_fp16_paged_sm90_cu_1f2e7571_34664cuda3std3__45__cpo6cbeginE,@object
	.size		_ZN71_INTERNAL_5862e68d_35_flash_fwd_hdim64_fp16_paged_sm90_cu_1f2e7571_34664cuda3std3__45__cpo6cbeginE,(_ZN71_INTERNAL_5862e68d_35_flash_fwd_hdim64_fp16_paged_sm90_cu_1f2e7571_34664cuda3std3__48in_placeE - _ZN71_INTERNAL_5862e68d_35_flash_fwd_hdim64_fp16_paged_sm90_cu_1f2e7571_34664cuda3std3__45__cpo6cbeginE)
_ZN71_INTERNAL_5862e68d_35_flash_fwd_hdim64_fp16_paged_sm90_cu_1f2e7571_34664cuda3std3__45__cpo6cbeginE:
	.zero		1
	.type		_ZN71_INTERNAL_5862e68d_35_flash_fwd_hdim64_fp16_paged_sm90_cu_1f2e7571_34664cuda3std3__48in_placeE,@object
	.size		_ZN71_INTERNAL_5862e68d_35_flash_fwd_hdim64_fp16_paged_sm90_cu_1f2e7571_34664cuda3std3__48in_placeE,(_ZN71_INTERNAL_5862e68d_35_flash_fwd_hdim64_fp16_paged_sm90_cu_1f2e7571_34664cuda3std6ranges3__45__cpo9iter_moveE - _ZN71_INTERNAL_5862e68d_35_flash_fwd_hdim64_fp16_paged_sm90_cu_1f2e7571_34664cuda3std3__48in_placeE)
_ZN71_INTERNAL_5862e68d_35_flash_fwd_hdim64_fp16_paged_sm90_cu_1f2e7571_34664cuda3std3__48in_placeE:
	.zero		1
	.type		_ZN71_INTERNAL_5862e68d_35_flash_fwd_hdim64_fp16_paged_sm90_cu_1f2e7571_34664cuda3std6ranges3__45__cpo9iter_moveE,@object
	.size		_ZN71_INTERNAL_5862e68d_35_flash_fwd_hdim64_fp16_paged_sm90_cu_1f2e7571_34664cuda3std6ranges3__45__cpo9iter_moveE,(_ZN71_INTERNAL_5862e68d_35_flash_fwd_hdim64_fp16_paged_sm90_cu_1f2e7571_34664cuda3std3__45__cpo5beginE - _ZN71_INTERNAL_5862e68d_35_flash_fwd_hdim64_fp16_paged_sm90_cu_1f2e7571_34664cuda3std6ranges3__45__cpo9iter_moveE)
_ZN71_INTERNAL_5862e68d_35_flash_fwd_hdim64_fp16_paged_sm90_cu_1f2e7571_34664cuda3std6ranges3__45__cpo9iter_moveE:
	.zero		1
	.type		_ZN71_INTERNAL_5862e68d_35_flash_fwd_hdim64_fp16_paged_sm90_cu_1f2e7571_34664cuda3std3__45__cpo5beginE,@object
	.size		_ZN71_INTERNAL_5862e68d_35_flash_fwd_hdim64_fp16_paged_sm90_cu_1f2e7571_34664cuda3std3__45__cpo5beginE,(_ZN71_INTERNAL_5862e68d_35_flash_fwd_hdim64_fp16_paged_sm90_cu_1f2e7571_34664cuda3std3__473_GLOBAL__N__5862e68d_35_flash_fwd_hdim64_fp16_paged_sm90_cu_1f2e7571_34666ignoreE - _ZN71_INTERNAL_5862e68d_35_flash_fwd_hdim64_fp16_paged_sm90_cu_1f2e7571_34664cuda3std3__45__cpo5beginE)
_ZN71_INTERNAL_5862e68d_35_flash_fwd_hdim64_fp16_paged_sm90_cu_1f2e7571_34664cuda3std3__45__cpo5beginE:
	.zero		1
	.type		_ZN71_INTERNAL_5862e68d_35_flash_fwd_hdim64_fp16_paged_sm90_cu_1f2e7571_34664cuda3std3__473_GLOBAL__N__5862e68d_35_flash_fwd_hdim64_fp16_paged_sm90_cu_1f2e7571_34666ignoreE,@object
	.size		_ZN71_INTERNAL_5862e68d_35_flash_fwd_hdim64_fp16_paged_sm90_cu_1f2e7571_34664cuda3std3__473_GLOBAL__N__5862e68d_35_flash_fwd_hdim64_fp16_paged_sm90_cu_1f2e7571_34666ignoreE,(_ZN71_INTERNAL_5862e68d_35_flash_fwd_hdim64_fp16_paged_sm90_cu_1f2e7571_34664cute7productE - _ZN71_INTERNAL_5862e68d_35_flash_fwd_hdim64_fp16_paged_sm90_cu_1f2e7571_34664cuda3std3__473_GLOBAL__N__5862e68d_35_flash_fwd_hdim64_fp16_paged_sm90_cu_1f2e7571_34666ignoreE)
_ZN71_INTERNAL_5862e68d_35_flash_fwd_hdim64_fp16_paged_sm90_cu_1f2e7571_34664cuda3std3__473_GLOBAL__N__5862e68d_35_flash_fwd_hdim64_fp16_paged_sm90_cu_1f2e7571_34666ignoreE:
	.zero		1
	.type		_ZN71_INTERNAL_5862e68d_35_flash_fwd_hdim64_fp16_paged_sm90_cu_1f2e7571_34664cute7productE,@object
	.size		_ZN71_INTERNAL_5862e68d_35_flash_fwd_hdim64_fp16_paged_sm90_cu_1f2e7571_34664cute7productE,(_ZN71_INTERNAL_5862e68d_35_flash_fwd_hdim64_fp16_paged_sm90_cu_1f2e7571_34664cuda3std3__45__cpo3endE - _ZN71_INTERNAL_5862e68d_35_flash_fwd_hdim64_fp16_paged_sm90_cu_1f2e7571_34664cute7productE)
_ZN71_INTERNAL_5862e68d_35_flash_fwd_hdim64_fp16_paged_sm90_cu_1f2e7571_34664cute7productE:
	.zero		1
	.type		_ZN71_INTERNAL_5862e68d_35_flash_fwd_hdim64_fp16_paged_sm90_cu_1f2e7571_34664cuda3std3__45__cpo3endE,@object
	.size		_ZN71_INTERNAL_5862e68d_35_flash_fwd_hdim64_fp16_paged_sm90_cu_1f2e7571_34664cuda3std3__45__cpo3endE,(_ZN71_INTERNAL_5862e68d_35_flash_fwd_hdim64_fp16_paged_sm90_cu_1f2e7571_34664cuda3std3__419piecewise_constructE - _ZN71_INTERNAL_5862e68d_35_flash_fwd_hdim64_fp16_paged_sm90_cu_1f2e7571_34664cuda3std3__45__cpo3endE)
_ZN71_INTERNAL_5862e68d_35_flash_fwd_hdim64_fp16_paged_sm90_cu_1f2e7571_34664cuda3std3__45__cpo3endE:
	.zero		1
	.type		_ZN71_INTERNAL_5862e68d_35_flash_fwd_hdim64_fp16_paged_sm90_cu_1f2e7571_34664cuda3std3__419piecewise_constructE,@object
	.size		_ZN71_INTERNAL_5862e68d_35_flash_fwd_hdim64_fp16_paged_sm90_cu_1f2e7571_34664cuda3std3__419piecewise_constructE,(_ZN71_INTERNAL_5862e68d_35_flash_fwd_hdim64_fp16_paged_sm90_cu_1f2e7571_34664cuda3std3__45__cpo4cendE - _ZN71_INTERNAL_5862e68d_35_flash_fwd_hdim64_fp16_paged_sm90_cu_1f2e7571_34664cuda3std3__419piecewise_constructE)
_ZN71_INTERNAL_5862e68d_35_flash_fwd_hdim64_fp16_paged_sm90_cu_1f2e7571_34664cuda3std3__419piecewise_constructE:
	.zero		1
	.type		_ZN71_INTERNAL_5862e68d_35_flash_fwd_hdim64_fp16_paged_sm90_cu_1f2e7571_34664cuda3std3__45__cpo4cendE,@object
	.size		_ZN71_INTERNAL_5862e68d_35_flash_fwd_hdim64_fp16_paged_sm90_cu_1f2e7571_34664cuda3std3__45__cpo4cendE,(_ZN71_INTERNAL_5862e68d_35_flash_fwd_hdim64_fp16_paged_sm90_cu_1f2e7571_34664cuda3std6ranges3__45__cpo4swapE - _ZN71_INTERNAL_5862e68d_35_flash_fwd_hdim64_fp16_paged_sm90_cu_1f2e7571_34664cuda3std3__45__cpo4cendE)
_ZN71_INTERNAL_5862e68d_35_flash_fwd_hdim64_fp16_paged_sm90_cu_1f2e7571_34664cuda3std3__45__cpo4cendE:
	.zero		1
	.type		_ZN71_INTERNAL_5862e68d_35_flash_fwd_hdim64_fp16_paged_sm90_cu_1f2e7571_34664cuda3std6ranges3__45__cpo4swapE,@object
	.size		_ZN71_INTERNAL_5862e68d_35_flash_fwd_hdim64_fp16_paged_sm90_cu_1f2e7571_34664cuda3std6ranges3__45__cpo4swapE,(.L_12 - _ZN71_INTERNAL_5862e68d_35_flash_fwd_hdim64_fp16_paged_sm90_cu_1f2e7571_34664cuda3std6ranges3__45__cpo4swapE)
_ZN71_INTERNAL_5862e68d_35_flash_fwd_hdim64_fp16_paged_sm90_cu_1f2e7571_34664cuda3std6ranges3__45__cpo4swapE:
	.zero		1
.L_12:


//--------------------- .nv.shared._ZN7cutlass13device_kernelIN5flash11enable_sm90INS1_16FlashAttnFwdSm90INS1_25CollectiveMainloopFwdSm90ILi2EN4cute5tupleIJNS5_1CILi1EEES8_S8_EEENS6_IJNS7_ILi192EEENS7_ILi128EEENS7_ILi64EEEEEELi64ENS_6half_tEfNS_4arch4Sm90ELb0ELb0ELb0ELb1ELb1ELb0ELb0ELb1ELb1ELb1ELb0ELb0EEENS1_21CollectiveEpilogueFwdINS6_IJSA_SC_SB_EEES9_SE_SG_Li384ELb1ELb1ELb0ELb0EEENS1_36VarlenDynamicPersistentTileSchedulerILi192ELi128ELi384ELi128ELb0ELb1ELb1ELb0ELb1ELb1EEEEEEEEEvNT_6ParamsE --------------------------
	.section	.nv.shared._ZN7cutlass13device_kernelIN5flash11enable_sm90INS1_16FlashAttnFwdSm90INS1_25CollectiveMainloopFwdSm90ILi2EN4cute5tupleIJNS5_1CILi1EEES8_S8_EEENS6_IJNS7_ILi192EEENS7_ILi128EEENS7_ILi64EEEEEELi64ENS_6half_tEfNS_4arch4Sm90ELb0ELb0ELb0ELb1ELb1ELb0ELb0ELb1ELb1ELb1ELb0ELb0EEENS1_21CollectiveEpilogueFwdINS6_IJSA_SC_SB_EEES9_SE_SG_Li384ELb1ELb1ELb0ELb0EEENS1_36VarlenDynamicPersistentTileSchedulerILi192ELi128ELi384ELi128ELb0ELb1ELb1ELb0ELb1ELb1EEEEEEEEEvNT_6ParamsE,"aw",@nobits
	.sectionflags	@""
	.align	16
	.zero		1024


//--------------------- .nv.shared._ZN7cutlass13device_kernelIN5flash11enable_sm90INS1_16FlashAttnFwdSm90INS1_25CollectiveMainloopFwdSm90ILi2EN4cute5tupleIJNS5_1CILi1EEES8_S8_EEENS6_IJNS7_ILi192EEENS7_ILi128EEENS7_ILi64EEEEEELi64ENS_6half_tEfNS_4arch4Sm90ELb0ELb0ELb0ELb1ELb1ELb1ELb0ELb1ELb1ELb1ELb0ELb0EEENS1_21CollectiveEpilogueFwdINS6_IJSA_SC_SB_EEES9_SE_SG_Li384ELb1ELb1ELb0ELb0EEENS1_36VarlenDynamicPersistentTileSchedulerILi192ELi128ELi384ELi128ELb0ELb1ELb1ELb0ELb1ELb1EEEEEEEEEvNT_6ParamsE --------------------------
	.section	.nv.shared._ZN7cutlass13device_kernelIN5flash11enable_sm90INS1_16FlashAttnFwdSm90INS1_25CollectiveMainloopFwdSm90ILi2EN4cute5tupleIJNS5_1CILi1EEES8_S8_EEENS6_IJNS7_ILi192EEENS7_ILi128EEENS7_ILi64EEEEEELi64ENS_6half_tEfNS_4arch4Sm90ELb0ELb0ELb0ELb1ELb1ELb1ELb0ELb1ELb1ELb1ELb0ELb0EEENS1_21CollectiveEpilogueFwdINS6_IJSA_SC_SB_EEES9_SE_SG_Li384ELb1ELb1ELb0ELb0EEENS1_36VarlenDynamicPersistentTileSchedulerILi192ELi128ELi384ELi128ELb0ELb1ELb1ELb0ELb1ELb1EEEEEEEEEvNT_6ParamsE,"aw",@nobits
	.sectionflags	@""
	.align	16
	.zero		1024


//--------------------- .nv.shared._ZN7cutlass13device_kernelIN5flash11enable_sm90INS1_16FlashAttnFwdSm90INS1_25CollectiveMainloopFwdSm90ILi2EN4cute5tupleIJNS5_1CILi1EEES8_S8_EEENS6_IJNS7_ILi192EEENS7_ILi128EEENS7_ILi64EEEEEELi64ENS_6half_tEfNS_4arch4Sm90ELb0ELb1ELb0ELb0ELb1ELb0ELb0ELb1ELb1ELb1ELb0ELb0EEENS1_21CollectiveEpilogueFwdINS6_IJSA_SC_SB_EEES9_SE_SG_Li384ELb0ELb1ELb0ELb0EEENS1_30DynamicPersistentTileSchedulerILi384ELi128ELb0ELb1ELb1EEEEEEEEEvNT_6ParamsE --------------------------
	.section	.nv.shared._ZN7cutlass13device_kernelIN5flash11enable_sm90INS1_16FlashAttnFwdSm90INS1_25CollectiveMainloopFwdSm90ILi2EN4cute5tupleIJNS5_1CILi1EEES8_S8_EEENS6_IJNS7_ILi192EEENS7_ILi128EEENS7_ILi64EEEEEELi64ENS_6half_tEfNS_4arch4Sm90ELb0ELb1ELb0ELb0ELb1ELb0ELb0ELb1ELb1ELb1ELb0ELb0EEENS1_21CollectiveEpilogueFwdINS6_IJSA_SC_SB_EEES9_SE_SG_Li384ELb0ELb1ELb0ELb0EEENS1_30DynamicPersistentTileSchedulerILi384ELi128ELb0ELb1ELb1EEEEEEEEEvNT_6ParamsE,"aw",@nobits
	.sectionflags	@""
	.align	16
	.zero		1024


//--------------------- .nv.shared._ZN7cutlass13device_kernelIN5flash11enable_sm90INS1_16FlashAttnFwdSm90INS1_25CollectiveMainloopFwdSm90ILi2EN4cute5tupleIJNS5_1CILi1EEES8_S8_EEENS6_IJNS7_ILi192EEENS7_ILi128EEENS7_ILi64EEEEEELi64ENS_6half_tEfNS_4arch4Sm90ELb0ELb1ELb0ELb1ELb1ELb0ELb0ELb1ELb1ELb1ELb0ELb0EEENS1_21CollectiveEpilogueFwdINS6_IJSA_SC_SB_EEES9_SE_SG_Li384ELb1ELb1ELb0ELb0EEENS1_36VarlenDynamicPersistentTileSchedulerILi192ELi128ELi384ELi128ELb0ELb1ELb1ELb1ELb0ELb1EEEEEEEEEvNT_6ParamsE --------------------------
	.section	.nv.shared._ZN7cutlass13device_kernelIN5flash11enable_sm90INS1_16FlashAttnFwdSm90INS1_25CollectiveMainloopFwdSm90ILi2EN4cute5tupleIJNS5_1CILi1EEES8_S8_EEENS6_IJNS7_ILi192EEENS7_ILi128EEENS7_ILi64EEEEEELi64ENS_6half_tEfNS_4arch4Sm90ELb0ELb1ELb0ELb1ELb1ELb0ELb0ELb1ELb1ELb1ELb0ELb0EEENS1_21CollectiveEpilogueFwdINS6_IJSA_SC_SB_EEES9_SE_SG_Li384ELb1ELb1ELb0ELb0EEENS1_36VarlenDynamicPersistentTileSchedulerILi192ELi128ELi384ELi128ELb0ELb1ELb1ELb1ELb0ELb1EEEEEEEEEvNT_6ParamsE,"aw",@nobits
	.sectionflags	@""
	.align	16
	.zero		1024


//--------------------- .nv.shared._ZN7cutlass13device_kernelIN5flash11enable_sm90INS1_16FlashAttnFwdSm90INS1_25CollectiveMainloopFwdSm90ILi2EN4cute5tupleIJNS5_1CILi1EEES8_S8_EEENS6_IJNS7_ILi192EEENS7_ILi128EEENS7_ILi64EEEEEELi64ENS_6half_tEfNS_4arch4Sm90ELb0ELb1ELb0ELb1ELb1ELb1ELb0ELb1ELb1ELb1ELb0ELb0EEENS1_21CollectiveEpilogueFwdINS6_IJSA_SC_SB_EEES9_SE_SG_Li384ELb1ELb1ELb0ELb0EEENS1_36VarlenDynamicPersistentTileSchedulerILi192ELi128ELi384ELi128ELb0ELb1ELb1ELb1ELb0ELb1EEEEEEEEEvNT_6ParamsE --------------------------
	.section	.nv.shared._ZN7cutlass13device_kernelIN5flash11enable_sm90INS1_16FlashAttnFwdSm90INS1_25CollectiveMainloopFwdSm90ILi2EN4cute5tupleIJNS5_1CILi1EEES8_S8_EEENS6_IJNS7_ILi192EEENS7_ILi128EEENS7_ILi64EEEEEELi64ENS_6half_tEfNS_4arch4Sm90ELb0ELb1ELb0ELb1ELb1ELb1ELb0ELb1ELb1ELb1ELb0ELb0EEENS1_21CollectiveEpilogueFwdINS6_IJSA_SC_SB_EEES9_SE_SG_Li384ELb1ELb1ELb0ELb0EEENS1_36VarlenDynamicPersistentTileSchedulerILi192ELi128ELi384ELi128ELb0ELb1ELb1ELb1ELb0ELb1EEEEEEEEEvNT_6ParamsE,"aw",@nobits
	.sectionflags	@""
	.align	16
	.zero		1024


//--------------------- .nv.shared._ZN7cutlass13device_kernelIN5flash11enable_sm90INS1_16FlashAttnFwdSm90INS1_25CollectiveMainloopFwdSm90ILi2EN4cute5tupleIJNS5_1CILi1EEES8_S8_EEENS6_IJNS7_ILi192EEENS7_ILi128EEENS7_ILi64EEEEEELi64ENS_6half_tEfNS_4arch4Sm90ELb1ELb0ELb0ELb0ELb1ELb0ELb0ELb1ELb1ELb1ELb0ELb0EEENS1_21CollectiveEpilogueFwdINS6_IJSA_SC_SB_EEES9_SE_SG_Li384ELb0ELb1ELb0ELb0EEENS1_30DynamicPersistentTileSchedulerILi384ELi128ELb0ELb1ELb1EEEEEEEEEvNT_6ParamsE --------------------------
	.section	.nv.shared._ZN7cutlass13device_kernelIN5flash11enable_sm90INS1_16FlashAttnFwdSm90INS1_25CollectiveMainloopFwdSm90ILi2EN4cute5tupleIJNS5_1CILi1EEES8_S8_EEENS6_IJNS7_ILi192EEENS7_ILi128EEENS7_ILi64EEEEEELi64ENS_6half_tEfNS_4arch4Sm90ELb1ELb0ELb0ELb0ELb1ELb0ELb0ELb1ELb1ELb1ELb0ELb0EEENS1_21CollectiveEpilogueFwdINS6_IJSA_SC_SB_EEES9_SE_SG_Li384ELb0ELb1ELb0ELb0EEENS1_30DynamicPersistentTileSchedulerILi384ELi128ELb0ELb1ELb1EEEEEEEEEvNT_6ParamsE,"aw",@nobits
	.sectionflags	@""
	.align	16
	.zero		1024


//--------------------- .nv.shared._ZN7cutlass13device_kernelIN5flash11enable_sm90INS1_16FlashAttnFwdSm90INS1_25CollectiveMainloopFwdSm90ILi2EN4cute5tupleIJNS5_1CILi1EEES8_S8_EEENS6_IJNS7_ILi192EEENS7_ILi128EEENS7_ILi64EEEEEELi64ENS_6half_tEfNS_4arch4Sm90ELb1ELb0ELb0ELb1ELb1ELb0ELb0ELb1ELb1ELb1ELb0ELb0EEENS1_21CollectiveEpilogueFwdINS6_IJSA_SC_SB_EEES9_SE_SG_Li384ELb1ELb1ELb0ELb0EEENS1_36VarlenDynamicPersistentTileSchedulerILi192ELi128ELi384ELi128ELb0ELb1ELb1ELb1ELb1ELb1EEEEEEEEEvNT_6ParamsE --------------------------
	.section	.nv.shared._ZN7cutlass13device_kernelIN5flash11enable_sm90INS1_16FlashAttnFwdSm90INS1_25CollectiveMainloopFwdSm90ILi2EN4cute5tupleIJNS5_1CILi1EEES8_S8_EEENS6_IJNS7_ILi192EEENS7_ILi128EEENS7_ILi64EEEEEELi64ENS_6half_tEfNS_4arch4Sm90ELb1ELb0ELb0ELb1ELb1ELb0ELb0ELb1ELb1ELb1ELb0ELb0EEENS1_21CollectiveEpilogueFwdINS6_IJSA_SC_SB_EEES9_SE_SG_Li384ELb1ELb1ELb0ELb0EEENS1_36VarlenDynamicPersistentTileSchedulerILi192ELi128ELi384ELi128ELb0ELb1ELb1ELb1ELb1ELb1EEEEEEEEEvNT_6ParamsE,"aw",@nobits
	.sectionflags	@""
	.align	16
	.zero		1024


//--------------------- .nv.shared._ZN7cutlass13device_kernelIN5flash11enable_sm90INS1_16FlashAttnFwdSm90INS1_25CollectiveMainloopFwdSm90ILi2EN4cute5tupleIJNS5_1CILi1EEES8_S8_EEENS6_IJNS7_ILi192EEENS7_ILi128EEENS7_ILi64EEEEEELi64ENS_6half_tEfNS_4arch4Sm90ELb1ELb0ELb0ELb1ELb1ELb1ELb0ELb1ELb1ELb1ELb0ELb0EEENS1_21CollectiveEpilogueFwdINS6_IJSA_SC_SB_EEES9_SE_SG_Li384ELb1ELb1ELb0ELb0EEENS1_36VarlenDynamicPersistentTileSchedulerILi192ELi128ELi384ELi128ELb0ELb1ELb1ELb1ELb1ELb1EEEEEEEEEvNT_6ParamsE --------------------------
	.section	.nv.shared._ZN7cutlass13device_kernelIN5flash11enable_sm90INS1_16FlashAttnFwdSm90INS1_25CollectiveMainloopFwdSm90ILi2EN4cute5tupleIJNS5_1CILi1EEES8_S8_EEENS6_IJNS7_ILi192EEENS7_ILi128EEENS7_ILi64EEEEEELi64ENS_6half_tEfNS_4arch4Sm90ELb1ELb0ELb0ELb1ELb1ELb1ELb0ELb1ELb1ELb1ELb0ELb0EEENS1_21CollectiveEpilogueFwdINS6_IJSA_SC_SB_EEES9_SE_SG_Li384ELb1ELb1ELb0ELb0EEENS1_36VarlenDynamicPersistentTileSchedulerILi192ELi128ELi384ELi128ELb0ELb1ELb1ELb1ELb1ELb1EEEEEEEEEvNT_6ParamsE,"aw",@nobits
	.sectionflags	@""
	.align	16
	.zero		1024


//--------------------- .nv.constant0._ZN7cutlass13device_kernelIN5flash11enable_sm90INS1_16FlashAttnFwdSm90INS1_25CollectiveMainloopFwdSm90ILi2EN4cute5tupleIJNS5_1CILi1EEES8_S8_EEENS6_IJNS7_ILi192EEENS7_ILi128EEENS7_ILi64EEEEEELi64ENS_6half_tEfNS_4arch4Sm90ELb0ELb0ELb0ELb0ELb1ELb0ELb0ELb1ELb1ELb1ELb0ELb0EEENS1_21CollectiveEpilogueFwdINS6_IJSA_SC_SB_EEES9_SE_SG_Li384ELb0ELb1ELb0ELb0EEENS1_29StaticPersistentTileSchedulerILb0EEEEEEEEEvNT_6ParamsE --------------------------
	.section	.nv.constant0._ZN7cutlass13device_kernelIN5flash11enable_sm90INS1_16FlashAttnFwdSm90INS1_25CollectiveMainloopFwdSm90ILi2EN4cute5tupleIJNS5_1CILi1EEES8_S8_EEENS6_IJNS7_ILi192EEENS7_ILi128EEENS7_ILi64EEEEEELi64ENS_6half_tEfNS_4arch4Sm90ELb0ELb0ELb0ELb0ELb1ELb0ELb0ELb1ELb1ELb1ELb0ELb0EEENS1_21CollectiveEpilogueFwdINS6_IJSA_SC_SB_EEES9_SE_SG_Li384ELb0ELb1ELb0ELb0EEENS1_29StaticPersistentTileSchedulerILb0EEEEEEEEEvNT_6ParamsE,"a",@progbits
	.sectionflags	@""
	.align	4
.nv.constant0._ZN7cutlass13device_kernelIN5flash11enable_sm90INS1_16FlashAttnFwdSm90INS1_25CollectiveMainloopFwdSm90ILi2EN4cute5tupleIJNS5_1CILi1EEES8_S8_EEENS6_IJNS7_ILi192EEENS7_ILi128EEENS7_ILi64EEEEEELi64ENS_6half_tEfNS_4arch4Sm90ELb0ELb0ELb0ELb0ELb1ELb0ELb0ELb1ELb1ELb1ELb0ELb0EEENS1_21CollectiveEpilogueFwdINS6_IJSA_SC_SB_EEES9_SE_SG_Li384ELb0ELb1ELb0ELb0EEENS1_29StaticPersistentTileSchedulerILb0EEEEEEEEEvNT_6ParamsE:
	.zero		3200


//--------------------- .nv.constant0._ZN7cutlass13device_kernelIN5flash11enable_sm90INS1_16FlashAttnFwdSm90INS1_25CollectiveMainloopFwdSm90ILi2EN4cute5tupleIJNS5_1CILi1EEES8_S8_EEENS6_IJNS7_ILi192EEENS7_ILi128EEENS7_ILi64EEEEEELi64ENS_6half_tEfNS_4arch4Sm90ELb0ELb0ELb0ELb1ELb1ELb0ELb0ELb1ELb1ELb1ELb0ELb0EEENS1_21CollectiveEpilogueFwdINS6_IJSA_SC_SB_EEES9_SE_SG_Li384ELb1ELb1ELb0ELb0EEENS1_36VarlenDynamicPersistentTileSchedulerILi192ELi128ELi384ELi128ELb0ELb1ELb1ELb0ELb1ELb1EEEEEEEEEvNT_6ParamsE --------------------------
	.section	.nv.constant0._ZN7cutlass13device_kernelIN5flash11enable_sm90INS1_16FlashAttnFwdSm90INS1_25CollectiveMainloopFwdSm90ILi2EN4cute5tupleIJNS5_1CILi1EEES8_S8_EEENS6_IJNS7_ILi192EEENS7_ILi128EEENS7_ILi64EEEEEELi64ENS_6half_tEfNS_4arch4Sm90ELb0ELb0ELb0ELb1ELb1ELb0ELb0ELb1ELb1ELb1ELb0ELb0EEENS1_21CollectiveEpilogueFwdINS6_IJSA_SC_SB_EEES9_SE_SG_Li384ELb1ELb1ELb0ELb0EEENS1_36VarlenDynamicPersistentTileSchedulerILi192ELi128ELi384ELi128ELb0ELb1ELb1ELb0ELb1ELb1EEEEEEEEEvNT_6ParamsE,"a",@progbits
	.sectionflags	@""
	.align	4
.nv.constant0._ZN7cutlass13device_kernelIN5flash11enable_sm90INS1_16FlashAttnFwdSm90INS1_25CollectiveMainloopFwdSm90ILi2EN4cute5tupleIJNS5_1CILi1EEES8_S8_EEENS6_IJNS7_ILi192EEENS7_ILi128EEENS7_ILi64EEEEEELi64ENS_6half_tEfNS_4arch4Sm90ELb0ELb0ELb0ELb1ELb1ELb0ELb0ELb1ELb1ELb1ELb0ELb0EEENS1_21CollectiveEpilogueFwdINS6_IJSA_SC_SB_EEES9_SE_SG_Li384ELb1ELb1ELb0ELb0EEENS1_36VarlenDynamicPersistentTileSchedulerILi192ELi128ELi384ELi128ELb0ELb1ELb1ELb0ELb1ELb1EEEEEEEEEvNT_6ParamsE:
	.zero		3328


//--------------------- .nv.constant0._ZN7cutlass13device_kernelIN5flash11enable_sm90INS1_16FlashAttnFwdSm90INS1_25CollectiveMainloopFwdSm90ILi2EN4cute5tupleIJNS5_1CILi1EEES8_S8_EEENS6_IJNS7_ILi192EEENS7_ILi128EEENS7_ILi64EEEEEELi64ENS_6half_tEfNS_4arch4Sm90ELb0ELb0ELb0ELb1ELb1ELb1ELb0ELb1ELb1ELb1ELb0ELb0EEENS1_21CollectiveEpilogueFwdINS6_IJSA_SC_SB_EEES9_SE_SG_Li384ELb1ELb1ELb0ELb0EEENS1_36VarlenDynamicPersistentTileSchedulerILi192ELi128ELi384ELi128ELb0ELb1ELb1ELb0ELb1ELb1EEEEEEEEEvNT_6ParamsE --------------------------
	.section	.nv.constant0._ZN7cutlass13device_kernelIN5flash11enable_sm90INS1_16FlashAttnFwdSm90INS1_25CollectiveMainloopFwdSm90ILi2EN4cute5tupleIJNS5_1CILi1EEES8_S8_EEENS6_IJNS7_ILi192EEENS7_ILi128EEENS7_ILi64EEEEEELi64ENS_6half_tEfNS_4arch4Sm90ELb0ELb0ELb0ELb1ELb1ELb1ELb0ELb1ELb1ELb1ELb0ELb0EEENS1_21CollectiveEpilogueFwdINS6_IJSA_SC_SB_EEES9_SE_SG_Li384ELb1ELb1ELb0ELb0EEENS1_36VarlenDynamicPersistentTileSchedulerILi192ELi128ELi384ELi128ELb0ELb1ELb1ELb0ELb1ELb1EEEEEEEEEvNT_6ParamsE,"a",@progbits
	.sectionflags	@""
	.align	4
.nv.constant0._ZN7cutlass13device_kernelIN5flash11enable_sm90INS1_16FlashAttnFwdSm90INS1_25CollectiveMainloopFwdSm90ILi2EN4cute5tupleIJNS5_1CILi1EEES8_S8_EEENS6_IJNS7_ILi192EEENS7_ILi128EEENS7_ILi64EEEEEELi64ENS_6half_tEfNS_4arch4Sm90ELb0ELb0ELb0ELb1ELb1ELb1ELb0ELb1ELb1ELb1ELb0ELb0EEENS1_21CollectiveEpilogueFwdINS6_IJSA_SC_SB_EEES9_SE_SG_Li384ELb1ELb1ELb0ELb0EEENS1_36VarlenDynamicPersistentTileSchedulerILi192ELi128ELi384ELi128ELb0ELb1ELb1ELb0ELb1ELb1EEEEEEEEEvNT_6ParamsE:
	.zero		3328


//--------------------- .nv.constant0._ZN7cutlass13device_kernelIN5flash11enable_sm90INS1_16FlashAttnFwdSm90INS1_25CollectiveMainloopFwdSm90ILi2EN4cute5tupleIJNS5_1CILi1EEES8_S8_EEENS6_IJNS7_ILi192EEENS7_ILi128EEENS7_ILi64EEEEEELi64ENS_6half_tEfNS_4arch4Sm90ELb0ELb1ELb0ELb0ELb1ELb0ELb0ELb1ELb1ELb1ELb0ELb0EEENS1_21CollectiveEpilogueFwdINS6_IJSA_SC_SB_EEES9_SE_SG_Li384ELb0ELb1ELb0ELb0EEENS1_30DynamicPersistentTileSchedulerILi384ELi128ELb0ELb1ELb1EEEEEEEEEvNT_6ParamsE --------------------------
	.section	.nv.constant0._ZN7cutlass13device_kernelIN5flash11enable_sm90INS1_16FlashAttnFwdSm90INS1_25CollectiveMainloopFwdSm90ILi2EN4cute5tupleIJNS5_1CILi1EEES8_S8_EEENS6_IJNS7_ILi192EEENS7_ILi128EEENS7_ILi64EEEEEELi64ENS_6half_tEfNS_4arch4Sm90ELb0ELb1ELb0ELb0ELb1ELb0ELb0ELb1ELb1ELb1ELb0ELb0EEENS1_21CollectiveEpilogueFwdINS6_IJSA_SC_SB_EEES9_SE_SG_Li384ELb0ELb1ELb0ELb0EEENS1_30DynamicPersistentTileSchedulerILi384ELi128ELb0ELb1ELb1EEEEEEEEEvNT_6ParamsE,"a",@progbits
	.sectionflags	@""
	.align	4
.nv.constant0._ZN7cutlass13device_kernelIN5flash11enable_sm90INS1_16FlashAttnFwdSm90INS1_25CollectiveMainloopFwdSm90ILi2EN4cute5tupleIJNS5_1CILi1EEES8_S8_EEENS6_IJNS7_ILi192EEENS7_ILi128EEENS7_ILi64EEEEEELi64ENS_6half_tEfNS_4arch4Sm90ELb0ELb1ELb0ELb0ELb1ELb0ELb0ELb1ELb1ELb1ELb0ELb0EEENS1_21CollectiveEpilogueFwdINS6_IJSA_SC_SB_EEES9_SE_SG_Li384ELb0ELb1ELb0ELb0EEENS1_30DynamicPersistentTileSchedulerILi384ELi128ELb0ELb1ELb1EEEEEEEEEvNT_6ParamsE:
	.zero		3328


//--------------------- .nv.constant0._ZN7cutlass13device_kernelIN5flash11enable_sm90INS1_16FlashAttnFwdSm90INS1_25CollectiveMainloopFwdSm90ILi2EN4cute5tupleIJNS5_1CILi1EEES8_S8_EEENS6_IJNS7_ILi192EEENS7_ILi128EEENS7_ILi64EEEEEELi64ENS_6half_tEfNS_4arch4Sm90ELb0ELb1ELb0ELb1ELb1ELb0ELb0ELb1ELb1ELb1ELb0ELb0EEENS1_21CollectiveEpilogueFwdINS6_IJSA_SC_SB_EEES9_SE_SG_Li384ELb1ELb1ELb0ELb0EEENS1_36VarlenDynamicPersistentTileSchedulerILi192ELi128ELi384ELi128ELb0ELb1ELb1ELb1ELb0ELb1EEEEEEEEEvNT_6ParamsE --------------------------
	.section	.nv.constant0._ZN7cutlass13device_kernelIN5flash11enable_sm90INS1_16FlashAttnFwdSm90INS1_25CollectiveMainloopFwdSm90ILi2EN4cute5tupleIJNS5_1CILi1EEES8_S8_EEENS6_IJNS7_ILi192EEENS7_ILi128EEENS7_ILi64EEEEEELi64ENS_6half_tEfNS_4arch4Sm90ELb0ELb1ELb0ELb1ELb1ELb0ELb0ELb1ELb1ELb1ELb0ELb0EEENS1_21CollectiveEpilogueFwdINS6_IJSA_SC_SB_EEES9_SE_SG_Li384ELb1ELb1ELb0ELb0EEENS1_36VarlenDynamicPersistentTileSchedulerILi192ELi128ELi384ELi128ELb0ELb1ELb1ELb1ELb0ELb1EEEEEEEEEvNT_6ParamsE,"a",@progbits
	.sectionflags	@""
	.align	4
.nv.constant0._ZN7cutlass13device_kernelIN5flash11enable_sm90INS1_16FlashAttnFwdSm90INS1_25CollectiveMainloopFwdSm90ILi2EN4cute5tupleIJNS5_1CILi1EEES8_S8_EEENS6_IJNS7_ILi192EEENS7_ILi128EEENS7_ILi64EEEEEELi64ENS_6half_tEfNS_4arch4Sm90ELb0ELb1ELb0ELb1ELb1ELb0ELb0ELb1ELb1ELb1ELb0ELb0EEENS1_21CollectiveEpilogueFwdINS6_IJSA_SC_SB_EEES9_SE_SG_Li384ELb1ELb1ELb0ELb0EEENS1_36VarlenDynamicPersistentTileSchedulerILi192ELi128ELi384ELi128ELb0ELb1ELb1ELb1ELb0ELb1EEEEEEEEEvNT_6ParamsE:
	.zero		3328


//--------------------- .nv.constant0._ZN7cutlass13device_kernelIN5flash11enable_sm90INS1_16FlashAttnFwdSm90INS1_25CollectiveMainloopFwdSm90ILi2EN4cute5tupleIJNS5_1CILi1EEES8_S8_EEENS6_IJNS7_ILi192EEENS7_ILi128EEENS7_ILi64EEEEEELi64ENS_6half_tEfNS_4arch4Sm90ELb0ELb1ELb0ELb1ELb1ELb1ELb0ELb1ELb1ELb1ELb0ELb0EEENS1_21CollectiveEpilogueFwdINS6_IJSA_SC_SB_EEES9_SE_SG_Li384ELb1ELb1ELb0ELb0EEENS1_36VarlenDynamicPersistentTileSchedulerILi192ELi128ELi384ELi128ELb0ELb1ELb1ELb1ELb0ELb1EEEEEEEEEvNT_6ParamsE --------------------------
	.section	.nv.constant0._ZN7cutlass13device_kernelIN5flash11enable_sm90INS1_16FlashAttnFwdSm90INS1_25CollectiveMainloopFwdSm90ILi2EN4cute5tupleIJNS5_1CILi1EEES8_S8_EEENS6_IJNS7_ILi192EEENS7_ILi128EEENS7_ILi64EEEEEELi64ENS_6half_tEfNS_4arch4Sm90ELb0ELb1ELb0ELb1ELb1ELb1ELb0ELb1ELb1ELb1ELb0ELb0EEENS1_21CollectiveEpilogueFwdINS6_IJSA_SC_SB_EEES9_SE_SG_Li384ELb1ELb1ELb0ELb0EEENS1_36VarlenDynamicPersistentTileSchedulerILi192ELi128ELi384ELi128ELb0ELb1ELb1ELb1ELb0ELb1EEEEEEEEEvNT_6ParamsE,"a",@progbits
	.sectionflags	@""
	.align	4
.nv.constant0._ZN7cutlass13device_kernelIN5flash11enable_sm90INS1_16FlashAttnFwdSm90INS1_25CollectiveMainloopFwdSm90ILi2EN4cute5tupleIJNS5_1CILi1EEES8_S8_EEENS6_IJNS7_ILi192EEENS7_ILi128EEENS7_ILi64EEEEEELi64ENS_6half_tEfNS_4arch4Sm90ELb0ELb1ELb0ELb1ELb1ELb1ELb0ELb1ELb1ELb1ELb0ELb0EEENS1_21CollectiveEpilogueFwdINS6_IJSA_SC_SB_EEES9_SE_SG_Li384ELb1ELb1ELb0ELb0EEENS1_36VarlenDynamicPersistentTileSchedulerILi192ELi128ELi384ELi128ELb0ELb1ELb1ELb1ELb0ELb1EEEEEEEEEvNT_6ParamsE:
	.zero		3328


//--------------------- .nv.constant0._ZN7cutlass13device_kernelIN5flash11enable_sm90INS1_16FlashAttnFwdSm90INS1_25CollectiveMainloopFwdSm90ILi2EN4cute5tupleIJNS5_1CILi1EEES8_S8_EEENS6_IJNS7_ILi192EEENS7_ILi128EEENS7_ILi64EEEEEELi64ENS_6half_tEfNS_4arch4Sm90ELb1ELb0ELb0ELb0ELb1ELb0ELb0ELb1ELb1ELb1ELb0ELb0EEENS1_21CollectiveEpilogueFwdINS6_IJSA_SC_SB_EEES9_SE_SG_Li384ELb0ELb1ELb0ELb0EEENS1_30DynamicPersistentTileSchedulerILi384ELi128ELb0ELb1ELb1EEEEEEEEEvNT_6ParamsE --------------------------
	.section	.nv.constant0._ZN7cutlass13device_kernelIN5flash11enable_sm90INS1_16FlashAttnFwdSm90INS1_25CollectiveMainloopFwdSm90ILi2EN4cute5tupleIJNS5_1CILi1EEES8_S8_EEENS6_IJNS7_ILi192EEENS7_ILi128EEENS7_ILi64EEEEEELi64ENS_6half_tEfNS_4arch4Sm90ELb1ELb0ELb0ELb0ELb1ELb0ELb0ELb1ELb1ELb1ELb0ELb0EEENS1_21CollectiveEpilogueFwdINS6_IJSA_SC_SB_EEES9_SE_SG_Li384ELb0ELb1ELb0ELb0EEENS1_30DynamicPersistentTileSchedulerILi384ELi128ELb0ELb1ELb1EEEEEEEEEvNT_6ParamsE,"a",@progbits
	.sectionflags	@""
	.align	4
.nv.constant0._ZN7cutlass13device_kernelIN5flash11enable_sm90INS1_16FlashAttnFwdSm90INS1_25CollectiveMainloopFwdSm90ILi2EN4cute5tupleIJNS5_1CILi1EEES8_S8_EEENS6_IJNS7_ILi192EEENS7_ILi128EEENS7_ILi64EEEEEELi64ENS_6half_tEfNS_4arch4Sm90ELb1ELb0ELb0ELb0ELb1ELb0ELb0ELb1ELb1ELb1ELb0ELb0EEENS1_21CollectiveEpilogueFwdINS6_IJSA_SC_SB_EEES9_SE_SG_Li384ELb0ELb1ELb0ELb0EEENS1_30DynamicPersistentTileSchedulerILi384ELi128ELb0ELb1ELb1EEEEEEEEEvNT_6ParamsE:
	.zero		3328


//--------------------- .nv.constant0._ZN7cutlass13device_kernelIN5flash11enable_sm90INS1_16FlashAttnFwdSm90INS1_25CollectiveMainloopFwdSm90ILi2EN4cute5tupleIJNS5_1CILi1EEES8_S8_EEENS6_IJNS7_ILi192EEENS7_ILi128EEENS7_ILi64EEEEEELi64ENS_6half_tEfNS_4arch4Sm90ELb1ELb0ELb0ELb1ELb1ELb0ELb0ELb1ELb1ELb1ELb0ELb0EEENS1_21CollectiveEpilogueFwdINS6_IJSA_SC_SB_EEES9_SE_SG_Li384ELb1ELb1ELb0ELb0EEENS1_36VarlenDynamicPersistentTileSchedulerILi192ELi128ELi384ELi128ELb0ELb1ELb1ELb1ELb1ELb1EEEEEEEEEvNT_6ParamsE --------------------------
	.section	.nv.constant0._ZN7cutlass13device_kernelIN5flash11enable_sm90INS1_16FlashAttnFwdSm90INS1_25CollectiveMainloopFwdSm90ILi2EN4cute5tupleIJNS5_1CILi1EEES8_S8_EEENS6_IJNS7_ILi192EEENS7_ILi128EEENS7_ILi64EEEEEELi64ENS_6half_tEfNS_4arch4Sm90ELb1ELb0ELb0ELb1ELb1ELb0ELb0ELb1ELb1ELb1ELb0ELb0EEENS1_21CollectiveEpilogueFwdINS6_IJSA_SC_SB_EEES9_SE_SG_Li384ELb1ELb1ELb0ELb0EEENS1_36VarlenDynamicPersistentTileSchedulerILi192ELi128ELi384ELi128ELb0ELb1ELb1ELb1ELb1ELb1EEEEEEEEEvNT_6ParamsE,"a",@progbits
	.sectionflags	@""
	.align	4
.nv.constant0._ZN7cutlass13device_kernelIN5flash11enable_sm90INS1_16FlashAttnFwdSm90INS1_25CollectiveMainloopFwdSm90ILi2EN4cute5tupleIJNS5_1CILi1EEES8_S8_EEENS6_IJNS7_ILi192EEENS7_ILi128EEENS7_ILi64EEEEEELi64ENS_6half_tEfNS_4arch4Sm90ELb1ELb0ELb0ELb1ELb1ELb0ELb0ELb1ELb1ELb1ELb0ELb0EEENS1_21CollectiveEpilogueFwdINS6_IJSA_SC_SB_EEES9_SE_SG_Li384ELb1ELb1ELb0ELb0EEENS1_36VarlenDynamicPersistentTileSchedulerILi192ELi128ELi384ELi128ELb0ELb1ELb1ELb1ELb1ELb1EEEEEEEEEvNT_6ParamsE:
	.zero		3328


//--------------------- .nv.constant0._ZN7cutlass13device_kernelIN5flash11enable_sm90INS1_16FlashAttnFwdSm90INS1_25CollectiveMainloopFwdSm90ILi2EN4cute5tupleIJNS5_1CILi1EEES8_S8_EEENS6_IJNS7_ILi192EEENS7_ILi128EEENS7_ILi64EEEEEELi64ENS_6half_tEfNS_4arch4Sm90ELb1ELb0ELb0ELb1ELb1ELb1ELb0ELb1ELb1ELb1ELb0ELb0EEENS1_21CollectiveEpilogueFwdINS6_IJSA_SC_SB_EEES9_SE_SG_Li384ELb1ELb1ELb0ELb0EEENS1_36VarlenDynamicPersistentTileSchedulerILi192ELi128ELi384ELi128ELb0ELb1ELb1ELb1ELb1ELb1EEEEEEEEEvNT_6ParamsE --------------------------
	.section	.nv.constant0._ZN7cutlass13device_kernelIN5flash11enable_sm90INS1_16FlashAttnFwdSm90INS1_25CollectiveMainloopFwdSm90ILi2EN4cute5tupleIJNS5_1CILi1EEES8_S8_EEENS6_IJNS7_ILi192EEENS7_ILi128EEENS7_ILi64EEEEEELi64ENS_6half_tEfNS_4arch4Sm90ELb1ELb0ELb0ELb1ELb1ELb1ELb0ELb1ELb1ELb1ELb0ELb0EEENS1_21CollectiveEpilogueFwdINS6_IJSA_SC_SB_EEES9_SE_SG_Li384ELb1ELb1ELb0ELb0EEENS1_36VarlenDynamicPersistentTileSchedulerILi192ELi128ELi384ELi128ELb0ELb1ELb1ELb1ELb1ELb1EEEEEEEEEvNT_6ParamsE,"a",@progbits
	.sectionflags	@""
	.align	4
.nv.constant0._ZN7cutlass13device_kernelIN5flash11enable_sm90INS1_16FlashAttnFwdSm90INS1_25CollectiveMainloopFwdSm90ILi2EN4cute5tupleIJNS5_1CILi1EEES8_S8_EEENS6_IJNS7_ILi192EEENS7_ILi128EEENS7_ILi64EEEEEELi64ENS_6half_tEfNS_4arch4Sm90ELb1ELb0ELb0ELb1ELb1ELb1ELb0ELb1ELb1ELb1ELb0ELb0EEENS1_21CollectiveEpilogueFwdINS6_IJSA_SC_SB_EEES9_SE_SG_Li384ELb1ELb1ELb0ELb0EEENS1_36VarlenDynamicPersistentTileSchedulerILi192ELi128ELi384ELi128ELb0ELb1ELb1ELb1ELb1ELb1EEEEEEEEEvNT_6ParamsE:
	.zero		3328


//--------------------- SYMBOLS --------------------------

	.type		.nv.reservedSmem.offset0,@object
	.size		.nv.reservedSmem.offset0,0x4
	.type		__assertfail,@function
